	.target	sm_90a

	.elftype	@"ET_EXEC"


//--------------------- .note.nv.tkinfo           --------------------------
	.section	.note.nv.tkinfo,"",@"SHT_NOTE"
	.sectionflags	@"SHF_NOTE_NV_TKINFO"
	.tkinfo
        /*0018*/ 	.word	0x00000002
        /*0030*/ 	.string	""
        /*0030*/ 	.string	"ptxas"
        /*0030*/ 	.string	"Cuda compilation tools, release 13.0, V13.0.88"
        /*0030*/ 	.string	"Build cuda_13.0.r13.0/compiler.36424714_0"
        /*0030*/ 	.string	"-arch sm_90a -m 64 "



//--------------------- .note.nv.cuinfo           --------------------------
	.section	.note.nv.cuinfo,"",@"SHT_NOTE"
	.sectionflags	@"SHF_NOTE_NV_CUINFO"
        /*0018*/ 	.short	0x0002
        /*001a*/ 	.short	0x005a
        /*001c*/ 	.short	0x0082
	.zero		2


//--------------------- .nv.info                  --------------------------
	.section	.nv.info,"",@"SHT_CUDA_INFO"
	.align	4


	//----- nvinfo : EIATTR_REGCOUNT
	.align		4
        /*0000*/ 	.byte	0x04, 0x2f
        /*0002*/ 	.short	(.L_22 - .L_21)
	.align		4
.L_21:
        /*0004*/ 	.word	index@(_ZN7cutlass13device_kernelIN5flash11enable_sm90INS1_16FlashAttnFwdSm90INS1_25CollectiveMainloopFwdSm90ILi2EN4cute5tupleIJNS5_1CILi1EEES8_S8_EEENS6_IJNS7_ILi128EEESA_SA_EEELi128ENS_10bfloat16_tEfNS_4arch4Sm90ELb1ELb0ELb0ELb1ELb0ELb1ELb0ELb1ELb1ELb1ELb1ELb0EEENS1_21CollectiveEpilogueFwdISB_S9_SC_SE_Li256ELb1ELb1ELb1ELb0EEENS1_36VarlenDynamicPersistentTileSchedulerILi128ELi128ELi256ELi128ELb1ELb1ELb1ELb1ELb1ELb1EEEEEEEEEvNT_6ParamsE)
        /*0008*/ 	.word	0x000000a8


	//----- nvinfo : EIATTR_FRAME_SIZE
	.align		4
.L_22:
        /*000c*/ 	.byte	0x04, 0x11
        /*000e*/ 	.short	(.L_24 - .L_23)
	.align		4
.L_23:
        /*0010*/ 	.word	index@(_ZN7cutlass13device_kernelIN5flash11enable_sm90INS1_16FlashAttnFwdSm90INS1_25CollectiveMainloopFwdSm90ILi2EN4cute5tupleIJNS5_1CILi1EEES8_S8_EEENS6_IJNS7_ILi128EEESA_SA_EEELi128ENS_10bfloat16_tEfNS_4arch4Sm90ELb1ELb0ELb0ELb1ELb0ELb1ELb0ELb1ELb1ELb1ELb1ELb0EEENS1_21CollectiveEpilogueFwdISB_S9_SC_SE_Li256ELb1ELb1ELb1ELb0EEENS1_36VarlenDynamicPersistentTileSchedulerILi128ELi128ELi256ELi128ELb1ELb1ELb1ELb1ELb1ELb1EEEEEEEEEvNT_6ParamsE)
        /*0014*/ 	.word	0x00000068


	//----- nvinfo : EIATTR_REGCOUNT
	.align		4
.L_24:
        /*0018*/ 	.byte	0x04, 0x2f
        /*001a*/ 	.short	(.L_26 - .L_25)
	.align		4
.L_25:
        /*001c*/ 	.word	index@(_ZN7cutlass13device_kernelIN5flash11enable_sm90INS1_16FlashAttnFwdSm90INS1_25CollectiveMainloopFwdSm90ILi2EN4cute5tupleIJNS5_1CILi1EEES8_S8_EEENS6_IJNS7_ILi128EEESA_SA_EEELi128ENS_10bfloat16_tEfNS_4arch4Sm90ELb1ELb0ELb0ELb1ELb0ELb0ELb0ELb1ELb1ELb1ELb1ELb0EEENS1_21CollectiveEpilogueFwdISB_S9_SC_SE_Li256ELb1ELb1ELb1ELb0EEENS1_36VarlenDynamicPersistentTileSchedulerILi128ELi128ELi256ELi128ELb1ELb1ELb1ELb1ELb1ELb1EEEEEEEEEvNT_6ParamsE)
        /*0020*/ 	.word	0x000000a8


	//----- nvinfo : EIATTR_FRAME_SIZE
	.align		4
.L_26:
        /*0024*/ 	.byte	0x04, 0x11
        /*0026*/ 	.short	(.L_28 - .L_27)
	.align		4
.L_27:
        /*0028*/ 	.word	index@(_ZN7cutlass13device_kernelIN5flash11enable_sm90INS1_16FlashAttnFwdSm90INS1_25CollectiveMainloopFwdSm90ILi2EN4cute5tupleIJNS5_1CILi1EEES8_S8_EEENS6_IJNS7_ILi128EEESA_SA_EEELi128ENS_10bfloat16_tEfNS_4arch4Sm90ELb1ELb0ELb0ELb1ELb0ELb0ELb0ELb1ELb1ELb1ELb1ELb0EEENS1_21CollectiveEpilogueFwdISB_S9_SC_SE_Li256ELb1ELb1ELb1ELb0EEENS1_36VarlenDynamicPersistentTileSchedulerILi128ELi128ELi256ELi128ELb1ELb1ELb1ELb1ELb1ELb1EEEEEEEEEvNT_6ParamsE)
        /*002c*/ 	.word	0x00000060


	//----- nvinfo : EIATTR_REGCOUNT
	.align		4
.L_28:
        /*0030*/ 	.byte	0x04, 0x2f
        /*0032*/ 	.short	(.L_30 - .L_29)
	.align		4
.L_29:
        /*0034*/ 	.word	index@(_ZN7cutlass13device_kernelIN5flash11enable_sm90INS1_16FlashAttnFwdSm90INS1_25CollectiveMainloopFwdSm90ILi2EN4cute5tupleIJNS5_1CILi1EEES8_S8_EEENS6_IJNS7_ILi128EEESA_SA_EEELi128ENS_10bfloat16_tEfNS_4arch4Sm90ELb1ELb0ELb0ELb0ELb0ELb0ELb0ELb1ELb1ELb1ELb1ELb0EEENS1_21CollectiveEpilogueFwdISB_S9_SC_SE_Li256ELb0ELb1ELb1ELb0EEENS1_19SingleTileSchedulerILb0ELb1ELb1ELi128EEEEEEEEEvNT_6ParamsE)
        /*0038*/ 	.word	0x000000a8


	//----- nvinfo : EIATTR_FRAME_SIZE
	.align		4
.L_30:
        /*003c*/ 	.byte	0x04, 0x11
        /*003e*/ 	.short	(.L_32 - .L_31)
	.align		4
.L_31:
        /*0040*/ 	.word	index@(_ZN7cutlass13device_kernelIN5flash11enable_sm90INS1_16FlashAttnFwdSm90INS1_25CollectiveMainloopFwdSm90ILi2EN4cute5tupleIJNS5_1CILi1EEES8_S8_EEENS6_IJNS7_ILi128EEESA_SA_EEELi128ENS_10bfloat16_tEfNS_4arch4Sm90ELb1ELb0ELb0ELb0ELb0ELb0ELb0ELb1ELb1ELb1ELb1ELb0EEENS1_21CollectiveEpilogueFwdISB_S9_SC_SE_Li256ELb0ELb1ELb1ELb0EEENS1_19SingleTileSchedulerILb0ELb1ELb1ELi128EEEEEEEEEvNT_6ParamsE)
        /*0044*/ 	.word	0x00000018


	//----- nvinfo : EIATTR_REGCOUNT
	.align		4
.L_32:
        /*0048*/ 	.byte	0x04, 0x2f
        /*004a*/ 	.short	(.L_34 - .L_33)
	.align		4
.L_33:
        /*004c*/ 	.word	index@(_ZN7cutlass13device_kernelIN5flash11enable_sm90INS1_16FlashAttnFwdSm90INS1_25CollectiveMainloopFwdSm90ILi2EN4cute5tupleIJNS5_1CILi1EEES8_S8_EEENS6_IJNS7_ILi128EEESA_SA_EEELi128ENS_10bfloat16_tEfNS_4arch4Sm90ELb0ELb1ELb0ELb1ELb0ELb1ELb0ELb1ELb1ELb1ELb1ELb0EEENS1_21CollectiveEpilogueFwdISB_S9_SC_SE_Li256ELb1ELb1ELb1ELb0EEENS1_36VarlenDynamicPersistentTileSchedulerILi128ELi128ELi256ELi128ELb1ELb1ELb1ELb1ELb0ELb1EEEEEEEEEvNT_6ParamsE)
        /*0050*/ 	.word	0x000000a8


	//----- nvinfo : EIATTR_FRAME_SIZE
	.align		4
.L_34:
        /*0054*/ 	.byte	0x04, 0x11
        /*0056*/ 	.short	(.L_36 - .L_35)
	.align		4
.L_35:
        /*0058*/ 	.word	index@(_ZN7cutlass13device_kernelIN5flash11enable_sm90INS1_16FlashAttnFwdSm90INS1_25CollectiveMainloopFwdSm90ILi2EN4cute5tupleIJNS5_1CILi1EEES8_S8_EEENS6_IJNS7_ILi128EEESA_SA_EEELi128ENS_10bfloat16_tEfNS_4arch4Sm90ELb0ELb1ELb0ELb1ELb0ELb1ELb0ELb1ELb1ELb1ELb1ELb0EEENS1_21CollectiveEpilogueFwdISB_S9_SC_SE_Li256ELb1ELb1ELb1ELb0EEENS1_36VarlenDynamicPersistentTileSchedulerILi128ELi128ELi256ELi128ELb1ELb1ELb1ELb1ELb0ELb1EEEEEEEEEvNT_6ParamsE)
        /*005c*/ 	.word	0x00000068


	//----- nvinfo : EIATTR_REGCOUNT
	.align		4
.L_36:
        /*0060*/ 	.byte	0x04, 0x2f
        /*0062*/ 	.short	(.L_38 - .L_37)
	.align		4
.L_37:
        /*0064*/ 	.word	index@(_ZN7cutlass13device_kernelIN5flash11enable_sm90INS1_16FlashAttnFwdSm90INS1_25CollectiveMainloopFwdSm90ILi2EN4cute5tupleIJNS5_1CILi1EEES8_S8_EEENS6_IJNS7_ILi128EEESA_SA_EEELi128ENS_10bfloat16_tEfNS_4arch4Sm90ELb0ELb1ELb0ELb1ELb0ELb0ELb0ELb1ELb1ELb1ELb1ELb0EEENS1_21CollectiveEpilogueFwdISB_S9_SC_SE_Li256ELb1ELb1ELb1ELb0EEENS1_36VarlenDynamicPersistentTileSchedulerILi128ELi128ELi256ELi128ELb1ELb1ELb1ELb1ELb0ELb1EEEEEEEEEvNT_6ParamsE)
        /*0068*/ 	.word	0x000000a8


	//----- nvinfo : EIATTR_FRAME_SIZE
	.align		4
.L_38:
        /*006c*/ 	.byte	0x04, 0x11
        /*006e*/ 	.short	(.L_40 - .L_39)
	.align		4
.L_39:
        /*0070*/ 	.word	index@(_ZN7cutlass13device_kernelIN5flash11enable_sm90INS1_16FlashAttnFwdSm90INS1_25CollectiveMainloopFwdSm90ILi2EN4cute5tupleIJNS5_1CILi1EEES8_S8_EEENS6_IJNS7_ILi128EEESA_SA_EEELi128ENS_10bfloat16_tEfNS_4arch4Sm90ELb0ELb1ELb0ELb1ELb0ELb0ELb0ELb1ELb1ELb1ELb1ELb0EEENS1_21CollectiveEpilogueFwdISB_S9_SC_SE_Li256ELb1ELb1ELb1ELb0EEENS1_36VarlenDynamicPersistentTileSchedulerILi128ELi128ELi256ELi128ELb1ELb1ELb1ELb1ELb0ELb1EEEEEEEEEvNT_6ParamsE)
        /*0074*/ 	.word	0x00000060


	//----- nvinfo : EIATTR_REGCOUNT
	.align		4
.L_40:
        /*0078*/ 	.byte	0x04, 0x2f
        /*007a*/ 	.short	(.L_42 - .L_41)
	.align		4
.L_41:
        /*007c*/ 	.word	index@(_ZN7cutlass13device_kernelIN5flash11enable_sm90INS1_16FlashAttnFwdSm90INS1_25CollectiveMainloopFwdSm90ILi2EN4cute5tupleIJNS5_1CILi1EEES8_S8_EEENS6_IJNS7_ILi128EEESA_SA_EEELi128ENS_10bfloat16_tEfNS_4arch4Sm90ELb0ELb1ELb0ELb0ELb0ELb0ELb0ELb1ELb1ELb1ELb1ELb0EEENS1_21CollectiveEpilogueFwdISB_S9_SC_SE_Li256ELb0ELb1ELb1ELb0EEENS1_19SingleTileSchedulerILb0ELb1ELb1ELi128EEEEEEEEEvNT_6ParamsE)
        /*0080*/ 	.word	0x000000a8


	//----- nvinfo : EIATTR_FRAME_SIZE
	.align		4
.L_42:
        /*0084*/ 	.byte	0x04, 0x11
        /*0086*/ 	.short	(.L_44 - .L_43)
	.align		4
.L_43:
        /*0088*/ 	.word	index@(_ZN7cutlass13device_kernelIN5flash11enable_sm90INS1_16FlashAttnFwdSm90INS1_25CollectiveMainloopFwdSm90ILi2EN4cute5tupleIJNS5_1CILi1EEES8_S8_EEENS6_IJNS7_ILi128EEESA_SA_EEELi128ENS_10bfloat16_tEfNS_4arch4Sm90ELb0ELb1ELb0ELb0ELb0ELb0ELb0ELb1ELb1ELb1ELb1ELb0EEENS1_21CollectiveEpilogueFwdISB_S9_SC_SE_Li256ELb0ELb1ELb1ELb0EEENS1_19SingleTileSchedulerILb0ELb1ELb1ELi128EEEEEEEEEvNT_6ParamsE)
        /*008c*/ 	.word	0x00000018


	//----- nvinfo : EIATTR_REGCOUNT
	.align		4
.L_44:
        /*0090*/ 	.byte	0x04, 0x2f
        /*0092*/ 	.short	(.L_46 - .L_45)
	.align		4
.L_45:
        /*0094*/ 	.word	index@(_ZN7cutlass13device_kernelIN5flash11enable_sm90INS1_16FlashAttnFwdSm90INS1_25CollectiveMainloopFwdSm90ILi2EN4cute5tupleIJNS5_1CILi1EEES8_S8_EEENS6_IJNS7_ILi128EEENS7_ILi176EEESA_EEELi128ENS_10bfloat16_tEfNS_4arch4Sm90ELb0ELb0ELb0ELb1ELb0ELb1ELb0ELb1ELb1ELb1ELb1ELb0EEENS1_21CollectiveEpilogueFwdINS6_IJSA_SA_SB_EEES9_SD_SF_Li256ELb1ELb1ELb1ELb0EEENS1_36VarlenDynamicPersistentTileSchedulerILi128ELi176ELi256ELi128ELb1ELb1ELb1ELb0ELb1ELb1EEEEEEEEEvNT_6ParamsE)
        /*0098*/ 	.word	0x000000a8


	//----- nvinfo : EIATTR_FRAME_SIZE
	.align		4
.L_46:
        /*009c*/ 	.byte	0x04, 0x11
        /*009e*/ 	.short	(.L_48 - .L_47)
	.align		4
.L_47:
        /*00a0*/ 	.word	index@(_ZN7cutlass13device_kernelIN5flash11enable_sm90INS1_16FlashAttnFwdSm90INS1_25CollectiveMainloopFwdSm90ILi2EN4cute5tupleIJNS5_1CILi1EEES8_S8_EEENS6_IJNS7_ILi128EEENS7_ILi176EEESA_EEELi128ENS_10bfloat16_tEfNS_4arch4Sm90ELb0ELb0ELb0ELb1ELb0ELb1ELb0ELb1ELb1ELb1ELb1ELb0EEENS1_21CollectiveEpilogueFwdINS6_IJSA_SA_SB_EEES9_SD_SF_Li256ELb1ELb1ELb1ELb0EEENS1_36VarlenDynamicPersistentTileSchedulerILi128ELi176ELi256ELi128ELb1ELb1ELb1ELb0ELb1ELb1EEEEEEEEEvNT_6ParamsE)
        /*00a4*/ 	.word	0x000000a8


	//----- nvinfo : EIATTR_REGCOUNT
	.align		4
.L_48:
        /*00a8*/ 	.byte	0x04, 0x2f
        /*00aa*/ 	.short	(.L_50 - .L_49)
	.align		4
.L_49:
        /*00ac*/ 	.word	index@(_ZN7cutlass13device_kernelIN5flash11enable_sm90INS1_16FlashAttnFwdSm90INS1_25CollectiveMainloopFwdSm90ILi2EN4cute5tupleIJNS5_1CILi1EEES8_S8_EEENS6_IJNS7_ILi128EEENS7_ILi176EEESA_EEELi128ENS_10bfloat16_tEfNS_4arch4Sm90ELb0ELb0ELb0ELb1ELb0ELb0ELb0ELb1ELb1ELb1ELb1ELb0EEENS1_21CollectiveEpilogueFwdINS6_IJSA_SA_SB_EEES9_SD_SF_Li256ELb1ELb1ELb1ELb0EEENS1_36VarlenDynamicPersistentTileSchedulerILi128ELi176ELi256ELi128ELb1ELb1ELb1ELb0ELb1ELb1EEEEEEEEEvNT_6ParamsE)
        /*00b0*/ 	.word	0x000000a8


	//----- nvinfo : EIATTR_FRAME_SIZE
	.align		4
.L_50:
        /*00b4*/ 	.byte	0x04, 0x11
        /*00b6*/ 	.short	(.L_52 - .L_51)
	.align		4
.L_51:
        /*00b8*/ 	.word	index@(_ZN7cutlass13device_kernelIN5flash11enable_sm90INS1_16FlashAttnFwdSm90INS1_25CollectiveMainloopFwdSm90ILi2EN4cute5tupleIJNS5_1CILi1EEES8_S8_EEENS6_IJNS7_ILi128EEENS7_ILi176EEESA_EEELi128ENS_10bfloat16_tEfNS_4arch4Sm90ELb0ELb0ELb0ELb1ELb0ELb0ELb0ELb1ELb1ELb1ELb1ELb0EEENS1_21CollectiveEpilogueFwdINS6_IJSA_SA_SB_EEES9_SD_SF_Li256ELb1ELb1ELb1ELb0EEENS1_36VarlenDynamicPersistentTileSchedulerILi128ELi176ELi256ELi128ELb1ELb1ELb1ELb0ELb1ELb1EEEEEEEEEvNT_6ParamsE)
        /*00bc*/ 	.word	0x00000070


	//----- nvinfo : EIATTR_REGCOUNT
	.align		4
.L_52:
        /*00c0*/ 	.byte	0x04, 0x2f
        /*00c2*/ 	.short	(.L_54 - .L_53)
	.align		4
.L_53:
        /*00c4*/ 	.word	index@(_ZN7cutlass13device_kernelIN5flash11enable_sm90INS1_16FlashAttnFwdSm90INS1_25CollectiveMainloopFwdSm90ILi2EN4cute5tupleIJNS5_1CILi1EEES8_S8_EEENS6_IJNS7_ILi128EEENS7_ILi176EEESA_EEELi128ENS_10bfloat16_tEfNS_4arch4Sm90ELb0ELb0ELb0ELb0ELb0ELb0ELb0ELb1ELb1ELb1ELb1ELb0EEENS1_21CollectiveEpilogueFwdINS6_IJSA_SA_SB_EEES9_SD_SF_Li256ELb0ELb1ELb1ELb0EEENS1_19SingleTileSchedulerILb0ELb1ELb1ELi128EEEEEEEEEvNT_6ParamsE)
        /*00c8*/ 	.word	0x000000a8


	//----- nvinfo : EIATTR_FRAME_SIZE
	.align		4
.L_54:
        /*00cc*/ 	.byte	0x04, 0x11
        /*00ce*/ 	.short	(.L_56 - .L_55)
	.align		4
.L_55:
        /*00d0*/ 	.word	index@(_ZN7cutlass13device_kernelIN5flash11enable_sm90INS1_16FlashAttnFwdSm90INS1_25CollectiveMainloopFwdSm90ILi2EN4cute5tupleIJNS5_1CILi1EEES8_S8_EEENS6_IJNS7_ILi128EEENS7_ILi176EEESA_EEELi128ENS_10bfloat16_tEfNS_4arch4Sm90ELb0ELb0ELb0ELb0ELb0ELb0ELb0ELb1ELb1ELb1ELb1ELb0EEENS1_21CollectiveEpilogueFwdINS6_IJSA_SA_SB_EEES9_SD_SF_Li256ELb0ELb1ELb1ELb0EEENS1_19SingleTileSchedulerILb0ELb1ELb1ELi128EEEEEEEEEvNT_6ParamsE)
        /*00d4*/ 	.word	0x00000010


	//----- nvinfo : EIATTR_MIN_STACK_SIZE
	.align		4
.L_56:
        /*00d8*/ 	.byte	0x04, 0x12
        /*00da*/ 	.short	(.L_58 - .L_57)
	.align		4
.L_57:
        /*00dc*/ 	.word	index@(_ZN7cutlass13device_kernelIN5flash11enable_sm90INS1_16FlashAttnFwdSm90INS1_25CollectiveMainloopFwdSm90ILi2EN4cute5tupleIJNS5_1CILi1EEES8_S8_EEENS6_IJNS7_ILi128EEENS7_ILi176EEESA_EEELi128ENS_10bfloat16_tEfNS_4arch4Sm90ELb0ELb0ELb0ELb0ELb0ELb0ELb0ELb1ELb1ELb1ELb1ELb0EEENS1_21CollectiveEpilogueFwdINS6_IJSA_SA_SB_EEES9_SD_SF_Li256ELb0ELb1ELb1ELb0EEENS1_19SingleTileSchedulerILb0ELb1ELb1ELi128EEEEEEEEEvNT_6ParamsE)
        /*00e0*/ 	.word	0x00000010


	//----- nvinfo : EIATTR_MIN_STACK_SIZE
	.align		4
.L_58:
        /*00e4*/ 	.byte	0x04, 0x12
        /*00e6*/ 	.short	(.L_60 - .L_59)
	.align		4
.L_59:
        /*00e8*/ 	.word	index@(_ZN7cutlass13device_kernelIN5flash11enable_sm90INS1_16FlashAttnFwdSm90INS1_25CollectiveMainloopFwdSm90ILi2EN4cute5tupleIJNS5_1CILi1EEES8_S8_EEENS6_IJNS7_ILi128EEENS7_ILi176EEESA_EEELi128ENS_10bfloat16_tEfNS_4arch4Sm90ELb0ELb0ELb0ELb1ELb0ELb0ELb0ELb1ELb1ELb1ELb1ELb0EEENS1_21CollectiveEpilogueFwdINS6_IJSA_SA_SB_EEES9_SD_SF_Li256ELb1ELb1ELb1ELb0EEENS1_36VarlenDynamicPersistentTileSchedulerILi128ELi176ELi256ELi128ELb1ELb1ELb1ELb0ELb1ELb1EEEEEEEEEvNT_6ParamsE)
        /*00ec*/ 	.word	0x00000070


	//----- nvinfo : EIATTR_MIN_STACK_SIZE
	.align		4
.L_60:
        /*00f0*/ 	.byte	0x04, 0x12
        /*00f2*/ 	.short	(.L_62 - .L_61)
	.align		4
.L_61:
        /*00f4*/ 	.word	index@(_ZN7cutlass13device_kernelIN5flash11enable_sm90INS1_16FlashAttnFwdSm90INS1_25CollectiveMainloopFwdSm90ILi2EN4cute5tupleIJNS5_1CILi1EEES8_S8_EEENS6_IJNS7_ILi128EEENS7_ILi176EEESA_EEELi128ENS_10bfloat16_tEfNS_4arch4Sm90ELb0ELb0ELb0ELb1ELb0ELb1ELb0ELb1ELb1ELb1ELb1ELb0EEENS1_21CollectiveEpilogueFwdINS6_IJSA_SA_SB_EEES9_SD_SF_Li256ELb1ELb1ELb1ELb0EEENS1_36VarlenDynamicPersistentTileSchedulerILi128ELi176ELi256ELi128ELb1ELb1ELb1ELb0ELb1ELb1EEEEEEEEEvNT_6ParamsE)
        /*00f8*/ 	.word	0x000000a8


	//----- nvinfo : EIATTR_MIN_STACK_SIZE
	.align		4
.L_62:
        /*00fc*/ 	.byte	0x04, 0x12
        /*00fe*/ 	.short	(.L_64 - .L_63)
	.align		4
.L_63:
        /*0100*/ 	.word	index@(_ZN7cutlass13device_kernelIN5flash11enable_sm90INS1_16FlashAttnFwdSm90INS1_25CollectiveMainloopFwdSm90ILi2EN4cute5tupleIJNS5_1CILi1EEES8_S8_EEENS6_IJNS7_ILi128EEESA_SA_EEELi128ENS_10bfloat16_tEfNS_4arch4Sm90ELb0ELb1ELb0ELb0ELb0ELb0ELb0ELb1ELb1ELb1ELb1ELb0EEENS1_21CollectiveEpilogueFwdISB_S9_SC_SE_Li256ELb0ELb1ELb1ELb0EEENS1_19SingleTileSchedulerILb0ELb1ELb1ELi128EEEEEEEEEvNT_6ParamsE)
        /*0104*/ 	.word	0x00000018


	//----- nvinfo : EIATTR_MIN_STACK_SIZE
	.align		4
.L_64:
        /*0108*/ 	.byte	0x04, 0x12
        /*010a*/ 	.short	(.L_66 - .L_65)
	.align		4
.L_65:
        /*010c*/ 	.word	index@(_ZN7cutlass13device_kernelIN5flash11enable_sm90INS1_16FlashAttnFwdSm90INS1_25CollectiveMainloopFwdSm90ILi2EN4cute5tupleIJNS5_1CILi1EEES8_S8_EEENS6_IJNS7_ILi128EEESA_SA_EEELi128ENS_10bfloat16_tEfNS_4arch4Sm90ELb0ELb1ELb0ELb1ELb0ELb0ELb0ELb1ELb1ELb1ELb1ELb0EEENS1_21CollectiveEpilogueFwdISB_S9_SC_SE_Li256ELb1ELb1ELb1ELb0EEENS1_36VarlenDynamicPersistentTileSchedulerILi128ELi128ELi256ELi128ELb1ELb1ELb1ELb1ELb0ELb1EEEEEEEEEvNT_6ParamsE)
        /*0110*/ 	.word	0x00000060


	//----- nvinfo : EIATTR_MIN_STACK_SIZE
	.align		4
.L_66:
        /*0114*/ 	.byte	0x04, 0x12
        /*0116*/ 	.short	(.L_68 - .L_67)
	.align		4
.L_67:
        /*0118*/ 	.word	index@(_ZN7cutlass13device_kernelIN5flash11enable_sm90INS1_16FlashAttnFwdSm90INS1_25CollectiveMainloopFwdSm90ILi2EN4cute5tupleIJNS5_1CILi1EEES8_S8_EEENS6_IJNS7_ILi128EEESA_SA_EEELi128ENS_10bfloat16_tEfNS_4arch4Sm90ELb0ELb1ELb0ELb1ELb0ELb1ELb0ELb1ELb1ELb1ELb1ELb0EEENS1_21CollectiveEpilogueFwdISB_S9_SC_SE_Li256ELb1ELb1ELb1ELb0EEENS1_36VarlenDynamicPersistentTileSchedulerILi128ELi128ELi256ELi128ELb1ELb1ELb1ELb1ELb0ELb1EEEEEEEEEvNT_6ParamsE)
        /*011c*/ 	.word	0x00000068


	//----- nvinfo : EIATTR_MIN_STACK_SIZE
	.align		4
.L_68:
        /*0120*/ 	.byte	0x04, 0x12
        /*0122*/ 	.short	(.L_70 - .L_69)
	.align		4
.L_69:
        /*0124*/ 	.word	index@(_ZN7cutlass13device_kernelIN5flash11enable_sm90INS1_16FlashAttnFwdSm90INS1_25CollectiveMainloopFwdSm90ILi2EN4cute5tupleIJNS5_1CILi1EEES8_S8_EEENS6_IJNS7_ILi128EEESA_SA_EEELi128ENS_10bfloat16_tEfNS_4arch4Sm90ELb1ELb0ELb0ELb0ELb0ELb0ELb0ELb1ELb1ELb1ELb1ELb0EEENS1_21CollectiveEpilogueFwdISB_S9_SC_SE_Li256ELb0ELb1ELb1ELb0EEENS1_19SingleTileSchedulerILb0ELb1ELb1ELi128EEEEEEEEEvNT_6ParamsE)
        /*0128*/ 	.word	0x00000018


	//----- nvinfo : EIATTR_MIN_STACK_SIZE
	.align		4
.L_70:
        /*012c*/ 	.byte	0x04, 0x12
        /*012e*/ 	.short	(.L_72 - .L_71)
	.align		4
.L_71:
        /*0130*/ 	.word	index@(_ZN7cutlass13device_kernelIN5flash11enable_sm90INS1_16FlashAttnFwdSm90INS1_25CollectiveMainloopFwdSm90ILi2EN4cute5tupleIJNS5_1CILi1EEES8_S8_EEENS6_IJNS7_ILi128EEESA_SA_EEELi128ENS_10bfloat16_tEfNS_4arch4Sm90ELb1ELb0ELb0ELb1ELb0ELb0ELb0ELb1ELb1ELb1ELb1ELb0EEENS1_21CollectiveEpilogueFwdISB_S9_SC_SE_Li256ELb1ELb1ELb1ELb0EEENS1_36VarlenDynamicPersistentTileSchedulerILi128ELi128ELi256ELi128ELb1ELb1ELb1ELb1ELb1ELb1EEEEEEEEEvNT_6ParamsE)
        /*0134*/ 	.word	0x00000060


	//----- nvinfo : EIATTR_MIN_STACK_SIZE
	.align		4
.L_72:
        /*0138*/ 	.byte	0x04, 0x12
        /*013a*/ 	.short	(.L_74 - .L_73)
	.align		4
.L_73:
        /*013c*/ 	.word	index@(_ZN7cutlass13device_kernelIN5flash11enable_sm90INS1_16FlashAttnFwdSm90INS1_25CollectiveMainloopFwdSm90ILi2EN4cute5tupleIJNS5_1CILi1EEES8_S8_EEENS6_IJNS7_ILi128EEESA_SA_EEELi128ENS_10bfloat16_tEfNS_4arch4Sm90ELb1ELb0ELb0ELb1ELb0ELb1ELb0ELb1ELb1ELb1ELb1ELb0EEENS1_21CollectiveEpilogueFwdISB_S9_SC_SE_Li256ELb1ELb1ELb1ELb0EEENS1_36VarlenDynamicPersistentTileSchedulerILi128ELi128ELi256ELi128ELb1ELb1ELb1ELb1ELb1ELb1EEEEEEEEEvNT_6ParamsE)
        /*0140*/ 	.word	0x00000068
.L_74:


//--------------------- .nv.compat                --------------------------
	.section	.nv.compat,"",@"SHT_CUDA_COMPAT_INFO"
	.align	4
        /*0000*/ 	.byte	0x02, 0x09, 0x01, 0x00, 0x02, 0x02, 0x04, 0x00, 0x02, 0x05, 0x05, 0x00, 0x03, 0x07, 0x01, 0x01
        /*0010*/ 	.byte	0x02, 0x03, 0x01, 0x00, 0x02, 0x06, 0x01, 0x00, 0x04, 0x0b, 0x08, 0x00, 0x00, 0x00, 0x00, 0x00
        /*0020*/ 	.byte	0x00, 0x00, 0x00, 0x00


//--------------------- .nv.info._ZN7cutlass13device_kernelIN5flash11enable_sm90INS1_16FlashAttnFwdSm90INS1_25CollectiveMainloopFwdSm90ILi2EN4cute5tupleIJNS5_1CILi1EEES8_S8_EEENS6_IJNS7_ILi128EEENS7_ILi176EEESA_EEELi128ENS_10bfloat16_tEfNS_4arch4Sm90ELb0ELb0ELb0ELb0ELb0ELb0ELb0ELb1ELb1ELb1ELb1ELb0EEENS1_21CollectiveEpilogueFwdINS6_IJSA_SA_SB_EEES9_SD_SF_Li256ELb0ELb1ELb1ELb0EEENS1_19SingleTileSchedulerILb0ELb1ELb1ELi128EEEEEEEEEvNT_6ParamsE --------------------------
	.section	.nv.info._ZN7cutlass13device_kernelIN5flash11enable_sm90INS1_16FlashAttnFwdSm90INS1_25CollectiveMainloopFwdSm90ILi2EN4cute5tupleIJNS5_1CILi1EEES8_S8_EEENS6_IJNS7_ILi128EEENS7_ILi176EEESA_EEELi128ENS_10bfloat16_tEfNS_4arch4Sm90ELb0ELb0ELb0ELb0ELb0ELb0ELb0ELb1ELb1ELb1ELb1ELb0EEENS1_21CollectiveEpilogueFwdINS6_IJSA_SA_SB_EEES9_SD_SF_Li256ELb0ELb1ELb1ELb0EEENS1_19SingleTileSchedulerILb0ELb1ELb1ELi128EEEEEEEEEvNT_6ParamsE,"",@"SHT_CUDA_INFO"
	.sectionflags	@""
	.align	4


	//----- nvinfo : EIATTR_CUDA_API_VERSION
	.align		4
        /*0000*/ 	.byte	0x04, 0x37
        /*0002*/ 	.short	(.L_76 - .L_75)
.L_75:
        /*0004*/ 	.word	0x00000082


	//----- nvinfo : EIATTR_KPARAM_INFO
	.align		4
.L_76:
        /*0008*/ 	.byte	0x04, 0x17
        /*000a*/ 	.short	(.L_78 - .L_77)
.L_77:
        /*000c*/ 	.word	0x00000000
        /*0010*/ 	.short	0x0000
        /*0012*/ 	.short	0x0070
        /*0014*/ 	.byte	0x00, 0xf0, 0x01, 0x28


	//----- nvinfo : EIATTR_SPARSE_MMA_MASK
	.align		4
.L_78:
        /*0018*/ 	.byte	0x03, 0x50
        /*001a*/ 	.short	0x0000


	//----- nvinfo : EIATTR_MAXREG_COUNT
	.align		4
        /*001c*/ 	.byte	0x03, 0x1b
        /*001e*/ 	.short	0x00a8


	//----- nvinfo : EIATTR_NUM_BARRIERS
	.align		4
        /*0020*/ 	.byte	0x02, 0x4c
        /*0022*/ 	.byte	0x10
	.zero		1


	//----- nvinfo : EIATTR_EXTERNS
	.align		4
        /*0024*/ 	.byte	0x04, 0x0f
        /*0026*/ 	.short	(.L_80 - .L_79)


	//   ....[0]....
	.align		4
.L_79:
        /*0028*/ 	.word	index@(__assertfail)


	//----- nvinfo : EIATTR_ANNOTATIONS
	.align		4
.L_80:
        /*002c*/ 	.byte	0x04, 0x55
        /*002e*/ 	.short	(.L_82 - .L_81)


	//   ....[0]....
.L_81:
        /*0030*/ 	.word	0x00000001
        /*0034*/ 	.byte	0x60, 0x09, 0x00, 0x00, 0x01, 0x00, 0x00, 0x00, 0x90, 0x13, 0x00, 0x00, 0x01, 0x00, 0x00, 0x00
        /*0044*/ 	.byte	0x90, 0xd7, 0x00, 0x00, 0x01, 0x00, 0x00, 0x00, 0x80, 0xdc, 0x00, 0x00, 0x01, 0x00, 0x00, 0x00
        /*0054*/ 	.byte	0xf0, 0xeb, 0x00, 0x00, 0x01, 0x00, 0x00, 0x00, 0x90, 0xee, 0x00, 0x00, 0x01, 0x00, 0x00, 0x00
        /*0064*/ 	.byte	0x50, 0xf6, 0x00, 0x00, 0x01, 0x00, 0x00, 0x00, 0x70, 0xfe, 0x00, 0x00, 0x01, 0x00, 0x00, 0x00
        /*0074*/ 	.byte	0xd0, 0x0a, 0x01, 0x00


	//----- nvinfo : EIATTR_MERCURY_ISA_VERSION
	.align		4
.L_82:
        /*0078*/ 	.byte	0x03, 0x5f
        /*007a*/ 	.short	0x0101


	//----- nvinfo : EIATTR_INT_WARP_WIDE_INSTR_OFFSETS
	.align		4
        /*007c*/ 	.byte	0x04, 0x31
        /*007e*/ 	.short	(.L_84 - .L_83)


	//   ....[0]....
.L_83:
        /*0080*/ 	.word	0x00000130


	//   ....[1]....
        /*0084*/ 	.word	0x00000170


	//   ....[2]....
        /*0088*/ 	.word	0x000001e0


	//----- nvinfo : EIATTR_COOP_GROUP_MASK_REGIDS
	.align		4
.L_84:
        /*008c*/ 	.byte	0x04, 0x29
        /*008e*/ 	.short	(.L_86 - .L_85)


	//   ....[0]....
.L_85:
        /*0090*/ 	.word	0xffffffff


	//   ....[1]....
        /*0094*/ 	.word	0xffffffff


	//   ....[2]....
        /*0098*/ 	.word	0xffffffff


	//   ....[3]....
        /*009c*/ 	.word	0xffffffff


	//   ....[4]....
        /*00a0*/ 	.word	0xffffffff


	//   ....[5]....
        /*00a4*/ 	.word	0xffffffff


	//   ....[6]....
        /*00a8*/ 	.word	0xffffffff


	//   ....[7]....
        /*00ac*/ 	.word	0xffffffff


	//   ....[8]....
        /*00b0*/ 	.word	0xffffffff


	//   ....[9]....
        /*00b4*/ 	.word	0xffffffff


	//   ....[10]....
        /*00b8*/ 	.word	0xffffffff


	//   ....[11]....
        /*00bc*/ 	.word	0xffffffff


	//   ....[12]....
        /*00c0*/ 	.word	0xffffffff


	//   ....[13]....
        /*00c4*/ 	.word	0xffffffff


	//   ....[14]....
        /*00c8*/ 	.word	0xffffffff


	//   ....[15]....
        /*00cc*/ 	.word	0xffffffff


	//   ....[16]....
        /*00d0*/ 	.word	0xffffffff


	//   ....[17]....
        /*00d4*/ 	.word	0xffffffff


	//   ....[18]....
        /*00d8*/ 	.word	0xffffffff


	//   ....[19]....
        /*00dc*/ 	.word	0xffffffff


	//   ....[20]....
        /*00e0*/ 	.word	0xffffffff


	//   ....[21]....
        /*00e4*/ 	.word	0xffffffff


	//   ....[22]....
        /*00e8*/ 	.word	0xffffffff


	//   ....[23]....
        /*00ec*/ 	.word	0xffffffff


	//   ....[24]....
        /*00f0*/ 	.word	0xffffffff


	//   ....[25]....
        /*00f4*/ 	.word	0xffffffff


	//   ....[26]....
        /*00f8*/ 	.word	0xffffffff


	//   ....[27]....
        /*00fc*/ 	.word	0xffffffff


	//   ....[28]....
        /*0100*/ 	.word	0xffffffff


	//   ....[29]....
        /*0104*/ 	.word	0xffffffff


	//   ....[30]....
        /*0108*/ 	.word	0xffffffff


	//   ....[31]....
        /*010c*/ 	.word	0xffffffff


	//   ....[32]....
        /*0110*/ 	.word	0xffffffff


	//   ....[33]....
        /*0114*/ 	.word	0xffffffff


	//   ....[34]....
        /*0118*/ 	.word	0xffffffff


	//   ....[35]....
        /*011c*/ 	.word	0xffffffff


	//   ....[36]....
        /*0120*/ 	.word	0xffffffff


	//   ....[37]....
        /*0124*/ 	.word	0xffffffff


	//   ....[38]....
        /*0128*/ 	.word	0xffffffff


	//   ....[39]....
        /*012c*/ 	.word	0xffffffff


	//   ....[40]....
        /*0130*/ 	.word	0xffffffff


	//   ....[41]....
        /*0134*/ 	.word	0xffffffff


	//   ....[42]....
        /*0138*/ 	.word	0xffffffff


	//   ....[43]....
        /*013c*/ 	.word	0xffffffff


	//   ....[44]....
        /*0140*/ 	.word	0xffffffff


	//   ....[45]....
        /*0144*/ 	.word	0xffffffff


	//   ....[46]....
        /*0148*/ 	.word	0xffffffff


	//   ....[47]....
        /*014c*/ 	.word	0x0500000f


	//   ....[48]....
        /*0150*/ 	.word	0x0500000f


	//   ....[49]....
        /*0154*/ 	.word	0x0500000f


	//   ....[50]....
        /*0158*/ 	.word	0x0500000f


	//   ....[51]....
        /*015c*/ 	.word	0x0500000f


	//   ....[52]....
        /*0160*/ 	.word	0x0500000f


	//   ....[53]....
        /*0164*/ 	.word	0x0500000f


	//   ....[54]....
        /*0168*/ 	.word	0x0500000f


	//   ....[55]....
        /*016c*/ 	.word	0x0500000f


	//   ....[56]....
        /*0170*/ 	.word	0x0500000f


	//   ....[57]....
        /*0174*/ 	.word	0x0500000f


	//   ....[58]....
        /*0178*/ 	.word	0x0500000f


	//   ....[59]....
        /*017c*/ 	.word	0x0500000f


	//   ....[60]....
        /*0180*/ 	.word	0x0500000f


	//   ....[61]....
        /*0184*/ 	.word	0x0500000f


	//   ....[62]....
        /*0188*/ 	.word	0x0500000f


	//   ....[63]....
        /*018c*/ 	.word	0x0500000f


	//   ....[64]....
        /*0190*/ 	.word	0x0500000f


	//----- nvinfo : EIATTR_COOP_GROUP_INSTR_OFFSETS
	.align		4
.L_86:
        /*0194*/ 	.byte	0x04, 0x28
        /*0196*/ 	.short	(.L_88 - .L_87)


	//   ....[0]....
.L_87:
        /*0198*/ 	.word	0x00000070


	//   ....[1]....
        /*019c*/ 	.word	0x00000140


	//   ....[2]....
        /*01a0*/ 	.word	0x00000190


	//   ....[3]....
        /*01a4*/ 	.word	0x000003c0


	//   ....[4]....
        /*01a8*/ 	.word	0x00000520


	//   ....[5]....
        /*01ac*/ 	.word	0x00000640


	//   ....[6]....
        /*01b0*/ 	.word	0x000007a0


	//   ....[7]....
        /*01b4*/ 	.word	0x00001160


	//   ....[8]....
        /*01b8*/ 	.word	0x00004600


	//   ....[9]....
        /*01bc*/ 	.word	0x000046a0


	//   ....[10]....
        /*01c0*/ 	.word	0x00004de0


	//   ....[11]....
        /*01c4*/ 	.word	0x00004e50


	//   ....[12]....
        /*01c8*/ 	.word	0x00008e80


	//   ....[13]....
        /*01cc*/ 	.word	0x00008ef0


	//   ....[14]....
        /*01d0*/ 	.word	0x00009550


	//   ....[15]....
        /*01d4*/ 	.word	0x000095b0


	//   ....[16]....
        /*01d8*/ 	.word	0x0000af00


	//   ....[17]....
        /*01dc*/ 	.word	0x0000af30


	//   ....[18]....
        /*01e0*/ 	.word	0x0000afd0


	//   ....[19]....
        /*01e4*/ 	.word	0x0000b020


	//   ....[20]....
        /*01e8*/ 	.word	0x0000c070


	//   ....[21]....
        /*01ec*/ 	.word	0x0000c0b0


	//   ....[22]....
        /*01f0*/ 	.word	0x0000c0f0


	//   ....[23]....
        /*01f4*/ 	.word	0x0000c130


	//   ....[24]....
        /*01f8*/ 	.word	0x0000c140


	//   ....[25]....
        /*01fc*/ 	.word	0x0000c160


	//   ....[26]....
        /*0200*/ 	.word	0x0000c7b0


	//   ....[27]....
        /*0204*/ 	.word	0x0000c7c0


	//   ....[28]....
        /*0208*/ 	.word	0x0000d230


	//   ....[29]....
        /*020c*/ 	.word	0x0000dca0


	//   ....[30]....
        /*0210*/ 	.word	0x0000e620


	//   ....[31]....
        /*0214*/ 	.word	0x0000e630


	//   ....[32]....
        /*0218*/ 	.word	0x0000e650


	//   ....[33]....
        /*021c*/ 	.word	0x0000e6b0


	//   ....[34]....
        /*0220*/ 	.word	0x0000e710


	//   ....[35]....
        /*0224*/ 	.word	0x0000e750


	//   ....[36]....
        /*0228*/ 	.word	0x0000e7b0


	//   ....[37]....
        /*022c*/ 	.word	0x0000e7f0


	//   ....[38]....
        /*0230*/ 	.word	0x0000e850


	//   ....[39]....
        /*0234*/ 	.word	0x0000e890


	//   ....[40]....
        /*0238*/ 	.word	0x0000e8f0


	//   ....[41]....
        /*023c*/ 	.word	0x0000e930


	//   ....[42]....
        /*0240*/ 	.word	0x0000e990


	//   ....[43]....
        /*0244*/ 	.word	0x0000e9d0


	//   ....[44]....
        /*0248*/ 	.word	0x0000ea30


	//   ....[45]....
        /*024c*/ 	.word	0x0000ea60


	//   ....[46]....
        /*0250*/ 	.word	0x00010a60


	//   ....[47]....
        /*0254*/ 	.word	0x00010f20


	//   ....[48]....
        /*0258*/ 	.word	0x000110a0


	//   ....[49]....
        /*025c*/ 	.word	0x000110f0


	//   ....[50]....
        /*0260*/ 	.word	0x00011220


	//   ....[51]....
        /*0264*/ 	.word	0x00011290


	//   ....[52]....
        /*0268*/ 	.word	0x00011380


	//   ....[53]....
        /*026c*/ 	.word	0x000113f0


	//   ....[54]....
        /*0270*/ 	.word	0x000114e0


	//   ....[55]....
        /*0274*/ 	.word	0x00011550


	//   ....[56]....
        /*0278*/ 	.word	0x00011640


	//   ....[57]....
        /*027c*/ 	.word	0x000116b0


	//   ....[58]....
        /*0280*/ 	.word	0x000117a0


	//   ....[59]....
        /*0284*/ 	.word	0x00011810


	//   ....[60]....
        /*0288*/ 	.word	0x00011900


	//   ....[61]....
        /*028c*/ 	.word	0x00011960


	//   ....[62]....
        /*0290*/ 	.word	0x00011a40


	//   ....[63]....
        /*0294*/ 	.word	0x00011a90


	//   ....[64]....
        /*0298*/ 	.word	0x00011e90


	//----- nvinfo : EIATTR_REG_RECONFIG
	.align		4
.L_88:
        /*029c*/ 	.byte	0x01, 0x54
	.zero		2


	//----- nvinfo : EIATTR_SYSCALL_OFFSETS
	.align		4
        /*02a0*/ 	.byte	0x04, 0x46
        /*02a2*/ 	.short	(.L_90 - .L_89)


	//   ....[0]....
.L_89:
        /*02a4*/ 	.word	0x00001340


	//   ....[1]....
        /*02a8*/ 	.word	0x0000d910


	//   ....[2]....
        /*02ac*/ 	.word	0x0000da50


	//   ....[3]....
        /*02b0*/ 	.word	0x0000db40


	//   ....[4]....
        /*02b4*/ 	.word	0x0000e240


	//----- nvinfo : EIATTR_MBARRIER_INSTR_OFFSETS
	.align		4
.L_90:
        /*02b8*/ 	.byte	0x04, 0x39
        /*02ba*/ 	.short	(.L_92 - .L_91)


	//   ....[0]....
.L_91:
        /*02bc*/ 	.word	0x00000270
        /*02c0*/ 	.word	0x000000ff
        /*02c4*/ 	.word	0x00034800
        /*02c8*/ 	.short	0x0100
        /*02ca*/ 	.byte	0x08
	.zero		1


	//   ....[1]....
        /*02cc*/ 	.word	0x00000280
        /*02d0*/ 	.word	0x000000ff
        /*02d4*/ 	.word	0x00034820
        /*02d8*/ 	.short	0x0100
        /*02da*/ 	.byte	0x08
	.zero		1


	//   ....[2]....
        /*02dc*/ 	.word	0x00000370
        /*02e0*/ 	.word	0x000000ff
        /*02e4*/ 	.word	0x00034830
        /*02e8*/ 	.short	0x0100
        /*02ea*/ 	.byte	0x08
	.zero		1


	//   ....[3]....
        /*02ec*/ 	.word	0x00000380
        /*02f0*/ 	.word	0x000000ff
        /*02f4*/ 	.word	0x00034840
        /*02f8*/ 	.short	0x0100
        /*02fa*/ 	.byte	0x08
	.zero		1


	//   ....[4]....
        /*02fc*/ 	.word	0x00000390
        /*0300*/ 	.word	0x000000ff
        /*0304*/ 	.word	0x00034838
        /*0308*/ 	.short	0x0100
        /*030a*/ 	.byte	0x08
	.zero		1


	//   ....[5]....
        /*030c*/ 	.word	0x000003a0
        /*0310*/ 	.word	0x000000ff
        /*0314*/ 	.word	0x00034848
        /*0318*/ 	.short	0x0100
        /*031a*/ 	.byte	0x08
	.zero		1


	//   ....[6]....
        /*031c*/ 	.word	0x000004d0
        /*0320*/ 	.word	0x000000ff
        /*0324*/ 	.word	0x00034850
        /*0328*/ 	.short	0x0100
        /*032a*/ 	.byte	0x08
	.zero		1


	//   ....[7]....
        /*032c*/ 	.word	0x000004e0
        /*0330*/ 	.word	0x000000ff
        /*0334*/ 	.word	0x00034860
        /*0338*/ 	.short	0x0100
        /*033a*/ 	.byte	0x08
	.zero		1


	//   ....[8]....
        /*033c*/ 	.word	0x000004f0
        /*0340*/ 	.word	0x000000ff
        /*0344*/ 	.word	0x00034858
        /*0348*/ 	.short	0x0100
        /*034a*/ 	.byte	0x08
	.zero		1


	//   ....[9]....
        /*034c*/ 	.word	0x00000500
        /*0350*/ 	.word	0x000000ff
        /*0354*/ 	.word	0x00034868
        /*0358*/ 	.short	0x0100
        /*035a*/ 	.byte	0x08
	.zero		1


	//   ....[10]....
        /*035c*/ 	.word	0x000005f0
        /*0360*/ 	.word	0x000000ff
        /*0364*/ 	.word	0x00034870
        /*0368*/ 	.short	0x0100
        /*036a*/ 	.byte	0x06
	.zero		1


	//   ....[11]....
        /*036c*/ 	.word	0x00000600
        /*0370*/ 	.word	0x000000ff
        /*0374*/ 	.word	0x00034880
        /*0378*/ 	.short	0x0100
        /*037a*/ 	.byte	0x06
	.zero		1


	//   ....[12]....
        /*037c*/ 	.word	0x00000610
        /*0380*/ 	.word	0x000000ff
        /*0384*/ 	.word	0x00034878
        /*0388*/ 	.short	0x0100
        /*038a*/ 	.byte	0x06
	.zero		1


	//   ....[13]....
        /*038c*/ 	.word	0x00000620
        /*0390*/ 	.word	0x000000ff
        /*0394*/ 	.word	0x00034888
        /*0398*/ 	.short	0x0100
        /*039a*/ 	.byte	0x06
	.zero		1


	//   ....[14]....
        /*039c*/ 	.word	0x00000750
        /*03a0*/ 	.word	0x000000ff
        /*03a4*/ 	.word	0x00034890
        /*03a8*/ 	.short	0x0100
        /*03aa*/ 	.byte	0x08
	.zero		1


	//   ....[15]....
        /*03ac*/ 	.word	0x00000760
        /*03b0*/ 	.word	0x000000ff
        /*03b4*/ 	.word	0x000348a0
        /*03b8*/ 	.short	0x0100
        /*03ba*/ 	.byte	0x08
	.zero		1


	//   ....[16]....
        /*03bc*/ 	.word	0x00000770
        /*03c0*/ 	.word	0x000000ff
        /*03c4*/ 	.word	0x00034898
        /*03c8*/ 	.short	0x0100
        /*03ca*/ 	.byte	0x08
	.zero		1


	//   ....[17]....
        /*03cc*/ 	.word	0x00000780
        /*03d0*/ 	.word	0x000000ff
        /*03d4*/ 	.word	0x000348a8
        /*03d8*/ 	.short	0x0100
        /*03da*/ 	.byte	0x08
	.zero		1


	//   ....[18]....
        /*03dc*/ 	.word	0x000008b0
        /*03e0*/ 	.word	0x000000ff
        /*03e4*/ 	.word	0x000348b0
        /*03e8*/ 	.short	0x0100
        /*03ea*/ 	.byte	0x08
	.zero		1


	//   ....[19]....
        /*03ec*/ 	.word	0x000008c0
        /*03f0*/ 	.word	0x000000ff
        /*03f4*/ 	.word	0x000348c0
        /*03f8*/ 	.short	0x0100
        /*03fa*/ 	.byte	0x08
	.zero		1


	//   ....[20]....
        /*03fc*/ 	.word	0x000008d0
        /*0400*/ 	.word	0x000000ff
        /*0404*/ 	.word	0x000348b8
        /*0408*/ 	.short	0x0100
        /*040a*/ 	.byte	0x08
	.zero		1


	//   ....[21]....
        /*040c*/ 	.word	0x000008e0
        /*0410*/ 	.word	0x000000ff
        /*0414*/ 	.word	0x000348c8
        /*0418*/ 	.short	0x0100
        /*041a*/ 	.byte	0x08
	.zero		1


	//   ....[22]....
        /*041c*/ 	.word	0x00001370
        /*0420*/ 	.word	0x000000ff
        /*0424*/ 	.word	0x00034800
        /*0428*/ 	.short	0x010a
        /*042a*/ 	.byte	0x04
	.zero		1


	//   ....[23]....
        /*042c*/ 	.word	0x00001410
        /*0430*/ 	.word	0x000000ff
        /*0434*/ 	.word	0x00034830
        /*0438*/ 	.short	0x010a
        /*043a*/ 	.byte	0x04
	.zero		1


	//   ....[24]....
        /*043c*/ 	.word	0x000014a0
        /*0440*/ 	.word	0x000000ff
        /*0444*/ 	.word	0x00034830
        /*0448*/ 	.short	0x010a
        /*044a*/ 	.byte	0x04
	.zero		1


	//   ....[25]....
        /*044c*/ 	.word	0x00005560
        /*0450*/ 	.word	0x00000032
        /*0454*/ 	.word	0x00000000
        /*0458*/ 	.short	0x0101
        /*045a*/ 	.byte	0x3f
	.zero		1


	//   ....[26]....
        /*045c*/ 	.word	0x00006490
        /*0460*/ 	.word	0x00000005
        /*0464*/ 	.word	0x00034830
        /*0468*/ 	.short	0x010a
        /*046a*/ 	.byte	0x3f
	.zero		1


	//   ....[27]....
        /*046c*/ 	.word	0x000064d0
        /*0470*/ 	.word	0x00000005
        /*0474*/ 	.word	0x00034830
        /*0478*/ 	.short	0x010a
        /*047a*/ 	.byte	0x3f
	.zero		1


	//   ....[28]....
        /*047c*/ 	.word	0x00008a80
        /*0480*/ 	.word	0x000000ff
        /*0484*/ 	.word	0x00034850
        /*0488*/ 	.short	0x010a
        /*048a*/ 	.byte	0x06
	.zero		1


	//   ....[29]....
        /*048c*/ 	.word	0x00008ac0
        /*0490*/ 	.word	0x000000ff
        /*0494*/ 	.word	0x00034850
        /*0498*/ 	.short	0x010a
        /*049a*/ 	.byte	0x06
	.zero		1


	//   ....[30]....
        /*049c*/ 	.word	0x0000a070
        /*04a0*/ 	.word	0x00000085
        /*04a4*/ 	.word	0x00000000
        /*04a8*/ 	.short	0x0101
        /*04aa*/ 	.byte	0x3f
	.zero		1


	//   ....[31]....
        /*04ac*/ 	.word	0x0000a290
        /*04b0*/ 	.word	0x00000083
        /*04b4*/ 	.word	0x00000000
        /*04b8*/ 	.short	0x0101
        /*04ba*/ 	.byte	0x3f
	.zero		1


	//   ....[32]....
        /*04bc*/ 	.word	0x0000ae60
        /*04c0*/ 	.word	0x0000000b
        /*04c4*/ 	.word	0x00034850
        /*04c8*/ 	.short	0x010a
        /*04ca*/ 	.byte	0x3f
	.zero		1


	//   ....[33]....
        /*04cc*/ 	.word	0x0000aea0
        /*04d0*/ 	.word	0x0000000b
        /*04d4*/ 	.word	0x00034850
        /*04d8*/ 	.short	0x010a
        /*04da*/ 	.byte	0x3f
	.zero		1


	//   ....[34]....
        /*04dc*/ 	.word	0x0000b600
        /*04e0*/ 	.word	0x00000009
        /*04e4*/ 	.word	0x00000000
        /*04e8*/ 	.short	0x0101
        /*04ea*/ 	.byte	0x3f
	.zero		1


	//   ....[35]....
        /*04ec*/ 	.word	0x0000c150
        /*04f0*/ 	.word	0x000000ff
        /*04f4*/ 	.word	0x00000000
        /*04f8*/ 	.short	0x0101
        /*04fa*/ 	.byte	0x04
	.zero		1


	//   ....[36]....
        /*04fc*/ 	.word	0x0000dec0
        /*0500*/ 	.word	0x000000ff
        /*0504*/ 	.word	0x00034840
        /*0508*/ 	.short	0x010a
        /*050a*/ 	.byte	0x26
	.zero		1


	//   ....[37]....
        /*050c*/ 	.word	0x0000eb90
        /*0510*/ 	.word	0x000000ff
        /*0514*/ 	.word	0x00034800
        /*0518*/ 	.short	0x0107
        /*051a*/ 	.byte	0x26
	.zero		1


	//   ....[38]....
        /*051c*/ 	.word	0x0000ec00
        /*0520*/ 	.word	0x000000ff
        /*0524*/ 	.word	0x00034800
        /*0528*/ 	.short	0x0101
        /*052a*/ 	.byte	0x26
	.zero		1


	//   ....[39]....
        /*052c*/ 	.word	0x0000ec10
        /*0530*/ 	.word	0x000000ff
        /*0534*/ 	.word	0x00034820
        /*0538*/ 	.short	0x010a
        /*053a*/ 	.byte	0x26
	.zero		1


	//   ....[40]....
        /*053c*/ 	.word	0x0000f020
        /*0540*/ 	.word	0x000000ff
        /*0544*/ 	.word	0x00034848
        /*0548*/ 	.short	0x010a
        /*054a*/ 	.byte	0x26
	.zero		1


	//   ....[41]....
        /*054c*/ 	.word	0x0000f2e0
        /*0550*/ 	.word	0x000000ff
        /*0554*/ 	.word	0x00034860
        /*0558*/ 	.short	0x010a
        /*055a*/ 	.byte	0x26
	.zero		1


	//   ....[42]....
        /*055c*/ 	.word	0x0000f7e0
        /*0560*/ 	.word	0x000000ff
        /*0564*/ 	.word	0x00034840
        /*0568*/ 	.short	0x010a
        /*056a*/ 	.byte	0x26
	.zero		1


	//   ....[43]....
        /*056c*/ 	.word	0x0000fac0
        /*0570*/ 	.word	0x000000ff
        /*0574*/ 	.word	0x00034868
        /*0578*/ 	.short	0x010a
        /*057a*/ 	.byte	0x26
	.zero		1


	//   ....[44]....
        /*057c*/ 	.word	0x00010010
        /*0580*/ 	.word	0x000000ff
        /*0584*/ 	.word	0x00034848
        /*0588*/ 	.short	0x010a
        /*058a*/ 	.byte	0x26
	.zero		1


	//   ....[45]....
        /*058c*/ 	.word	0x000102d0
        /*0590*/ 	.word	0x000000ff
        /*0594*/ 	.word	0x00034860
        /*0598*/ 	.short	0x010a
        /*059a*/ 	.byte	0x26
	.zero		1


	//   ....[46]....
        /*059c*/ 	.word	0x00010660
        /*05a0*/ 	.word	0x00000003
        /*05a4*/ 	.word	0x00034860
        /*05a8*/ 	.short	0x010a
        /*05aa*/ 	.byte	0x3f
	.zero		1


	//   ....[47]....
        /*05ac*/ 	.word	0x000109f0
        /*05b0*/ 	.word	0x00000002
        /*05b4*/ 	.word	0x00034820
        /*05b8*/ 	.short	0x010a
        /*05ba*/ 	.byte	0x3f
	.zero		1


	//   ....[48]....
        /*05bc*/ 	.word	0x00010b90
        /*05c0*/ 	.word	0x00000007
        /*05c4*/ 	.word	0x00000000
        /*05c8*/ 	.short	0x010a
        /*05ca*/ 	.byte	0x3f
	.zero		1


	//   ....[49]....
        /*05cc*/ 	.word	0x00010c00
        /*05d0*/ 	.word	0x00000008
        /*05d4*/ 	.word	0x00000000
        /*05d8*/ 	.short	0x010a
        /*05da*/ 	.byte	0x3f
	.zero		1


	//   ....[50]....
        /*05dc*/ 	.word	0x00010c60
        /*05e0*/ 	.word	0x00000007
        /*05e4*/ 	.word	0x00000000
        /*05e8*/ 	.short	0x010a
        /*05ea*/ 	.byte	0x3f
	.zero		1


	//   ....[51]....
        /*05ec*/ 	.word	0x00010c90
        /*05f0*/ 	.word	0x00000006
        /*05f4*/ 	.word	0x00000000
        /*05f8*/ 	.short	0x010a
        /*05fa*/ 	.byte	0x3f
	.zero		1


	//   ....[52]....
        /*05fc*/ 	.word	0x00010d10
        /*0600*/ 	.word	0x00000003
        /*0604*/ 	.word	0x00034800
        /*0608*/ 	.short	0x010a
        /*060a*/ 	.byte	0x3f
	.zero		1


	//   ....[53]....
        /*060c*/ 	.word	0x00010d80
        /*0610*/ 	.word	0x00000003
        /*0614*/ 	.word	0x00034830
        /*0618*/ 	.short	0x010a
        /*061a*/ 	.byte	0x3f
	.zero		1


	//   ....[54]....
        /*061c*/ 	.word	0x00010dd0
        /*0620*/ 	.word	0x00000005
        /*0624*/ 	.word	0x00034830
        /*0628*/ 	.short	0x010a
        /*062a*/ 	.byte	0x3f
	.zero		1


	//   ....[55]....
        /*062c*/ 	.word	0x00010e30
        /*0630*/ 	.word	0x00000005
        /*0634*/ 	.word	0x00034850
        /*0638*/ 	.short	0x010a
        /*063a*/ 	.byte	0x3f
	.zero		1


	//   ....[56]....
        /*063c*/ 	.word	0x00010e80
        /*0640*/ 	.word	0x0000000b
        /*0644*/ 	.word	0x00034850
        /*0648*/ 	.short	0x010a
        /*064a*/ 	.byte	0x3f
	.zero		1


	//   ....[57]....
        /*064c*/ 	.word	0x00010fe0
        /*0650*/ 	.word	0x00000003
        /*0654*/ 	.word	0x00034840
        /*0658*/ 	.short	0x010a
        /*065a*/ 	.byte	0x3f
	.zero		1


	//   ....[58]....
        /*065c*/ 	.word	0x00011ad0
        /*0660*/ 	.word	0x00000003
        /*0664*/ 	.word	0x00034820
        /*0668*/ 	.short	0x010a
        /*066a*/ 	.byte	0x3f
	.zero		1


	//   ....[59]....
        /*066c*/ 	.word	0x00011b30
        /*0670*/ 	.word	0x00000003
        /*0674*/ 	.word	0x00034848
        /*0678*/ 	.short	0x010a
        /*067a*/ 	.byte	0x3f
	.zero		1


	//   ....[60]....
        /*067c*/ 	.word	0x00011b90
        /*0680*/ 	.word	0x00000003
        /*0684*/ 	.word	0x00034860
        /*0688*/ 	.short	0x010a
        /*068a*/ 	.byte	0x3f
	.zero		1


	//   ....[61]....
        /*068c*/ 	.word	0x00011bf0
        /*0690*/ 	.word	0x00000003
        /*0694*/ 	.word	0x00034840
        /*0698*/ 	.short	0x010a
        /*069a*/ 	.byte	0x3f
	.zero		1


	//   ....[62]....
        /*069c*/ 	.word	0x00011c50
        /*06a0*/ 	.word	0x00000003
        /*06a4*/ 	.word	0x00034868
        /*06a8*/ 	.short	0x010a
        /*06aa*/ 	.byte	0x3f
	.zero		1


	//   ....[63]....
        /*06ac*/ 	.word	0x00011cb0
        /*06b0*/ 	.word	0x00000003
        /*06b4*/ 	.word	0x00034848
        /*06b8*/ 	.short	0x010a
        /*06ba*/ 	.byte	0x3f
	.zero		1


	//   ....[64]....
        /*06bc*/ 	.word	0x00011d10
        /*06c0*/ 	.word	0x00000003
        /*06c4*/ 	.word	0x00034860
        /*06c8*/ 	.short	0x010a
        /*06ca*/ 	.byte	0x3f
	.zero		1


	//   ....[65]....
        /*06cc*/ 	.word	0x00011d60
        /*06d0*/ 	.word	0x00000003
        /*06d4*/ 	.word	0x00034860
        /*06d8*/ 	.short	0x010a
        /*06da*/ 	.byte	0x3f
	.zero		1


	//   ....[66]....
        /*06dc*/ 	.word	0x00011db0
        /*06e0*/ 	.word	0x00000002
        /*06e4*/ 	.word	0x00034820
        /*06e8*/ 	.short	0x010a
        /*06ea*/ 	.byte	0x3f
	.zero		1


	//   ....[67]....
        /*06ec*/ 	.word	0x00011f50
        /*06f0*/ 	.word	0x00000007
        /*06f4*/ 	.word	0x00000000
        /*06f8*/ 	.short	0x010a
        /*06fa*/ 	.byte	0x3f
	.zero		1


	//   ....[68]....
        /*06fc*/ 	.word	0x00011fa0
        /*0700*/ 	.word	0x00000008
        /*0704*/ 	.word	0x00000000
        /*0708*/ 	.short	0x010a
        /*070a*/ 	.byte	0x3f
	.zero		1


	//   ....[69]....
        /*070c*/ 	.word	0x00011ff0
        /*0710*/ 	.word	0x00000007
        /*0714*/ 	.word	0x00000000
        /*0718*/ 	.short	0x010a
        /*071a*/ 	.byte	0x3f
	.zero		1


	//----- nvinfo : EIATTR_NUM_MBARRIERS
	.align		4
.L_92:
        /*071c*/ 	.byte	0x03, 0x38
        /*071e*/ 	.short	0x0016


	//----- nvinfo : EIATTR_EXIT_INSTR_OFFSETS
	.align		4
        /*0720*/ 	.byte	0x04, 0x1c
        /*0722*/ 	.short	(.L_94 - .L_93)


	//   ....[0]....
.L_93:
        /*0724*/ 	.word	0x00010ce0


	//----- nvinfo : EIATTR_MAX_THREADS
	.align		4
.L_94:
        /*0728*/ 	.byte	0x04, 0x05
        /*072a*/ 	.short	(.L_96 - .L_95)
.L_95:
        /*072c*/ 	.word	0x00000180
        /*0730*/ 	.word	0x00000001
        /*0734*/ 	.word	0x00000001


	//----- nvinfo : EIATTR_CRS_STACK_SIZE
	.align		4
.L_96:
        /*0738*/ 	.byte	0x04, 0x1e
        /*073a*/ 	.short	(.L_98 - .L_97)
.L_97:
        /*073c*/ 	.word	0x00000000


	//----- nvinfo : EIATTR_CBANK_PARAM_SIZE
	.align		4
.L_98:
        /*0740*/ 	.byte	0x03, 0x19
        /*0742*/ 	.short	0x0a70


	//----- nvinfo : EIATTR_PARAM_CBANK
	.align		4
        /*0744*/ 	.byte	0x04, 0x0a
        /*0746*/ 	.short	(.L_100 - .L_99)
	.align		4
.L_99:
        /*0748*/ 	.word	index@(.nv.constant0._ZN7cutlass13device_kernelIN5flash11enable_sm90INS1_16FlashAttnFwdSm90INS1_25CollectiveMainloopFwdSm90ILi2EN4cute5tupleIJNS5_1CILi1EEES8_S8_EEENS6_IJNS7_ILi128EEENS7_ILi176EEESA_EEELi128ENS_10bfloat16_tEfNS_4arch4Sm90ELb0ELb0ELb0ELb0ELb0ELb0ELb0ELb1ELb1ELb1ELb1ELb0EEENS1_21CollectiveEpilogueFwdINS6_IJSA_SA_SB_EEES9_SD_SF_Li256ELb0ELb1ELb1ELb0EEENS1_19SingleTileSchedulerILb0ELb1ELb1ELi128EEEEEEEEEvNT_6ParamsE)
        /*074c*/ 	.short	0x0210
        /*074e*/ 	.short	0x0a70


	//----- nvinfo : EIATTR_SW_WAR
	.align		4
.L_100:
        /*0750*/ 	.byte	0x04, 0x36
        /*0752*/ 	.short	(.L_102 - .L_101)
.L_101:
        /*0754*/ 	.word	0x00000008
.L_102:


//--------------------- .nv.info._ZN7cutlass13device_kernelIN5flash11enable_sm90INS1_16FlashAttnFwdSm90INS1_25CollectiveMainloopFwdSm90ILi2EN4cute5tupleIJNS5_1CILi1EEES8_S8_EEENS6_IJNS7_ILi128EEENS7_ILi176EEESA_EEELi128ENS_10bfloat16_tEfNS_4arch4Sm90ELb0ELb0ELb0ELb1ELb0ELb0ELb0ELb1ELb1ELb1ELb1ELb0EEENS1_21CollectiveEpilogueFwdINS6_IJSA_SA_SB_EEES9_SD_SF_Li256ELb1ELb1ELb1ELb0EEENS1_36VarlenDynamicPersistentTileSchedulerILi128ELi176ELi256ELi128ELb1ELb1ELb1ELb0ELb1ELb1EEEEEEEEEvNT_6ParamsE --------------------------
	.section	.nv.info._ZN7cutlass13device_kernelIN5flash11enable_sm90INS1_16FlashAttnFwdSm90INS1_25CollectiveMainloopFwdSm90ILi2EN4cute5tupleIJNS5_1CILi1EEES8_S8_EEENS6_IJNS7_ILi128EEENS7_ILi176EEESA_EEELi128ENS_10bfloat16_tEfNS_4arch4Sm90ELb0ELb0ELb0ELb1ELb0ELb0ELb0ELb1ELb1ELb1ELb1ELb0EEENS1_21CollectiveEpilogueFwdINS6_IJSA_SA_SB_EEES9_SD_SF_Li256ELb1ELb1ELb1ELb0EEENS1_36VarlenDynamicPersistentTileSchedulerILi128ELi176ELi256ELi128ELb1ELb1ELb1ELb0ELb1ELb1EEEEEEEEEvNT_6ParamsE,"",@"SHT_CUDA_INFO"
	.sectionflags	@""
	.align	4


	//----- nvinfo : EIATTR_CUDA_API_VERSION
	.align		4
        /*0000*/ 	.byte	0x04, 0x37
        /*0002*/ 	.short	(.L_104 - .L_103)
.L_103:
        /*0004*/ 	.word	0x00000082


	//----- nvinfo : EIATTR_KPARAM_INFO
	.align		4
.L_104:
        /*0008*/ 	.byte	0x04, 0x17
        /*000a*/ 	.short	(.L_106 - .L_105)
.L_105:
        /*000c*/ 	.word	0x00000000
        /*0010*/ 	.short	0x0000
        /*0012*/ 	.short	0x0070
        /*0014*/ 	.byte	0x00, 0xf0, 0x01, 0x2a


	//----- nvinfo : EIATTR_SPARSE_MMA_MASK
	.align		4
.L_106:
        /*0018*/ 	.byte	0x03, 0x50
        /*001a*/ 	.short	0x0000


	//----- nvinfo : EIATTR_MAXREG_COUNT
	.align		4
        /*001c*/ 	.byte	0x03, 0x1b
        /*001e*/ 	.short	0x00a8


	//----- nvinfo : EIATTR_NUM_BARRIERS
	.align		4
        /*0020*/ 	.byte	0x02, 0x4c
        /*0022*/ 	.byte	0x10
	.zero		1


	//----- nvinfo : EIATTR_EXTERNS
	.align		4
        /*0024*/ 	.byte	0x04, 0x0f
        /*0026*/ 	.short	(.L_108 - .L_107)


	//   ....[0]....
	.align		4
.L_107:
        /*0028*/ 	.word	index@(__assertfail)


	//----- nvinfo : EIATTR_ANNOTATIONS
	.align		4
.L_108:
        /*002c*/ 	.byte	0x04, 0x55
        /*002e*/ 	.short	(.L_110 - .L_109)


	//   ....[0]....
.L_109:
        /*0030*/ 	.word	0x00000001
        /*0034*/ 	.byte	0x50, 0x09, 0x00, 0x00, 0x01, 0x00, 0x00, 0x00, 0xa0, 0x0a, 0x00, 0x00, 0x01, 0x00, 0x00, 0x00
        /* <DEDUP_REMOVED lines=80> */
        /*0544*/ 	.byte	0x30, 0x71, 0x01, 0x00, 0x01, 0x00, 0x00, 0x00, 0xd0, 0x71, 0x01, 0x00


	//----- nvinfo : EIATTR_MERCURY_ISA_VERSION
	.align		4
.L_110:
        /*0550*/ 	.byte	0x03, 0x5f
        /*0552*/ 	.short	0x0101


	//----- nvinfo : EIATTR_UNUSED_LOAD_BYTE_OFFSET
	.align		4
        /*0554*/ 	.byte	0x04, 0x44
        /*0556*/ 	.short	(.L_112 - .L_111)


	//   ....[0]....
.L_111:
        /*0558*/ 	.word	0x00000a50
        /*055c*/ 	.word	0x0000fff0


	//   ....[1]....
        /*0560*/ 	.word	0x0000c6a0
        /*0564*/ 	.word	0x0000fff0


	//----- nvinfo : EIATTR_INT_WARP_WIDE_INSTR_OFFSETS
	.align		4
.L_112:
        /*0568*/ 	.byte	0x04, 0x31
        /*056a*/ 	.short	(.L_114 - .L_113)


	//   ....[0]....
.L_113:
        /*056c*/ 	.word	0x00000130


	//   ....[1]....
        /*0570*/ 	.word	0x00000170


	//   ....[2]....
        /*0574*/ 	.word	0x000001e0


	//   ....[3]....
        /*0578*/ 	.word	0x000111d0


	//   ....[4]....
        /*057c*/ 	.word	0x00011270


	//   ....[5]....
        /*0580*/ 	.word	0x00014970


	//   ....[6]....
        /*0584*/ 	.word	0x00014a10


	//----- nvinfo : EIATTR_COOP_GROUP_MASK_REGIDS
	.align		4
.L_114:
        /*0588*/ 	.byte	0x04, 0x29
        /*058a*/ 	.short	(.L_116 - .L_115)


	//   ....[0]....
.L_115:
        /*058c*/ 	.word	0xffffffff


	//   ....[1]....
        /*0590*/ 	.word	0xffffffff


	//   ....[2]....
        /*0594*/ 	.word	0xffffffff


	//   ....[3]....
        /*0598*/ 	.word	0xffffffff


	//   ....[4]....
        /*059c*/ 	.word	0xffffffff


	//   ....[5]....
        /*05a0*/ 	.word	0xffffffff


	//   ....[6]....
        /*05a4*/ 	.word	0xffffffff


	//   ....[7]....
        /*05a8*/ 	.word	0xffffffff


	//   ....[8]....
        /*05ac*/ 	.word	0xffffffff


	//   ....[9]....
        /*05b0*/ 	.word	0xffffffff


	//   ....[10]....
        /*05b4*/ 	.word	0xffffffff


	//   ....[11]....
        /*05b8*/ 	.word	0xffffffff


	//   ....[12]....
        /*05bc*/ 	.word	0xffffffff


	//   ....[13]....
        /*05c0*/ 	.word	0xffffffff


	//   ....[14]....
        /*05c4*/ 	.word	0xffffffff


	//   ....[15]....
        /*05c8*/ 	.word	0xffffffff


	//   ....[16]....
        /*05cc*/ 	.word	0xffffffff


	//   ....[17]....
        /*05d0*/ 	.word	0xffffffff


	//   ....[18]....
        /*05d4*/ 	.word	0xffffffff


	//   ....[19]....
        /*05d8*/ 	.word	0xffffffff


	//   ....[20]....
        /*05dc*/ 	.word	0xffffffff


	//   ....[21]....
        /*05e0*/ 	.word	0xffffffff


	//   ....[22]....
        /*05e4*/ 	.word	0xffffffff


	//   ....[23]....
        /*05e8*/ 	.word	0xffffffff


	//   ....[24]....
        /*05ec*/ 	.word	0xffffffff


	//   ....[25]....
        /*05f0*/ 	.word	0xffffffff


	//   ....[26]....
        /*05f4*/ 	.word	0xffffffff


	//   ....[27]....
        /*05f8*/ 	.word	0xffffffff


	//   ....[28]....
        /*05fc*/ 	.word	0xffffffff


	//   ....[29]....
        /*0600*/ 	.word	0xffffffff


	//   ....[30]....
        /*0604*/ 	.word	0xffffffff


	//   ....[31]....
        /*0608*/ 	.word	0xffffffff


	//   ....[32]....
        /*060c*/ 	.word	0xffffffff


	//   ....[33]....
        /*0610*/ 	.word	0xffffffff


	//   ....[34]....
        /*0614*/ 	.word	0xffffffff


	//   ....[35]....
        /*0618*/ 	.word	0xffffffff


	//   ....[36]....
        /*061c*/ 	.word	0xffffffff


	//   ....[37]....
        /*0620*/ 	.word	0xffffffff


	//   ....[38]....
        /*0624*/ 	.word	0xffffffff


	//   ....[39]....
        /*0628*/ 	.word	0xffffffff


	//   ....[40]....
        /*062c*/ 	.word	0xffffffff


	//   ....[41]....
        /*0630*/ 	.word	0xffffffff


	//   ....[42]....
        /*0634*/ 	.word	0xffffffff


	//   ....[43]....
        /*0638*/ 	.word	0xffffffff


	//   ....[44]....
        /*063c*/ 	.word	0xffffffff


	//   ....[45]....
        /*0640*/ 	.word	0xffffffff


	//   ....[46]....
        /*0644*/ 	.word	0xffffffff


	//   ....[47]....
        /*0648*/ 	.word	0xffffffff


	//   ....[48]....
        /*064c*/ 	.word	0xffffffff


	//   ....[49]....
        /*0650*/ 	.word	0xffffffff


	//   ....[50]....
        /*0654*/ 	.word	0xffffffff


	//   ....[51]....
        /*0658*/ 	.word	0xffffffff


	//   ....[52]....
        /*065c*/ 	.word	0xffffffff


	//   ....[53]....
        /*0660*/ 	.word	0xffffffff


	//   ....[54]....
        /*0664*/ 	.word	0xffffffff


	//   ....[55]....
        /*0668*/ 	.word	0xffffffff


	//   ....[56]....
        /*066c*/ 	.word	0xffffffff


	//   ....[57]....
        /*0670*/ 	.word	0xffffffff


	//   ....[58]....
        /*0674*/ 	.word	0xffffffff


	//   ....[59]....
        /*0678*/ 	.word	0xffffffff


	//   ....[60]....
        /*067c*/ 	.word	0xffffffff


	//   ....[61]....
        /*0680*/ 	.word	0xffffffff


	//   ....[62]....
        /*0684*/ 	.word	0xffffffff


	//   ....[63]....
        /*0688*/ 	.word	0xffffffff


	//   ....[64]....
        /*068c*/ 	.word	0xffffffff


	//   ....[65]....
        /*0690*/ 	.word	0xffffffff


	//   ....[66]....
        /*0694*/ 	.word	0xffffffff


	//   ....[67]....
        /*0698*/ 	.word	0xffffffff


	//   ....[68]....
        /*069c*/ 	.word	0xffffffff


	//   ....[69]....
        /*06a0*/ 	.word	0xffffffff


	//   ....[70]....
        /*06a4*/ 	.word	0xffffffff


	//   ....[71]....
        /*06a8*/ 	.word	0xffffffff


	//   ....[72]....
        /*06ac*/ 	.word	0xffffffff


	//   ....[73]....
        /*06b0*/ 	.word	0xffffffff


	//   ....[74]....
        /*06b4*/ 	.word	0xffffffff


	//   ....[75]....
        /*06b8*/ 	.word	0xffffffff


	//   ....[76]....
        /*06bc*/ 	.word	0xffffffff


	//   ....[77]....
        /*06c0*/ 	.word	0xffffffff


	//   ....[78]....
        /*06c4*/ 	.word	0xffffffff


	//   ....[79]....
        /*06c8*/ 	.word	0xffffffff


	//   ....[80]....
        /*06cc*/ 	.word	0xffffffff


	//   ....[81]....
        /*06d0*/ 	.word	0xffffffff


	//   ....[82]....
        /*06d4*/ 	.word	0xffffffff


	//   ....[83]....
        /*06d8*/ 	.word	0xffffffff


	//   ....[84]....
        /*06dc*/ 	.word	0xffffffff


	//   ....[85]....
        /*06e0*/ 	.word	0xffffffff


	//   ....[86]....
        /*06e4*/ 	.word	0xffffffff


	//   ....[87]....
        /*06e8*/ 	.word	0xffffffff


	//   ....[88]....
        /*06ec*/ 	.word	0xffffffff


	//   ....[89]....
        /*06f0*/ 	.word	0xffffffff


	//   ....[90]....
        /*06f4*/ 	.word	0xffffffff


	//   ....[91]....
        /*06f8*/ 	.word	0xffffffff


	//   ....[92]....
        /*06fc*/ 	.word	0xffffffff


	//   ....[93]....
        /*0700*/ 	.word	0xffffffff


	//   ....[94]....
        /*0704*/ 	.word	0xffffffff


	//   ....[95]....
        /*0708*/ 	.word	0xffffffff


	//   ....[96]....
        /*070c*/ 	.word	0xffffffff


	//   ....[97]....
        /*0710*/ 	.word	0x0500000f


	//   ....[98]....
        /*0714*/ 	.word	0x0500000f


	//   ....[99]....
        /*0718*/ 	.word	0x0500000f


	//   ....[100]....
        /*071c*/ 	.word	0x0500000f


	//   ....[101]....
        /*0720*/ 	.word	0x0500000f


	//   ....[102]....
        /*0724*/ 	.word	0x0500000f


	//   ....[103]....
        /*0728*/ 	.word	0x0500000f


	//   ....[104]....
        /*072c*/ 	.word	0x0500000f


	//   ....[105]....
        /*0730*/ 	.word	0x0500000f


	//   ....[106]....
        /*0734*/ 	.word	0x0500000f


	//   ....[107]....
        /*0738*/ 	.word	0x0500000f


	//   ....[108]....
        /*073c*/ 	.word	0x0500000f


	//   ....[109]....
        /*0740*/ 	.word	0x0500000f


	//   ....[110]....
        /*0744*/ 	.word	0x0500000f


	//   ....[111]....
        /*0748*/ 	.word	0x0500000f


	//   ....[112]....
        /*074c*/ 	.word	0x0500000f


	//   ....[113]....
        /*0750*/ 	.word	0x0500000f


	//   ....[114]....
        /*0754*/ 	.word	0x0500000f


	//   ....[115]....
        /*0758*/ 	.word	0x0500000f


	//   ....[116]....
        /*075c*/ 	.word	0x0500000f


	//   ....[117]....
        /*0760*/ 	.word	0x0500000f


	//   ....[118]....
        /*0764*/ 	.word	0x0500000f


	//   ....[119]....
        /*0768*/ 	.word	0x0500000f


	//   ....[120]....
        /*076c*/ 	.word	0x0500000f


	//   ....[121]....
        /*0770*/ 	.word	0x0500000f


	//   ....[122]....
        /*0774*/ 	.word	0x0500000f


	//   ....[123]....
        /*0778*/ 	.word	0x0500000f


	//   ....[124]....
        /*077c*/ 	.word	0x0500000f


	//   ....[125]....
        /*0780*/ 	.word	0x0500000f


	//   ....[126]....
        /*0784*/ 	.word	0x0500000f


	//   ....[127]....
        /*0788*/ 	.word	0x0500000f


	//   ....[128]....
        /*078c*/ 	.word	0x0500000f


	//   ....[129]....
        /*0790*/ 	.word	0x0500000f


	//   ....[130]....
        /*0794*/ 	.word	0x0500000f


	//   ....[131]....
        /*0798*/ 	.word	0x0500000f


	//   ....[132]....
        /*079c*/ 	.word	0x0500000f


	//----- nvinfo : EIATTR_COOP_GROUP_INSTR_OFFSETS
	.align		4
.L_116:
        /*07a0*/ 	.byte	0x04, 0x28
        /*07a2*/ 	.short	(.L_118 - .L_117)


	//   ....[0]....
.L_117:
        /*07a4*/ 	.word	0x00000070


	//   ....[1]....
        /*07a8*/ 	.word	0x00000140


	//   ....[2]....
        /*07ac*/ 	.word	0x00000190


	//   ....[3]....
        /*07b0*/ 	.word	0x000003c0


	//   ....[4]....
        /*07b4*/ 	.word	0x00000520


	//   ....[5]....
        /*07b8*/ 	.word	0x00000640


	//   ....[6]....
        /*07bc*/ 	.word	0x000007a0


	//   ....[7]....
        /*07c0*/ 	.word	0x00001b10


	//   ....[8]....
        /*07c4*/ 	.word	0x00005120


	//   ....[9]....
        /*07c8*/ 	.word	0x00005150


	//   ....[10]....
        /*07cc*/ 	.word	0x000058b0


	//   ....[11]....
        /*07d0*/ 	.word	0x00005940


	//   ....[12]....
        /*07d4*/ 	.word	0x00009af0


	//   ....[13]....
        /*07d8*/ 	.word	0x00009b10


	//   ....[14]....
        /*07dc*/ 	.word	0x0000a590


	//   ....[15]....
        /*07e0*/ 	.word	0x0000a630


	//   ....[16]....
        /*07e4*/ 	.word	0x0000bb30


	//   ....[17]....
        /*07e8*/ 	.word	0x0000bb90


	//   ....[18]....
        /*07ec*/ 	.word	0x0000c080


	//   ....[19]....
        /*07f0*/ 	.word	0x0000c090


	//   ....[20]....
        /*07f4*/ 	.word	0x0000d2e0


	//   ....[21]....
        /*07f8*/ 	.word	0x0000d2f0


	//   ....[22]....
        /*07fc*/ 	.word	0x0000d340


	//   ....[23]....
        /*0800*/ 	.word	0x0000d370


	//   ....[24]....
        /*0804*/ 	.word	0x0000db60


	//   ....[25]....
        /*0808*/ 	.word	0x0000db90


	//   ....[26]....
        /*080c*/ 	.word	0x0000dc60


	//   ....[27]....
        /*0810*/ 	.word	0x0000dc80


	//   ....[28]....
        /*0814*/ 	.word	0x0000dd50


	//   ....[29]....
        /*0818*/ 	.word	0x0000dd70


	//   ....[30]....
        /*081c*/ 	.word	0x0000de50


	//   ....[31]....
        /*0820*/ 	.word	0x0000de70


	//   ....[32]....
        /*0824*/ 	.word	0x0000e370


	//   ....[33]....
        /*0828*/ 	.word	0x0000e380


	//   ....[34]....
        /*082c*/ 	.word	0x0000e7d0


	//   ....[35]....
        /*0830*/ 	.word	0x0000e7e0


	//   ....[36]....
        /*0834*/ 	.word	0x0000f6d0


	//   ....[37]....
        /*0838*/ 	.word	0x0000f6f0


	//   ....[38]....
        /*083c*/ 	.word	0x0000f7c0


	//   ....[39]....
        /*0840*/ 	.word	0x0000f7e0


	//   ....[40]....
        /*0844*/ 	.word	0x0000f8b0


	//   ....[41]....
        /*0848*/ 	.word	0x0000f8d0


	//   ....[42]....
        /*084c*/ 	.word	0x0000f9b0


	//   ....[43]....
        /*0850*/ 	.word	0x0000f9d0


	//   ....[44]....
        /*0854*/ 	.word	0x0000fb30


	//   ....[45]....
        /*0858*/ 	.word	0x0000fd80


	//   ....[46]....
        /*085c*/ 	.word	0x0000fdb0


	//   ....[47]....
        /*0860*/ 	.word	0x0000fde0


	//   ....[48]....
        /*0864*/ 	.word	0x0000fe10


	//   ....[49]....
        /*0868*/ 	.word	0x0000fe40


	//   ....[50]....
        /*086c*/ 	.word	0x0000fe70


	//   ....[51]....
        /*0870*/ 	.word	0x00010020


	//   ....[52]....
        /*0874*/ 	.word	0x00010050


	//   ....[53]....
        /*0878*/ 	.word	0x00010080


	//   ....[54]....
        /*087c*/ 	.word	0x000100b0


	//   ....[55]....
        /*0880*/ 	.word	0x000100e0


	//   ....[56]....
        /*0884*/ 	.word	0x00010110


	//   ....[57]....
        /*0888*/ 	.word	0x000101a0


	//   ....[58]....
        /*088c*/ 	.word	0x000101d0


	//   ....[59]....
        /*0890*/ 	.word	0x000101e0


	//   ....[60]....
        /*0894*/ 	.word	0x00010290


	//   ....[61]....
        /*0898*/ 	.word	0x000117d0


	//   ....[62]....
        /*089c*/ 	.word	0x00012380


	//   ....[63]....
        /*08a0*/ 	.word	0x000123b0


	//   ....[64]....
        /*08a4*/ 	.word	0x000123d0


	//   ....[65]....
        /*08a8*/ 	.word	0x000123f0


	//   ....[66]....
        /*08ac*/ 	.word	0x00012500


	//   ....[67]....
        /*08b0*/ 	.word	0x00012510


	//   ....[68]....
        /*08b4*/ 	.word	0x000125a0


	//   ....[69]....
        /*08b8*/ 	.word	0x000125b0


	//   ....[70]....
        /*08bc*/ 	.word	0x00012640


	//   ....[71]....
        /*08c0*/ 	.word	0x00012650


	//   ....[72]....
        /*08c4*/ 	.word	0x000126e0


	//   ....[73]....
        /*08c8*/ 	.word	0x000126f0


	//   ....[74]....
        /*08cc*/ 	.word	0x00012780


	//   ....[75]....
        /*08d0*/ 	.word	0x00012790


	//   ....[76]....
        /*08d4*/ 	.word	0x000127e0


	//   ....[77]....
        /*08d8*/ 	.word	0x00012810


	//   ....[78]....
        /*08dc*/ 	.word	0x000150c0


	//   ....[79]....
        /*08e0*/ 	.word	0x000150f0


	//   ....[80]....
        /*08e4*/ 	.word	0x00015150


	//   ....[81]....
        /*08e8*/ 	.word	0x00015180


	//   ....[82]....
        /*08ec*/ 	.word	0x000151b0


	//   ....[83]....
        /*08f0*/ 	.word	0x000151e0


	//   ....[84]....
        /*08f4*/ 	.word	0x00015210


	//   ....[85]....
        /*08f8*/ 	.word	0x00015240


	//   ....[86]....
        /*08fc*/ 	.word	0x00015410


	//   ....[87]....
        /*0900*/ 	.word	0x00015440


	//   ....[88]....
        /*0904*/ 	.word	0x00015470


	//   ....[89]....
        /*0908*/ 	.word	0x000154a0


	//   ....[90]....
        /*090c*/ 	.word	0x000154d0


	//   ....[91]....
        /*0910*/ 	.word	0x00015500


	//   ....[92]....
        /*0914*/ 	.word	0x000155c0


	//   ....[93]....
        /*0918*/ 	.word	0x000155e0


	//   ....[94]....
        /*091c*/ 	.word	0x000155f0


	//   ....[95]....
        /*0920*/ 	.word	0x00015650


	//   ....[96]....
        /*0924*/ 	.word	0x00015d70


	//   ....[97]....
        /*0928*/ 	.word	0x00016250


	//   ....[98]....
        /*092c*/ 	.word	0x00016420


	//   ....[99]....
        /*0930*/ 	.word	0x00016470


	//   ....[100]....
        /*0934*/ 	.word	0x00016590


	//   ....[101]....
        /*0938*/ 	.word	0x000165e0


	//   ....[102]....
        /*093c*/ 	.word	0x00016710


	//   ....[103]....
        /*0940*/ 	.word	0x00016760


	//   ....[104]....
        /*0944*/ 	.word	0x00016880


	//   ....[105]....
        /*0948*/ 	.word	0x000168d0


	//   ....[106]....
        /*094c*/ 	.word	0x000169f0


	//   ....[107]....
        /*0950*/ 	.word	0x00016a40


	//   ....[108]....
        /*0954*/ 	.word	0x00016b60


	//   ....[109]....
        /*0958*/ 	.word	0x00016bb0


	//   ....[110]....
        /*095c*/ 	.word	0x00016cb0


	//   ....[111]....
        /*0960*/ 	.word	0x00016d20


	//   ....[112]....
        /*0964*/ 	.word	0x00016e20


	//   ....[113]....
        /*0968*/ 	.word	0x00016e70


	//   ....[114]....
        /*096c*/ 	.word	0x000171a0


	//   ....[115]....
        /*0970*/ 	.word	0x00017240


	//   ....[116]....
        /*0974*/ 	.word	0x000173e0


	//   ....[117]....
        /*0978*/ 	.word	0x00017460


	//   ....[118]....
        /*097c*/ 	.word	0x000174e0


	//   ....[119]....
        /*0980*/ 	.word	0x00017560


	//   ....[120]....
        /*0984*/ 	.word	0x000175e0


	//   ....[121]....
        /*0988*/ 	.word	0x00017670


	//   ....[122]....
        /*098c*/ 	.word	0x00017710


	//   ....[123]....
        /*0990*/ 	.word	0x000177c0


	//   ....[124]....
        /*0994*/ 	.word	0x00017840


	//   ....[125]....
        /*0998*/ 	.word	0x000178c0


	//   ....[126]....
        /*099c*/ 	.word	0x00017940


	//   ....[127]....
        /*09a0*/ 	.word	0x000179d0


	//   ....[128]....
        /*09a4*/ 	.word	0x00017a50


	//   ....[129]....
        /*09a8*/ 	.word	0x00017af0


	//   ....[130]....
        /*09ac*/ 	.word	0x00017b40


	//   ....[131]....
        /*09b0*/ 	.word	0x00017bd0


	//   ....[132]....
        /*09b4*/ 	.word	0x00017d00


	//----- nvinfo : EIATTR_REG_RECONFIG
	.align		4
.L_118:
        /*09b8*/ 	.byte	0x01, 0x54
	.zero		2


	//----- nvinfo : EIATTR_SYSCALL_OFFSETS
	.align		4
        /*09bc*/ 	.byte	0x04, 0x46
        /*09be*/ 	.short	(.L_120 - .L_119)


	//   ....[0]....
.L_119:
        /*09c0*/ 	.word	0x00001ca0


	//   ....[1]....
        /*09c4*/ 	.word	0x000113e0


	//   ....[2]....
        /*09c8*/ 	.word	0x00011530


	//   ....[3]....
        /*09cc*/ 	.word	0x00011630


	//   ....[4]....
        /*09d0*/ 	.word	0x00011f60


	//----- nvinfo : EIATTR_MBARRIER_INSTR_OFFSETS
	.align		4
.L_120:
        /*09d4*/ 	.byte	0x04, 0x39
        /*09d6*/ 	.short	(.L_122 - .L_121)


	//   ....[0]....
.L_121:
        /*09d8*/ 	.word	0x00000270
        /*09dc*/ 	.word	0x000000ff
        /*09e0*/ 	.word	0x00034800
        /*09e4*/ 	.short	0x0100
        /*09e6*/ 	.byte	0x08
	.zero		1


	//   ....[1]....
        /*09e8*/ 	.word	0x00000280
        /*09ec*/ 	.word	0x000000ff
        /*09f0*/ 	.word	0x00034820
        /*09f4*/ 	.short	0x0100
        /*09f6*/ 	.byte	0x08
	.zero		1


	//   ....[2]....
        /*09f8*/ 	.word	0x00000370
        /*09fc*/ 	.word	0x000000ff
        /*0a00*/ 	.word	0x00034830
        /*0a04*/ 	.short	0x0100
        /*0a06*/ 	.byte	0x08
	.zero		1


	//   ....[3]....
        /*0a08*/ 	.word	0x00000380
        /*0a0c*/ 	.word	0x000000ff
        /*0a10*/ 	.word	0x00034840
        /*0a14*/ 	.short	0x0100
        /*0a16*/ 	.byte	0x08
	.zero		1


	//   ....[4]....
        /*0a18*/ 	.word	0x00000390
        /*0a1c*/ 	.word	0x000000ff
        /*0a20*/ 	.word	0x00034838
        /*0a24*/ 	.short	0x0100
        /*0a26*/ 	.byte	0x08
	.zero		1


	//   ....[5]....
        /*0a28*/ 	.word	0x000003a0
        /*0a2c*/ 	.word	0x000000ff
        /*0a30*/ 	.word	0x00034848
        /*0a34*/ 	.short	0x0100
        /*0a36*/ 	.byte	0x08
	.zero		1


	//   ....[6]....
        /*0a38*/ 	.word	0x000004d0
        /*0a3c*/ 	.word	0x000000ff
        /*0a40*/ 	.word	0x00034850
        /*0a44*/ 	.short	0x0100
        /*0a46*/ 	.byte	0x08
	.zero		1


	//   ....[7]....
        /*0a48*/ 	.word	0x000004e0
        /*0a4c*/ 	.word	0x000000ff
        /*0a50*/ 	.word	0x00034860
        /*0a54*/ 	.short	0x0100
        /*0a56*/ 	.byte	0x08
	.zero		1


	//   ....[8]....
        /*0a58*/ 	.word	0x000004f0
        /*0a5c*/ 	.word	0x000000ff
        /*0a60*/ 	.word	0x00034858
        /*0a64*/ 	.short	0x0100
        /*0a66*/ 	.byte	0x08
	.zero		1


	//   ....[9]....
        /*0a68*/ 	.word	0x00000500
        /*0a6c*/ 	.word	0x000000ff
        /*0a70*/ 	.word	0x00034868
        /*0a74*/ 	.short	0x0100
        /*0a76*/ 	.byte	0x08
	.zero		1


	//   ....[10]....
        /*0a78*/ 	.word	0x000005f0
        /*0a7c*/ 	.word	0x000000ff
        /*0a80*/ 	.word	0x00034870
        /*0a84*/ 	.short	0x0100
        /*0a86*/ 	.byte	0x06
	.zero		1


	//   ....[11]....
        /*0a88*/ 	.word	0x00000600
        /*0a8c*/ 	.word	0x000000ff
        /*0a90*/ 	.word	0x00034880
        /*0a94*/ 	.short	0x0100
        /*0a96*/ 	.byte	0x06
	.zero		1


	//   ....[12]....
        /*0a98*/ 	.word	0x00000610
        /*0a9c*/ 	.word	0x000000ff
        /*0aa0*/ 	.word	0x00034878
        /*0aa4*/ 	.short	0x0100
        /*0aa6*/ 	.byte	0x06
	.zero		1


	//   ....[13]....
        /*0aa8*/ 	.word	0x00000620
        /*0aac*/ 	.word	0x000000ff
        /*0ab0*/ 	.word	0x00034888
        /*0ab4*/ 	.short	0x0100
        /*0ab6*/ 	.byte	0x06
	.zero		1


	//   ....[14]....
        /*0ab8*/ 	.word	0x00000750
        /*0abc*/ 	.word	0x000000ff
        /*0ac0*/ 	.word	0x00034890
        /*0ac4*/ 	.short	0x0100
        /*0ac6*/ 	.byte	0x08
	.zero		1


	//   ....[15]....
        /*0ac8*/ 	.word	0x00000760
        /*0acc*/ 	.word	0x000000ff
        /*0ad0*/ 	.word	0x000348a0
        /*0ad4*/ 	.short	0x0100
        /*0ad6*/ 	.byte	0x08
	.zero		1


	//   ....[16]....
        /*0ad8*/ 	.word	0x00000770
        /*0adc*/ 	.word	0x000000ff
        /*0ae0*/ 	.word	0x00034898
        /*0ae4*/ 	.short	0x0100
        /*0ae6*/ 	.byte	0x08
	.zero		1


	//   ....[17]....
        /*0ae8*/ 	.word	0x00000780
        /*0aec*/ 	.word	0x000000ff
        /*0af0*/ 	.word	0x000348a8
        /*0af4*/ 	.short	0x0100
        /*0af6*/ 	.byte	0x08
	.zero		1


	//   ....[18]....
        /*0af8*/ 	.word	0x000008b0
        /*0afc*/ 	.word	0x000000ff
        /*0b00*/ 	.word	0x000348b0
        /*0b04*/ 	.short	0x0100
        /*0b06*/ 	.byte	0x08
	.zero		1


	//   ....[19]....
        /*0b08*/ 	.word	0x000008c0
        /*0b0c*/ 	.word	0x000000ff
        /*0b10*/ 	.word	0x000348c0
        /*0b14*/ 	.short	0x0100
        /*0b16*/ 	.byte	0x08
	.zero		1


	//   ....[20]....
        /*0b18*/ 	.word	0x000008d0
        /*0b1c*/ 	.word	0x000000ff
        /*0b20*/ 	.word	0x000348b8
        /*0b24*/ 	.short	0x0100
        /*0b26*/ 	.byte	0x08
	.zero		1


	//   ....[21]....
        /*0b28*/ 	.word	0x000008e0
        /*0b2c*/ 	.word	0x000000ff
        /*0b30*/ 	.word	0x000348c8
        /*0b34*/ 	.short	0x0100
        /*0b36*/ 	.byte	0x08
	.zero		1


	//   ....[22]....
        /*0b38*/ 	.word	0x00001d60
        /*0b3c*/ 	.word	0x00000000
        /*0b40*/ 	.word	0x00034800
        /*0b44*/ 	.short	0x010a
        /*0b46*/ 	.byte	0x3f
	.zero		1


	//   ....[23]....
        /*0b48*/ 	.word	0x00001e00
        /*0b4c*/ 	.word	0x0000000b
        /*0b50*/ 	.word	0x00034830
        /*0b54*/ 	.short	0x010a
        /*0b56*/ 	.byte	0x3f
	.zero		1


	//   ....[24]....
        /*0b58*/ 	.word	0x00001e70
        /*0b5c*/ 	.word	0x0000000b
        /*0b60*/ 	.word	0x00034830
        /*0b64*/ 	.short	0x010a
        /*0b66*/ 	.byte	0x3f
	.zero		1


	//   ....[25]....
        /*0b68*/ 	.word	0x00005130
        /*0b6c*/ 	.word	0x0000000b
        /*0b70*/ 	.word	0x00000000
        /*0b74*/ 	.short	0x0101
        /*0b76*/ 	.byte	0x3f
	.zero		1


	//   ....[26]....
        /*0b78*/ 	.word	0x00006f60
        /*0b7c*/ 	.word	0x00000000
        /*0b80*/ 	.word	0x00034830
        /*0b84*/ 	.short	0x010a
        /*0b86*/ 	.byte	0x3f
	.zero		1


	//   ....[27]....
        /*0b88*/ 	.word	0x00006fa0
        /*0b8c*/ 	.word	0x00000000
        /*0b90*/ 	.word	0x00034830
        /*0b94*/ 	.short	0x010a
        /*0b96*/ 	.byte	0x3f
	.zero		1


	//   ....[28]....
        /*0b98*/ 	.word	0x00009680
        /*0b9c*/ 	.word	0x000000ff
        /*0ba0*/ 	.word	0x00034850
        /*0ba4*/ 	.short	0x010a
        /*0ba6*/ 	.byte	0x06
	.zero		1


	//   ....[29]....
        /*0ba8*/ 	.word	0x000096c0
        /*0bac*/ 	.word	0x000000ff
        /*0bb0*/ 	.word	0x00034850
        /*0bb4*/ 	.short	0x010a
        /*0bb6*/ 	.byte	0x06
	.zero		1


	//   ....[30]....
        /*0bb8*/ 	.word	0x0000adf0
        /*0bbc*/ 	.word	0x0000008d
        /*0bc0*/ 	.word	0x00000000
        /*0bc4*/ 	.short	0x0101
        /*0bc6*/ 	.byte	0x3f
	.zero		1


	//   ....[31]....
        /*0bc8*/ 	.word	0x0000af80
        /*0bcc*/ 	.word	0x0000007a
        /*0bd0*/ 	.word	0x00000000
        /*0bd4*/ 	.short	0x0101
        /*0bd6*/ 	.byte	0x3f
	.zero		1


	//   ....[32]....
        /*0bd8*/ 	.word	0x0000ba70
        /*0bdc*/ 	.word	0x00000008
        /*0be0*/ 	.word	0x00034850
        /*0be4*/ 	.short	0x010a
        /*0be6*/ 	.byte	0x3f
	.zero		1


	//   ....[33]....
        /*0be8*/ 	.word	0x0000bab0
        /*0bec*/ 	.word	0x00000008
        /*0bf0*/ 	.word	0x00034850
        /*0bf4*/ 	.short	0x010a
        /*0bf6*/ 	.byte	0x3f
	.zero		1


	//   ....[34]....
        /*0bf8*/ 	.word	0x0000c230
        /*0bfc*/ 	.word	0x00000008
        /*0c00*/ 	.word	0x00000000
        /*0c04*/ 	.short	0x0101
        /*0c06*/ 	.byte	0x3f
	.zero		1


	//   ....[35]....
        /*0c08*/ 	.word	0x0000db50
        /*0c0c*/ 	.word	0x00000012
        /*0c10*/ 	.word	0x00000000
        /*0c14*/ 	.short	0x0101
        /*0c16*/ 	.byte	0x3f
	.zero		1


	//   ....[36]....
        /*0c18*/ 	.word	0x0000e0c0
        /*0c1c*/ 	.word	0x00000012
        /*0c20*/ 	.word	0x00000000
        /*0c24*/ 	.short	0x0101
        /*0c26*/ 	.byte	0x3f
	.zero		1


	//   ....[37]....
        /*0c28*/ 	.word	0x00011a50
        /*0c2c*/ 	.word	0x00000000
        /*0c30*/ 	.word	0x00034840
        /*0c34*/ 	.short	0x010a
        /*0c36*/ 	.byte	0x3f
	.zero		1


	//   ....[38]....
        /*0c38*/ 	.word	0x000128f0
        /*0c3c*/ 	.word	0x00000012
        /*0c40*/ 	.word	0x00034800
        /*0c44*/ 	.short	0x0107
        /*0c46*/ 	.byte	0x3f
	.zero		1


	//   ....[39]....
        /*0c48*/ 	.word	0x00012a00
        /*0c4c*/ 	.word	0x00000012
        /*0c50*/ 	.word	0x00034800
        /*0c54*/ 	.short	0x0101
        /*0c56*/ 	.byte	0x3f
	.zero		1


	//   ....[40]....
        /*0c58*/ 	.word	0x00012a20
        /*0c5c*/ 	.word	0x00000012
        /*0c60*/ 	.word	0x00034820
        /*0c64*/ 	.short	0x010a
        /*0c66*/ 	.byte	0x3f
	.zero		1


	//   ....[41]....
        /*0c68*/ 	.word	0x00012df0
        /*0c6c*/ 	.word	0x00000003
        /*0c70*/ 	.word	0x00034840
        /*0c74*/ 	.short	0x010a
        /*0c76*/ 	.byte	0x3f
	.zero		1


	//   ....[42]....
        /*0c78*/ 	.word	0x00013190
        /*0c7c*/ 	.word	0x00000003
        /*0c80*/ 	.word	0x00000060
        /*0c84*/ 	.short	0x010a
        /*0c86*/ 	.byte	0x3f
	.zero		1


	//   ....[43]....
        /*0c88*/ 	.word	0x00013830
        /*0c8c*/ 	.word	0x00000003
        /*0c90*/ 	.word	0x00034840
        /*0c94*/ 	.short	0x010a
        /*0c96*/ 	.byte	0x3f
	.zero		1


	//   ....[44]....
        /*0c98*/ 	.word	0x00013bd0
        /*0c9c*/ 	.word	0x00000002
        /*0ca0*/ 	.word	0x00000060
        /*0ca4*/ 	.short	0x010a
        /*0ca6*/ 	.byte	0x3f
	.zero		1


	//   ....[45]....
        /*0ca8*/ 	.word	0x000141b0
        /*0cac*/ 	.word	0x00000002
        /*0cb0*/ 	.word	0x00034840
        /*0cb4*/ 	.short	0x010a
        /*0cb6*/ 	.byte	0x3f
	.zero		1


	//   ....[46]....
        /*0cb8*/ 	.word	0x00014550
        /*0cbc*/ 	.word	0x00000002
        /*0cc0*/ 	.word	0x00000060
        /*0cc4*/ 	.short	0x010a
        /*0cc6*/ 	.byte	0x3f
	.zero		1


	//   ....[47]....
        /*0cc8*/ 	.word	0x00014ae0
        /*0ccc*/ 	.word	0x00000000
        /*0cd0*/ 	.word	0x00034860
        /*0cd4*/ 	.short	0x010a
        /*0cd6*/ 	.byte	0x3f
	.zero		1


	//   ....[48]....
        /*0cd8*/ 	.word	0x00015cf0
        /*0cdc*/ 	.word	0x00000000
        /*0ce0*/ 	.word	0x00034820
        /*0ce4*/ 	.short	0x010a
        /*0ce6*/ 	.byte	0x3f
	.zero		1


	//   ....[49]....
        /*0ce8*/ 	.word	0x00015f00
        /*0cec*/ 	.word	0x00000006
        /*0cf0*/ 	.word	0x00000000
        /*0cf4*/ 	.short	0x010a
        /*0cf6*/ 	.byte	0x3f
	.zero		1


	//   ....[50]....
        /*0cf8*/ 	.word	0x00015f30
        /*0cfc*/ 	.word	0x00000007
        /*0d00*/ 	.word	0x00000000
        /*0d04*/ 	.short	0x010a
        /*0d06*/ 	.byte	0x3f
	.zero		1


	//   ....[51]....
        /*0d08*/ 	.word	0x00015f90
        /*0d0c*/ 	.word	0x00000004
        /*0d10*/ 	.word	0x00000000
        /*0d14*/ 	.short	0x010a
        /*0d16*/ 	.byte	0x3f
	.zero		1


	//   ....[52]....
        /*0d18*/ 	.word	0x00015fc0
        /*0d1c*/ 	.word	0x00000003
        /*0d20*/ 	.word	0x00000000
        /*0d24*/ 	.short	0x010a
        /*0d26*/ 	.byte	0x3f
	.zero		1


	//   ....[53]....
        /*0d28*/ 	.word	0x00016020
        /*0d2c*/ 	.word	0x00000000
        /*0d30*/ 	.word	0x00034800
        /*0d34*/ 	.short	0x010a
        /*0d36*/ 	.byte	0x3f
	.zero		1


	//   ....[54]....
        /*0d38*/ 	.word	0x00016070
        /*0d3c*/ 	.word	0x0000000b
        /*0d40*/ 	.word	0x00034830
        /*0d44*/ 	.short	0x010a
        /*0d46*/ 	.byte	0x3f
	.zero		1


	//   ....[55]....
        /*0d48*/ 	.word	0x000160c0
        /*0d4c*/ 	.word	0x00000000
        /*0d50*/ 	.word	0x00034830
        /*0d54*/ 	.short	0x010a
        /*0d56*/ 	.byte	0x3f
	.zero		1


	//   ....[56]....
        /*0d58*/ 	.word	0x00016120
        /*0d5c*/ 	.word	0x0000000a
        /*0d60*/ 	.word	0x00034850
        /*0d64*/ 	.short	0x010a
        /*0d66*/ 	.byte	0x3f
	.zero		1


	//   ....[57]....
        /*0d68*/ 	.word	0x00016170
        /*0d6c*/ 	.word	0x00000008
        /*0d70*/ 	.word	0x00034850
        /*0d74*/ 	.short	0x010a
        /*0d76*/ 	.byte	0x3f
	.zero		1


	//   ....[58]....
        /*0d78*/ 	.word	0x00016310
        /*0d7c*/ 	.word	0x00000000
        /*0d80*/ 	.word	0x00034840
        /*0d84*/ 	.short	0x010a
        /*0d86*/ 	.byte	0x3f
	.zero		1


	//   ....[59]....
        /*0d88*/ 	.word	0x00016eb0
        /*0d8c*/ 	.word	0x00000012
        /*0d90*/ 	.word	0x00034820
        /*0d94*/ 	.short	0x010a
        /*0d96*/ 	.byte	0x3f
	.zero		1


	//   ....[60]....
        /*0d98*/ 	.word	0x00016f00
        /*0d9c*/ 	.word	0x00000003
        /*0da0*/ 	.word	0x00034840
        /*0da4*/ 	.short	0x010a
        /*0da6*/ 	.byte	0x3f
	.zero		1


	//   ....[61]....
        /*0da8*/ 	.word	0x00016f50
        /*0dac*/ 	.word	0x00000003
        /*0db0*/ 	.word	0x00000060
        /*0db4*/ 	.short	0x010a
        /*0db6*/ 	.byte	0x3f
	.zero		1


	//   ....[62]....
        /*0db8*/ 	.word	0x00016fa0
        /*0dbc*/ 	.word	0x00000003
        /*0dc0*/ 	.word	0x00034840
        /*0dc4*/ 	.short	0x010a
        /*0dc6*/ 	.byte	0x3f
	.zero		1


	//   ....[63]....
        /*0dc8*/ 	.word	0x00016ff0
        /*0dcc*/ 	.word	0x00000002
        /*0dd0*/ 	.word	0x00000060
        /*0dd4*/ 	.short	0x010a
        /*0dd6*/ 	.byte	0x3f
	.zero		1


	//   ....[64]....
        /*0dd8*/ 	.word	0x00017040
        /*0ddc*/ 	.word	0x00000002
        /*0de0*/ 	.word	0x00034840
        /*0de4*/ 	.short	0x010a
        /*0de6*/ 	.byte	0x3f
	.zero		1


	//   ....[65]....
        /*0de8*/ 	.word	0x00017090
        /*0dec*/ 	.word	0x00000002
        /*0df0*/ 	.word	0x00000060
        /*0df4*/ 	.short	0x010a
        /*0df6*/ 	.byte	0x3f
	.zero		1


	//   ....[66]....
        /*0df8*/ 	.word	0x000170e0
        /*0dfc*/ 	.word	0x00000000
        /*0e00*/ 	.word	0x00034860
        /*0e04*/ 	.short	0x010a
        /*0e06*/ 	.byte	0x3f
	.zero		1


	//   ....[67]....
        /*0e08*/ 	.word	0x00017c20
        /*0e0c*/ 	.word	0x00000000
        /*0e10*/ 	.word	0x00034820
        /*0e14*/ 	.short	0x010a
        /*0e16*/ 	.byte	0x3f
	.zero		1


	//   ....[68]....
        /*0e18*/ 	.word	0x00017dc0
        /*0e1c*/ 	.word	0x00000006
        /*0e20*/ 	.word	0x00000000
        /*0e24*/ 	.short	0x010a
        /*0e26*/ 	.byte	0x3f
	.zero		1


	//   ....[69]....
        /*0e28*/ 	.word	0x00017e10
        /*0e2c*/ 	.word	0x00000007
        /*0e30*/ 	.word	0x00000000
        /*0e34*/ 	.short	0x010a
        /*0e36*/ 	.byte	0x3f
	.zero		1


	//   ....[70]....
        /*0e38*/ 	.word	0x00017e60
        /*0e3c*/ 	.word	0x00000004
        /*0e40*/ 	.word	0x00000000
        /*0e44*/ 	.short	0x010a
        /*0e46*/ 	.byte	0x3f
	.zero		1


	//----- nvinfo : EIATTR_NUM_MBARRIERS
	.align		4
.L_122:
        /*0e48*/ 	.byte	0x03, 0x38
        /*0e4a*/ 	.short	0x0016


	//----- nvinfo : EIATTR_EXIT_INSTR_OFFSETS
	.align		4
        /*0e4c*/ 	.byte	0x04, 0x1c
        /*0e4e*/ 	.short	(.L_124 - .L_123)


	//   ....[0]....
.L_123:
        /*0e50*/ 	.word	0x00000a90


	//   ....[1]....
        /*0e54*/ 	.word	0x0000fad0


	//   ....[2]....
        /*0e58*/ 	.word	0x00016010


	//----- nvinfo : EIATTR_MAX_THREADS
	.align		4
.L_124:
        /*0e5c*/ 	.byte	0x04, 0x05
        /*0e5e*/ 	.short	(.L_126 - .L_125)
.L_125:
        /*0e60*/ 	.word	0x00000180
        /*0e64*/ 	.word	0x00000001
        /*0e68*/ 	.word	0x00000001


	//----- nvinfo : EIATTR_CRS_STACK_SIZE
	.align		4
.L_126:
        /*0e6c*/ 	.byte	0x04, 0x1e
        /*0e6e*/ 	.short	(.L_128 - .L_127)
.L_127:
        /*0e70*/ 	.word	0x00000000


	//----- nvinfo : EIATTR_CBANK_PARAM_SIZE
	.align		4
.L_128:
        /*0e74*/ 	.byte	0x03, 0x19
        /*0e76*/ 	.short	0x0af0


	//----- nvinfo : EIATTR_PARAM_CBANK
	.align		4
        /*0e78*/ 	.byte	0x04, 0x0a
        /*0e7a*/ 	.short	(.L_130 - .L_129)
	.align		4
.L_129:
        /*0e7c*/ 	.word	index@(.nv.constant0._ZN7cutlass13device_kernelIN5flash11enable_sm90INS1_16FlashAttnFwdSm90INS1_25CollectiveMainloopFwdSm90ILi2EN4cute5tupleIJNS5_1CILi1EEES8_S8_EEENS6_IJNS7_ILi128EEENS7_ILi176EEESA_EEELi128ENS_10bfloat16_tEfNS_4arch4Sm90ELb0ELb0ELb0ELb1ELb0ELb0ELb0ELb1ELb1ELb1ELb1ELb0EEENS1_21CollectiveEpilogueFwdINS6_IJSA_SA_SB_EEES9_SD_SF_Li256ELb1ELb1ELb1ELb0EEENS1_36VarlenDynamicPersistentTileSchedulerILi128ELi176ELi256ELi128ELb1ELb1ELb1ELb0ELb1ELb1EEEEEEEEEvNT_6ParamsE)
        /*0e80*/ 	.short	0x0210
        /*0e82*/ 	.short	0x0af0


	//----- nvinfo : EIATTR_SW_WAR
	.align		4
.L_130:
        /*0e84*/ 	.byte	0x04, 0x36
        /*0e86*/ 	.short	(.L_132 - .L_131)
.L_131:
        /*0e88*/ 	.word	0x00000008
.L_132:


//--------------------- .nv.info._ZN7cutlass13device_kernelIN5flash11enable_sm90INS1_16FlashAttnFwdSm90INS1_25CollectiveMainloopFwdSm90ILi2EN4cute5tupleIJNS5_1CILi1EEES8_S8_EEENS6_IJNS7_ILi128EEENS7_ILi176EEESA_EEELi128ENS_10bfloat16_tEfNS_4arch4Sm90ELb0ELb0ELb0ELb1ELb0ELb1ELb0ELb1ELb1ELb1ELb1ELb0EEENS1_21CollectiveEpilogueFwdINS6_IJSA_SA_SB_EEES9_SD_SF_Li256ELb1ELb1ELb1ELb0EEENS1_36VarlenDynamicPersistentTileSchedulerILi128ELi176ELi256ELi128ELb1ELb1ELb1ELb0ELb1ELb1EEEEEEEEEvNT_6ParamsE --------------------------
	.section	.nv.info._ZN7cutlass13device_kernelIN5flash11enable_sm90INS1_16FlashAttnFwdSm90INS1_25CollectiveMainloopFwdSm90ILi2EN4cute5tupleIJNS5_1CILi1EEES8_S8_EEENS6_IJNS7_ILi128EEENS7_ILi176EEESA_EEELi128ENS_10bfloat16_tEfNS_4arch4Sm90ELb0ELb0ELb0ELb1ELb0ELb1ELb0ELb1ELb1ELb1ELb1ELb0EEENS1_21CollectiveEpilogueFwdINS6_IJSA_SA_SB_EEES9_SD_SF_Li256ELb1ELb1ELb1ELb0EEENS1_36VarlenDynamicPersistentTileSchedulerILi128ELi176ELi256ELi128ELb1ELb1ELb1ELb0ELb1ELb1EEEEEEEEEvNT_6ParamsE,"",@"SHT_CUDA_INFO"
	.sectionflags	@""
	.align	4


	//----- nvinfo : EIATTR_CUDA_API_VERSION
	.align		4
        /*0000*/ 	.byte	0x04, 0x37
        /*0002*/ 	.short	(.L_134 - .L_133)
.L_133:
        /*0004*/ 	.word	0x00000082


	//----- nvinfo : EIATTR_KPARAM_INFO
	.align		4
.L_134:
        /*0008*/ 	.byte	0x04, 0x17
        /*000a*/ 	.short	(.L_136 - .L_135)
.L_135:
        /*000c*/ 	.word	0x00000000
        /*0010*/ 	.short	0x0000
        /*0012*/ 	.short	0x0070
        /*0014*/ 	.byte	0x00, 0xf0, 0x01, 0x2a


	//----- nvinfo : EIATTR_SPARSE_MMA_MASK
	.align		4
.L_136:
        /*0018*/ 	.byte	0x03, 0x50
        /*001a*/ 	.short	0x0000


	//----- nvinfo : EIATTR_MAXREG_COUNT
	.align		4
        /*001c*/ 	.byte	0x03, 0x1b
        /*001e*/ 	.short	0x00a8


	//----- nvinfo : EIATTR_NUM_BARRIERS
	.align		4
        /*0020*/ 	.byte	0x02, 0x4c
        /*0022*/ 	.byte	0x10
	.zero		1


	//----- nvinfo : EIATTR_EXTERNS
	.align		4
        /*0024*/ 	.byte	0x04, 0x0f
        /*0026*/ 	.short	(.L_138 - .L_137)


	//   ....[0]....
	.align		4
.L_137:
        /*0028*/ 	.word	index@(__assertfail)


	//----- nvinfo : EIATTR_ANNOTATIONS
	.align		4
.L_138:
        /*002c*/ 	.byte	0x04, 0x55
        /*002e*/ 	.short	(.L_140 - .L_139)


	//   ....[0]....
.L_139:
        /* <DEDUP_REMOVED lines=132> */
        /*0864*/ 	.byte	0xc0, 0xa8, 0x02, 0x00


	//----- nvinfo : EIATTR_MERCURY_ISA_VERSION
	.align		4
.L_140:
        /*0868*/ 	.byte	0x03, 0x5f
        /*086a*/ 	.short	0x0101


	//----- nvinfo : EIATTR_UNUSED_LOAD_BYTE_OFFSET
	.align		4
        /*086c*/ 	.byte	0x04, 0x44
        /*086e*/ 	.short	(.L_142 - .L_141)


	//   ....[0]....
.L_141:
        /*0870*/ 	.word	0x00000ab0
        /*0874*/ 	.word	0x0000fff0


	//   ....[1]....
        /*0878*/ 	.word	0x0001d650
        /*087c*/ 	.word	0x0000fff0


	//----- nvinfo : EIATTR_INT_WARP_WIDE_INSTR_OFFSETS
	.align		4
.L_142:
        /*0880*/ 	.byte	0x04, 0x31
        /*0882*/ 	.short	(.L_144 - .L_143)


	//   ....[0]....
.L_143:
        /*0884*/ 	.word	0x00000180


	//   ....[1]....
        /*0888*/ 	.word	0x00000220


	//   ....[2]....
        /*088c*/ 	.word	0x00000290


	//   ....[3]....
        /*0890*/ 	.word	0x000235f0


	//   ....[4]....
        /*0894*/ 	.word	0x00023690


	//   ....[5]....
        /*0898*/ 	.word	0x00026da0


	//   ....[6]....
        /*089c*/ 	.word	0x00026e10


	//----- nvinfo : EIATTR_COOP_GROUP_MASK_REGIDS
	.align		4
.L_144:
        /*08a0*/ 	.byte	0x04, 0x29
        /*08a2*/ 	.short	(.L_146 - .L_145)


	//   ....[0]....
.L_145:
        /*08a4*/ 	.word	0xffffffff


	//   ....[1]....
        /*08a8*/ 	.word	0xffffffff


	//   ....[2]....
        /*08ac*/ 	.word	0xffffffff


	//   ....[3]....
        /*08b0*/ 	.word	0xffffffff


	//   ....[4]....
        /*08b4*/ 	.word	0xffffffff


	//   ....[5]....
        /*08b8*/ 	.word	0xffffffff


	//   ....[6]....
        /*08bc*/ 	.word	0xffffffff


	//   ....[7]....
        /*08c0*/ 	.word	0xffffffff


	//   ....[8]....
        /*08c4*/ 	.word	0xffffffff


	//   ....[9]....
        /*08c8*/ 	.word	0xffffffff


	//   ....[10]....
        /*08cc*/ 	.word	0xffffffff


	//   ....[11]....
        /*08d0*/ 	.word	0xffffffff


	//   ....[12]....
        /*08d4*/ 	.word	0xffffffff


	//   ....[13]....
        /*08d8*/ 	.word	0xffffffff


	//   ....[14]....
        /*08dc*/ 	.word	0xffffffff


	//   ....[15]....
        /*08e0*/ 	.word	0xffffffff


	//   ....[16]....
        /*08e4*/ 	.word	0xffffffff


	//   ....[17]....
        /*08e8*/ 	.word	0xffffffff


	//   ....[18]....
        /*08ec*/ 	.word	0xffffffff


	//   ....[19]....
        /*08f0*/ 	.word	0xffffffff


	//   ....[20]....
        /*08f4*/ 	.word	0xffffffff


	//   ....[21]....
        /*08f8*/ 	.word	0xffffffff


	//   ....[22]....
        /*08fc*/ 	.word	0xffffffff


	//   ....[23]....
        /*0900*/ 	.word	0xffffffff


	//   ....[24]....
        /*0904*/ 	.word	0xffffffff


	//   ....[25]....
        /*0908*/ 	.word	0xffffffff


	//   ....[26]....
        /*090c*/ 	.word	0xffffffff


	//   ....[27]....
        /*0910*/ 	.word	0xffffffff


	//   ....[28]....
        /*0914*/ 	.word	0xffffffff


	//   ....[29]....
        /*0918*/ 	.word	0xffffffff


	//   ....[30]....
        /*091c*/ 	.word	0xffffffff


	//   ....[31]....
        /*0920*/ 	.word	0xffffffff


	//   ....[32]....
        /*0924*/ 	.word	0xffffffff


	//   ....[33]....
        /*0928*/ 	.word	0xffffffff


	//   ....[34]....
        /*092c*/ 	.word	0xffffffff


	//   ....[35]....
        /*0930*/ 	.word	0xffffffff


	//   ....[36]....
        /*0934*/ 	.word	0xffffffff


	//   ....[37]....
        /*0938*/ 	.word	0xffffffff


	//   ....[38]....
        /*093c*/ 	.word	0xffffffff


	//   ....[39]....
        /*0940*/ 	.word	0xffffffff


	//   ....[40]....
        /*0944*/ 	.word	0xffffffff


	//   ....[41]....
        /*0948*/ 	.word	0xffffffff


	//   ....[42]....
        /*094c*/ 	.word	0xffffffff


	//   ....[43]....
        /*0950*/ 	.word	0xffffffff


	//   ....[44]....
        /*0954*/ 	.word	0xffffffff


	//   ....[45]....
        /*0958*/ 	.word	0xffffffff


	//   ....[46]....
        /*095c*/ 	.word	0xffffffff


	//   ....[47]....
        /*0960*/ 	.word	0xffffffff


	//   ....[48]....
        /*0964*/ 	.word	0xffffffff


	//   ....[49]....
        /*0968*/ 	.word	0xffffffff


	//   ....[50]....
        /*096c*/ 	.word	0xffffffff


	//   ....[51]....
        /*0970*/ 	.word	0xffffffff


	//   ....[52]....
        /*0974*/ 	.word	0xffffffff


	//   ....[53]....
        /*0978*/ 	.word	0xffffffff


	//   ....[54]....
        /*097c*/ 	.word	0xffffffff


	//   ....[55]....
        /*0980*/ 	.word	0xffffffff


	//   ....[56]....
        /*0984*/ 	.word	0xffffffff


	//   ....[57]....
        /*0988*/ 	.word	0xffffffff


	//   ....[58]....
        /*098c*/ 	.word	0xffffffff


	//   ....[59]....
        /*0990*/ 	.word	0xffffffff


	//   ....[60]....
        /*0994*/ 	.word	0xffffffff


	//   ....[61]....
        /*0998*/ 	.word	0xffffffff


	//   ....[62]....
        /*099c*/ 	.word	0xffffffff


	//   ....[63]....
        /*09a0*/ 	.word	0xffffffff


	//   ....[64]....
        /*09a4*/ 	.word	0xffffffff


	//   ....[65]....
        /*09a8*/ 	.word	0xffffffff


	//   ....[66]....
        /*09ac*/ 	.word	0xffffffff


	//   ....[67]....
        /*09b0*/ 	.word	0xffffffff


	//   ....[68]....
        /*09b4*/ 	.word	0xffffffff


	//   ....[69]....
        /*09b8*/ 	.word	0xffffffff


	//   ....[70]....
        /*09bc*/ 	.word	0xffffffff


	//   ....[71]....
        /*09c0*/ 	.word	0xffffffff


	//   ....[72]....
        /*09c4*/ 	.word	0xffffffff


	//   ....[73]....
        /*09c8*/ 	.word	0xffffffff


	//   ....[74]....
        /*09cc*/ 	.word	0xffffffff


	//   ....[75]....
        /*09d0*/ 	.word	0xffffffff


	//   ....[76]....
        /*09d4*/ 	.word	0xffffffff


	//   ....[77]....
        /*09d8*/ 	.word	0xffffffff


	//   ....[78]....
        /*09dc*/ 	.word	0xffffffff


	//   ....[79]....
        /*09e0*/ 	.word	0xffffffff


	//   ....[80]....
        /*09e4*/ 	.word	0xffffffff


	//   ....[81]....
        /*09e8*/ 	.word	0xffffffff


	//   ....[82]....
        /*09ec*/ 	.word	0xffffffff


	//   ....[83]....
        /*09f0*/ 	.word	0xffffffff


	//   ....[84]....
        /*09f4*/ 	.word	0xffffffff


	//   ....[85]....
        /*09f8*/ 	.word	0xffffffff


	//   ....[86]....
        /*09fc*/ 	.word	0xffffffff


	//   ....[87]....
        /*0a00*/ 	.word	0xffffffff


	//   ....[88]....
        /*0a04*/ 	.word	0xffffffff


	//   ....[89]....
        /*0a08*/ 	.word	0xffffffff


	//   ....[90]....
        /*0a0c*/ 	.word	0xffffffff


	//   ....[91]....
        /*0a10*/ 	.word	0xffffffff


	//   ....[92]....
        /*0a14*/ 	.word	0xffffffff


	//   ....[93]....
        /*0a18*/ 	.word	0xffffffff


	//   ....[94]....
        /*0a1c*/ 	.word	0xffffffff


	//   ....[95]....
        /*0a20*/ 	.word	0xffffffff


	//   ....[96]....
        /*0a24*/ 	.word	0xffffffff


	//   ....[97]....
        /*0a28*/ 	.word	0xffffffff


	//   ....[98]....
        /*0a2c*/ 	.word	0xffffffff


	//   ....[99]....
        /*0a30*/ 	.word	0xffffffff


	//   ....[100]....
        /*0a34*/ 	.word	0xffffffff


	//   ....[101]....
        /*0a38*/ 	.word	0xffffffff


	//   ....[102]....
        /*0a3c*/ 	.word	0xffffffff


	//   ....[103]....
        /*0a40*/ 	.word	0xffffffff


	//   ....[104]....
        /*0a44*/ 	.word	0xffffffff


	//   ....[105]....
        /*0a48*/ 	.word	0xffffffff


	//   ....[106]....
        /*0a4c*/ 	.word	0x0500000f


	//   ....[107]....
        /*0a50*/ 	.word	0x0500000f


	//   ....[108]....
        /*0a54*/ 	.word	0x0500000f


	//   ....[109]....
        /*0a58*/ 	.word	0x0500000f


	//   ....[110]....
        /*0a5c*/ 	.word	0x0500000f


	//   ....[111]....
        /*0a60*/ 	.word	0x0500000f


	//   ....[112]....
        /*0a64*/ 	.word	0x0500000f


	//   ....[113]....
        /*0a68*/ 	.word	0x0500000f


	//   ....[114]....
        /*0a6c*/ 	.word	0x0500000f


	//   ....[115]....
        /*0a70*/ 	.word	0x0500000f


	//   ....[116]....
        /*0a74*/ 	.word	0x0500000f


	//   ....[117]....
        /*0a78*/ 	.word	0x0500000f


	//   ....[118]....
        /*0a7c*/ 	.word	0x0500000f


	//   ....[119]....
        /*0a80*/ 	.word	0x0500000f


	//   ....[120]....
        /*0a84*/ 	.word	0x0500000f


	//   ....[121]....
        /*0a88*/ 	.word	0x0500000f


	//   ....[122]....
        /*0a8c*/ 	.word	0x0500000f


	//   ....[123]....
        /*0a90*/ 	.word	0x0500000f


	//   ....[124]....
        /*0a94*/ 	.word	0x0500000f


	//   ....[125]....
        /*0a98*/ 	.word	0x0500000f


	//   ....[126]....
        /*0a9c*/ 	.word	0x0500000f


	//   ....[127]....
        /*0aa0*/ 	.word	0x0500000f


	//   ....[128]....
        /*0aa4*/ 	.word	0x0500000f


	//   ....[129]....
        /*0aa8*/ 	.word	0x0500000f


	//   ....[130]....
        /*0aac*/ 	.word	0x0500000f


	//   ....[131]....
        /*0ab0*/ 	.word	0x0500000f


	//   ....[132]....
        /*0ab4*/ 	.word	0x0500000f


	//   ....[133]....
        /*0ab8*/ 	.word	0x0500000f


	//   ....[134]....
        /*0abc*/ 	.word	0x0500000f


	//   ....[135]....
        /*0ac0*/ 	.word	0x0500000f


	//   ....[136]....
        /*0ac4*/ 	.word	0x0500000f


	//   ....[137]....
        /*0ac8*/ 	.word	0x0500000f


	//   ....[138]....
        /*0acc*/ 	.word	0x0500000f


	//   ....[139]....
        /*0ad0*/ 	.word	0x0500000f


	//   ....[140]....
        /*0ad4*/ 	.word	0x0500000f


	//   ....[141]....
        /*0ad8*/ 	.word	0x0500000f


	//   ....[142]....
        /*0adc*/ 	.word	0x0500000f


	//   ....[143]....
        /*0ae0*/ 	.word	0x0500000f


	//   ....[144]....
        /*0ae4*/ 	.word	0x0500000f


	//   ....[145]....
        /*0ae8*/ 	.word	0x0500000f


	//   ....[146]....
        /*0aec*/ 	.word	0x0500000f


	//   ....[147]....
        /*0af0*/ 	.word	0x0500000f


	//   ....[148]....
        /*0af4*/ 	.word	0x0500000f


	//   ....[149]....
        /*0af8*/ 	.word	0x0500000f


	//   ....[150]....
        /*0afc*/ 	.word	0x0500000f


	//   ....[151]....
        /*0b00*/ 	.word	0x0500000f


	//   ....[152]....
        /*0b04*/ 	.word	0x0500000f


	//   ....[153]....
        /*0b08*/ 	.word	0x0500000f


	//   ....[154]....
        /*0b0c*/ 	.word	0x0500000f


	//   ....[155]....
        /*0b10*/ 	.word	0x0500000f


	//   ....[156]....
        /*0b14*/ 	.word	0x0500000f


	//   ....[157]....
        /*0b18*/ 	.word	0x0500000f


	//   ....[158]....
        /*0b1c*/ 	.word	0x0500000f


	//   ....[159]....
        /*0b20*/ 	.word	0x0500000f


	//   ....[160]....
        /*0b24*/ 	.word	0x0500000f


	//   ....[161]....
        /*0b28*/ 	.word	0x0500000f


	//   ....[162]....
        /*0b2c*/ 	.word	0x0500000f


	//   ....[163]....
        /*0b30*/ 	.word	0x0500000f


	//   ....[164]....
        /*0b34*/ 	.word	0x0500000f


	//   ....[165]....
        /*0b38*/ 	.word	0x0500000f


	//   ....[166]....
        /*0b3c*/ 	.word	0x0500000f


	//   ....[167]....
        /*0b40*/ 	.word	0x0500000f


	//   ....[168]....
        /*0b44*/ 	.word	0x0500000f


	//   ....[169]....
        /*0b48*/ 	.word	0x0500000f


	//   ....[170]....
        /*0b4c*/ 	.word	0x0500000f


	//   ....[171]....
        /*0b50*/ 	.word	0x0500000f


	//----- nvinfo : EIATTR_COOP_GROUP_INSTR_OFFSETS
	.align		4
.L_146:
        /*0b54*/ 	.byte	0x04, 0x28
        /*0b56*/ 	.short	(.L_148 - .L_147)


	//   ....[0]....
.L_147:
        /*0b58*/ 	.word	0x00000060


	//   ....[1]....
        /*0b5c*/ 	.word	0x00000190


	//   ....[2]....
        /*0b60*/ 	.word	0x00000240


	//   ....[3]....
        /*0b64*/ 	.word	0x00000400


	//   ....[4]....
        /*0b68*/ 	.word	0x00000560


	//   ....[5]....
        /*0b6c*/ 	.word	0x00000680


	//   ....[6]....
        /*0b70*/ 	.word	0x000007e0


	//   ....[7]....
        /*0b74*/ 	.word	0x0000d000


	//   ....[8]....
        /*0b78*/ 	.word	0x0000d5c0


	//   ....[9]....
        /*0b7c*/ 	.word	0x0000d5d0


	//   ....[10]....
        /*0b80*/ 	.word	0x0000d5e0


	//   ....[11]....
        /*0b84*/ 	.word	0x0000d5f0


	//   ....[12]....
        /*0b88*/ 	.word	0x0000f070


	//   ....[13]....
        /*0b8c*/ 	.word	0x0000f080


	//   ....[14]....
        /*0b90*/ 	.word	0x0000f090


	//   ....[15]....
        /*0b94*/ 	.word	0x0000f0a0


	//   ....[16]....
        /*0b98*/ 	.word	0x00014e20


	//   ....[17]....
        /*0b9c*/ 	.word	0x00014e40


	//   ....[18]....
        /*0ba0*/ 	.word	0x00015280


	//   ....[19]....
        /*0ba4*/ 	.word	0x000152c0


	//   ....[20]....
        /*0ba8*/ 	.word	0x0001aa50


	//   ....[21]....
        /*0bac*/ 	.word	0x0001aa70


	//   ....[22]....
        /*0bb0*/ 	.word	0x0001b420


	//   ....[23]....
        /*0bb4*/ 	.word	0x0001b4a0


	//   ....[24]....
        /*0bb8*/ 	.word	0x0001cb40


	//   ....[25]....
        /*0bbc*/ 	.word	0x0001d020


	//   ....[26]....
        /*0bc0*/ 	.word	0x0001d030


	//   ....[27]....
        /*0bc4*/ 	.word	0x0001d060


	//   ....[28]....
        /*0bc8*/ 	.word	0x0001e200


	//   ....[29]....
        /*0bcc*/ 	.word	0x0001e220


	//   ....[30]....
        /*0bd0*/ 	.word	0x0001e240


	//   ....[31]....
        /*0bd4*/ 	.word	0x0001e250


	//   ....[32]....
        /*0bd8*/ 	.word	0x0001e980


	//   ....[33]....
        /*0bdc*/ 	.word	0x0001e990


	//   ....[34]....
        /*0be0*/ 	.word	0x0001eaa0


	//   ....[35]....
        /*0be4*/ 	.word	0x0001eab0


	//   ....[36]....
        /*0be8*/ 	.word	0x0001ebd0


	//   ....[37]....
        /*0bec*/ 	.word	0x0001ebe0


	//   ....[38]....
        /*0bf0*/ 	.word	0x0001ed00


	//   ....[39]....
        /*0bf4*/ 	.word	0x0001ed10


	//   ....[40]....
        /*0bf8*/ 	.word	0x0001f2d0


	//   ....[41]....
        /*0bfc*/ 	.word	0x0001f2e0


	//   ....[42]....
        /*0c00*/ 	.word	0x0001f770


	//   ....[43]....
        /*0c04*/ 	.word	0x0001f780


	//   ....[44]....
        /*0c08*/ 	.word	0x00020500


	//   ....[45]....
        /*0c0c*/ 	.word	0x00020510


	//   ....[46]....
        /*0c10*/ 	.word	0x00020630


	//   ....[47]....
        /*0c14*/ 	.word	0x00020640


	//   ....[48]....
        /*0c18*/ 	.word	0x00020760


	//   ....[49]....
        /*0c1c*/ 	.word	0x00020770


	//   ....[50]....
        /*0c20*/ 	.word	0x00020890


	//   ....[51]....
        /*0c24*/ 	.word	0x000208a0


	//   ....[52]....
        /*0c28*/ 	.word	0x00020a20


	//   ....[53]....
        /*0c2c*/ 	.word	0x00020c60


	//   ....[54]....
        /*0c30*/ 	.word	0x00020c90


	//   ....[55]....
        /*0c34*/ 	.word	0x00020cc0


	//   ....[56]....
        /*0c38*/ 	.word	0x00020cf0


	//   ....[57]....
        /*0c3c*/ 	.word	0x00020d20


	//   ....[58]....
        /*0c40*/ 	.word	0x00020d50


	//   ....[59]....
        /*0c44*/ 	.word	0x00020f00


	//   ....[60]....
        /*0c48*/ 	.word	0x00020f30


	//   ....[61]....
        /*0c4c*/ 	.word	0x00020f60


	//   ....[62]....
        /*0c50*/ 	.word	0x00020f90


	//   ....[63]....
        /*0c54*/ 	.word	0x00020fc0


	//   ....[64]....
        /*0c58*/ 	.word	0x00020ff0


	//   ....[65]....
        /*0c5c*/ 	.word	0x00021080


	//   ....[66]....
        /*0c60*/ 	.word	0x000210b0


	//   ....[67]....
        /*0c64*/ 	.word	0x000210c0


	//   ....[68]....
        /*0c68*/ 	.word	0x00021170


	//   ....[69]....
        /*0c6c*/ 	.word	0x00022220


	//   ....[70]....
        /*0c70*/ 	.word	0x00023bf0


	//   ....[71]....
        /*0c74*/ 	.word	0x000247b0


	//   ....[72]....
        /*0c78*/ 	.word	0x000247e0


	//   ....[73]....
        /*0c7c*/ 	.word	0x00024800


	//   ....[74]....
        /*0c80*/ 	.word	0x00024820


	//   ....[75]....
        /*0c84*/ 	.word	0x00024930


	//   ....[76]....
        /*0c88*/ 	.word	0x00024940


	//   ....[77]....
        /*0c8c*/ 	.word	0x000249d0


	//   ....[78]....
        /*0c90*/ 	.word	0x000249e0


	//   ....[79]....
        /*0c94*/ 	.word	0x00024a70


	//   ....[80]....
        /*0c98*/ 	.word	0x00024a80


	//   ....[81]....
        /*0c9c*/ 	.word	0x00024b10


	//   ....[82]....
        /*0ca0*/ 	.word	0x00024b20


	//   ....[83]....
        /*0ca4*/ 	.word	0x00024bb0


	//   ....[84]....
        /*0ca8*/ 	.word	0x00024bc0


	//   ....[85]....
        /*0cac*/ 	.word	0x00024c10


	//   ....[86]....
        /*0cb0*/ 	.word	0x00024c40


	//   ....[87]....
        /*0cb4*/ 	.word	0x00027500


	//   ....[88]....
        /*0cb8*/ 	.word	0x00027530


	//   ....[89]....
        /*0cbc*/ 	.word	0x00027590


	//   ....[90]....
        /*0cc0*/ 	.word	0x000275c0


	//   ....[91]....
        /*0cc4*/ 	.word	0x000275f0


	//   ....[92]....
        /*0cc8*/ 	.word	0x00027620


	//   ....[93]....
        /*0ccc*/ 	.word	0x00027650


	//   ....[94]....
        /*0cd0*/ 	.word	0x00027680


	//   ....[95]....
        /*0cd4*/ 	.word	0x00027850


	//   ....[96]....
        /*0cd8*/ 	.word	0x00027880


	//   ....[97]....
        /*0cdc*/ 	.word	0x000278b0


	//   ....[98]....
        /*0ce0*/ 	.word	0x000278e0


	//   ....[99]....
        /*0ce4*/ 	.word	0x00027910


	//   ....[100]....
        /*0ce8*/ 	.word	0x00027940


	//   ....[101]....
        /*0cec*/ 	.word	0x00027a00


	//   ....[102]....
        /*0cf0*/ 	.word	0x00027a20


	//   ....[103]....
        /*0cf4*/ 	.word	0x00027a30


	//   ....[104]....
        /*0cf8*/ 	.word	0x00027a90


	//   ....[105]....
        /*0cfc*/ 	.word	0x000281b0


	//   ....[106]....
        /*0d00*/ 	.word	0x000285c0


	//   ....[107]....
        /*0d04*/ 	.word	0x00028670


	//   ....[108]....
        /*0d08*/ 	.word	0x00028700


	//   ....[109]....
        /*0d0c*/ 	.word	0x00028750


	//   ....[110]....
        /*0d10*/ 	.word	0x000287a0


	//   ....[111]....
        /*0d14*/ 	.word	0x00028880


	//   ....[112]....
        /*0d18*/ 	.word	0x00028910


	//   ....[113]....
        /*0d1c*/ 	.word	0x00028960


	//   ....[114]....
        /*0d20*/ 	.word	0x000289b0


	//   ....[115]....
        /*0d24*/ 	.word	0x00028bc0


	//   ....[116]....
        /*0d28*/ 	.word	0x00028c10


	//   ....[117]....
        /*0d2c*/ 	.word	0x00028ca0


	//   ....[118]....
        /*0d30*/ 	.word	0x00028d30


	//   ....[119]....
        /*0d34*/ 	.word	0x00028dc0


	//   ....[120]....
        /*0d38*/ 	.word	0x00028e50


	//   ....[121]....
        /*0d3c*/ 	.word	0x00028ee0


	//   ....[122]....
        /*0d40*/ 	.word	0x00028f70


	//   ....[123]....
        /*0d44*/ 	.word	0x00028ff0


	//   ....[124]....
        /*0d48*/ 	.word	0x00029040


	//   ....[125]....
        /*0d4c*/ 	.word	0x000290d0


	//   ....[126]....
        /*0d50*/ 	.word	0x00029160


	//   ....[127]....
        /*0d54*/ 	.word	0x000291e0


	//   ....[128]....
        /*0d58*/ 	.word	0x00029230


	//   ....[129]....
        /*0d5c*/ 	.word	0x000292c0


	//   ....[130]....
        /*0d60*/ 	.word	0x00029350


	//   ....[131]....
        /*0d64*/ 	.word	0x000293e0


	//   ....[132]....
        /*0d68*/ 	.word	0x00029470


	//   ....[133]....
        /*0d6c*/ 	.word	0x00029500


	//   ....[134]....
        /*0d70*/ 	.word	0x00029590


	//   ....[135]....
        /*0d74*/ 	.word	0x00029650


	//   ....[136]....
        /*0d78*/ 	.word	0x00029930


	//   ....[137]....
        /*0d7c*/ 	.word	0x00029b10


	//   ....[138]....
        /*0d80*/ 	.word	0x00029b60


	//   ....[139]....
        /*0d84*/ 	.word	0x00029c80


	//   ....[140]....
        /*0d88*/ 	.word	0x00029cd0


	//   ....[141]....
        /*0d8c*/ 	.word	0x00029e00


	//   ....[142]....
        /*0d90*/ 	.word	0x00029e50


	//   ....[143]....
        /*0d94*/ 	.word	0x00029f70


	//   ....[144]....
        /*0d98*/ 	.word	0x00029fc0


	//   ....[145]....
        /*0d9c*/ 	.word	0x0002a0e0


	//   ....[146]....
        /*0da0*/ 	.word	0x0002a130


	//   ....[147]....
        /*0da4*/ 	.word	0x0002a250


	//   ....[148]....
        /*0da8*/ 	.word	0x0002a2a0


	//   ....[149]....
        /*0dac*/ 	.word	0x0002a3a0


	//   ....[150]....
        /*0db0*/ 	.word	0x0002a410


	//   ....[151]....
        /*0db4*/ 	.word	0x0002a510


	//   ....[152]....
        /*0db8*/ 	.word	0x0002a560


	//   ....[153]....
        /*0dbc*/ 	.word	0x0002a890


	//   ....[154]....
        /*0dc0*/ 	.word	0x0002a930


	//   ....[155]....
        /*0dc4*/ 	.word	0x0002aae0


	//   ....[156]....
        /*0dc8*/ 	.word	0x0002ab60


	//   ....[157]....
        /*0dcc*/ 	.word	0x0002abe0


	//   ....[158]....
        /*0dd0*/ 	.word	0x0002ac60


	//   ....[159]....
        /*0dd4*/ 	.word	0x0002ace0


	//   ....[160]....
        /*0dd8*/ 	.word	0x0002ad70


	//   ....[161]....
        /*0ddc*/ 	.word	0x0002ae10


	//   ....[162]....
        /*0de0*/ 	.word	0x0002aec0


	//   ....[163]....
        /*0de4*/ 	.word	0x0002af40


	//   ....[164]....
        /*0de8*/ 	.word	0x0002afc0


	//   ....[165]....
        /*0dec*/ 	.word	0x0002b040


	//   ....[166]....
        /*0df0*/ 	.word	0x0002b0d0


	//   ....[167]....
        /*0df4*/ 	.word	0x0002b150


	//   ....[168]....
        /*0df8*/ 	.word	0x0002b1f0


	//   ....[169]....
        /*0dfc*/ 	.word	0x0002b240


	//   ....[170]....
        /*0e00*/ 	.word	0x0002b2d0


	//   ....[171]....
        /*0e04*/ 	.word	0x0002b400


	//----- nvinfo : EIATTR_REG_RECONFIG
	.align		4
.L_148:
        /*0e08*/ 	.byte	0x01, 0x54
	.zero		2


	//----- nvinfo : EIATTR_SYSCALL_OFFSETS
	.align		4
        /*0e0c*/ 	.byte	0x04, 0x46
        /*0e0e*/ 	.short	(.L_150 - .L_149)


	//   ....[0]....
.L_149:
        /*0e10*/ 	.word	0x00001dc0


	//   ....[1]....
        /*0e14*/ 	.word	0x00001f10


	//   ....[2]....
        /*0e18*/ 	.word	0x0000d1b0


	//   ....[3]....
        /*0e1c*/ 	.word	0x0000d520


	//   ....[4]....
        /*0e20*/ 	.word	0x00023800


	//   ....[5]....
        /*0e24*/ 	.word	0x00023950


	//   ....[6]....
        /*0e28*/ 	.word	0x00023a40


	//   ....[7]....
        /*0e2c*/ 	.word	0x00024380


	//----- nvinfo : EIATTR_MBARRIER_INSTR_OFFSETS
	.align		4
.L_150:
        /*0e30*/ 	.byte	0x04, 0x39
        /*0e32*/ 	.short	(.L_152 - .L_151)


	//   ....[0]....
.L_151:
        /*0e34*/ 	.word	0x000002b0
        /*0e38*/ 	.word	0x000000ff
        /*0e3c*/ 	.word	0x00034800
        /*0e40*/ 	.short	0x0100
        /*0e42*/ 	.byte	0x08
	.zero		1


	//   ....[1]....
        /*0e44*/ 	.word	0x000002c0
        /*0e48*/ 	.word	0x000000ff
        /*0e4c*/ 	.word	0x00034820
        /*0e50*/ 	.short	0x0100
        /*0e52*/ 	.byte	0x08
	.zero		1


	//   ....[2]....
        /*0e54*/ 	.word	0x000003b0
        /*0e58*/ 	.word	0x000000ff
        /*0e5c*/ 	.word	0x00034830
        /*0e60*/ 	.short	0x0100
        /*0e62*/ 	.byte	0x08
	.zero		1


	//   ....[3]....
        /*0e64*/ 	.word	0x000003c0
        /*0e68*/ 	.word	0x000000ff
        /*0e6c*/ 	.word	0x00034840
        /*0e70*/ 	.short	0x0100
        /*0e72*/ 	.byte	0x08
	.zero		1


	//   ....[4]....
        /*0e74*/ 	.word	0x000003d0
        /*0e78*/ 	.word	0x000000ff
        /*0e7c*/ 	.word	0x00034838
        /*0e80*/ 	.short	0x0100
        /*0e82*/ 	.byte	0x08
	.zero		1


	//   ....[5]....
        /*0e84*/ 	.word	0x000003e0
        /*0e88*/ 	.word	0x000000ff
        /*0e8c*/ 	.word	0x00034848
        /*0e90*/ 	.short	0x0100
        /*0e92*/ 	.byte	0x08
	.zero		1


	//   ....[6]....
        /*0e94*/ 	.word	0x00000510
        /*0e98*/ 	.word	0x000000ff
        /*0e9c*/ 	.word	0x00034850
        /*0ea0*/ 	.short	0x0100
        /*0ea2*/ 	.byte	0x08
	.zero		1


	//   ....[7]....
        /*0ea4*/ 	.word	0x00000520
        /*0ea8*/ 	.word	0x000000ff
        /*0eac*/ 	.word	0x00034860
        /*0eb0*/ 	.short	0x0100
        /*0eb2*/ 	.byte	0x08
	.zero		1


	//   ....[8]....
        /*0eb4*/ 	.word	0x00000530
        /*0eb8*/ 	.word	0x000000ff
        /*0ebc*/ 	.word	0x00034858
        /*0ec0*/ 	.short	0x0100
        /*0ec2*/ 	.byte	0x08
	.zero		1


	//   ....[9]....
        /*0ec4*/ 	.word	0x00000540
        /*0ec8*/ 	.word	0x000000ff
        /*0ecc*/ 	.word	0x00034868
        /*0ed0*/ 	.short	0x0100
        /*0ed2*/ 	.byte	0x08
	.zero		1


	//   ....[10]....
        /*0ed4*/ 	.word	0x00000630
        /*0ed8*/ 	.word	0x000000ff
        /*0edc*/ 	.word	0x00034870
        /*0ee0*/ 	.short	0x0100
        /*0ee2*/ 	.byte	0x06
	.zero		1


	//   ....[11]....
        /*0ee4*/ 	.word	0x00000640
        /*0ee8*/ 	.word	0x000000ff
        /*0eec*/ 	.word	0x00034880
        /*0ef0*/ 	.short	0x0100
        /*0ef2*/ 	.byte	0x06
	.zero		1


	//   ....[12]....
        /*0ef4*/ 	.word	0x00000650
        /*0ef8*/ 	.word	0x000000ff
        /*0efc*/ 	.word	0x00034878
        /*0f00*/ 	.short	0x0100
        /*0f02*/ 	.byte	0x06
	.zero		1


	//   ....[13]....
        /*0f04*/ 	.word	0x00000660
        /*0f08*/ 	.word	0x000000ff
        /*0f0c*/ 	.word	0x00034888
        /*0f10*/ 	.short	0x0100
        /*0f12*/ 	.byte	0x06
	.zero		1


	//   ....[14]....
        /*0f14*/ 	.word	0x00000790
        /*0f18*/ 	.word	0x000000ff
        /*0f1c*/ 	.word	0x00034890
        /*0f20*/ 	.short	0x0100
        /*0f22*/ 	.byte	0x08
	.zero		1


	//   ....[15]....
        /*0f24*/ 	.word	0x000007a0
        /*0f28*/ 	.word	0x000000ff
        /*0f2c*/ 	.word	0x000348a0
        /*0f30*/ 	.short	0x0100
        /*0f32*/ 	.byte	0x08
	.zero		1


	//   ....[16]....
        /*0f34*/ 	.word	0x000007b0
        /*0f38*/ 	.word	0x000000ff
        /*0f3c*/ 	.word	0x00034898
        /*0f40*/ 	.short	0x0100
        /*0f42*/ 	.byte	0x08
	.zero		1


	//   ....[17]....
        /*0f44*/ 	.word	0x000007c0
        /*0f48*/ 	.word	0x000000ff
        /*0f4c*/ 	.word	0x000348a8
        /*0f50*/ 	.short	0x0100
        /*0f52*/ 	.byte	0x08
	.zero		1


	//   ....[18]....
        /*0f54*/ 	.word	0x000008f0
        /*0f58*/ 	.word	0x000000ff
        /*0f5c*/ 	.word	0x000348b0
        /*0f60*/ 	.short	0x0100
        /*0f62*/ 	.byte	0x08
	.zero		1


	//   ....[19]....
        /*0f64*/ 	.word	0x00000900
        /*0f68*/ 	.word	0x000000ff
        /*0f6c*/ 	.word	0x000348c0
        /*0f70*/ 	.short	0x0100
        /*0f72*/ 	.byte	0x08
	.zero		1


	//   ....[20]....
        /*0f74*/ 	.word	0x00000910
        /*0f78*/ 	.word	0x000000ff
        /*0f7c*/ 	.word	0x000348b8
        /*0f80*/ 	.short	0x0100
        /*0f82*/ 	.byte	0x08
	.zero		1


	//   ....[21]....
        /*0f84*/ 	.word	0x00000920
        /*0f88*/ 	.word	0x000000ff
        /*0f8c*/ 	.word	0x000348c8
        /*0f90*/ 	.short	0x0100
        /*0f92*/ 	.byte	0x08
	.zero		1


	//   ....[22]....
        /*0f94*/ 	.word	0x00004210
        /*0f98*/ 	.word	0x00000003
        /*0f9c*/ 	.word	0x00034890
        /*0fa0*/ 	.short	0x010a
        /*0fa2*/ 	.byte	0x3f
	.zero		1


	//   ....[23]....
        /*0fa4*/ 	.word	0x00007f20
        /*0fa8*/ 	.word	0x00000003
        /*0fac*/ 	.word	0x00034890
        /*0fb0*/ 	.short	0x010a
        /*0fb2*/ 	.byte	0x3f
	.zero		1


	//   ....[24]....
        /*0fb4*/ 	.word	0x0000b6b0
        /*0fb8*/ 	.word	0x00000003
        /*0fbc*/ 	.word	0x00034890
        /*0fc0*/ 	.short	0x010a
        /*0fc2*/ 	.byte	0x3f
	.zero		1


	//   ....[25]....
        /*0fc4*/ 	.word	0x0000c040
        /*0fc8*/ 	.word	0x0000002c
        /*0fcc*/ 	.word	0x00000000
        /*0fd0*/ 	.short	0x0101
        /*0fd2*/ 	.byte	0x3f
	.zero		1


	//   ....[26]....
        /*0fd4*/ 	.word	0x0000c080
        /*0fd8*/ 	.word	0x00000003
        /*0fdc*/ 	.word	0x000348b0
        /*0fe0*/ 	.short	0x010a
        /*0fe2*/ 	.byte	0x3f
	.zero		1


	//   ....[27]....
        /*0fe4*/ 	.word	0x0000c9e0
        /*0fe8*/ 	.word	0x00000003
        /*0fec*/ 	.word	0x00000000
        /*0ff0*/ 	.short	0x0101
        /*0ff2*/ 	.byte	0x3f
	.zero		1


	//   ....[28]....
        /*0ff4*/ 	.word	0x0000d240
        /*0ff8*/ 	.word	0x00000002
        /*0ffc*/ 	.word	0x00034800
        /*1000*/ 	.short	0x010a
        /*1002*/ 	.byte	0x3f
	.zero		1


	//   ....[29]....
        /*1004*/ 	.word	0x0000d290
        /*1008*/ 	.word	0x00000002
        /*100c*/ 	.word	0x00034800
        /*1010*/ 	.short	0x010a
        /*1012*/ 	.byte	0x3f
	.zero		1


	//   ....[30]....
        /*1014*/ 	.word	0x0000d890
        /*1018*/ 	.word	0x00000002
        /*101c*/ 	.word	0x00034800
        /*1020*/ 	.short	0x010a
        /*1022*/ 	.byte	0x3f
	.zero		1


	//   ....[31]....
        /*1024*/ 	.word	0x0000f280
        /*1028*/ 	.word	0x00000002
        /*102c*/ 	.word	0x00034800
        /*1030*/ 	.short	0x010a
        /*1032*/ 	.byte	0x3f
	.zero		1


	//   ....[32]....
        /*1034*/ 	.word	0x00010ff0
        /*1038*/ 	.word	0x00000000
        /*103c*/ 	.word	0x00034830
        /*1040*/ 	.short	0x010a
        /*1042*/ 	.byte	0x3f
	.zero		1


	//   ....[33]....
        /*1044*/ 	.word	0x00011070
        /*1048*/ 	.word	0x00000000
        /*104c*/ 	.word	0x00034830
        /*1050*/ 	.short	0x010a
        /*1052*/ 	.byte	0x3f
	.zero		1


	//   ....[34]....
        /*1054*/ 	.word	0x00015b60
        /*1058*/ 	.word	0x00000032
        /*105c*/ 	.word	0x00000000
        /*1060*/ 	.short	0x0101
        /*1062*/ 	.byte	0x3f
	.zero		1


	//   ....[35]....
        /*1064*/ 	.word	0x00016d70
        /*1068*/ 	.word	0x00000007
        /*106c*/ 	.word	0x00034830
        /*1070*/ 	.short	0x010a
        /*1072*/ 	.byte	0x3f
	.zero		1


	//   ....[36]....
        /*1074*/ 	.word	0x00016dc0
        /*1078*/ 	.word	0x00000007
        /*107c*/ 	.word	0x00034830
        /*1080*/ 	.short	0x010a
        /*1082*/ 	.byte	0x3f
	.zero		1


	//   ....[37]....
        /*1084*/ 	.word	0x0001a530
        /*1088*/ 	.word	0x00000007
        /*108c*/ 	.word	0x00034850
        /*1090*/ 	.short	0x010a
        /*1092*/ 	.byte	0x3f
	.zero		1


	//   ....[38]....
        /*1094*/ 	.word	0x0001a570
        /*1098*/ 	.word	0x00000007
        /*109c*/ 	.word	0x00034850
        /*10a0*/ 	.short	0x010a
        /*10a2*/ 	.byte	0x3f
	.zero		1


	//   ....[39]....
        /*10a4*/ 	.word	0x0001bbe0
        /*10a8*/ 	.word	0x00000082
        /*10ac*/ 	.word	0x00000000
        /*10b0*/ 	.short	0x0101
        /*10b2*/ 	.byte	0x3f
	.zero		1


	//   ....[40]....
        /*10b4*/ 	.word	0x0001bc20
        /*10b8*/ 	.word	0x00000082
        /*10bc*/ 	.word	0x00000000
        /*10c0*/ 	.short	0x0101
        /*10c2*/ 	.byte	0x3f
	.zero		1


	//   ....[41]....
        /*10c4*/ 	.word	0x0001ca20
        /*10c8*/ 	.word	0x0000000b
        /*10cc*/ 	.word	0x00034850
        /*10d0*/ 	.short	0x010a
        /*10d2*/ 	.byte	0x3f
	.zero		1


	//   ....[42]....
        /*10d4*/ 	.word	0x0001caa0
        /*10d8*/ 	.word	0x0000000b
        /*10dc*/ 	.word	0x00034850
        /*10e0*/ 	.short	0x010a
        /*10e2*/ 	.byte	0x3f
	.zero		1


	//   ....[43]....
        /*10e4*/ 	.word	0x0001d1d0
        /*10e8*/ 	.word	0x0000000a
        /*10ec*/ 	.word	0x00000000
        /*10f0*/ 	.short	0x0101
        /*10f2*/ 	.byte	0x3f
	.zero		1


	//   ....[44]....
        /*10f4*/ 	.word	0x0001e8b0
        /*10f8*/ 	.word	0x00000000
        /*10fc*/ 	.word	0x00000000
        /*1100*/ 	.short	0x0101
        /*1102*/ 	.byte	0x3f
	.zero		1


	//   ....[45]....
        /*1104*/ 	.word	0x0001f0c0
        /*1108*/ 	.word	0x00000008
        /*110c*/ 	.word	0x00000000
        /*1110*/ 	.short	0x0101
        /*1112*/ 	.byte	0x3f
	.zero		1


	//   ....[46]....
        /*1114*/ 	.word	0x00022300
        /*1118*/ 	.word	0x00000012
        /*111c*/ 	.word	0x00034820
        /*1120*/ 	.short	0x010a
        /*1122*/ 	.byte	0x3f
	.zero		1


	//   ....[47]....
        /*1124*/ 	.word	0x000223d0
        /*1128*/ 	.word	0x00000005
        /*112c*/ 	.word	0x000348a0
        /*1130*/ 	.short	0x010a
        /*1132*/ 	.byte	0x3f
	.zero		1


	//   ....[48]....
        /*1134*/ 	.word	0x00022710
        /*1138*/ 	.word	0x00000005
        /*113c*/ 	.word	0x000348c0
        /*1140*/ 	.short	0x010a
        /*1142*/ 	.byte	0x3f
	.zero		1


	//   ....[49]....
        /*1144*/ 	.word	0x00022bb0
        /*1148*/ 	.word	0x00000007
        /*114c*/ 	.word	0x000348a0
        /*1150*/ 	.short	0x010a
        /*1152*/ 	.byte	0x3f
	.zero		1


	//   ....[50]....
        /*1154*/ 	.word	0x00022ee0
        /*1158*/ 	.word	0x00000007
        /*115c*/ 	.word	0x000348c0
        /*1160*/ 	.short	0x010a
        /*1162*/ 	.byte	0x3f
	.zero		1


	//   ....[51]....
        /*1164*/ 	.word	0x00023e70
        /*1168*/ 	.word	0x00000000
        /*116c*/ 	.word	0x00034840
        /*1170*/ 	.short	0x010a
        /*1172*/ 	.byte	0x3f
	.zero		1


	//   ....[52]....
        /*1174*/ 	.word	0x00024d20
        /*1178*/ 	.word	0x00000012
        /*117c*/ 	.word	0x00034800
        /*1180*/ 	.short	0x0107
        /*1182*/ 	.byte	0x3f
	.zero		1


	//   ....[53]....
        /*1184*/ 	.word	0x00024e30
        /*1188*/ 	.word	0x00000012
        /*118c*/ 	.word	0x00034800
        /*1190*/ 	.short	0x0101
        /*1192*/ 	.byte	0x3f
	.zero		1


	//   ....[54]....
        /*1194*/ 	.word	0x00024e50
        /*1198*/ 	.word	0x00000012
        /*119c*/ 	.word	0x00034820
        /*11a0*/ 	.short	0x010a
        /*11a2*/ 	.byte	0x3f
	.zero		1


	//   ....[55]....
        /*11a4*/ 	.word	0x00025220
        /*11a8*/ 	.word	0x00000003
        /*11ac*/ 	.word	0x00034840
        /*11b0*/ 	.short	0x010a
        /*11b2*/ 	.byte	0x3f
	.zero		1


	//   ....[56]....
        /*11b4*/ 	.word	0x000255c0
        /*11b8*/ 	.word	0x00000003
        /*11bc*/ 	.word	0x00000060
        /*11c0*/ 	.short	0x010a
        /*11c2*/ 	.byte	0x3f
	.zero		1


	//   ....[57]....
        /*11c4*/ 	.word	0x00025c60
        /*11c8*/ 	.word	0x00000003
        /*11cc*/ 	.word	0x00034840
        /*11d0*/ 	.short	0x010a
        /*11d2*/ 	.byte	0x3f
	.zero		1


	//   ....[58]....
        /*11d4*/ 	.word	0x00026000
        /*11d8*/ 	.word	0x00000002
        /*11dc*/ 	.word	0x00000060
        /*11e0*/ 	.short	0x010a
        /*11e2*/ 	.byte	0x3f
	.zero		1


	//   ....[59]....
        /*11e4*/ 	.word	0x000265e0
        /*11e8*/ 	.word	0x00000002
        /*11ec*/ 	.word	0x00034840
        /*11f0*/ 	.short	0x010a
        /*11f2*/ 	.byte	0x3f
	.zero		1


	//   ....[60]....
        /*11f4*/ 	.word	0x00026980
        /*11f8*/ 	.word	0x00000002
        /*11fc*/ 	.word	0x00000060
        /*1200*/ 	.short	0x010a
        /*1202*/ 	.byte	0x3f
	.zero		1


	//   ....[61]....
        /*1204*/ 	.word	0x00026f10
        /*1208*/ 	.word	0x00000000
        /*120c*/ 	.word	0x00034860
        /*1210*/ 	.short	0x010a
        /*1212*/ 	.byte	0x3f
	.zero		1


	//   ....[62]....
        /*1214*/ 	.word	0x00028130
        /*1218*/ 	.word	0x00000000
        /*121c*/ 	.word	0x00034820
        /*1220*/ 	.short	0x010a
        /*1222*/ 	.byte	0x3f
	.zero		1


	//   ....[63]....
        /*1224*/ 	.word	0x00028310
        /*1228*/ 	.word	0x00000006
        /*122c*/ 	.word	0x00000000
        /*1230*/ 	.short	0x010a
        /*1232*/ 	.byte	0x3f
	.zero		1


	//   ....[64]....
        /*1234*/ 	.word	0x00028340
        /*1238*/ 	.word	0x00000007
        /*123c*/ 	.word	0x00000000
        /*1240*/ 	.short	0x010a
        /*1242*/ 	.byte	0x3f
	.zero		1


	//   ....[65]....
        /*1244*/ 	.word	0x000283a0
        /*1248*/ 	.word	0x00000004
        /*124c*/ 	.word	0x00000000
        /*1250*/ 	.short	0x010a
        /*1252*/ 	.byte	0x3f
	.zero		1


	//   ....[66]....
        /*1254*/ 	.word	0x000283d0
        /*1258*/ 	.word	0x00000003
        /*125c*/ 	.word	0x00000000
        /*1260*/ 	.short	0x010a
        /*1262*/ 	.byte	0x3f
	.zero		1


	//   ....[67]....
        /*1264*/ 	.word	0x00028430
        /*1268*/ 	.word	0x00000003
        /*126c*/ 	.word	0x00034890
        /*1270*/ 	.short	0x010a
        /*1272*/ 	.byte	0x3f
	.zero		1


	//   ....[68]....
        /*1274*/ 	.word	0x00028480
        /*1278*/ 	.word	0x00000003
        /*127c*/ 	.word	0x00034890
        /*1280*/ 	.short	0x010a
        /*1282*/ 	.byte	0x3f
	.zero		1


	//   ....[69]....
        /*1284*/ 	.word	0x000284d0
        /*1288*/ 	.word	0x00000003
        /*128c*/ 	.word	0x00034890
        /*1290*/ 	.short	0x010a
        /*1292*/ 	.byte	0x3f
	.zero		1


	//   ....[70]....
        /*1294*/ 	.word	0x00028520
        /*1298*/ 	.word	0x00000003
        /*129c*/ 	.word	0x000348b0
        /*12a0*/ 	.short	0x010a
        /*12a2*/ 	.byte	0x3f
	.zero		1


	//   ....[71]....
        /*12a4*/ 	.word	0x000287d0
        /*12a8*/ 	.word	0x00000002
        /*12ac*/ 	.word	0x00034800
        /*12b0*/ 	.short	0x010a
        /*12b2*/ 	.byte	0x3f
	.zero		1


	//   ....[72]....
        /*12b4*/ 	.word	0x000289e0
        /*12b8*/ 	.word	0x00000002
        /*12bc*/ 	.word	0x00034800
        /*12c0*/ 	.short	0x010a
        /*12c2*/ 	.byte	0x3f
	.zero		1


	//   ....[73]....
        /*12c4*/ 	.word	0x00028a30
        /*12c8*/ 	.word	0x00000000
        /*12cc*/ 	.word	0x00034830
        /*12d0*/ 	.short	0x010a
        /*12d2*/ 	.byte	0x3f
	.zero		1


	//   ....[74]....
        /*12d4*/ 	.word	0x00028a80
        /*12d8*/ 	.word	0x00000007
        /*12dc*/ 	.word	0x00034830
        /*12e0*/ 	.short	0x010a
        /*12e2*/ 	.byte	0x3f
	.zero		1


	//   ....[75]....
        /*12e4*/ 	.word	0x00028ad0
        /*12e8*/ 	.word	0x00000007
        /*12ec*/ 	.word	0x00034850
        /*12f0*/ 	.short	0x010a
        /*12f2*/ 	.byte	0x3f
	.zero		1


	//   ....[76]....
        /*12f4*/ 	.word	0x00028b20
        /*12f8*/ 	.word	0x0000000b
        /*12fc*/ 	.word	0x00034850
        /*1300*/ 	.short	0x010a
        /*1302*/ 	.byte	0x3f
	.zero		1


	//   ....[77]....
        /*1304*/ 	.word	0x00029710
        /*1308*/ 	.word	0x00000012
        /*130c*/ 	.word	0x00034820
        /*1310*/ 	.short	0x010a
        /*1312*/ 	.byte	0x3f
	.zero		1


	//   ....[78]....
        /*1314*/ 	.word	0x00029760
        /*1318*/ 	.word	0x00000005
        /*131c*/ 	.word	0x000348a0
        /*1320*/ 	.short	0x010a
        /*1322*/ 	.byte	0x3f
	.zero		1


	//   ....[79]....
        /*1324*/ 	.word	0x000297b0
        /*1328*/ 	.word	0x00000005
        /*132c*/ 	.word	0x000348c0
        /*1330*/ 	.short	0x010a
        /*1332*/ 	.byte	0x3f
	.zero		1


	//   ....[80]....
        /*1334*/ 	.word	0x00029800
        /*1338*/ 	.word	0x00000007
        /*133c*/ 	.word	0x000348a0
        /*1340*/ 	.short	0x010a
        /*1342*/ 	.byte	0x3f
	.zero		1


	//   ....[81]....
        /*1344*/ 	.word	0x00029850
        /*1348*/ 	.word	0x00000007
        /*134c*/ 	.word	0x000348c0
        /*1350*/ 	.short	0x010a
        /*1352*/ 	.byte	0x3f
	.zero		1


	//   ....[82]....
        /*1354*/ 	.word	0x000299f0
        /*1358*/ 	.word	0x00000000
        /*135c*/ 	.word	0x00034840
        /*1360*/ 	.short	0x010a
        /*1362*/ 	.byte	0x3f
	.zero		1


	//   ....[83]....
        /*1364*/ 	.word	0x0002a5a0
        /*1368*/ 	.word	0x00000012
        /*136c*/ 	.word	0x00034820
        /*1370*/ 	.short	0x010a
        /*1372*/ 	.byte	0x3f
	.zero		1


	//   ....[84]....
        /*1374*/ 	.word	0x0002a5f0
        /*1378*/ 	.word	0x00000003
        /*137c*/ 	.word	0x00034840
        /*1380*/ 	.short	0x010a
        /*1382*/ 	.byte	0x3f
	.zero		1


	//   ....[85]....
        /*1384*/ 	.word	0x0002a640
        /*1388*/ 	.word	0x00000003
        /*138c*/ 	.word	0x00000060
        /*1390*/ 	.short	0x010a
        /*1392*/ 	.byte	0x3f
	.zero		1


	//   ....[86]....
        /*1394*/ 	.word	0x0002a690
        /*1398*/ 	.word	0x00000003
        /*139c*/ 	.word	0x00034840
        /*13a0*/ 	.short	0x010a
        /*13a2*/ 	.byte	0x3f
	.zero		1


	//   ....[87]....
        /*13a4*/ 	.word	0x0002a6e0
        /*13a8*/ 	.word	0x00000002
        /*13ac*/ 	.word	0x00000060
        /*13b0*/ 	.short	0x010a
        /*13b2*/ 	.byte	0x3f
	.zero		1


	//   ....[88]....
        /*13b4*/ 	.word	0x0002a730
        /*13b8*/ 	.word	0x00000002
        /*13bc*/ 	.word	0x00034840
        /*13c0*/ 	.short	0x010a
        /*13c2*/ 	.byte	0x3f
	.zero		1


	//   ....[89]....
        /*13c4*/ 	.word	0x0002a780
        /*13c8*/ 	.word	0x00000002
        /*13cc*/ 	.word	0x00000060
        /*13d0*/ 	.short	0x010a
        /*13d2*/ 	.byte	0x3f
	.zero		1


	//   ....[90]....
        /*13d4*/ 	.word	0x0002a7d0
        /*13d8*/ 	.word	0x00000000
        /*13dc*/ 	.word	0x00034860
        /*13e0*/ 	.short	0x010a
        /*13e2*/ 	.byte	0x3f
	.zero		1


	//   ....[91]....
        /*13e4*/ 	.word	0x0002b320
        /*13e8*/ 	.word	0x00000000
        /*13ec*/ 	.word	0x00034820
        /*13f0*/ 	.short	0x010a
        /*13f2*/ 	.byte	0x3f
	.zero		1


	//   ....[92]....
        /*13f4*/ 	.word	0x0002b4c0
        /*13f8*/ 	.word	0x00000006
        /*13fc*/ 	.word	0x00000000
        /*1400*/ 	.short	0x010a
        /*1402*/ 	.byte	0x3f
	.zero		1


	//   ....[93]....
        /*1404*/ 	.word	0x0002b510
        /*1408*/ 	.word	0x00000007
        /*140c*/ 	.word	0x00000000
        /*1410*/ 	.short	0x010a
        /*1412*/ 	.byte	0x3f
	.zero		1


	//   ....[94]....
        /*1414*/ 	.word	0x0002b560
        /*1418*/ 	.word	0x00000004
        /*141c*/ 	.word	0x00000000
        /*1420*/ 	.short	0x010a
        /*1422*/ 	.byte	0x3f
	.zero		1


	//----- nvinfo : EIATTR_NUM_MBARRIERS
	.align		4
.L_152:
        /*1424*/ 	.byte	0x03, 0x38
        /*1426*/ 	.short	0x0016


	//----- nvinfo : EIATTR_EXIT_INSTR_OFFSETS
	.align		4
        /*1428*/ 	.byte	0x04, 0x1c
        /*142a*/ 	.short	(.L_154 - .L_153)


	//   ....[0]....
.L_153:
        /*142c*/ 	.word	0x00028420


	//----- nvinfo : EIATTR_MAX_THREADS
	.align		4
.L_154:
        /*1430*/ 	.byte	0x04, 0x05
        /*1432*/ 	.short	(.L_156 - .L_155)
.L_155:
        /*1434*/ 	.word	0x00000180
        /*1438*/ 	.word	0x00000001
        /*143c*/ 	.word	0x00000001


	//----- nvinfo : EIATTR_CRS_STACK_SIZE
	.align		4
.L_156:
        /*1440*/ 	.byte	0x04, 0x1e
        /*1442*/ 	.short	(.L_158 - .L_157)
.L_157:
        /*1444*/ 	.word	0x00000000


	//----- nvinfo : EIATTR_CBANK_PARAM_SIZE
	.align		4
.L_158:
        /*1448*/ 	.byte	0x03, 0x19
        /*144a*/ 	.short	0x0af0


	//----- nvinfo : EIATTR_PARAM_CBANK
	.align		4
        /*144c*/ 	.byte	0x04, 0x0a
        /*144e*/ 	.short	(.L_160 - .L_159)
	.align		4
.L_159:
        /*1450*/ 	.word	index@(.nv.constant0._ZN7cutlass13device_kernelIN5flash11enable_sm90INS1_16FlashAttnFwdSm90INS1_25CollectiveMainloopFwdSm90ILi2EN4cute5tupleIJNS5_1CILi1EEES8_S8_EEENS6_IJNS7_ILi128EEENS7_ILi176EEESA_EEELi128ENS_10bfloat16_tEfNS_4arch4Sm90ELb0ELb0ELb0ELb1ELb0ELb1ELb0ELb1ELb1ELb1ELb1ELb0EEENS1_21CollectiveEpilogueFwdINS6_IJSA_SA_SB_EEES9_SD_SF_Li256ELb1ELb1ELb1ELb0EEENS1_36VarlenDynamicPersistentTileSchedulerILi128ELi176ELi256ELi128ELb1ELb1ELb1ELb0ELb1ELb1EEEEEEEEEvNT_6ParamsE)
        /*1454*/ 	.short	0x0210
        /*1456*/ 	.short	0x0af0


	//----- nvinfo : EIATTR_SW_WAR
	.align		4
.L_160:
        /*1458*/ 	.byte	0x04, 0x36
        /*145a*/ 	.short	(.L_162 - .L_161)
.L_161:
        /*145c*/ 	.word	0x00000008
.L_162:


//--------------------- .nv.info._ZN7cutlass13device_kernelIN5flash11enable_sm90INS1_16FlashAttnFwdSm90INS1_25CollectiveMainloopFwdSm90ILi2EN4cute5tupleIJNS5_1CILi1EEES8_S8_EEENS6_IJNS7_ILi128EEESA_SA_EEELi128ENS_10bfloat16_tEfNS_4arch4Sm90ELb0ELb1ELb0ELb0ELb0ELb0ELb0ELb1ELb1ELb1ELb1ELb0EEENS1_21CollectiveEpilogueFwdISB_S9_SC_SE_Li256ELb0ELb1ELb1ELb0EEENS1_19SingleTileSchedulerILb0ELb1ELb1ELi128EEEEEEEEEvNT_6ParamsE --------------------------
	.section	.nv.info._ZN7cutlass13device_kernelIN5flash11enable_sm90INS1_16FlashAttnFwdSm90INS1_25CollectiveMainloopFwdSm90ILi2EN4cute5tupleIJNS5_1CILi1EEES8_S8_EEENS6_IJNS7_ILi128EEESA_SA_EEELi128ENS_10bfloat16_tEfNS_4arch4Sm90ELb0ELb1ELb0ELb0ELb0ELb0ELb0ELb1ELb1ELb1ELb1ELb0EEENS1_21CollectiveEpilogueFwdISB_S9_SC_SE_Li256ELb0ELb1ELb1ELb0EEENS1_19SingleTileSchedulerILb0ELb1ELb1ELi128EEEEEEEEEvNT_6ParamsE,"",@"SHT_CUDA_INFO"
	.sectionflags	@""
	.align	4


	//----- nvinfo : EIATTR_CUDA_API_VERSION
	.align		4
        /*0000*/ 	.byte	0x04, 0x37
        /*0002*/ 	.short	(.L_164 - .L_163)
.L_163:
        /*0004*/ 	.word	0x00000082


	//----- nvinfo : EIATTR_KPARAM_INFO
	.align		4
.L_164:
        /*0008*/ 	.byte	0x04, 0x17
        /*000a*/ 	.short	(.L_166 - .L_165)
.L_165:
        /*000c*/ 	.word	0x00000000
        /*0010*/ 	.short	0x0000
        /*0012*/ 	.short	0x0070
        /*0014*/ 	.byte	0x00, 0xf0, 0x01, 0x28


	//----- nvinfo : EIATTR_SPARSE_MMA_MASK
	.align		4
.L_166:
        /*0018*/ 	.byte	0x03, 0x50
        /*001a*/ 	.short	0x0000


	//----- nvinfo : EIATTR_MAXREG_COUNT
	.align		4
        /*001c*/ 	.byte	0x03, 0x1b
        /*001e*/ 	.short	0x00a8


	//----- nvinfo : EIATTR_NUM_BARRIERS
	.align		4
        /*0020*/ 	.byte	0x02, 0x4c
        /*0022*/ 	.byte	0x10
	.zero		1


	//----- nvinfo : EIATTR_EXTERNS
	.align		4
        /*0024*/ 	.byte	0x04, 0x0f
        /*0026*/ 	.short	(.L_168 - .L_167)


	//   ....[0]....
	.align		4
.L_167:
        /*0028*/ 	.word	index@(__assertfail)


	//----- nvinfo : EIATTR_ANNOTATIONS
	.align		4
.L_168:
        /*002c*/ 	.byte	0x04, 0x55
        /*002e*/ 	.short	(.L_170 - .L_169)


	//   ....[0]....
.L_169:
        /* <DEDUP_REMOVED lines=10> */


	//----- nvinfo : EIATTR_MERCURY_ISA_VERSION
	.align		4
.L_170:
        /*00c0*/ 	.byte	0x03, 0x5f
        /*00c2*/ 	.short	0x0101


	//----- nvinfo : EIATTR_INT_WARP_WIDE_INSTR_OFFSETS
	.align		4
        /*00c4*/ 	.byte	0x04, 0x31
        /*00c6*/ 	.short	(.L_172 - .L_171)


	//   ....[0]....
.L_171:
        /*00c8*/ 	.word	0x00000120


	//   ....[1]....
        /*00cc*/ 	.word	0x000001c0


	//   ....[2]....
        /*00d0*/ 	.word	0x00000230


	//----- nvinfo : EIATTR_COOP_GROUP_MASK_REGIDS
	.align		4
.L_172:
        /*00d4*/ 	.byte	0x04, 0x29
        /*00d6*/ 	.short	(.L_174 - .L_173)


	//   ....[0]....
.L_173:
        /*00d8*/ 	.word	0xffffffff


	//   ....[1]....
        /*00dc*/ 	.word	0xffffffff


	//   ....[2]....
        /*00e0*/ 	.word	0xffffffff


	//   ....[3]....
        /*00e4*/ 	.word	0xffffffff


	//   ....[4]....
        /*00e8*/ 	.word	0xffffffff


	//   ....[5]....
        /*00ec*/ 	.word	0xffffffff


	//   ....[6]....
        /*00f0*/ 	.word	0xffffffff


	//   ....[7]....
        /*00f4*/ 	.word	0xffffffff


	//   ....[8]....
        /*00f8*/ 	.word	0xffffffff


	//   ....[9]....
        /*00fc*/ 	.word	0xffffffff


	//   ....[10]....
        /*0100*/ 	.word	0xffffffff


	//   ....[11]....
        /*0104*/ 	.word	0xffffffff


	//   ....[12]....
        /*0108*/ 	.word	0xffffffff


	//   ....[13]....
        /*010c*/ 	.word	0xffffffff


	//   ....[14]....
        /*0110*/ 	.word	0xffffffff


	//   ....[15]....
        /*0114*/ 	.word	0xffffffff


	//   ....[16]....
        /*0118*/ 	.word	0xffffffff


	//   ....[17]....
        /*011c*/ 	.word	0xffffffff


	//   ....[18]....
        /*0120*/ 	.word	0xffffffff


	//   ....[19]....
        /*0124*/ 	.word	0xffffffff


	//   ....[20]....
        /*0128*/ 	.word	0xffffffff


	//   ....[21]....
        /*012c*/ 	.word	0xffffffff


	//   ....[22]....
        /*0130*/ 	.word	0xffffffff


	//   ....[23]....
        /*0134*/ 	.word	0xffffffff


	//   ....[24]....
        /*0138*/ 	.word	0xffffffff


	//   ....[25]....
        /*013c*/ 	.word	0xffffffff


	//   ....[26]....
        /*0140*/ 	.word	0xffffffff


	//   ....[27]....
        /*0144*/ 	.word	0xffffffff


	//   ....[28]....
        /*0148*/ 	.word	0xffffffff


	//   ....[29]....
        /*014c*/ 	.word	0xffffffff


	//   ....[30]....
        /*0150*/ 	.word	0xffffffff


	//   ....[31]....
        /*0154*/ 	.word	0xffffffff


	//   ....[32]....
        /*0158*/ 	.word	0xffffffff


	//   ....[33]....
        /*015c*/ 	.word	0xffffffff


	//   ....[34]....
        /*0160*/ 	.word	0xffffffff


	//   ....[35]....
        /*0164*/ 	.word	0xffffffff


	//   ....[36]....
        /*0168*/ 	.word	0xffffffff


	//   ....[37]....
        /*016c*/ 	.word	0xffffffff


	//   ....[38]....
        /*0170*/ 	.word	0xffffffff


	//   ....[39]....
        /*0174*/ 	.word	0xffffffff


	//   ....[40]....
        /*0178*/ 	.word	0xffffffff


	//   ....[41]....
        /*017c*/ 	.word	0xffffffff


	//   ....[42]....
        /*0180*/ 	.word	0xffffffff


	//   ....[43]....
        /*0184*/ 	.word	0xffffffff


	//   ....[44]....
        /*0188*/ 	.word	0xffffffff


	//   ....[45]....
        /*018c*/ 	.word	0xffffffff


	//   ....[46]....
        /*0190*/ 	.word	0xffffffff


	//   ....[47]....
        /*0194*/ 	.word	0xffffffff


	//   ....[48]....
        /*0198*/ 	.word	0xffffffff


	//   ....[49]....
        /*019c*/ 	.word	0xffffffff


	//   ....[50]....
        /*01a0*/ 	.word	0xffffffff


	//   ....[51]....
        /*01a4*/ 	.word	0xffffffff


	//   ....[52]....
        /*01a8*/ 	.word	0xffffffff


	//   ....[53]....
        /*01ac*/ 	.word	0xffffffff


	//   ....[54]....
        /*01b0*/ 	.word	0xffffffff


	//   ....[55]....
        /*01b4*/ 	.word	0xffffffff


	//   ....[56]....
        /*01b8*/ 	.word	0xffffffff


	//   ....[57]....
        /*01bc*/ 	.word	0xffffffff


	//   ....[58]....
        /*01c0*/ 	.word	0xffffffff


	//   ....[59]....
        /*01c4*/ 	.word	0xffffffff


	//   ....[60]....
        /*01c8*/ 	.word	0xffffffff


	//   ....[61]....
        /*01cc*/ 	.word	0x0500000f


	//   ....[62]....
        /*01d0*/ 	.word	0x0500000f


	//   ....[63]....
        /*01d4*/ 	.word	0x0500000f


	//   ....[64]....
        /*01d8*/ 	.word	0x0500000f


	//   ....[65]....
        /*01dc*/ 	.word	0x0500000f


	//   ....[66]....
        /*01e0*/ 	.word	0x0500000f


	//   ....[67]....
        /*01e4*/ 	.word	0x0500000f


	//   ....[68]....
        /*01e8*/ 	.word	0x0500000f


	//   ....[69]....
        /*01ec*/ 	.word	0x0500000f


	//   ....[70]....
        /*01f0*/ 	.word	0x0500000f


	//   ....[71]....
        /*01f4*/ 	.word	0x0500000f


	//   ....[72]....
        /*01f8*/ 	.word	0x0500000f


	//   ....[73]....
        /*01fc*/ 	.word	0x0500000f


	//   ....[74]....
        /*0200*/ 	.word	0x0500000f


	//   ....[75]....
        /*0204*/ 	.word	0x0500000f


	//   ....[76]....
        /*0208*/ 	.word	0x0500000f


	//   ....[77]....
        /*020c*/ 	.word	0x0500000f


	//   ....[78]....
        /*0210*/ 	.word	0x0500000f


	//----- nvinfo : EIATTR_COOP_GROUP_INSTR_OFFSETS
	.align		4
.L_174:
        /*0214*/ 	.byte	0x04, 0x28
        /*0216*/ 	.short	(.L_176 - .L_175)


	//   ....[0]....
.L_175:
        /*0218*/ 	.word	0x00000060


	//   ....[1]....
        /*021c*/ 	.word	0x00000130


	//   ....[2]....
        /*0220*/ 	.word	0x000001e0


	//   ....[3]....
        /*0224*/ 	.word	0x000003a0


	//   ....[4]....
        /*0228*/ 	.word	0x00000500


	//   ....[5]....
        /*022c*/ 	.word	0x00000620


	//   ....[6]....
        /*0230*/ 	.word	0x00000780


	//   ....[7]....
        /*0234*/ 	.word	0x000014a0


	//   ....[8]....
        /*0238*/ 	.word	0x00001cd0


	//   ....[9]....
        /*023c*/ 	.word	0x00002090


	//   ....[10]....
        /*0240*/ 	.word	0x00003100


	//   ....[11]....
        /*0244*/ 	.word	0x00003550


	//   ....[12]....
        /*0248*/ 	.word	0x00003b50


	//   ....[13]....
        /*024c*/ 	.word	0x00003c10


	//   ....[14]....
        /*0250*/ 	.word	0x000050d0


	//   ....[15]....
        /*0254*/ 	.word	0x00005530


	//   ....[16]....
        /*0258*/ 	.word	0x000060f0


	//   ....[17]....
        /*025c*/ 	.word	0x000061f0


	//   ....[18]....
        /*0260*/ 	.word	0x00006ba0


	//   ....[19]....
        /*0264*/ 	.word	0x00006cf0


	//   ....[20]....
        /*0268*/ 	.word	0x00008530


	//   ....[21]....
        /*026c*/ 	.word	0x00008570


	//   ....[22]....
        /*0270*/ 	.word	0x00008d50


	//   ....[23]....
        /*0274*/ 	.word	0x00008dc0


	//   ....[24]....
        /*0278*/ 	.word	0x0000a5a0


	//   ....[25]....
        /*027c*/ 	.word	0x0000a830


	//   ....[26]....
        /*0280*/ 	.word	0x0000b3f0


	//   ....[27]....
        /*0284*/ 	.word	0x0000b4f0


	//   ....[28]....
        /*0288*/ 	.word	0x0000bf30


	//   ....[29]....
        /*028c*/ 	.word	0x0000c0c0


	//   ....[30]....
        /*0290*/ 	.word	0x0000cef0


	//   ....[31]....
        /*0294*/ 	.word	0x0000cf20


	//   ....[32]....
        /*0298*/ 	.word	0x0000cff0


	//   ....[33]....
        /*029c*/ 	.word	0x0000d000


	//   ....[34]....
        /*02a0*/ 	.word	0x0000ded0


	//   ....[35]....
        /*02a4*/ 	.word	0x0000df10


	//   ....[36]....
        /*02a8*/ 	.word	0x0000df40


	//   ....[37]....
        /*02ac*/ 	.word	0x0000df70


	//   ....[38]....
        /*02b0*/ 	.word	0x0000df80


	//   ....[39]....
        /*02b4*/ 	.word	0x0000dfb0


	//   ....[40]....
        /*02b8*/ 	.word	0x0000e610


	//   ....[41]....
        /*02bc*/ 	.word	0x0000e620


	//   ....[42]....
        /*02c0*/ 	.word	0x0000f020


	//   ....[43]....
        /*02c4*/ 	.word	0x0000feb0


	//   ....[44]....
        /*02c8*/ 	.word	0x000107b0


	//   ....[45]....
        /*02cc*/ 	.word	0x000107e0


	//   ....[46]....
        /*02d0*/ 	.word	0x00010810


	//   ....[47]....
        /*02d4*/ 	.word	0x000108c0


	//   ....[48]....
        /*02d8*/ 	.word	0x000108e0


	//   ....[49]....
        /*02dc*/ 	.word	0x00010910


	//   ....[50]....
        /*02e0*/ 	.word	0x00010990


	//   ....[51]....
        /*02e4*/ 	.word	0x000109c0


	//   ....[52]....
        /*02e8*/ 	.word	0x00010a20


	//   ....[53]....
        /*02ec*/ 	.word	0x00010a50


	//   ....[54]....
        /*02f0*/ 	.word	0x00010ac0


	//   ....[55]....
        /*02f4*/ 	.word	0x00010af0


	//   ....[56]....
        /*02f8*/ 	.word	0x00010b60


	//   ....[57]....
        /*02fc*/ 	.word	0x00010b90


	//   ....[58]....
        /*0300*/ 	.word	0x00010c10


	//   ....[59]....
        /*0304*/ 	.word	0x00010c50


	//   ....[60]....
        /*0308*/ 	.word	0x00012c00


	//   ....[61]....
        /*030c*/ 	.word	0x00013220


	//   ....[62]....
        /*0310*/ 	.word	0x00013390


	//   ....[63]....
        /*0314*/ 	.word	0x000133e0


	//   ....[64]....
        /*0318*/ 	.word	0x00013530


	//   ....[65]....
        /*031c*/ 	.word	0x000135a0


	//   ....[66]....
        /*0320*/ 	.word	0x00013610


	//   ....[67]....
        /*0324*/ 	.word	0x000136f0


	//   ....[68]....
        /*0328*/ 	.word	0x00013760


	//   ....[69]....
        /*032c*/ 	.word	0x00013840


	//   ....[70]....
        /*0330*/ 	.word	0x000138b0


	//   ....[71]....
        /*0334*/ 	.word	0x00013990


	//   ....[72]....
        /*0338*/ 	.word	0x00013a00


	//   ....[73]....
        /*033c*/ 	.word	0x00013ae0


	//   ....[74]....
        /*0340*/ 	.word	0x00013b50


	//   ....[75]....
        /*0344*/ 	.word	0x00013c20


	//   ....[76]....
        /*0348*/ 	.word	0x00013c90


	//   ....[77]....
        /*034c*/ 	.word	0x00013d40


	//   ....[78]....
        /*0350*/ 	.word	0x00014140


	//----- nvinfo : EIATTR_REG_RECONFIG
	.align		4
.L_176:
        /*0354*/ 	.byte	0x01, 0x54
	.zero		2


	//----- nvinfo : EIATTR_SYSCALL_OFFSETS
	.align		4
        /*0358*/ 	.byte	0x04, 0x46
        /*035a*/ 	.short	(.L_178 - .L_177)


	//   ....[0]....
.L_177:
        /*035c*/ 	.word	0x00001660


	//   ....[1]....
        /*0360*/ 	.word	0x0000fb30


	//   ....[2]....
        /*0364*/ 	.word	0x0000fc70


	//   ....[3]....
        /*0368*/ 	.word	0x0000fd60


	//   ....[4]....
        /*036c*/ 	.word	0x00010420


	//----- nvinfo : EIATTR_MBARRIER_INSTR_OFFSETS
	.align		4
.L_178:
        /*0370*/ 	.byte	0x04, 0x39
        /*0372*/ 	.short	(.L_180 - .L_179)


	//   ....[0]....
.L_179:
        /*0374*/ 	.word	0x00000250
        /*0378*/ 	.word	0x000000ff
        /*037c*/ 	.word	0x00028800
        /*0380*/ 	.short	0x0100
        /*0382*/ 	.byte	0x08
	.zero		1


	//   ....[1]....
        /*0384*/ 	.word	0x00000260
        /*0388*/ 	.word	0x000000ff
        /*038c*/ 	.word	0x00028820
        /*0390*/ 	.short	0x0100
        /*0392*/ 	.byte	0x08
	.zero		1


	//   ....[2]....
        /*0394*/ 	.word	0x00000350
        /*0398*/ 	.word	0x000000ff
        /*039c*/ 	.word	0x00028830
        /*03a0*/ 	.short	0x0100
        /*03a2*/ 	.byte	0x08
	.zero		1


	//   ....[3]....
        /*03a4*/ 	.word	0x00000360
        /*03a8*/ 	.word	0x000000ff
        /*03ac*/ 	.word	0x00028840
        /*03b0*/ 	.short	0x0100
        /*03b2*/ 	.byte	0x08
	.zero		1


	//   ....[4]....
        /*03b4*/ 	.word	0x00000370
        /*03b8*/ 	.word	0x000000ff
        /*03bc*/ 	.word	0x00028838
        /*03c0*/ 	.short	0x0100
        /*03c2*/ 	.byte	0x08
	.zero		1


	//   ....[5]....
        /*03c4*/ 	.word	0x00000380
        /*03c8*/ 	.word	0x000000ff
        /*03cc*/ 	.word	0x00028848
        /*03d0*/ 	.short	0x0100
        /*03d2*/ 	.byte	0x08
	.zero		1


	//   ....[6]....
        /*03d4*/ 	.word	0x000004b0
        /*03d8*/ 	.word	0x000000ff
        /*03dc*/ 	.word	0x00028850
        /*03e0*/ 	.short	0x0100
        /*03e2*/ 	.byte	0x08
	.zero		1


	//   ....[7]....
        /*03e4*/ 	.word	0x000004c0
        /*03e8*/ 	.word	0x000000ff
        /*03ec*/ 	.word	0x00028860
        /*03f0*/ 	.short	0x0100
        /*03f2*/ 	.byte	0x08
	.zero		1


	//   ....[8]....
        /*03f4*/ 	.word	0x000004d0
        /*03f8*/ 	.word	0x000000ff
        /*03fc*/ 	.word	0x00028858
        /*0400*/ 	.short	0x0100
        /*0402*/ 	.byte	0x08
	.zero		1


	//   ....[9]....
        /*0404*/ 	.word	0x000004e0
        /*0408*/ 	.word	0x000000ff
        /*040c*/ 	.word	0x00028868
        /*0410*/ 	.short	0x0100
        /*0412*/ 	.byte	0x08
	.zero		1


	//   ....[10]....
        /*0414*/ 	.word	0x000005d0
        /*0418*/ 	.word	0x000000ff
        /*041c*/ 	.word	0x00028870
        /*0420*/ 	.short	0x0100
        /*0422*/ 	.byte	0x06
	.zero		1


	//   ....[11]....
        /*0424*/ 	.word	0x000005e0
        /*0428*/ 	.word	0x000000ff
        /*042c*/ 	.word	0x00028880
        /*0430*/ 	.short	0x0100
        /*0432*/ 	.byte	0x06
	.zero		1


	//   ....[12]....
        /*0434*/ 	.word	0x000005f0
        /*0438*/ 	.word	0x000000ff
        /*043c*/ 	.word	0x00028878
        /*0440*/ 	.short	0x0100
        /*0442*/ 	.byte	0x06
	.zero		1


	//   ....[13]....
        /*0444*/ 	.word	0x00000600
        /*0448*/ 	.word	0x000000ff
        /*044c*/ 	.word	0x00028888
        /*0450*/ 	.short	0x0100
        /*0452*/ 	.byte	0x06
	.zero		1


	//   ....[14]....
        /*0454*/ 	.word	0x00000730
        /*0458*/ 	.word	0x000000ff
        /*045c*/ 	.word	0x00028890
        /*0460*/ 	.short	0x0100
        /*0462*/ 	.byte	0x08
	.zero		1


	//   ....[15]....
        /*0464*/ 	.word	0x00000740
        /*0468*/ 	.word	0x000000ff
        /*046c*/ 	.word	0x000288a0
        /*0470*/ 	.short	0x0100
        /*0472*/ 	.byte	0x08
	.zero		1


	//   ....[16]....
        /*0474*/ 	.word	0x00000750
        /*0478*/ 	.word	0x000000ff
        /*047c*/ 	.word	0x00028898
        /*0480*/ 	.short	0x0100
        /*0482*/ 	.byte	0x08
	.zero		1


	//   ....[17]....
        /*0484*/ 	.word	0x00000760
        /*0488*/ 	.word	0x000000ff
        /*048c*/ 	.word	0x000288a8
        /*0490*/ 	.short	0x0100
        /*0492*/ 	.byte	0x08
	.zero		1


	//   ....[18]....
        /*0494*/ 	.word	0x00000890
        /*0498*/ 	.word	0x000000ff
        /*049c*/ 	.word	0x000288b0
        /*04a0*/ 	.short	0x0100
        /*04a2*/ 	.byte	0x08
	.zero		1


	//   ....[19]....
        /*04a4*/ 	.word	0x000008a0
        /*04a8*/ 	.word	0x000000ff
        /*04ac*/ 	.word	0x000288c0
        /*04b0*/ 	.short	0x0100
        /*04b2*/ 	.byte	0x08
	.zero		1


	//   ....[20]....
        /*04b4*/ 	.word	0x000008b0
        /*04b8*/ 	.word	0x000000ff
        /*04bc*/ 	.word	0x000288b8
        /*04c0*/ 	.short	0x0100
        /*04c2*/ 	.byte	0x08
	.zero		1


	//   ....[21]....
        /*04c4*/ 	.word	0x000008c0
        /*04c8*/ 	.word	0x000000ff
        /*04cc*/ 	.word	0x000288c8
        /*04d0*/ 	.short	0x0100
        /*04d2*/ 	.byte	0x08
	.zero		1


	//   ....[22]....
        /*04d4*/ 	.word	0x00001690
        /*04d8*/ 	.word	0x000000ff
        /*04dc*/ 	.word	0x00028800
        /*04e0*/ 	.short	0x010a
        /*04e2*/ 	.byte	0x24
	.zero		1


	//   ....[23]....
        /*04e4*/ 	.word	0x000016f0
        /*04e8*/ 	.word	0x000000ff
        /*04ec*/ 	.word	0x00028830
        /*04f0*/ 	.short	0x010a
        /*04f2*/ 	.byte	0x24
	.zero		1


	//   ....[24]....
        /*04f4*/ 	.word	0x00001780
        /*04f8*/ 	.word	0x000000ff
        /*04fc*/ 	.word	0x00028830
        /*0500*/ 	.short	0x010a
        /*0502*/ 	.byte	0x24
	.zero		1


	//   ....[25]....
        /*0504*/ 	.word	0x00001ee0
        /*0508*/ 	.word	0x00000000
        /*050c*/ 	.word	0x00000000
        /*0510*/ 	.short	0x0101
        /*0512*/ 	.byte	0x3f
	.zero		1


	//   ....[26]....
        /*0514*/ 	.word	0x00004ba0
        /*0518*/ 	.word	0x000000ff
        /*051c*/ 	.word	0x00028830
        /*0520*/ 	.short	0x010a
        /*0522*/ 	.byte	0x0a
	.zero		1


	//   ....[27]....
        /*0524*/ 	.word	0x00004be0
        /*0528*/ 	.word	0x000000ff
        /*052c*/ 	.word	0x00028830
        /*0530*/ 	.short	0x010a
        /*0532*/ 	.byte	0x0a
	.zero		1


	//   ....[28]....
        /*0534*/ 	.word	0x00004f10
        /*0538*/ 	.word	0x000000ff
        /*053c*/ 	.word	0x00028850
        /*0540*/ 	.short	0x010a
        /*0542*/ 	.byte	0x0a
	.zero		1


	//   ....[29]....
        /*0544*/ 	.word	0x00004f50
        /*0548*/ 	.word	0x000000ff
        /*054c*/ 	.word	0x00028850
        /*0550*/ 	.short	0x010a
        /*0552*/ 	.byte	0x0a
	.zero		1


	//   ....[30]....
        /*0554*/ 	.word	0x00005330
        /*0558*/ 	.word	0x0000000e
        /*055c*/ 	.word	0x00000000
        /*0560*/ 	.short	0x0101
        /*0562*/ 	.byte	0x3f
	.zero		1


	//   ....[31]....
        /*0564*/ 	.word	0x000070e0
        /*0568*/ 	.word	0x00000036
        /*056c*/ 	.word	0x00000000
        /*0570*/ 	.short	0x0101
        /*0572*/ 	.byte	0x3f
	.zero		1


	//   ....[32]....
        /*0574*/ 	.word	0x00007e90
        /*0578*/ 	.word	0x000000ff
        /*057c*/ 	.word	0x00028830
        /*0580*/ 	.short	0x010a
        /*0582*/ 	.byte	0x0a
	.zero		1


	//   ....[33]....
        /*0584*/ 	.word	0x00007ed0
        /*0588*/ 	.word	0x000000ff
        /*058c*/ 	.word	0x00028830
        /*0590*/ 	.short	0x010a
        /*0592*/ 	.byte	0x0a
	.zero		1


	//   ....[34]....
        /*0594*/ 	.word	0x00008200
        /*0598*/ 	.word	0x000000ff
        /*059c*/ 	.word	0x00028850
        /*05a0*/ 	.short	0x010a
        /*05a2*/ 	.byte	0x0a
	.zero		1


	//   ....[35]....
        /*05a4*/ 	.word	0x00008240
        /*05a8*/ 	.word	0x000000ff
        /*05ac*/ 	.word	0x00028850
        /*05b0*/ 	.short	0x010a
        /*05b2*/ 	.byte	0x0a
	.zero		1


	//   ....[36]....
        /*05b4*/ 	.word	0x00009300
        /*05b8*/ 	.word	0x0000001b
        /*05bc*/ 	.word	0x00000000
        /*05c0*/ 	.short	0x0101
        /*05c2*/ 	.byte	0x3f
	.zero		1


	//   ....[37]....
        /*05c4*/ 	.word	0x000093b0
        /*05c8*/ 	.word	0x0000001f
        /*05cc*/ 	.word	0x00000000
        /*05d0*/ 	.short	0x0101
        /*05d2*/ 	.byte	0x3f
	.zero		1


	//   ....[38]....
        /*05d4*/ 	.word	0x00009ed0
        /*05d8*/ 	.word	0x000000ff
        /*05dc*/ 	.word	0x00028830
        /*05e0*/ 	.short	0x010a
        /*05e2*/ 	.byte	0x0a
	.zero		1


	//   ....[39]....
        /*05e4*/ 	.word	0x00009f10
        /*05e8*/ 	.word	0x000000ff
        /*05ec*/ 	.word	0x00028830
        /*05f0*/ 	.short	0x010a
        /*05f2*/ 	.byte	0x0a
	.zero		1


	//   ....[40]....
        /*05f4*/ 	.word	0x0000a230
        /*05f8*/ 	.word	0x000000ff
        /*05fc*/ 	.word	0x00028850
        /*0600*/ 	.short	0x010a
        /*0602*/ 	.byte	0x0a
	.zero		1


	//   ....[41]....
        /*0604*/ 	.word	0x0000a270
        /*0608*/ 	.word	0x000000ff
        /*060c*/ 	.word	0x00028850
        /*0610*/ 	.short	0x010a
        /*0612*/ 	.byte	0x0a
	.zero		1


	//   ....[42]....
        /*0614*/ 	.word	0x0000a660
        /*0618*/ 	.word	0x0000000f
        /*061c*/ 	.word	0x00000000
        /*0620*/ 	.short	0x0101
        /*0622*/ 	.byte	0x3f
	.zero		1


	//   ....[43]....
        /*0624*/ 	.word	0x0000c2e0
        /*0628*/ 	.word	0x00000035
        /*062c*/ 	.word	0x00000000
        /*0630*/ 	.short	0x0101
        /*0632*/ 	.byte	0x3f
	.zero		1


	//   ....[44]....
        /*0634*/ 	.word	0x0000ce60
        /*0638*/ 	.word	0x000000ff
        /*063c*/ 	.word	0x00028850
        /*0640*/ 	.short	0x010a
        /*0642*/ 	.byte	0x05
	.zero		1


	//   ....[45]....
        /*0644*/ 	.word	0x0000cea0
        /*0648*/ 	.word	0x000000ff
        /*064c*/ 	.word	0x00028850
        /*0650*/ 	.short	0x010a
        /*0652*/ 	.byte	0x05
	.zero		1


	//   ....[46]....
        /*0654*/ 	.word	0x0000d350
        /*0658*/ 	.word	0x0000000a
        /*065c*/ 	.word	0x00000000
        /*0660*/ 	.short	0x0101
        /*0662*/ 	.byte	0x3f
	.zero		1


	//   ....[47]....
        /*0664*/ 	.word	0x0000df90
        /*0668*/ 	.word	0x000000ff
        /*066c*/ 	.word	0x00000000
        /*0670*/ 	.short	0x0101
        /*0672*/ 	.byte	0x04
	.zero		1


	//   ....[48]....
        /*0674*/ 	.word	0x000100b0
        /*0678*/ 	.word	0x000000ff
        /*067c*/ 	.word	0x00028840
        /*0680*/ 	.short	0x010a
        /*0682*/ 	.byte	0x26
	.zero		1


	//   ....[49]....
        /*0684*/ 	.word	0x00010d40
        /*0688*/ 	.word	0x000000ff
        /*068c*/ 	.word	0x00028800
        /*0690*/ 	.short	0x0107
        /*0692*/ 	.byte	0x26
	.zero		1


	//   ....[50]....
        /*0694*/ 	.word	0x00010db0
        /*0698*/ 	.word	0x000000ff
        /*069c*/ 	.word	0x00028800
        /*06a0*/ 	.short	0x0101
        /*06a2*/ 	.byte	0x26
	.zero		1


	//   ....[51]....
        /*06a4*/ 	.word	0x00010dd0
        /*06a8*/ 	.word	0x000000ff
        /*06ac*/ 	.word	0x00028820
        /*06b0*/ 	.short	0x010a
        /*06b2*/ 	.byte	0x26
	.zero		1


	//   ....[52]....
        /*06b4*/ 	.word	0x000111e0
        /*06b8*/ 	.word	0x000000ff
        /*06bc*/ 	.word	0x00028848
        /*06c0*/ 	.short	0x010a
        /*06c2*/ 	.byte	0x26
	.zero		1


	//   ....[53]....
        /*06c4*/ 	.word	0x000114a0
        /*06c8*/ 	.word	0x000000ff
        /*06cc*/ 	.word	0x00028860
        /*06d0*/ 	.short	0x010a
        /*06d2*/ 	.byte	0x26
	.zero		1


	//   ....[54]....
        /*06d4*/ 	.word	0x00011990
        /*06d8*/ 	.word	0x000000ff
        /*06dc*/ 	.word	0x00028840
        /*06e0*/ 	.short	0x010a
        /*06e2*/ 	.byte	0x26
	.zero		1


	//   ....[55]....
        /*06e4*/ 	.word	0x00011c70
        /*06e8*/ 	.word	0x000000ff
        /*06ec*/ 	.word	0x00028868
        /*06f0*/ 	.short	0x010a
        /*06f2*/ 	.byte	0x26
	.zero		1


	//   ....[56]....
        /*06f4*/ 	.word	0x000121b0
        /*06f8*/ 	.word	0x000000ff
        /*06fc*/ 	.word	0x00028848
        /*0700*/ 	.short	0x010a
        /*0702*/ 	.byte	0x26
	.zero		1


	//   ....[57]....
        /*0704*/ 	.word	0x00012470
        /*0708*/ 	.word	0x000000ff
        /*070c*/ 	.word	0x00028860
        /*0710*/ 	.short	0x010a
        /*0712*/ 	.byte	0x26
	.zero		1


	//   ....[58]....
        /*0714*/ 	.word	0x00012800
        /*0718*/ 	.word	0x00000003
        /*071c*/ 	.word	0x00028860
        /*0720*/ 	.short	0x010a
        /*0722*/ 	.byte	0x3f
	.zero		1


	//   ....[59]....
        /*0724*/ 	.word	0x00012b90
        /*0728*/ 	.word	0x00000002
        /*072c*/ 	.word	0x00028820
        /*0730*/ 	.short	0x010a
        /*0732*/ 	.byte	0x3f
	.zero		1


	//   ....[60]....
        /*0734*/ 	.word	0x00012d10
        /*0738*/ 	.word	0x00000006
        /*073c*/ 	.word	0x00000000
        /*0740*/ 	.short	0x010a
        /*0742*/ 	.byte	0x3f
	.zero		1


	//   ....[61]....
        /*0744*/ 	.word	0x00012d80
        /*0748*/ 	.word	0x00000003
        /*074c*/ 	.word	0x00000000
        /*0750*/ 	.short	0x010a
        /*0752*/ 	.byte	0x3f
	.zero		1


	//   ....[62]....
        /*0754*/ 	.word	0x00012de0
        /*0758*/ 	.word	0x00000000
        /*075c*/ 	.word	0x00000000
        /*0760*/ 	.short	0x010a
        /*0762*/ 	.byte	0x3f
	.zero		1


	//   ....[63]....
        /*0764*/ 	.word	0x00012e10
        /*0768*/ 	.word	0x00000003
        /*076c*/ 	.word	0x00000000
        /*0770*/ 	.short	0x010a
        /*0772*/ 	.byte	0x3f
	.zero		1


	//   ....[64]....
        /*0774*/ 	.word	0x00012e80
        /*0778*/ 	.word	0x00000003
        /*077c*/ 	.word	0x00028800
        /*0780*/ 	.short	0x010a
        /*0782*/ 	.byte	0x3f
	.zero		1


	//   ....[65]....
        /*0784*/ 	.word	0x00012ee0
        /*0788*/ 	.word	0x00000003
        /*078c*/ 	.word	0x00028830
        /*0790*/ 	.short	0x010a
        /*0792*/ 	.byte	0x3f
	.zero		1


	//   ....[66]....
        /*0794*/ 	.word	0x00012f40
        /*0798*/ 	.word	0x0000000e
        /*079c*/ 	.word	0x00028830
        /*07a0*/ 	.short	0x010a
        /*07a2*/ 	.byte	0x3f
	.zero		1


	//   ....[67]....
        /*07a4*/ 	.word	0x00012fa0
        /*07a8*/ 	.word	0x0000000e
        /*07ac*/ 	.word	0x00028850
        /*07b0*/ 	.short	0x010a
        /*07b2*/ 	.byte	0x3f
	.zero		1


	//   ....[68]....
        /*07b4*/ 	.word	0x00013000
        /*07b8*/ 	.word	0x0000000b
        /*07bc*/ 	.word	0x00028830
        /*07c0*/ 	.short	0x010a
        /*07c2*/ 	.byte	0x3f
	.zero		1


	//   ....[69]....
        /*07c4*/ 	.word	0x00013060
        /*07c8*/ 	.word	0x0000000b
        /*07cc*/ 	.word	0x00028850
        /*07d0*/ 	.short	0x010a
        /*07d2*/ 	.byte	0x3f
	.zero		1


	//   ....[70]....
        /*07d4*/ 	.word	0x000130c0
        /*07d8*/ 	.word	0x0000000b
        /*07dc*/ 	.word	0x00028830
        /*07e0*/ 	.short	0x010a
        /*07e2*/ 	.byte	0x3f
	.zero		1


	//   ....[71]....
        /*07e4*/ 	.word	0x00013120
        /*07e8*/ 	.word	0x0000000b
        /*07ec*/ 	.word	0x00028850
        /*07f0*/ 	.short	0x010a
        /*07f2*/ 	.byte	0x3f
	.zero		1


	//   ....[72]....
        /*07f4*/ 	.word	0x00013180
        /*07f8*/ 	.word	0x00000005
        /*07fc*/ 	.word	0x00028850
        /*0800*/ 	.short	0x010a
        /*0802*/ 	.byte	0x3f
	.zero		1


	//   ....[73]....
        /*0804*/ 	.word	0x000132e0
        /*0808*/ 	.word	0x00000003
        /*080c*/ 	.word	0x00028840
        /*0810*/ 	.short	0x010a
        /*0812*/ 	.byte	0x3f
	.zero		1


	//   ....[74]....
        /*0814*/ 	.word	0x00013d80
        /*0818*/ 	.word	0x00000003
        /*081c*/ 	.word	0x00028820
        /*0820*/ 	.short	0x010a
        /*0822*/ 	.byte	0x3f
	.zero		1


	//   ....[75]....
        /*0824*/ 	.word	0x00013de0
        /*0828*/ 	.word	0x00000003
        /*082c*/ 	.word	0x00028848
        /*0830*/ 	.short	0x010a
        /*0832*/ 	.byte	0x3f
	.zero		1


	//   ....[76]....
        /*0834*/ 	.word	0x00013e40
        /*0838*/ 	.word	0x00000003
        /*083c*/ 	.word	0x00028860
        /*0840*/ 	.short	0x010a
        /*0842*/ 	.byte	0x3f
	.zero		1


	//   ....[77]....
        /*0844*/ 	.word	0x00013ea0
        /*0848*/ 	.word	0x00000003
        /*084c*/ 	.word	0x00028840
        /*0850*/ 	.short	0x010a
        /*0852*/ 	.byte	0x3f
	.zero		1


	//   ....[78]....
        /*0854*/ 	.word	0x00013f00
        /*0858*/ 	.word	0x00000003
        /*085c*/ 	.word	0x00028868
        /*0860*/ 	.short	0x010a
        /*0862*/ 	.byte	0x3f
	.zero		1


	//   ....[79]....
        /*0864*/ 	.word	0x00013f60
        /*0868*/ 	.word	0x00000003
        /*086c*/ 	.word	0x00028848
        /*0870*/ 	.short	0x010a
        /*0872*/ 	.byte	0x3f
	.zero		1


	//   ....[80]....
        /*0874*/ 	.word	0x00013fc0
        /*0878*/ 	.word	0x00000003
        /*087c*/ 	.word	0x00028860
        /*0880*/ 	.short	0x010a
        /*0882*/ 	.byte	0x3f
	.zero		1


	//   ....[81]....
        /*0884*/ 	.word	0x00014010
        /*0888*/ 	.word	0x00000003
        /*088c*/ 	.word	0x00028860
        /*0890*/ 	.short	0x010a
        /*0892*/ 	.byte	0x3f
	.zero		1


	//   ....[82]....
        /*0894*/ 	.word	0x00014060
        /*0898*/ 	.word	0x00000002
        /*089c*/ 	.word	0x00028820
        /*08a0*/ 	.short	0x010a
        /*08a2*/ 	.byte	0x3f
	.zero		1


	//   ....[83]....
        /*08a4*/ 	.word	0x00014200
        /*08a8*/ 	.word	0x00000006
        /*08ac*/ 	.word	0x00000000
        /*08b0*/ 	.short	0x010a
        /*08b2*/ 	.byte	0x3f
	.zero		1


	//   ....[84]....
        /*08b4*/ 	.word	0x00014250
        /*08b8*/ 	.word	0x00000003
        /*08bc*/ 	.word	0x00000000
        /*08c0*/ 	.short	0x010a
        /*08c2*/ 	.byte	0x3f
	.zero		1


	//   ....[85]....
        /*08c4*/ 	.word	0x000142a0
        /*08c8*/ 	.word	0x00000000
        /*08cc*/ 	.word	0x00000000
        /*08d0*/ 	.short	0x010a
        /*08d2*/ 	.byte	0x3f
	.zero		1


	//----- nvinfo : EIATTR_NUM_MBARRIERS
	.align		4
.L_180:
        /*08d4*/ 	.byte	0x03, 0x38
        /*08d6*/ 	.short	0x0016


	//----- nvinfo : EIATTR_EXIT_INSTR_OFFSETS
	.align		4
        /*08d8*/ 	.byte	0x04, 0x1c
        /*08da*/ 	.short	(.L_182 - .L_181)


	//   ....[0]....
.L_181:
        /*08dc*/ 	.word	0x00012e60


	//----- nvinfo : EIATTR_MAX_THREADS
	.align		4
.L_182:
        /*08e0*/ 	.byte	0x04, 0x05
        /*08e2*/ 	.short	(.L_184 - .L_183)
.L_183:
        /*08e4*/ 	.word	0x00000180
        /*08e8*/ 	.word	0x00000001
        /*08ec*/ 	.word	0x00000001


	//----- nvinfo : EIATTR_CRS_STACK_SIZE
	.align		4
.L_184:
        /*08f0*/ 	.byte	0x04, 0x1e
        /*08f2*/ 	.short	(.L_186 - .L_185)
.L_185:
        /*08f4*/ 	.word	0x00000000


	//----- nvinfo : EIATTR_CBANK_PARAM_SIZE
	.align		4
.L_186:
        /*08f8*/ 	.byte	0x03, 0x19
        /*08fa*/ 	.short	0x0a70


	//----- nvinfo : EIATTR_PARAM_CBANK
	.align		4
        /*08fc*/ 	.byte	0x04, 0x0a
        /*08fe*/ 	.short	(.L_188 - .L_187)
	.align		4
.L_187:
        /*0900*/ 	.word	index@(.nv.constant0._ZN7cutlass13device_kernelIN5flash11enable_sm90INS1_16FlashAttnFwdSm90INS1_25CollectiveMainloopFwdSm90ILi2EN4cute5tupleIJNS5_1CILi1EEES8_S8_EEENS6_IJNS7_ILi128EEESA_SA_EEELi128ENS_10bfloat16_tEfNS_4arch4Sm90ELb0ELb1ELb0ELb0ELb0ELb0ELb0ELb1ELb1ELb1ELb1ELb0EEENS1_21CollectiveEpilogueFwdISB_S9_SC_SE_Li256ELb0ELb1ELb1ELb0EEENS1_19SingleTileSchedulerILb0ELb1ELb1ELi128EEEEEEEEEvNT_6ParamsE)
        /*0904*/ 	.short	0x0210
        /*0906*/ 	.short	0x0a70


	//----- nvinfo : EIATTR_SW_WAR
	.align		4
.L_188:
        /*0908*/ 	.byte	0x04, 0x36
        /*090a*/ 	.short	(.L_190 - .L_189)
.L_189:
        /*090c*/ 	.word	0x00000008
.L_190:


//--------------------- .nv.info._ZN7cutlass13device_kernelIN5flash11enable_sm90INS1_16FlashAttnFwdSm90INS1_25CollectiveMainloopFwdSm90ILi2EN4cute5tupleIJNS5_1CILi1EEES8_S8_EEENS6_IJNS7_ILi128EEESA_SA_EEELi128ENS_10bfloat16_tEfNS_4arch4Sm90ELb0ELb1ELb0ELb1ELb0ELb0ELb0ELb1ELb1ELb1ELb1ELb0EEENS1_21CollectiveEpilogueFwdISB_S9_SC_SE_Li256ELb1ELb1ELb1ELb0EEENS1_36VarlenDynamicPersistentTileSchedulerILi128ELi128ELi256ELi128ELb1ELb1ELb1ELb1ELb0ELb1EEEEEEEEEvNT_6ParamsE --------------------------
	.section	.nv.info._ZN7cutlass13device_kernelIN5flash11enable_sm90INS1_16FlashAttnFwdSm90INS1_25CollectiveMainloopFwdSm90ILi2EN4cute5tupleIJNS5_1CILi1EEES8_S8_EEENS6_IJNS7_ILi128EEESA_SA_EEELi128ENS_10bfloat16_tEfNS_4arch4Sm90ELb0ELb1ELb0ELb1ELb0ELb0ELb0ELb1ELb1ELb1ELb1ELb0EEENS1_21CollectiveEpilogueFwdISB_S9_SC_SE_Li256ELb1ELb1ELb1ELb0EEENS1_36VarlenDynamicPersistentTileSchedulerILi128ELi128ELi256ELi128ELb1ELb1ELb1ELb1ELb0ELb1EEEEEEEEEvNT_6ParamsE,"",@"SHT_CUDA_INFO"
	.sectionflags	@""
	.align	4


	//----- nvinfo : EIATTR_CUDA_API_VERSION
	.align		4
        /*0000*/ 	.byte	0x04, 0x37
        /*0002*/ 	.short	(.L_192 - .L_191)
.L_191:
        /*0004*/ 	.word	0x00000082


	//----- nvinfo : EIATTR_KPARAM_INFO
	.align		4
.L_192:
        /*0008*/ 	.byte	0x04, 0x17
        /*000a*/ 	.short	(.L_194 - .L_193)
.L_193:
        /*000c*/ 	.word	0x00000000
        /*0010*/ 	.short	0x0000
        /*0012*/ 	.short	0x0070
        /*0014*/ 	.byte	0x00, 0xf0, 0x01, 0x2a


	//----- nvinfo : EIATTR_SPARSE_MMA_MASK
	.align		4
.L_194:
        /*0018*/ 	.byte	0x03, 0x50
        /*001a*/ 	.short	0x0000


	//----- nvinfo : EIATTR_MAXREG_COUNT
	.align		4
        /*001c*/ 	.byte	0x03, 0x1b
        /*001e*/ 	.short	0x00a8


	//----- nvinfo : EIATTR_NUM_BARRIERS
	.align		4
        /*0020*/ 	.byte	0x02, 0x4c
        /*0022*/ 	.byte	0x10
	.zero		1


	//----- nvinfo : EIATTR_EXTERNS
	.align		4
        /*0024*/ 	.byte	0x04, 0x0f
        /*0026*/ 	.short	(.L_196 - .L_195)


	//   ....[0]....
	.align		4
.L_195:
        /*0028*/ 	.word	index@(__assertfail)


	//----- nvinfo : EIATTR_ANNOTATIONS
	.align		4
.L_196:
        /*002c*/ 	.byte	0x04, 0x55
        /*002e*/ 	.short	(.L_198 - .L_197)


	//   ....[0]....
.L_197:
        /* <DEDUP_REMOVED lines=70> */


	//----- nvinfo : EIATTR_MERCURY_ISA_VERSION
	.align		4
.L_198:
        /*0480*/ 	.byte	0x03, 0x5f
        /*0482*/ 	.short	0x0101


	//----- nvinfo : EIATTR_UNUSED_LOAD_BYTE_OFFSET
	.align		4
        /*0484*/ 	.byte	0x04, 0x44
        /*0486*/ 	.short	(.L_200 - .L_199)


	//   ....[0]....
.L_199:
        /*0488*/ 	.word	0x00000a30
        /*048c*/ 	.word	0x0000fff0


	//   ....[1]....
        /*0490*/ 	.word	0x0000e250
        /*0494*/ 	.word	0x0000fff0


	//----- nvinfo : EIATTR_INT_WARP_WIDE_INSTR_OFFSETS
	.align		4
.L_200:
        /*0498*/ 	.byte	0x04, 0x31
        /*049a*/ 	.short	(.L_202 - .L_201)


	//   ....[0]....
.L_201:
        /*049c*/ 	.word	0x00000130


	//   ....[1]....
        /*04a0*/ 	.word	0x00000170


	//   ....[2]....
        /*04a4*/ 	.word	0x000001e0


	//   ....[3]....
        /*04a8*/ 	.word	0x00012f60


	//   ....[4]....
        /*04ac*/ 	.word	0x00012ff0


	//   ....[5]....
        /*04b0*/ 	.word	0x00016690


	//   ....[6]....
        /*04b4*/ 	.word	0x00016720


	//----- nvinfo : EIATTR_COOP_GROUP_MASK_REGIDS
	.align		4
.L_202:
        /*04b8*/ 	.byte	0x04, 0x29
        /*04ba*/ 	.short	(.L_204 - .L_203)


	//   ....[0]....
.L_203:
        /*04bc*/ 	.word	0xffffffff


	//   ....[1]....
        /*04c0*/ 	.word	0xffffffff


	//   ....[2]....
        /*04c4*/ 	.word	0xffffffff


	//   ....[3]....
        /*04c8*/ 	.word	0xffffffff


	//   ....[4]....
        /*04cc*/ 	.word	0xffffffff


	//   ....[5]....
        /*04d0*/ 	.word	0xffffffff


	//   ....[6]....
        /*04d4*/ 	.word	0xffffffff


	//   ....[7]....
        /*04d8*/ 	.word	0xffffffff


	//   ....[8]....
        /*04dc*/ 	.word	0xffffffff


	//   ....[9]....
        /*04e0*/ 	.word	0xffffffff


	//   ....[10]....
        /*04e4*/ 	.word	0xffffffff


	//   ....[11]....
        /*04e8*/ 	.word	0xffffffff


	//   ....[12]....
        /*04ec*/ 	.word	0xffffffff


	//   ....[13]....
        /*04f0*/ 	.word	0xffffffff


	//   ....[14]....
        /*04f4*/ 	.word	0xffffffff


	//   ....[15]....
        /*04f8*/ 	.word	0xffffffff


	//   ....[16]....
        /*04fc*/ 	.word	0xffffffff


	//   ....[17]....
        /*0500*/ 	.word	0xffffffff


	//   ....[18]....
        /*0504*/ 	.word	0xffffffff


	//   ....[19]....
        /*0508*/ 	.word	0xffffffff


	//   ....[20]....
        /*050c*/ 	.word	0xffffffff


	//   ....[21]....
        /*0510*/ 	.word	0xffffffff


	//   ....[22]....
        /*0514*/ 	.word	0xffffffff


	//   ....[23]....
        /*0518*/ 	.word	0xffffffff


	//   ....[24]....
        /*051c*/ 	.word	0xffffffff


	//   ....[25]....
        /*0520*/ 	.word	0xffffffff


	//   ....[26]....
        /*0524*/ 	.word	0xffffffff


	//   ....[27]....
        /*0528*/ 	.word	0xffffffff


	//   ....[28]....
        /*052c*/ 	.word	0xffffffff


	//   ....[29]....
        /*0530*/ 	.word	0xffffffff


	//   ....[30]....
        /*0534*/ 	.word	0xffffffff


	//   ....[31]....
        /*0538*/ 	.word	0xffffffff


	//   ....[32]....
        /*053c*/ 	.word	0xffffffff


	//   ....[33]....
        /*0540*/ 	.word	0xffffffff


	//   ....[34]....
        /*0544*/ 	.word	0xffffffff


	//   ....[35]....
        /*0548*/ 	.word	0xffffffff


	//   ....[36]....
        /*054c*/ 	.word	0xffffffff


	//   ....[37]....
        /*0550*/ 	.word	0xffffffff


	//   ....[38]....
        /*0554*/ 	.word	0xffffffff


	//   ....[39]....
        /*0558*/ 	.word	0xffffffff


	//   ....[40]....
        /*055c*/ 	.word	0xffffffff


	//   ....[41]....
        /*0560*/ 	.word	0xffffffff


	//   ....[42]....
        /*0564*/ 	.word	0xffffffff


	//   ....[43]....
        /*0568*/ 	.word	0xffffffff


	//   ....[44]....
        /*056c*/ 	.word	0xffffffff


	//   ....[45]....
        /*0570*/ 	.word	0xffffffff


	//   ....[46]....
        /*0574*/ 	.word	0xffffffff


	//   ....[47]....
        /*0578*/ 	.word	0xffffffff


	//   ....[48]....
        /*057c*/ 	.word	0xffffffff


	//   ....[49]....
        /*0580*/ 	.word	0xffffffff


	//   ....[50]....
        /*0584*/ 	.word	0xffffffff


	//   ....[51]....
        /*0588*/ 	.word	0xffffffff


	//   ....[52]....
        /*058c*/ 	.word	0xffffffff


	//   ....[53]....
        /*0590*/ 	.word	0xffffffff


	//   ....[54]....
        /*0594*/ 	.word	0xffffffff


	//   ....[55]....
        /*0598*/ 	.word	0xffffffff


	//   ....[56]....
        /*059c*/ 	.word	0xffffffff


	//   ....[57]....
        /*05a0*/ 	.word	0xffffffff


	//   ....[58]....
        /*05a4*/ 	.word	0xffffffff


	//   ....[59]....
        /*05a8*/ 	.word	0xffffffff


	//   ....[60]....
        /*05ac*/ 	.word	0xffffffff


	//   ....[61]....
        /*05b0*/ 	.word	0xffffffff


	//   ....[62]....
        /*05b4*/ 	.word	0xffffffff


	//   ....[63]....
        /*05b8*/ 	.word	0xffffffff


	//   ....[64]....
        /*05bc*/ 	.word	0xffffffff


	//   ....[65]....
        /*05c0*/ 	.word	0xffffffff


	//   ....[66]....
        /*05c4*/ 	.word	0xffffffff


	//   ....[67]....
        /*05c8*/ 	.word	0xffffffff


	//   ....[68]....
        /*05cc*/ 	.word	0xffffffff


	//   ....[69]....
        /*05d0*/ 	.word	0xffffffff


	//   ....[70]....
        /*05d4*/ 	.word	0xffffffff


	//   ....[71]....
        /*05d8*/ 	.word	0xffffffff


	//   ....[72]....
        /*05dc*/ 	.word	0xffffffff


	//   ....[73]....
        /*05e0*/ 	.word	0xffffffff


	//   ....[74]....
        /*05e4*/ 	.word	0xffffffff


	//   ....[75]....
        /*05e8*/ 	.word	0xffffffff


	//   ....[76]....
        /*05ec*/ 	.word	0xffffffff


	//   ....[77]....
        /*05f0*/ 	.word	0xffffffff


	//   ....[78]....
        /*05f4*/ 	.word	0xffffffff


	//   ....[79]....
        /*05f8*/ 	.word	0xffffffff


	//   ....[80]....
        /*05fc*/ 	.word	0xffffffff


	//   ....[81]....
        /*0600*/ 	.word	0xffffffff


	//   ....[82]....
        /*0604*/ 	.word	0xffffffff


	//   ....[83]....
        /*0608*/ 	.word	0xffffffff


	//   ....[84]....
        /*060c*/ 	.word	0xffffffff


	//   ....[85]....
        /*0610*/ 	.word	0xffffffff


	//   ....[86]....
        /*0614*/ 	.word	0xffffffff


	//   ....[87]....
        /*0618*/ 	.word	0xffffffff


	//   ....[88]....
        /*061c*/ 	.word	0xffffffff


	//   ....[89]....
        /*0620*/ 	.word	0xffffffff


	//   ....[90]....
        /*0624*/ 	.word	0xffffffff


	//   ....[91]....
        /*0628*/ 	.word	0xffffffff


	//   ....[92]....
        /*062c*/ 	.word	0xffffffff


	//   ....[93]....
        /*0630*/ 	.word	0xffffffff


	//   ....[94]....
        /*0634*/ 	.word	0xffffffff


	//   ....[95]....
        /*0638*/ 	.word	0xffffffff


	//   ....[96]....
        /*063c*/ 	.word	0xffffffff


	//   ....[97]....
        /*0640*/ 	.word	0xffffffff


	//   ....[98]....
        /*0644*/ 	.word	0xffffffff


	//   ....[99]....
        /*0648*/ 	.word	0xffffffff


	//   ....[100]....
        /*064c*/ 	.word	0xffffffff


	//   ....[101]....
        /*0650*/ 	.word	0xffffffff


	//   ....[102]....
        /*0654*/ 	.word	0xffffffff


	//   ....[103]....
        /*0658*/ 	.word	0xffffffff


	//   ....[104]....
        /*065c*/ 	.word	0xffffffff


	//   ....[105]....
        /*0660*/ 	.word	0xffffffff


	//   ....[106]....
        /*0664*/ 	.word	0xffffffff


	//   ....[107]....
        /*0668*/ 	.word	0xffffffff


	//   ....[108]....
        /*066c*/ 	.word	0xffffffff


	//   ....[109]....
        /*0670*/ 	.word	0xffffffff


	//   ....[110]....
        /*0674*/ 	.word	0xffffffff


	//   ....[111]....
        /*0678*/ 	.word	0x0500000f


	//   ....[112]....
        /*067c*/ 	.word	0x0500000f


	//   ....[113]....
        /*0680*/ 	.word	0x0500000f


	//   ....[114]....
        /*0684*/ 	.word	0x0500000f


	//   ....[115]....
        /*0688*/ 	.word	0x0500000f


	//   ....[116]....
        /*068c*/ 	.word	0x0500000f


	//   ....[117]....
        /*0690*/ 	.word	0x0500000f


	//   ....[118]....
        /*0694*/ 	.word	0x0500000f


	//   ....[119]....
        /*0698*/ 	.word	0x0500000f


	//   ....[120]....
        /*069c*/ 	.word	0x0500000f


	//   ....[121]....
        /*06a0*/ 	.word	0x0500000f


	//   ....[122]....
        /*06a4*/ 	.word	0x0500000f


	//   ....[123]....
        /*06a8*/ 	.word	0x0500000f


	//   ....[124]....
        /*06ac*/ 	.word	0x0500000f


	//   ....[125]....
        /*06b0*/ 	.word	0x0500000f


	//   ....[126]....
        /*06b4*/ 	.word	0x0500000f


	//   ....[127]....
        /*06b8*/ 	.word	0x0500000f


	//   ....[128]....
        /*06bc*/ 	.word	0x0500000f


	//   ....[129]....
        /*06c0*/ 	.word	0x0500000f


	//   ....[130]....
        /*06c4*/ 	.word	0x0500000f


	//   ....[131]....
        /*06c8*/ 	.word	0x0500000f


	//   ....[132]....
        /*06cc*/ 	.word	0x0500000f


	//   ....[133]....
        /*06d0*/ 	.word	0x0500000f


	//   ....[134]....
        /*06d4*/ 	.word	0x0500000f


	//   ....[135]....
        /*06d8*/ 	.word	0x0500000f


	//   ....[136]....
        /*06dc*/ 	.word	0x0500000f


	//   ....[137]....
        /*06e0*/ 	.word	0x0500000f


	//   ....[138]....
        /*06e4*/ 	.word	0x0500000f


	//   ....[139]....
        /*06e8*/ 	.word	0x0500000f


	//   ....[140]....
        /*06ec*/ 	.word	0x0500000f


	//   ....[141]....
        /*06f0*/ 	.word	0x0500000f


	//   ....[142]....
        /*06f4*/ 	.word	0x0500000f


	//   ....[143]....
        /*06f8*/ 	.word	0x0500000f


	//   ....[144]....
        /*06fc*/ 	.word	0x0500000f


	//   ....[145]....
        /*0700*/ 	.word	0x0500000f


	//   ....[146]....
        /*0704*/ 	.word	0x0500000f


	//----- nvinfo : EIATTR_COOP_GROUP_INSTR_OFFSETS
	.align		4
.L_204:
        /*0708*/ 	.byte	0x04, 0x28
        /*070a*/ 	.short	(.L_206 - .L_205)


	//   ....[0]....
.L_205:
        /*070c*/ 	.word	0x00000070


	//   ....[1]....
        /*0710*/ 	.word	0x00000140


	//   ....[2]....
        /*0714*/ 	.word	0x00000190


	//   ....[3]....
        /*0718*/ 	.word	0x000003c0


	//   ....[4]....
        /*071c*/ 	.word	0x00000520


	//   ....[5]....
        /*0720*/ 	.word	0x00000640


	//   ....[6]....
        /*0724*/ 	.word	0x000007a0


	//   ....[7]....
        /*0728*/ 	.word	0x00001e70


	//   ....[8]....
        /*072c*/ 	.word	0x00002580


	//   ....[9]....
        /*0730*/ 	.word	0x00002920


	//   ....[10]....
        /*0734*/ 	.word	0x00003a20


	//   ....[11]....
        /*0738*/ 	.word	0x00003e40


	//   ....[12]....
        /*073c*/ 	.word	0x00004440


	//   ....[13]....
        /*0740*/ 	.word	0x000044a0


	//   ....[14]....
        /*0744*/ 	.word	0x00005c10


	//   ....[15]....
        /*0748*/ 	.word	0x00005e40


	//   ....[16]....
        /*074c*/ 	.word	0x00006a30


	//   ....[17]....
        /*0750*/ 	.word	0x00006b30


	//   ....[18]....
        /*0754*/ 	.word	0x00007380


	//   ....[19]....
        /*0758*/ 	.word	0x00007420


	//   ....[20]....
        /*075c*/ 	.word	0x00008ef0


	//   ....[21]....
        /*0760*/ 	.word	0x00008f20


	//   ....[22]....
        /*0764*/ 	.word	0x000091a0


	//   ....[23]....
        /*0768*/ 	.word	0x000091e0


	//   ....[24]....
        /*076c*/ 	.word	0x0000b000


	//   ....[25]....
        /*0770*/ 	.word	0x0000b230


	//   ....[26]....
        /*0774*/ 	.word	0x0000be10


	//   ....[27]....
        /*0778*/ 	.word	0x0000bf10


	//   ....[28]....
        /*077c*/ 	.word	0x0000c750


	//   ....[29]....
        /*0780*/ 	.word	0x0000c7d0


	//   ....[30]....
        /*0784*/ 	.word	0x0000d900


	//   ....[31]....
        /*0788*/ 	.word	0x0000d940


	//   ....[32]....
        /*078c*/ 	.word	0x0000da50


	//   ....[33]....
        /*0790*/ 	.word	0x0000da60


	//   ....[34]....
        /*0794*/ 	.word	0x0000ed80


	//   ....[35]....
        /*0798*/ 	.word	0x0000edc0


	//   ....[36]....
        /*079c*/ 	.word	0x0000ede0


	//   ....[37]....
        /*07a0*/ 	.word	0x0000ee10


	//   ....[38]....
        /*07a4*/ 	.word	0x0000f4e0


	//   ....[39]....
        /*07a8*/ 	.word	0x0000f510


	//   ....[40]....
        /*07ac*/ 	.word	0x0000f5d0


	//   ....[41]....
        /*07b0*/ 	.word	0x0000f5f0


	//   ....[42]....
        /*07b4*/ 	.word	0x0000f6b0


	//   ....[43]....
        /*07b8*/ 	.word	0x0000f6d0


	//   ....[44]....
        /*07bc*/ 	.word	0x0000f7a0


	//   ....[45]....
        /*07c0*/ 	.word	0x0000f7c0


	//   ....[46]....
        /*07c4*/ 	.word	0x0000fb60


	//   ....[47]....
        /*07c8*/ 	.word	0x0000fb90


	//   ....[48]....
        /*07cc*/ 	.word	0x0000ffe0


	//   ....[49]....
        /*07d0*/ 	.word	0x0000fff0


	//   ....[50]....
        /*07d4*/ 	.word	0x00010d20


	//   ....[51]....
        /*07d8*/ 	.word	0x00010d40


	//   ....[52]....
        /*07dc*/ 	.word	0x00010e00


	//   ....[53]....
        /*07e0*/ 	.word	0x00010e20


	//   ....[54]....
        /*07e4*/ 	.word	0x00010ee0


	//   ....[55]....
        /*07e8*/ 	.word	0x00010f00


	//   ....[56]....
        /*07ec*/ 	.word	0x00010fd0


	//   ....[57]....
        /*07f0*/ 	.word	0x00010ff0


	//   ....[58]....
        /*07f4*/ 	.word	0x00011150


	//   ....[59]....
        /*07f8*/ 	.word	0x00011380


	//   ....[60]....
        /*07fc*/ 	.word	0x000113b0


	//   ....[61]....
        /*0800*/ 	.word	0x000113e0


	//   ....[62]....
        /*0804*/ 	.word	0x00011410


	//   ....[63]....
        /*0808*/ 	.word	0x00011440


	//   ....[64]....
        /*080c*/ 	.word	0x00011470


	//   ....[65]....
        /*0810*/ 	.word	0x00011610


	//   ....[66]....
        /*0814*/ 	.word	0x00011640


	//   ....[67]....
        /*0818*/ 	.word	0x00011670


	//   ....[68]....
        /*081c*/ 	.word	0x000116a0


	//   ....[69]....
        /*0820*/ 	.word	0x000116d0


	//   ....[70]....
        /*0824*/ 	.word	0x00011700


	//   ....[71]....
        /*0828*/ 	.word	0x000117a0


	//   ....[72]....
        /*082c*/ 	.word	0x000117d0


	//   ....[73]....
        /*0830*/ 	.word	0x000117e0


	//   ....[74]....
        /*0834*/ 	.word	0x00011810


	//   ....[75]....
        /*0838*/ 	.word	0x00013530


	//   ....[76]....
        /*083c*/ 	.word	0x000140b0


	//   ....[77]....
        /*0840*/ 	.word	0x000140c0


	//   ....[78]....
        /*0844*/ 	.word	0x000140f0


	//   ....[79]....
        /*0848*/ 	.word	0x00014100


	//   ....[80]....
        /*084c*/ 	.word	0x00014210


	//   ....[81]....
        /*0850*/ 	.word	0x00014220


	//   ....[82]....
        /*0854*/ 	.word	0x000142b0


	//   ....[83]....
        /*0858*/ 	.word	0x000142c0


	//   ....[84]....
        /*085c*/ 	.word	0x00014350


	//   ....[85]....
        /*0860*/ 	.word	0x00014360


	//   ....[86]....
        /*0864*/ 	.word	0x000143f0


	//   ....[87]....
        /*0868*/ 	.word	0x00014400


	//   ....[88]....
        /*086c*/ 	.word	0x00014490


	//   ....[89]....
        /*0870*/ 	.word	0x000144a0


	//   ....[90]....
        /*0874*/ 	.word	0x000144f0


	//   ....[91]....
        /*0878*/ 	.word	0x00014520


	//   ....[92]....
        /*087c*/ 	.word	0x00016dc0


	//   ....[93]....
        /*0880*/ 	.word	0x00016e40


	//   ....[94]....
        /*0884*/ 	.word	0x00016e70


	//   ....[95]....
        /*0888*/ 	.word	0x00016e80


	//   ....[96]....
        /*088c*/ 	.word	0x00016eb0


	//   ....[97]....
        /*0890*/ 	.word	0x00016ee0


	//   ....[98]....
        /*0894*/ 	.word	0x00016f10


	//   ....[99]....
        /*0898*/ 	.word	0x00016f40


	//   ....[100]....
        /*089c*/ 	.word	0x00017100


	//   ....[101]....
        /*08a0*/ 	.word	0x00017130


	//   ....[102]....
        /*08a4*/ 	.word	0x00017160


	//   ....[103]....
        /*08a8*/ 	.word	0x00017190


	//   ....[104]....
        /*08ac*/ 	.word	0x000171c0


	//   ....[105]....
        /*08b0*/ 	.word	0x000171f0


	//   ....[106]....
        /*08b4*/ 	.word	0x000172c0


	//   ....[107]....
        /*08b8*/ 	.word	0x000172e0


	//   ....[108]....
        /*08bc*/ 	.word	0x000172f0


	//   ....[109]....
        /*08c0*/ 	.word	0x00017370


	//   ....[110]....
        /*08c4*/ 	.word	0x00017ea0


	//   ....[111]....
        /*08c8*/ 	.word	0x00018510


	//   ....[112]....
        /*08cc*/ 	.word	0x000186f0


	//   ....[113]....
        /*08d0*/ 	.word	0x00018740


	//   ....[114]....
        /*08d4*/ 	.word	0x000187a0


	//   ....[115]....
        /*08d8*/ 	.word	0x00018840


	//   ....[116]....
        /*08dc*/ 	.word	0x00018900


	//   ....[117]....
        /*08e0*/ 	.word	0x00018a10


	//   ....[118]....
        /*08e4*/ 	.word	0x00018a70


	//   ....[119]....
        /*08e8*/ 	.word	0x00018b70


	//   ....[120]....
        /*08ec*/ 	.word	0x00018bd0


	//   ....[121]....
        /*08f0*/ 	.word	0x00018cd0


	//   ....[122]....
        /*08f4*/ 	.word	0x00018d30


	//   ....[123]....
        /*08f8*/ 	.word	0x00018e30


	//   ....[124]....
        /*08fc*/ 	.word	0x00018e90


	//   ....[125]....
        /*0900*/ 	.word	0x00018f70


	//   ....[126]....
        /*0904*/ 	.word	0x00018ff0


	//   ....[127]....
        /*0908*/ 	.word	0x000190d0


	//   ....[128]....
        /*090c*/ 	.word	0x00019400


	//   ....[129]....
        /*0910*/ 	.word	0x000194a0


	//   ....[130]....
        /*0914*/ 	.word	0x00019630


	//   ....[131]....
        /*0918*/ 	.word	0x000196a0


	//   ....[132]....
        /*091c*/ 	.word	0x00019710


	//   ....[133]....
        /*0920*/ 	.word	0x00019780


	//   ....[134]....
        /*0924*/ 	.word	0x000197f0


	//   ....[135]....
        /*0928*/ 	.word	0x00019870


	//   ....[136]....
        /*092c*/ 	.word	0x00019910


	//   ....[137]....
        /*0930*/ 	.word	0x000199b0


	//   ....[138]....
        /*0934*/ 	.word	0x00019a20


	//   ....[139]....
        /*0938*/ 	.word	0x00019a90


	//   ....[140]....
        /*093c*/ 	.word	0x00019b00


	//   ....[141]....
        /*0940*/ 	.word	0x00019b80


	//   ....[142]....
        /*0944*/ 	.word	0x00019c00


	//   ....[143]....
        /*0948*/ 	.word	0x00019cb0


	//   ....[144]....
        /*094c*/ 	.word	0x00019d00


	//   ....[145]....
        /*0950*/ 	.word	0x00019dc0


	//   ....[146]....
        /*0954*/ 	.word	0x00019ef0


	//----- nvinfo : EIATTR_REG_RECONFIG
	.align		4
.L_206:
        /*0958*/ 	.byte	0x01, 0x54
	.zero		2


	//----- nvinfo : EIATTR_SYSCALL_OFFSETS
	.align		4
        /*095c*/ 	.byte	0x04, 0x46
        /*095e*/ 	.short	(.L_208 - .L_207)


	//   ....[0]....
.L_207:
        /*0960*/ 	.word	0x00002050


	//   ....[1]....
        /*0964*/ 	.word	0x00013160


	//   ....[2]....
        /*0968*/ 	.word	0x000132b0


	//   ....[3]....
        /*096c*/ 	.word	0x000133a0


	//   ....[4]....
        /*0970*/ 	.word	0x00013c20


	//----- nvinfo : EIATTR_MBARRIER_INSTR_OFFSETS
	.align		4
.L_208:
        /*0974*/ 	.byte	0x04, 0x39
        /*0976*/ 	.short	(.L_210 - .L_209)


	//   ....[0]....
.L_209:
        /*0978*/ 	.word	0x00000270
        /*097c*/ 	.word	0x000000ff
        /*0980*/ 	.word	0x00028800
        /*0984*/ 	.short	0x0100
        /*0986*/ 	.byte	0x08
	.zero		1


	//   ....[1]....
        /*0988*/ 	.word	0x00000280
        /*098c*/ 	.word	0x000000ff
        /*0990*/ 	.word	0x00028820
        /*0994*/ 	.short	0x0100
        /*0996*/ 	.byte	0x08
	.zero		1


	//   ....[2]....
        /*0998*/ 	.word	0x00000370
        /*099c*/ 	.word	0x000000ff
        /*09a0*/ 	.word	0x00028830
        /*09a4*/ 	.short	0x0100
        /*09a6*/ 	.byte	0x08
	.zero		1


	//   ....[3]....
        /*09a8*/ 	.word	0x00000380
        /*09ac*/ 	.word	0x000000ff
        /*09b0*/ 	.word	0x00028840
        /*09b4*/ 	.short	0x0100
        /*09b6*/ 	.byte	0x08
	.zero		1


	//   ....[4]....
        /*09b8*/ 	.word	0x00000390
        /*09bc*/ 	.word	0x000000ff
        /*09c0*/ 	.word	0x00028838
        /*09c4*/ 	.short	0x0100
        /*09c6*/ 	.byte	0x08
	.zero		1


	//   ....[5]....
        /*09c8*/ 	.word	0x000003a0
        /*09cc*/ 	.word	0x000000ff
        /*09d0*/ 	.word	0x00028848
        /*09d4*/ 	.short	0x0100
        /*09d6*/ 	.byte	0x08
	.zero		1


	//   ....[6]....
        /*09d8*/ 	.word	0x000004d0
        /*09dc*/ 	.word	0x000000ff
        /*09e0*/ 	.word	0x00028850
        /*09e4*/ 	.short	0x0100
        /*09e6*/ 	.byte	0x08
	.zero		1


	//   ....[7]....
        /*09e8*/ 	.word	0x000004e0
        /*09ec*/ 	.word	0x000000ff
        /*09f0*/ 	.word	0x00028860
        /*09f4*/ 	.short	0x0100
        /*09f6*/ 	.byte	0x08
	.zero		1


	//   ....[8]....
        /*09f8*/ 	.word	0x000004f0
        /*09fc*/ 	.word	0x000000ff
        /*0a00*/ 	.word	0x00028858
        /*0a04*/ 	.short	0x0100
        /*0a06*/ 	.byte	0x08
	.zero		1


	//   ....[9]....
        /*0a08*/ 	.word	0x00000500
        /*0a0c*/ 	.word	0x000000ff
        /*0a10*/ 	.word	0x00028868
        /*0a14*/ 	.short	0x0100
        /*0a16*/ 	.byte	0x08
	.zero		1


	//   ....[10]....
        /*0a18*/ 	.word	0x000005f0
        /*0a1c*/ 	.word	0x000000ff
        /*0a20*/ 	.word	0x00028870
        /*0a24*/ 	.short	0x0100
        /*0a26*/ 	.byte	0x06
	.zero		1


	//   ....[11]....
        /*0a28*/ 	.word	0x00000600
        /*0a2c*/ 	.word	0x000000ff
        /*0a30*/ 	.word	0x00028880
        /*0a34*/ 	.short	0x0100
        /*0a36*/ 	.byte	0x06
	.zero		1


	//   ....[12]....
        /*0a38*/ 	.word	0x00000610
        /*0a3c*/ 	.word	0x000000ff
        /*0a40*/ 	.word	0x00028878
        /*0a44*/ 	.short	0x0100
        /*0a46*/ 	.byte	0x06
	.zero		1


	//   ....[13]....
        /*0a48*/ 	.word	0x00000620
        /*0a4c*/ 	.word	0x000000ff
        /*0a50*/ 	.word	0x00028888
        /*0a54*/ 	.short	0x0100
        /*0a56*/ 	.byte	0x06
	.zero		1


	//   ....[14]....
        /*0a58*/ 	.word	0x00000750
        /*0a5c*/ 	.word	0x000000ff
        /*0a60*/ 	.word	0x00028890
        /*0a64*/ 	.short	0x0100
        /*0a66*/ 	.byte	0x08
	.zero		1


	//   ....[15]....
        /*0a68*/ 	.word	0x00000760
        /*0a6c*/ 	.word	0x000000ff
        /*0a70*/ 	.word	0x000288a0
        /*0a74*/ 	.short	0x0100
        /*0a76*/ 	.byte	0x08
	.zero		1


	//   ....[16]....
        /*0a78*/ 	.word	0x00000770
        /*0a7c*/ 	.word	0x000000ff
        /*0a80*/ 	.word	0x00028898
        /*0a84*/ 	.short	0x0100
        /*0a86*/ 	.byte	0x08
	.zero		1


	//   ....[17]....
        /*0a88*/ 	.word	0x00000780
        /*0a8c*/ 	.word	0x000000ff
        /*0a90*/ 	.word	0x000288a8
        /*0a94*/ 	.short	0x0100
        /*0a96*/ 	.byte	0x08
	.zero		1


	//   ....[18]....
        /*0a98*/ 	.word	0x000008b0
        /*0a9c*/ 	.word	0x000000ff
        /*0aa0*/ 	.word	0x000288b0
        /*0aa4*/ 	.short	0x0100
        /*0aa6*/ 	.byte	0x08
	.zero		1


	//   ....[19]....
        /*0aa8*/ 	.word	0x000008c0
        /*0aac*/ 	.word	0x000000ff
        /*0ab0*/ 	.word	0x000288c0
        /*0ab4*/ 	.short	0x0100
        /*0ab6*/ 	.byte	0x08
	.zero		1


	//   ....[20]....
        /*0ab8*/ 	.word	0x000008d0
        /*0abc*/ 	.word	0x000000ff
        /*0ac0*/ 	.word	0x000288b8
        /*0ac4*/ 	.short	0x0100
        /*0ac6*/ 	.byte	0x08
	.zero		1


	//   ....[21]....
        /*0ac8*/ 	.word	0x000008e0
        /*0acc*/ 	.word	0x000000ff
        /*0ad0*/ 	.word	0x000288c8
        /*0ad4*/ 	.short	0x0100
        /*0ad6*/ 	.byte	0x08
	.zero		1


	//   ....[22]....
        /*0ad8*/ 	.word	0x000020d0
        /*0adc*/ 	.word	0x000000ff
        /*0ae0*/ 	.word	0x00028800
        /*0ae4*/ 	.short	0x010a
        /*0ae6*/ 	.byte	0x29
	.zero		1


	//   ....[23]....
        /*0ae8*/ 	.word	0x00002150
        /*0aec*/ 	.word	0x00000005
        /*0af0*/ 	.word	0x00028830
        /*0af4*/ 	.short	0x010a
        /*0af6*/ 	.byte	0x3f
	.zero		1


	//   ....[24]....
        /*0af8*/ 	.word	0x000021c0
        /*0afc*/ 	.word	0x00000005
        /*0b00*/ 	.word	0x00028830
        /*0b04*/ 	.short	0x010a
        /*0b06*/ 	.byte	0x3f
	.zero		1


	//   ....[25]....
        /*0b08*/ 	.word	0x00002720
        /*0b0c*/ 	.word	0x00000000
        /*0b10*/ 	.word	0x00000000
        /*0b14*/ 	.short	0x0101
        /*0b16*/ 	.byte	0x3f
	.zero		1


	//   ....[26]....
        /*0b18*/ 	.word	0x00005450
        /*0b1c*/ 	.word	0x000000ff
        /*0b20*/ 	.word	0x00028830
        /*0b24*/ 	.short	0x010a
        /*0b26*/ 	.byte	0x06
	.zero		1


	//   ....[27]....
        /*0b28*/ 	.word	0x00005490
        /*0b2c*/ 	.word	0x000000ff
        /*0b30*/ 	.word	0x00028830
        /*0b34*/ 	.short	0x010a
        /*0b36*/ 	.byte	0x06
	.zero		1


	//   ....[28]....
        /*0b38*/ 	.word	0x000057d0
        /*0b3c*/ 	.word	0x000000ff
        /*0b40*/ 	.word	0x00028850
        /*0b44*/ 	.short	0x010a
        /*0b46*/ 	.byte	0x06
	.zero		1


	//   ....[29]....
        /*0b48*/ 	.word	0x00005810
        /*0b4c*/ 	.word	0x000000ff
        /*0b50*/ 	.word	0x00028850
        /*0b54*/ 	.short	0x010a
        /*0b56*/ 	.byte	0x06
	.zero		1


	//   ....[30]....
        /*0b58*/ 	.word	0x00005c40
        /*0b5c*/ 	.word	0x00000007
        /*0b60*/ 	.word	0x00000000
        /*0b64*/ 	.short	0x0101
        /*0b66*/ 	.byte	0x3f
	.zero		1


	//   ....[31]....
        /*0b68*/ 	.word	0x00007b40
        /*0b6c*/ 	.word	0x0000001b
        /*0b70*/ 	.word	0x00000000
        /*0b74*/ 	.short	0x0101
        /*0b76*/ 	.byte	0x3f
	.zero		1


	//   ....[32]....
        /*0b78*/ 	.word	0x000087f0
        /*0b7c*/ 	.word	0x000000ff
        /*0b80*/ 	.word	0x00028830
        /*0b84*/ 	.short	0x010a
        /*0b86*/ 	.byte	0x06
	.zero		1


	//   ....[33]....
        /*0b88*/ 	.word	0x00008830
        /*0b8c*/ 	.word	0x000000ff
        /*0b90*/ 	.word	0x00028830
        /*0b94*/ 	.short	0x010a
        /*0b96*/ 	.byte	0x06
	.zero		1


	//   ....[34]....
        /*0b98*/ 	.word	0x00008b70
        /*0b9c*/ 	.word	0x000000ff
        /*0ba0*/ 	.word	0x00028850
        /*0ba4*/ 	.short	0x010a
        /*0ba6*/ 	.byte	0x06
	.zero		1


	//   ....[35]....
        /*0ba8*/ 	.word	0x00008bb0
        /*0bac*/ 	.word	0x000000ff
        /*0bb0*/ 	.word	0x00028850
        /*0bb4*/ 	.short	0x010a
        /*0bb6*/ 	.byte	0x06
	.zero		1


	//   ....[36]....
        /*0bb8*/ 	.word	0x00009de0
        /*0bbc*/ 	.word	0x0000001b
        /*0bc0*/ 	.word	0x00000000
        /*0bc4*/ 	.short	0x0101
        /*0bc6*/ 	.byte	0x3f
	.zero		1


	//   ....[37]....
        /*0bc8*/ 	.word	0x00009f90
        /*0bcc*/ 	.word	0x0000001f
        /*0bd0*/ 	.word	0x00000000
        /*0bd4*/ 	.short	0x0101
        /*0bd6*/ 	.byte	0x3f
	.zero		1


	//   ....[38]....
        /*0bd8*/ 	.word	0x0000a860
        /*0bdc*/ 	.word	0x000000ff
        /*0be0*/ 	.word	0x00028830
        /*0be4*/ 	.short	0x010a
        /*0be6*/ 	.byte	0x06
	.zero		1


	//   ....[39]....
        /*0be8*/ 	.word	0x0000a8a0
        /*0bec*/ 	.word	0x000000ff
        /*0bf0*/ 	.word	0x00028830
        /*0bf4*/ 	.short	0x010a
        /*0bf6*/ 	.byte	0x06
	.zero		1


	//   ....[40]....
        /*0bf8*/ 	.word	0x0000abe0
        /*0bfc*/ 	.word	0x000000ff
        /*0c00*/ 	.word	0x00028850
        /*0c04*/ 	.short	0x010a
        /*0c06*/ 	.byte	0x06
	.zero		1


	//   ....[41]....
        /*0c08*/ 	.word	0x0000ac20
        /*0c0c*/ 	.word	0x000000ff
        /*0c10*/ 	.word	0x00028850
        /*0c14*/ 	.short	0x010a
        /*0c16*/ 	.byte	0x06
	.zero		1


	//   ....[42]....
        /*0c18*/ 	.word	0x0000b030
        /*0c1c*/ 	.word	0x00000005
        /*0c20*/ 	.word	0x00000000
        /*0c24*/ 	.short	0x0101
        /*0c26*/ 	.byte	0x3f
	.zero		1


	//   ....[43]....
        /*0c28*/ 	.word	0x0000cf30
        /*0c2c*/ 	.word	0x0000001b
        /*0c30*/ 	.word	0x00000000
        /*0c34*/ 	.short	0x0101
        /*0c36*/ 	.byte	0x3f
	.zero		1


	//   ....[44]....
        /*0c38*/ 	.word	0x0000d870
        /*0c3c*/ 	.word	0x000000ff
        /*0c40*/ 	.word	0x00028850
        /*0c44*/ 	.short	0x010a
        /*0c46*/ 	.byte	0x05
	.zero		1


	//   ....[45]....
        /*0c48*/ 	.word	0x0000d8b0
        /*0c4c*/ 	.word	0x000000ff
        /*0c50*/ 	.word	0x00028850
        /*0c54*/ 	.short	0x010a
        /*0c56*/ 	.byte	0x05
	.zero		1


	//   ....[46]....
        /*0c58*/ 	.word	0x0000ddf0
        /*0c5c*/ 	.word	0x00000006
        /*0c60*/ 	.word	0x00000000
        /*0c64*/ 	.short	0x0101
        /*0c66*/ 	.byte	0x3f
	.zero		1


	//   ....[47]....
        /*0c68*/ 	.word	0x0000f4d0
        /*0c6c*/ 	.word	0x00000000
        /*0c70*/ 	.word	0x00000000
        /*0c74*/ 	.short	0x0101
        /*0c76*/ 	.byte	0x3f
	.zero		1


	//   ....[48]....
        /*0c78*/ 	.word	0x0000fb80
        /*0c7c*/ 	.word	0x00000006
        /*0c80*/ 	.word	0x00000000
        /*0c84*/ 	.short	0x0101
        /*0c86*/ 	.byte	0x3f
	.zero		1


	//   ....[49]....
        /*0c88*/ 	.word	0x000137a0
        /*0c8c*/ 	.word	0x00000000
        /*0c90*/ 	.word	0x00028840
        /*0c94*/ 	.short	0x010a
        /*0c96*/ 	.byte	0x3f
	.zero		1


	//   ....[50]....
        /*0c98*/ 	.word	0x000145f0
        /*0c9c*/ 	.word	0x00000012
        /*0ca0*/ 	.word	0x00028800
        /*0ca4*/ 	.short	0x0107
        /*0ca6*/ 	.byte	0x3f
	.zero		1


	//   ....[51]....
        /*0ca8*/ 	.word	0x00014700
        /*0cac*/ 	.word	0x00000012
        /*0cb0*/ 	.word	0x00028800
        /*0cb4*/ 	.short	0x0101
        /*0cb6*/ 	.byte	0x3f
	.zero		1


	//   ....[52]....
        /*0cb8*/ 	.word	0x00014720
        /*0cbc*/ 	.word	0x00000012
        /*0cc0*/ 	.word	0x00028820
        /*0cc4*/ 	.short	0x010a
        /*0cc6*/ 	.byte	0x3f
	.zero		1


	//   ....[53]....
        /*0cc8*/ 	.word	0x00014b40
        /*0ccc*/ 	.word	0x00000003
        /*0cd0*/ 	.word	0x00028840
        /*0cd4*/ 	.short	0x010a
        /*0cd6*/ 	.byte	0x3f
	.zero		1


	//   ....[54]....
        /*0cd8*/ 	.word	0x00014ee0
        /*0cdc*/ 	.word	0x00000003
        /*0ce0*/ 	.word	0x00000060
        /*0ce4*/ 	.short	0x010a
        /*0ce6*/ 	.byte	0x3f
	.zero		1


	//   ....[55]....
        /*0ce8*/ 	.word	0x00015560
        /*0cec*/ 	.word	0x00000003
        /*0cf0*/ 	.word	0x00028840
        /*0cf4*/ 	.short	0x010a
        /*0cf6*/ 	.byte	0x3f
	.zero		1


	//   ....[56]....
        /*0cf8*/ 	.word	0x00015900
        /*0cfc*/ 	.word	0x00000002
        /*0d00*/ 	.word	0x00000060
        /*0d04*/ 	.short	0x010a
        /*0d06*/ 	.byte	0x3f
	.zero		1


	//   ....[57]....
        /*0d08*/ 	.word	0x00015ed0
        /*0d0c*/ 	.word	0x00000002
        /*0d10*/ 	.word	0x00028840
        /*0d14*/ 	.short	0x010a
        /*0d16*/ 	.byte	0x3f
	.zero		1


	//   ....[58]....
        /*0d18*/ 	.word	0x00016270
        /*0d1c*/ 	.word	0x00000002
        /*0d20*/ 	.word	0x00000060
        /*0d24*/ 	.short	0x010a
        /*0d26*/ 	.byte	0x3f
	.zero		1


	//   ....[59]....
        /*0d28*/ 	.word	0x000167f0
        /*0d2c*/ 	.word	0x00000000
        /*0d30*/ 	.word	0x00028860
        /*0d34*/ 	.short	0x010a
        /*0d36*/ 	.byte	0x3f
	.zero		1


	//   ....[60]....
        /*0d38*/ 	.word	0x00017e20
        /*0d3c*/ 	.word	0x00000000
        /*0d40*/ 	.word	0x00028820
        /*0d44*/ 	.short	0x010a
        /*0d46*/ 	.byte	0x3f
	.zero		1


	//   ....[61]....
        /*0d48*/ 	.word	0x00018010
        /*0d4c*/ 	.word	0x00000006
        /*0d50*/ 	.word	0x00000000
        /*0d54*/ 	.short	0x010a
        /*0d56*/ 	.byte	0x3f
	.zero		1


	//   ....[62]....
        /*0d58*/ 	.word	0x00018040
        /*0d5c*/ 	.word	0x00000007
        /*0d60*/ 	.word	0x00000000
        /*0d64*/ 	.short	0x010a
        /*0d66*/ 	.byte	0x3f
	.zero		1


	//   ....[63]....
        /*0d68*/ 	.word	0x000180a0
        /*0d6c*/ 	.word	0x00000004
        /*0d70*/ 	.word	0x00000000
        /*0d74*/ 	.short	0x010a
        /*0d76*/ 	.byte	0x3f
	.zero		1


	//   ....[64]....
        /*0d78*/ 	.word	0x000180d0
        /*0d7c*/ 	.word	0x00000003
        /*0d80*/ 	.word	0x00000000
        /*0d84*/ 	.short	0x010a
        /*0d86*/ 	.byte	0x3f
	.zero		1


	//   ....[65]....
        /*0d88*/ 	.word	0x00018140
        /*0d8c*/ 	.word	0x00000003
        /*0d90*/ 	.word	0x00028800
        /*0d94*/ 	.short	0x010a
        /*0d96*/ 	.byte	0x3f
	.zero		1


	//   ....[66]....
        /*0d98*/ 	.word	0x00018190
        /*0d9c*/ 	.word	0x00000005
        /*0da0*/ 	.word	0x00028830
        /*0da4*/ 	.short	0x010a
        /*0da6*/ 	.byte	0x3f
	.zero		1


	//   ....[67]....
        /*0da8*/ 	.word	0x000181f0
        /*0dac*/ 	.word	0x00000007
        /*0db0*/ 	.word	0x00028830
        /*0db4*/ 	.short	0x010a
        /*0db6*/ 	.byte	0x3f
	.zero		1


	//   ....[68]....
        /*0db8*/ 	.word	0x00018250
        /*0dbc*/ 	.word	0x00000007
        /*0dc0*/ 	.word	0x00028850
        /*0dc4*/ 	.short	0x010a
        /*0dc6*/ 	.byte	0x3f
	.zero		1


	//   ....[69]....
        /*0dc8*/ 	.word	0x000182b0
        /*0dcc*/ 	.word	0x00000005
        /*0dd0*/ 	.word	0x00028830
        /*0dd4*/ 	.short	0x010a
        /*0dd6*/ 	.byte	0x3f
	.zero		1


	//   ....[70]....
        /*0dd8*/ 	.word	0x00018310
        /*0ddc*/ 	.word	0x00000005
        /*0de0*/ 	.word	0x00028850
        /*0de4*/ 	.short	0x010a
        /*0de6*/ 	.byte	0x3f
	.zero		1


	//   ....[71]....
        /*0de8*/ 	.word	0x00018370
        /*0dec*/ 	.word	0x00000005
        /*0df0*/ 	.word	0x00028830
        /*0df4*/ 	.short	0x010a
        /*0df6*/ 	.byte	0x3f
	.zero		1


	//   ....[72]....
        /*0df8*/ 	.word	0x000183d0
        /*0dfc*/ 	.word	0x00000005
        /*0e00*/ 	.word	0x00028850
        /*0e04*/ 	.short	0x010a
        /*0e06*/ 	.byte	0x3f
	.zero		1


	//   ....[73]....
        /*0e08*/ 	.word	0x00018430
        /*0e0c*/ 	.word	0x00000007
        /*0e10*/ 	.word	0x00028850
        /*0e14*/ 	.short	0x010a
        /*0e16*/ 	.byte	0x3f
	.zero		1


	//   ....[74]....
        /*0e18*/ 	.word	0x000185d0
        /*0e1c*/ 	.word	0x00000000
        /*0e20*/ 	.word	0x00028840
        /*0e24*/ 	.short	0x010a
        /*0e26*/ 	.byte	0x3f
	.zero		1


	//   ....[75]....
        /*0e28*/ 	.word	0x00019110
        /*0e2c*/ 	.word	0x00000012
        /*0e30*/ 	.word	0x00028820
        /*0e34*/ 	.short	0x010a
        /*0e36*/ 	.byte	0x3f
	.zero		1


	//   ....[76]....
        /*0e38*/ 	.word	0x00019160
        /*0e3c*/ 	.word	0x00000003
        /*0e40*/ 	.word	0x00028840
        /*0e44*/ 	.short	0x010a
        /*0e46*/ 	.byte	0x3f
	.zero		1


	//   ....[77]....
        /*0e48*/ 	.word	0x000191b0
        /*0e4c*/ 	.word	0x00000003
        /*0e50*/ 	.word	0x00000060
        /*0e54*/ 	.short	0x010a
        /*0e56*/ 	.byte	0x3f
	.zero		1


	//   ....[78]....
        /*0e58*/ 	.word	0x00019200
        /*0e5c*/ 	.word	0x00000003
        /*0e60*/ 	.word	0x00028840
        /*0e64*/ 	.short	0x010a
        /*0e66*/ 	.byte	0x3f
	.zero		1


	//   ....[79]....
        /*0e68*/ 	.word	0x00019250
        /*0e6c*/ 	.word	0x00000002
        /*0e70*/ 	.word	0x00000060
        /*0e74*/ 	.short	0x010a
        /*0e76*/ 	.byte	0x3f
	.zero		1


	//   ....[80]....
        /*0e78*/ 	.word	0x000192a0
        /*0e7c*/ 	.word	0x00000002
        /*0e80*/ 	.word	0x00028840
        /*0e84*/ 	.short	0x010a
        /*0e86*/ 	.byte	0x3f
	.zero		1


	//   ....[81]....
        /*0e88*/ 	.word	0x000192f0
        /*0e8c*/ 	.word	0x00000002
        /*0e90*/ 	.word	0x00000060
        /*0e94*/ 	.short	0x010a
        /*0e96*/ 	.byte	0x3f
	.zero		1


	//   ....[82]....
        /*0e98*/ 	.word	0x00019340
        /*0e9c*/ 	.word	0x00000000
        /*0ea0*/ 	.word	0x00028860
        /*0ea4*/ 	.short	0x010a
        /*0ea6*/ 	.byte	0x3f
	.zero		1


	//   ....[83]....
        /*0ea8*/ 	.word	0x00019e10
        /*0eac*/ 	.word	0x00000000
        /*0eb0*/ 	.word	0x00028820
        /*0eb4*/ 	.short	0x010a
        /*0eb6*/ 	.byte	0x3f
	.zero		1


	//   ....[84]....
        /*0eb8*/ 	.word	0x00019fb0
        /*0ebc*/ 	.word	0x00000006
        /*0ec0*/ 	.word	0x00000000
        /*0ec4*/ 	.short	0x010a
        /*0ec6*/ 	.byte	0x3f
	.zero		1


	//   ....[85]....
        /*0ec8*/ 	.word	0x0001a000
        /*0ecc*/ 	.word	0x00000007
        /*0ed0*/ 	.word	0x00000000
        /*0ed4*/ 	.short	0x010a
        /*0ed6*/ 	.byte	0x3f
	.zero		1


	//   ....[86]....
        /*0ed8*/ 	.word	0x0001a050
        /*0edc*/ 	.word	0x00000004
        /*0ee0*/ 	.word	0x00000000
        /*0ee4*/ 	.short	0x010a
        /*0ee6*/ 	.byte	0x3f
	.zero		1


	//----- nvinfo : EIATTR_NUM_MBARRIERS
	.align		4
.L_210:
        /*0ee8*/ 	.byte	0x03, 0x38
        /*0eea*/ 	.short	0x0016


	//----- nvinfo : EIATTR_EXIT_INSTR_OFFSETS
	.align		4
        /*0eec*/ 	.byte	0x04, 0x1c
        /*0eee*/ 	.short	(.L_212 - .L_211)


	//   ....[0]....
.L_211:
        /*0ef0*/ 	.word	0x00000a70


	//   ....[1]....
        /*0ef4*/ 	.word	0x000110f0


	//   ....[2]....
        /*0ef8*/ 	.word	0x00018120


	//----- nvinfo : EIATTR_MAX_THREADS
	.align		4
.L_212:
        /*0efc*/ 	.byte	0x04, 0x05
        /*0efe*/ 	.short	(.L_214 - .L_213)
.L_213:
        /*0f00*/ 	.word	0x00000180
        /*0f04*/ 	.word	0x00000001
        /*0f08*/ 	.word	0x00000001


	//----- nvinfo : EIATTR_CRS_STACK_SIZE
	.align		4
.L_214:
        /*0f0c*/ 	.byte	0x04, 0x1e
        /*0f0e*/ 	.short	(.L_216 - .L_215)
.L_215:
        /*0f10*/ 	.word	0x00000000


	//----- nvinfo : EIATTR_CBANK_PARAM_SIZE
	.align		4
.L_216:
        /*0f14*/ 	.byte	0x03, 0x19
        /*0f16*/ 	.short	0x0af0


	//----- nvinfo : EIATTR_PARAM_CBANK
	.align		4
        /*0f18*/ 	.byte	0x04, 0x0a
        /*0f1a*/ 	.short	(.L_218 - .L_217)
	.align		4
.L_217:
        /*0f1c*/ 	.word	index@(.nv.constant0._ZN7cutlass13device_kernelIN5flash11enable_sm90INS1_16FlashAttnFwdSm90INS1_25CollectiveMainloopFwdSm90ILi2EN4cute5tupleIJNS5_1CILi1EEES8_S8_EEENS6_IJNS7_ILi128EEESA_SA_EEELi128ENS_10bfloat16_tEfNS_4arch4Sm90ELb0ELb1ELb0ELb1ELb0ELb0ELb0ELb1ELb1ELb1ELb1ELb0EEENS1_21CollectiveEpilogueFwdISB_S9_SC_SE_Li256ELb1ELb1ELb1ELb0EEENS1_36VarlenDynamicPersistentTileSchedulerILi128ELi128ELi256ELi128ELb1ELb1ELb1ELb1ELb0ELb1EEEEEEEEEvNT_6ParamsE)
        /*0f20*/ 	.short	0x0210
        /*0f22*/ 	.short	0x0af0


	//----- nvinfo : EIATTR_SW_WAR
	.align		4
.L_218:
        /*0f24*/ 	.byte	0x04, 0x36
        /*0f26*/ 	.short	(.L_220 - .L_219)
.L_219:
        /*0f28*/ 	.word	0x00000008
.L_220:


//--------------------- .nv.info._ZN7cutlass13device_kernelIN5flash11enable_sm90INS1_16FlashAttnFwdSm90INS1_25CollectiveMainloopFwdSm90ILi2EN4cute5tupleIJNS5_1CILi1EEES8_S8_EEENS6_IJNS7_ILi128EEESA_SA_EEELi128ENS_10bfloat16_tEfNS_4arch4Sm90ELb0ELb1ELb0ELb1ELb0ELb1ELb0ELb1ELb1ELb1ELb1ELb0EEENS1_21CollectiveEpilogueFwdISB_S9_SC_SE_Li256ELb1ELb1ELb1ELb0EEENS1_36VarlenDynamicPersistentTileSchedulerILi128ELi128ELi256ELi128ELb1ELb1ELb1ELb1ELb0ELb1EEEEEEEEEvNT_6ParamsE --------------------------
	.section	.nv.info._ZN7cutlass13device_kernelIN5flash11enable_sm90INS1_16FlashAttnFwdSm90INS1_25CollectiveMainloopFwdSm90ILi2EN4cute5tupleIJNS5_1CILi1EEES8_S8_EEENS6_IJNS7_ILi128EEESA_SA_EEELi128ENS_10bfloat16_tEfNS_4arch4Sm90ELb0ELb1ELb0ELb1ELb0ELb1ELb0ELb1ELb1ELb1ELb1ELb0EEENS1_21CollectiveEpilogueFwdISB_S9_SC_SE_Li256ELb1ELb1ELb1ELb0EEENS1_36VarlenDynamicPersistentTileSchedulerILi128ELi128ELi256ELi128ELb1ELb1ELb1ELb1ELb0ELb1EEEEEEEEEvNT_6ParamsE,"",@"SHT_CUDA_INFO"
	.sectionflags	@""
	.align	4


	//----- nvinfo : EIATTR_CUDA_API_VERSION
	.align		4
        /*0000*/ 	.byte	0x04, 0x37
        /*0002*/ 	.short	(.L_222 - .L_221)
.L_221:
        /*0004*/ 	.word	0x00000082


	//----- nvinfo : EIATTR_KPARAM_INFO
	.align		4
.L_222:
        /*0008*/ 	.byte	0x04, 0x17
        /*000a*/ 	.short	(.L_224 - .L_223)
.L_223:
        /*000c*/ 	.word	0x00000000
        /*0010*/ 	.short	0x0000
        /*0012*/ 	.short	0x0070
        /*0014*/ 	.byte	0x00, 0xf0, 0x01, 0x2a


	//----- nvinfo : EIATTR_SPARSE_MMA_MASK
	.align		4
.L_224:
        /*0018*/ 	.byte	0x03, 0x50
        /*001a*/ 	.short	0x0000


	//----- nvinfo : EIATTR_MAXREG_COUNT
	.align		4
        /*001c*/ 	.byte	0x03, 0x1b
        /*001e*/ 	.short	0x00a8


	//----- nvinfo : EIATTR_NUM_BARRIERS
	.align		4
        /*0020*/ 	.byte	0x02, 0x4c
        /*0022*/ 	.byte	0x10
	.zero		1


	//----- nvinfo : EIATTR_EXTERNS
	.align		4
        /*0024*/ 	.byte	0x04, 0x0f
        /*0026*/ 	.short	(.L_226 - .L_225)


	//   ....[0]....
	.align		4
.L_225:
        /*0028*/ 	.word	index@(__assertfail)


	//----- nvinfo : EIATTR_ANNOTATIONS
	.align		4
.L_226:
        /*002c*/ 	.byte	0x04, 0x55
        /*002e*/ 	.short	(.L_228 - .L_227)


	//   ....[0]....
.L_227:
        /* <DEDUP_REMOVED lines=92> */


	//----- nvinfo : EIATTR_MERCURY_ISA_VERSION
	.align		4
.L_228:
        /*05d8*/ 	.byte	0x03, 0x5f
        /*05da*/ 	.short	0x0101


	//----- nvinfo : EIATTR_UNUSED_LOAD_BYTE_OFFSET
	.align		4
        /*05dc*/ 	.byte	0x04, 0x44
        /*05de*/ 	.short	(.L_230 - .L_229)


	//   ....[0]....
.L_229:
        /*05e0*/ 	.word	0x00000ad0
        /*05e4*/ 	.word	0x0000fff0


	//   ....[1]....
        /*05e8*/ 	.word	0x0001baf0
        /*05ec*/ 	.word	0x0000fff0


	//----- nvinfo : EIATTR_INT_WARP_WIDE_INSTR_OFFSETS
	.align		4
.L_230:
        /*05f0*/ 	.byte	0x04, 0x31
        /*05f2*/ 	.short	(.L_232 - .L_231)


	//   ....[0]....
.L_231:
        /*05f4*/ 	.word	0x00000190


	//   ....[1]....
        /*05f8*/ 	.word	0x000001d0


	//   ....[2]....
        /*05fc*/ 	.word	0x00000240


	//   ....[3]....
        /*0600*/ 	.word	0x00022290


	//   ....[4]....
        /*0604*/ 	.word	0x00022320


	//   ....[5]....
        /*0608*/ 	.word	0x000259c0


	//   ....[6]....
        /*060c*/ 	.word	0x00025a20


	//----- nvinfo : EIATTR_COOP_GROUP_MASK_REGIDS
	.align		4
.L_232:
        /*0610*/ 	.byte	0x04, 0x29
        /*0612*/ 	.short	(.L_234 - .L_233)


	//   ....[0]....
.L_233:
        /*0614*/ 	.word	0xffffffff


	//   ....[1]....
        /*0618*/ 	.word	0xffffffff


	//   ....[2]....
        /*061c*/ 	.word	0xffffffff


	//   ....[3]....
        /*0620*/ 	.word	0xffffffff


	//   ....[4]....
        /*0624*/ 	.word	0xffffffff


	//   ....[5]....
        /*0628*/ 	.word	0xffffffff


	//   ....[6]....
        /*062c*/ 	.word	0xffffffff


	//   ....[7]....
        /*0630*/ 	.word	0xffffffff


	//   ....[8]....
        /*0634*/ 	.word	0xffffffff


	//   ....[9]....
        /*0638*/ 	.word	0xffffffff


	//   ....[10]....
        /*063c*/ 	.word	0xffffffff


	//   ....[11]....
        /*0640*/ 	.word	0xffffffff


	//   ....[12]....
        /*0644*/ 	.word	0xffffffff


	//   ....[13]....
        /*0648*/ 	.word	0xffffffff


	//   ....[14]....
        /*064c*/ 	.word	0xffffffff


	//   ....[15]....
        /*0650*/ 	.word	0xffffffff


	//   ....[16]....
        /*0654*/ 	.word	0xffffffff


	//   ....[17]....
        /*0658*/ 	.word	0xffffffff


	//   ....[18]....
        /*065c*/ 	.word	0xffffffff


	//   ....[19]....
        /*0660*/ 	.word	0xffffffff


	//   ....[20]....
        /*0664*/ 	.word	0xffffffff


	//   ....[21]....
        /*0668*/ 	.word	0xffffffff


	//   ....[22]....
        /*066c*/ 	.word	0xffffffff


	//   ....[23]....
        /*0670*/ 	.word	0xffffffff


	//   ....[24]....
        /*0674*/ 	.word	0xffffffff


	//   ....[25]....
        /*0678*/ 	.word	0xffffffff


	//   ....[26]....
        /*067c*/ 	.word	0xffffffff


	//   ....[27]....
        /*0680*/ 	.word	0xffffffff


	//   ....[28]....
        /*0684*/ 	.word	0xffffffff


	//   ....[29]....
        /*0688*/ 	.word	0xffffffff


	//   ....[30]....
        /*068c*/ 	.word	0xffffffff


	//   ....[31]....
        /*0690*/ 	.word	0xffffffff


	//   ....[32]....
        /*0694*/ 	.word	0xffffffff


	//   ....[33]....
        /*0698*/ 	.word	0xffffffff


	//   ....[34]....
        /*069c*/ 	.word	0xffffffff


	//   ....[35]....
        /*06a0*/ 	.word	0xffffffff


	//   ....[36]....
        /*06a4*/ 	.word	0xffffffff


	//   ....[37]....
        /*06a8*/ 	.word	0xffffffff


	//   ....[38]....
        /*06ac*/ 	.word	0xffffffff


	//   ....[39]....
        /*06b0*/ 	.word	0xffffffff


	//   ....[40]....
        /*06b4*/ 	.word	0xffffffff


	//   ....[41]....
        /*06b8*/ 	.word	0xffffffff


	//   ....[42]....
        /*06bc*/ 	.word	0xffffffff


	//   ....[43]....
        /*06c0*/ 	.word	0xffffffff


	//   ....[44]....
        /*06c4*/ 	.word	0xffffffff


	//   ....[45]....
        /*06c8*/ 	.word	0xffffffff


	//   ....[46]....
        /*06cc*/ 	.word	0xffffffff


	//   ....[47]....
        /*06d0*/ 	.word	0xffffffff


	//   ....[48]....
        /*06d4*/ 	.word	0xffffffff


	//   ....[49]....
        /*06d8*/ 	.word	0xffffffff


	//   ....[50]....
        /*06dc*/ 	.word	0xffffffff


	//   ....[51]....
        /*06e0*/ 	.word	0xffffffff


	//   ....[52]....
        /*06e4*/ 	.word	0xffffffff


	//   ....[53]....
        /*06e8*/ 	.word	0xffffffff


	//   ....[54]....
        /*06ec*/ 	.word	0xffffffff


	//   ....[55]....
        /*06f0*/ 	.word	0xffffffff


	//   ....[56]....
        /*06f4*/ 	.word	0xffffffff


	//   ....[57]....
        /*06f8*/ 	.word	0xffffffff


	//   ....[58]....
        /*06fc*/ 	.word	0xffffffff


	//   ....[59]....
        /*0700*/ 	.word	0xffffffff


	//   ....[60]....
        /*0704*/ 	.word	0xffffffff


	//   ....[61]....
        /*0708*/ 	.word	0xffffffff


	//   ....[62]....
        /*070c*/ 	.word	0xffffffff


	//   ....[63]....
        /*0710*/ 	.word	0xffffffff


	//   ....[64]....
        /*0714*/ 	.word	0xffffffff


	//   ....[65]....
        /*0718*/ 	.word	0xffffffff


	//   ....[66]....
        /*071c*/ 	.word	0xffffffff


	//   ....[67]....
        /*0720*/ 	.word	0xffffffff


	//   ....[68]....
        /*0724*/ 	.word	0xffffffff


	//   ....[69]....
        /*0728*/ 	.word	0xffffffff


	//   ....[70]....
        /*072c*/ 	.word	0xffffffff


	//   ....[71]....
        /*0730*/ 	.word	0xffffffff


	//   ....[72]....
        /*0734*/ 	.word	0xffffffff


	//   ....[73]....
        /*0738*/ 	.word	0xffffffff


	//   ....[74]....
        /*073c*/ 	.word	0xffffffff


	//   ....[75]....
        /*0740*/ 	.word	0xffffffff


	//   ....[76]....
        /*0744*/ 	.word	0xffffffff


	//   ....[77]....
        /*0748*/ 	.word	0xffffffff


	//   ....[78]....
        /*074c*/ 	.word	0xffffffff


	//   ....[79]....
        /*0750*/ 	.word	0xffffffff


	//   ....[80]....
        /*0754*/ 	.word	0xffffffff


	//   ....[81]....
        /*0758*/ 	.word	0xffffffff


	//   ....[82]....
        /*075c*/ 	.word	0xffffffff


	//   ....[83]....
        /*0760*/ 	.word	0xffffffff


	//   ....[84]....
        /*0764*/ 	.word	0xffffffff


	//   ....[85]....
        /*0768*/ 	.word	0xffffffff


	//   ....[86]....
        /*076c*/ 	.word	0xffffffff


	//   ....[87]....
        /*0770*/ 	.word	0xffffffff


	//   ....[88]....
        /*0774*/ 	.word	0xffffffff


	//   ....[89]....
        /*0778*/ 	.word	0xffffffff


	//   ....[90]....
        /*077c*/ 	.word	0xffffffff


	//   ....[91]....
        /*0780*/ 	.word	0xffffffff


	//   ....[92]....
        /*0784*/ 	.word	0xffffffff


	//   ....[93]....
        /*0788*/ 	.word	0xffffffff


	//   ....[94]....
        /*078c*/ 	.word	0xffffffff


	//   ....[95]....
        /*0790*/ 	.word	0xffffffff


	//   ....[96]....
        /*0794*/ 	.word	0xffffffff


	//   ....[97]....
        /*0798*/ 	.word	0xffffffff


	//   ....[98]....
        /*079c*/ 	.word	0xffffffff


	//   ....[99]....
        /*07a0*/ 	.word	0xffffffff


	//   ....[100]....
        /*07a4*/ 	.word	0xffffffff


	//   ....[101]....
        /*07a8*/ 	.word	0xffffffff


	//   ....[102]....
        /*07ac*/ 	.word	0xffffffff


	//   ....[103]....
        /*07b0*/ 	.word	0xffffffff


	//   ....[104]....
        /*07b4*/ 	.word	0xffffffff


	//   ....[105]....
        /*07b8*/ 	.word	0xffffffff


	//   ....[106]....
        /*07bc*/ 	.word	0xffffffff


	//   ....[107]....
        /*07c0*/ 	.word	0xffffffff


	//   ....[108]....
        /*07c4*/ 	.word	0xffffffff


	//   ....[109]....
        /*07c8*/ 	.word	0xffffffff


	//   ....[110]....
        /*07cc*/ 	.word	0xffffffff


	//   ....[111]....
        /*07d0*/ 	.word	0xffffffff


	//   ....[112]....
        /*07d4*/ 	.word	0xffffffff


	//   ....[113]....
        /*07d8*/ 	.word	0xffffffff


	//   ....[114]....
        /*07dc*/ 	.word	0xffffffff


	//   ....[115]....
        /*07e0*/ 	.word	0xffffffff


	//   ....[116]....
        /*07e4*/ 	.word	0xffffffff


	//   ....[117]....
        /*07e8*/ 	.word	0xffffffff


	//   ....[118]....
        /*07ec*/ 	.word	0xffffffff


	//   ....[119]....
        /*07f0*/ 	.word	0xffffffff


	//   ....[120]....
        /*07f4*/ 	.word	0xffffffff


	//   ....[121]....
        /*07f8*/ 	.word	0xffffffff


	//   ....[122]....
        /*07fc*/ 	.word	0xffffffff


	//   ....[123]....
        /*0800*/ 	.word	0xffffffff


	//   ....[124]....
        /*0804*/ 	.word	0xffffffff


	//   ....[125]....
        /*0808*/ 	.word	0xffffffff


	//   ....[126]....
        /*080c*/ 	.word	0xffffffff


	//   ....[127]....
        /*0810*/ 	.word	0xffffffff


	//   ....[128]....
        /*0814*/ 	.word	0xffffffff


	//   ....[129]....
        /*0818*/ 	.word	0xffffffff


	//   ....[130]....
        /*081c*/ 	.word	0xffffffff


	//   ....[131]....
        /*0820*/ 	.word	0xffffffff


	//   ....[132]....
        /*0824*/ 	.word	0xffffffff


	//   ....[133]....
        /*0828*/ 	.word	0xffffffff


	//   ....[134]....
        /*082c*/ 	.word	0xffffffff


	//   ....[135]....
        /*0830*/ 	.word	0xffffffff


	//   ....[136]....
        /*0834*/ 	.word	0xffffffff


	//   ....[137]....
        /*0838*/ 	.word	0xffffffff


	//   ....[138]....
        /*083c*/ 	.word	0xffffffff


	//   ....[139]....
        /*0840*/ 	.word	0xffffffff


	//   ....[140]....
        /*0844*/ 	.word	0xffffffff


	//   ....[141]....
        /*0848*/ 	.word	0xffffffff


	//   ....[142]....
        /*084c*/ 	.word	0xffffffff


	//   ....[143]....
        /*0850*/ 	.word	0xffffffff


	//   ....[144]....
        /*0854*/ 	.word	0x0500000f


	//   ....[145]....
        /*0858*/ 	.word	0x0500000f


	//   ....[146]....
        /*085c*/ 	.word	0x0500000f


	//   ....[147]....
        /*0860*/ 	.word	0x0500000f


	//   ....[148]....
        /*0864*/ 	.word	0x0500000f


	//   ....[149]....
        /*0868*/ 	.word	0x0500000f


	//   ....[150]....
        /*086c*/ 	.word	0x0500000f


	//   ....[151]....
        /*0870*/ 	.word	0x0500000f


	//   ....[152]....
        /*0874*/ 	.word	0x0500000f


	//   ....[153]....
        /*0878*/ 	.word	0x0500000f


	//   ....[154]....
        /*087c*/ 	.word	0x0500000f


	//   ....[155]....
        /*0880*/ 	.word	0x0500000f


	//   ....[156]....
        /*0884*/ 	.word	0x0500000f


	//   ....[157]....
        /*0888*/ 	.word	0x0500000f


	//   ....[158]....
        /*088c*/ 	.word	0x0500000f


	//   ....[159]....
        /*0890*/ 	.word	0x0500000f


	//   ....[160]....
        /*0894*/ 	.word	0x0500000f


	//   ....[161]....
        /*0898*/ 	.word	0x0500000f


	//   ....[162]....
        /*089c*/ 	.word	0x0500000f


	//   ....[163]....
        /*08a0*/ 	.word	0x0500000f


	//   ....[164]....
        /*08a4*/ 	.word	0x0500000f


	//   ....[165]....
        /*08a8*/ 	.word	0x0500000f


	//   ....[166]....
        /*08ac*/ 	.word	0x0500000f


	//   ....[167]....
        /*08b0*/ 	.word	0x0500000f


	//   ....[168]....
        /*08b4*/ 	.word	0x0500000f


	//   ....[169]....
        /*08b8*/ 	.word	0x0500000f


	//   ....[170]....
        /*08bc*/ 	.word	0x0500000f


	//   ....[171]....
        /*08c0*/ 	.word	0x0500000f


	//   ....[172]....
        /*08c4*/ 	.word	0x0500000f


	//   ....[173]....
        /*08c8*/ 	.word	0x0500000f


	//   ....[174]....
        /*08cc*/ 	.word	0x0500000f


	//   ....[175]....
        /*08d0*/ 	.word	0x0500000f


	//   ....[176]....
        /*08d4*/ 	.word	0x0500000f


	//   ....[177]....
        /*08d8*/ 	.word	0x0500000f


	//   ....[178]....
        /*08dc*/ 	.word	0x0500000f


	//   ....[179]....
        /*08e0*/ 	.word	0x0500000f


	//   ....[180]....
        /*08e4*/ 	.word	0x0500000f


	//   ....[181]....
        /*08e8*/ 	.word	0x0500000f


	//   ....[182]....
        /*08ec*/ 	.word	0x0500000f


	//   ....[183]....
        /*08f0*/ 	.word	0x0500000f


	//   ....[184]....
        /*08f4*/ 	.word	0x0500000f


	//   ....[185]....
        /*08f8*/ 	.word	0x0500000f


	//   ....[186]....
        /*08fc*/ 	.word	0x0500000f


	//   ....[187]....
        /*0900*/ 	.word	0x0500000f


	//   ....[188]....
        /*0904*/ 	.word	0x0500000f


	//   ....[189]....
        /*0908*/ 	.word	0x0500000f


	//   ....[190]....
        /*090c*/ 	.word	0x0500000f


	//   ....[191]....
        /*0910*/ 	.word	0x0500000f


	//   ....[192]....
        /*0914*/ 	.word	0x0500000f


	//   ....[193]....
        /*0918*/ 	.word	0x0500000f


	//   ....[194]....
        /*091c*/ 	.word	0x0500000f


	//   ....[195]....
        /*0920*/ 	.word	0x0500000f


	//   ....[196]....
        /*0924*/ 	.word	0x0500000f


	//   ....[197]....
        /*0928*/ 	.word	0x0500000f


	//   ....[198]....
        /*092c*/ 	.word	0x0500000f


	//   ....[199]....
        /*0930*/ 	.word	0x0500000f


	//   ....[200]....
        /*0934*/ 	.word	0x0500000f


	//   ....[201]....
        /*0938*/ 	.word	0x0500000f


	//   ....[202]....
        /*093c*/ 	.word	0x0500000f


	//   ....[203]....
        /*0940*/ 	.word	0x0500000f


	//   ....[204]....
        /*0944*/ 	.word	0x0500000f


	//   ....[205]....
        /*0948*/ 	.word	0x0500000f


	//   ....[206]....
        /*094c*/ 	.word	0x0500000f


	//   ....[207]....
        /*0950*/ 	.word	0x0500000f


	//   ....[208]....
        /*0954*/ 	.word	0x0500000f


	//   ....[209]....
        /*0958*/ 	.word	0x0500000f


	//   ....[210]....
        /*095c*/ 	.word	0x0500000f


	//   ....[211]....
        /*0960*/ 	.word	0x0500000f


	//   ....[212]....
        /*0964*/ 	.word	0x0500000f


	//   ....[213]....
        /*0968*/ 	.word	0x0500000f


	//   ....[214]....
        /*096c*/ 	.word	0x0500000f


	//   ....[215]....
        /*0970*/ 	.word	0x0500000f


	//   ....[216]....
        /*0974*/ 	.word	0x0500000f


	//   ....[217]....
        /*0978*/ 	.word	0x0500000f


	//   ....[218]....
        /*097c*/ 	.word	0x0500000f


	//   ....[219]....
        /*0980*/ 	.word	0x0500000f


	//   ....[220]....
        /*0984*/ 	.word	0x0500000f


	//   ....[221]....
        /*0988*/ 	.word	0x0500000f


	//   ....[222]....
        /*098c*/ 	.word	0x0500000f


	//   ....[223]....
        /*0990*/ 	.word	0x0500000f


	//   ....[224]....
        /*0994*/ 	.word	0x0500000f


	//   ....[225]....
        /*0998*/ 	.word	0x0500000f


	//   ....[226]....
        /*099c*/ 	.word	0x0500000f


	//   ....[227]....
        /*09a0*/ 	.word	0x0500000f


	//   ....[228]....
        /*09a4*/ 	.word	0x0500000f


	//   ....[229]....
        /*09a8*/ 	.word	0x0500000f


	//   ....[230]....
        /*09ac*/ 	.word	0x0500000f


	//   ....[231]....
        /*09b0*/ 	.word	0x0500000f


	//   ....[232]....
        /*09b4*/ 	.word	0x0500000f


	//   ....[233]....
        /*09b8*/ 	.word	0x0500000f


	//----- nvinfo : EIATTR_COOP_GROUP_INSTR_OFFSETS
	.align		4
.L_234:
        /*09bc*/ 	.byte	0x04, 0x28
        /*09be*/ 	.short	(.L_236 - .L_235)


	//   ....[0]....
.L_235:
        /*09c0*/ 	.word	0x00000070


	//   ....[1]....
        /*09c4*/ 	.word	0x000001a0


	//   ....[2]....
        /*09c8*/ 	.word	0x000001f0


	//   ....[3]....
        /*09cc*/ 	.word	0x00000420


	//   ....[4]....
        /*09d0*/ 	.word	0x00000580


	//   ....[5]....
        /*09d4*/ 	.word	0x000006a0


	//   ....[6]....
        /*09d8*/ 	.word	0x00000800


	//   ....[7]....
        /*09dc*/ 	.word	0x00009cd0


	//   ....[8]....
        /*09e0*/ 	.word	0x0000a3a0


	//   ....[9]....
        /*09e4*/ 	.word	0x0000a3b0


	//   ....[10]....
        /*09e8*/ 	.word	0x0000a3c0


	//   ....[11]....
        /*09ec*/ 	.word	0x0000a3d0


	//   ....[12]....
        /*09f0*/ 	.word	0x0000a710


	//   ....[13]....
        /*09f4*/ 	.word	0x0000a720


	//   ....[14]....
        /*09f8*/ 	.word	0x0000a730


	//   ....[15]....
        /*09fc*/ 	.word	0x0000a740


	//   ....[16]....
        /*0a00*/ 	.word	0x0000aa60


	//   ....[17]....
        /*0a04*/ 	.word	0x0000aa70


	//   ....[18]....
        /*0a08*/ 	.word	0x0000aa80


	//   ....[19]....
        /*0a0c*/ 	.word	0x0000aa90


	//   ....[20]....
        /*0a10*/ 	.word	0x0000add0


	//   ....[21]....
        /*0a14*/ 	.word	0x0000ade0


	//   ....[22]....
        /*0a18*/ 	.word	0x0000adf0


	//   ....[23]....
        /*0a1c*/ 	.word	0x0000ae00


	//   ....[24]....
        /*0a20*/ 	.word	0x0000ccf0


	//   ....[25]....
        /*0a24*/ 	.word	0x0000cd10


	//   ....[26]....
        /*0a28*/ 	.word	0x0000cd20


	//   ....[27]....
        /*0a2c*/ 	.word	0x0000cd30


	//   ....[28]....
        /*0a30*/ 	.word	0x0000ce40


	//   ....[29]....
        /*0a34*/ 	.word	0x0000ce90


	//   ....[30]....
        /*0a38*/ 	.word	0x0000cec0


	//   ....[31]....
        /*0a3c*/ 	.word	0x0000cf00


	//   ....[32]....
        /*0a40*/ 	.word	0x0000d280


	//   ....[33]....
        /*0a44*/ 	.word	0x0000d2a0


	//   ....[34]....
        /*0a48*/ 	.word	0x0000d2c0


	//   ....[35]....
        /*0a4c*/ 	.word	0x0000d2d0


	//   ....[36]....
        /*0a50*/ 	.word	0x0000d390


	//   ....[37]....
        /*0a54*/ 	.word	0x0000d3b0


	//   ....[38]....
        /*0a58*/ 	.word	0x0000d3c0


	//   ....[39]....
        /*0a5c*/ 	.word	0x0000d440


	//   ....[40]....
        /*0a60*/ 	.word	0x0000f8e0


	//   ....[41]....
        /*0a64*/ 	.word	0x0000fc70


	//   ....[42]....
        /*0a68*/ 	.word	0x00010cc0


	//   ....[43]....
        /*0a6c*/ 	.word	0x00010d80


	//   ....[44]....
        /*0a70*/ 	.word	0x000116f0


	//   ....[45]....
        /*0a74*/ 	.word	0x00011750


	//   ....[46]....
        /*0a78*/ 	.word	0x00013120


	//   ....[47]....
        /*0a7c*/ 	.word	0x00013340


	//   ....[48]....
        /*0a80*/ 	.word	0x00014010


	//   ....[49]....
        /*0a84*/ 	.word	0x000140c0


	//   ....[50]....
        /*0a88*/ 	.word	0x00014830


	//   ....[51]....
        /*0a8c*/ 	.word	0x00014880


	//   ....[52]....
        /*0a90*/ 	.word	0x00016550


	//   ....[53]....
        /*0a94*/ 	.word	0x00016590


	//   ....[54]....
        /*0a98*/ 	.word	0x00016c80


	//   ....[55]....
        /*0a9c*/ 	.word	0x00016d10


	//   ....[56]....
        /*0aa0*/ 	.word	0x00018820


	//   ....[57]....
        /*0aa4*/ 	.word	0x000189f0


	//   ....[58]....
        /*0aa8*/ 	.word	0x000196d0


	//   ....[59]....
        /*0aac*/ 	.word	0x00019780


	//   ....[60]....
        /*0ab0*/ 	.word	0x00019ef0


	//   ....[61]....
        /*0ab4*/ 	.word	0x00019f50


	//   ....[62]....
        /*0ab8*/ 	.word	0x0001b110


	//   ....[63]....
        /*0abc*/ 	.word	0x0001b150


	//   ....[64]....
        /*0ac0*/ 	.word	0x0001b250


	//   ....[65]....
        /*0ac4*/ 	.word	0x0001b570


	//   ....[66]....
        /*0ac8*/ 	.word	0x0001c590


	//   ....[67]....
        /*0acc*/ 	.word	0x0001c5b0


	//   ....[68]....
        /*0ad0*/ 	.word	0x0001c5d0


	//   ....[69]....
        /*0ad4*/ 	.word	0x0001c5e0


	//   ....[70]....
        /*0ad8*/ 	.word	0x0001cca0


	//   ....[71]....
        /*0adc*/ 	.word	0x0001ccb0


	//   ....[72]....
        /*0ae0*/ 	.word	0x0001cdb0


	//   ....[73]....
        /*0ae4*/ 	.word	0x0001cdc0


	//   ....[74]....
        /*0ae8*/ 	.word	0x0001ced0


	//   ....[75]....
        /*0aec*/ 	.word	0x0001cee0


	//   ....[76]....
        /*0af0*/ 	.word	0x0001cff0


	//   ....[77]....
        /*0af4*/ 	.word	0x0001d000


	//   ....[78]....
        /*0af8*/ 	.word	0x0001d3b0


	//   ....[79]....
        /*0afc*/ 	.word	0x0001d3c0


	//   ....[80]....
        /*0b00*/ 	.word	0x0001d900


	//   ....[81]....
        /*0b04*/ 	.word	0x0001d910


	//   ....[82]....
        /*0b08*/ 	.word	0x0001e600


	//   ....[83]....
        /*0b0c*/ 	.word	0x0001e610


	//   ....[84]....
        /*0b10*/ 	.word	0x0001e720


	//   ....[85]....
        /*0b14*/ 	.word	0x0001e730


	//   ....[86]....
        /*0b18*/ 	.word	0x0001e840


	//   ....[87]....
        /*0b1c*/ 	.word	0x0001e850


	//   ....[88]....
        /*0b20*/ 	.word	0x0001e960


	//   ....[89]....
        /*0b24*/ 	.word	0x0001e970


	//   ....[90]....
        /*0b28*/ 	.word	0x0001eae0


	//   ....[91]....
        /*0b2c*/ 	.word	0x0001ed10


	//   ....[92]....
        /*0b30*/ 	.word	0x0001ed40


	//   ....[93]....
        /*0b34*/ 	.word	0x0001ed70


	//   ....[94]....
        /*0b38*/ 	.word	0x0001eda0


	//   ....[95]....
        /*0b3c*/ 	.word	0x0001edd0


	//   ....[96]....
        /*0b40*/ 	.word	0x0001ee00


	//   ....[97]....
        /*0b44*/ 	.word	0x0001efa0


	//   ....[98]....
        /*0b48*/ 	.word	0x0001efd0


	//   ....[99]....
        /*0b4c*/ 	.word	0x0001f000


	//   ....[100]....
        /*0b50*/ 	.word	0x0001f030


	//   ....[101]....
        /*0b54*/ 	.word	0x0001f060


	//   ....[102]....
        /*0b58*/ 	.word	0x0001f090


	//   ....[103]....
        /*0b5c*/ 	.word	0x0001f130


	//   ....[104]....
        /*0b60*/ 	.word	0x0001f160


	//   ....[105]....
        /*0b64*/ 	.word	0x0001f170


	//   ....[106]....
        /*0b68*/ 	.word	0x0001f1a0


	//   ....[107]....
        /*0b6c*/ 	.word	0x00020a40


	//   ....[108]....
        /*0b70*/ 	.word	0x00022860


	//   ....[109]....
        /*0b74*/ 	.word	0x000233e0


	//   ....[110]....
        /*0b78*/ 	.word	0x000233f0


	//   ....[111]....
        /*0b7c*/ 	.word	0x00023420


	//   ....[112]....
        /*0b80*/ 	.word	0x00023430


	//   ....[113]....
        /*0b84*/ 	.word	0x00023540


	//   ....[114]....
        /*0b88*/ 	.word	0x00023550


	//   ....[115]....
        /*0b8c*/ 	.word	0x000235e0


	//   ....[116]....
        /*0b90*/ 	.word	0x000235f0


	//   ....[117]....
        /*0b94*/ 	.word	0x00023680


	//   ....[118]....
        /*0b98*/ 	.word	0x00023690


	//   ....[119]....
        /*0b9c*/ 	.word	0x00023720


	//   ....[120]....
        /*0ba0*/ 	.word	0x00023730


	//   ....[121]....
        /*0ba4*/ 	.word	0x000237c0


	//   ....[122]....
        /*0ba8*/ 	.word	0x000237d0


	//   ....[123]....
        /*0bac*/ 	.word	0x00023820


	//   ....[124]....
        /*0bb0*/ 	.word	0x00023850


	//   ....[125]....
        /*0bb4*/ 	.word	0x00026100


	//   ....[126]....
        /*0bb8*/ 	.word	0x00026180


	//   ....[127]....
        /*0bbc*/ 	.word	0x000261b0


	//   ....[128]....
        /*0bc0*/ 	.word	0x000261c0


	//   ....[129]....
        /*0bc4*/ 	.word	0x000261f0


	//   ....[130]....
        /*0bc8*/ 	.word	0x00026220


	//   ....[131]....
        /*0bcc*/ 	.word	0x00026250


	//   ....[132]....
        /*0bd0*/ 	.word	0x00026280


	//   ....[133]....
        /*0bd4*/ 	.word	0x00026440


	//   ....[134]....
        /*0bd8*/ 	.word	0x00026470


	//   ....[135]....
        /*0bdc*/ 	.word	0x000264a0


	//   ....[136]....
        /*0be0*/ 	.word	0x000264d0


	//   ....[137]....
        /*0be4*/ 	.word	0x00026500


	//   ....[138]....
        /*0be8*/ 	.word	0x00026530


	//   ....[139]....
        /*0bec*/ 	.word	0x00026600


	//   ....[140]....
        /*0bf0*/ 	.word	0x00026620


	//   ....[141]....
        /*0bf4*/ 	.word	0x00026630


	//   ....[142]....
        /*0bf8*/ 	.word	0x000266b0


	//   ....[143]....
        /*0bfc*/ 	.word	0x000271f0


	//   ....[144]....
        /*0c00*/ 	.word	0x00027660


	//   ....[145]....
        /*0c04*/ 	.word	0x00027710


	//   ....[146]....
        /*0c08*/ 	.word	0x000277a0


	//   ....[147]....
        /*0c0c*/ 	.word	0x000277f0


	//   ....[148]....
        /*0c10*/ 	.word	0x00027840


	//   ....[149]....
        /*0c14*/ 	.word	0x000278d0


	//   ....[150]....
        /*0c18*/ 	.word	0x00027960


	//   ....[151]....
        /*0c1c*/ 	.word	0x000279b0


	//   ....[152]....
        /*0c20*/ 	.word	0x00027a00


	//   ....[153]....
        /*0c24*/ 	.word	0x00027a90


	//   ....[154]....
        /*0c28*/ 	.word	0x00027b20


	//   ....[155]....
        /*0c2c*/ 	.word	0x00027b70


	//   ....[156]....
        /*0c30*/ 	.word	0x00027bc0


	//   ....[157]....
        /*0c34*/ 	.word	0x00027c50


	//   ....[158]....
        /*0c38*/ 	.word	0x00027ce0


	//   ....[159]....
        /*0c3c*/ 	.word	0x00027d30


	//   ....[160]....
        /*0c40*/ 	.word	0x00027d80


	//   ....[161]....
        /*0c44*/ 	.word	0x00027e80


	//   ....[162]....
        /*0c48*/ 	.word	0x00027f30


	//   ....[163]....
        /*0c4c*/ 	.word	0x00027fb0


	//   ....[164]....
        /*0c50*/ 	.word	0x00028040


	//   ....[165]....
        /*0c54*/ 	.word	0x000281b0


	//   ....[166]....
        /*0c58*/ 	.word	0x000282e0


	//   ....[167]....
        /*0c5c*/ 	.word	0x00028360


	//   ....[168]....
        /*0c60*/ 	.word	0x000283b0


	//   ....[169]....
        /*0c64*/ 	.word	0x00028440


	//   ....[170]....
        /*0c68*/ 	.word	0x000284e0


	//   ....[171]....
        /*0c6c*/ 	.word	0x00028560


	//   ....[172]....
        /*0c70*/ 	.word	0x000285d0


	//   ....[173]....
        /*0c74*/ 	.word	0x00028720


	//   ....[174]....
        /*0c78*/ 	.word	0x00028860


	//   ....[175]....
        /*0c7c*/ 	.word	0x000288c0


	//   ....[176]....
        /*0c80*/ 	.word	0x00028910


	//   ....[177]....
        /*0c84*/ 	.word	0x00028c90


	//   ....[178]....
        /*0c88*/ 	.word	0x00028ce0


	//   ....[179]....
        /*0c8c*/ 	.word	0x00028d70


	//   ....[180]....
        /*0c90*/ 	.word	0x00028e00


	//   ....[181]....
        /*0c94*/ 	.word	0x00028e90


	//   ....[182]....
        /*0c98*/ 	.word	0x00028f20


	//   ....[183]....
        /*0c9c*/ 	.word	0x00028fb0


	//   ....[184]....
        /*0ca0*/ 	.word	0x00029040


	//   ....[185]....
        /*0ca4*/ 	.word	0x000290c0


	//   ....[186]....
        /*0ca8*/ 	.word	0x00029110


	//   ....[187]....
        /*0cac*/ 	.word	0x000291a0


	//   ....[188]....
        /*0cb0*/ 	.word	0x00029230


	//   ....[189]....
        /*0cb4*/ 	.word	0x000292b0


	//   ....[190]....
        /*0cb8*/ 	.word	0x00029300


	//   ....[191]....
        /*0cbc*/ 	.word	0x00029390


	//   ....[192]....
        /*0cc0*/ 	.word	0x00029420


	//   ....[193]....
        /*0cc4*/ 	.word	0x000294b0


	//   ....[194]....
        /*0cc8*/ 	.word	0x00029540


	//   ....[195]....
        /*0ccc*/ 	.word	0x000295d0


	//   ....[196]....
        /*0cd0*/ 	.word	0x00029660


	//   ....[197]....
        /*0cd4*/ 	.word	0x00029720


	//   ....[198]....
        /*0cd8*/ 	.word	0x00029a00


	//   ....[199]....
        /*0cdc*/ 	.word	0x00029be0


	//   ....[200]....
        /*0ce0*/ 	.word	0x00029c30


	//   ....[201]....
        /*0ce4*/ 	.word	0x00029c90


	//   ....[202]....
        /*0ce8*/ 	.word	0x00029d30


	//   ....[203]....
        /*0cec*/ 	.word	0x00029df0


	//   ....[204]....
        /*0cf0*/ 	.word	0x00029f00


	//   ....[205]....
        /*0cf4*/ 	.word	0x00029f60


	//   ....[206]....
        /*0cf8*/ 	.word	0x0002a060


	//   ....[207]....
        /*0cfc*/ 	.word	0x0002a0c0


	//   ....[208]....
        /*0d00*/ 	.word	0x0002a1c0


	//   ....[209]....
        /*0d04*/ 	.word	0x0002a220


	//   ....[210]....
        /*0d08*/ 	.word	0x0002a320


	//   ....[211]....
        /*0d0c*/ 	.word	0x0002a380


	//   ....[212]....
        /*0d10*/ 	.word	0x0002a460


	//   ....[213]....
        /*0d14*/ 	.word	0x0002a4e0


	//   ....[214]....
        /*0d18*/ 	.word	0x0002a5c0


	//   ....[215]....
        /*0d1c*/ 	.word	0x0002a8f0


	//   ....[216]....
        /*0d20*/ 	.word	0x0002a990


	//   ....[217]....
        /*0d24*/ 	.word	0x0002ab30


	//   ....[218]....
        /*0d28*/ 	.word	0x0002abb0


	//   ....[219]....
        /*0d2c*/ 	.word	0x0002ac30


	//   ....[220]....
        /*0d30*/ 	.word	0x0002acb0


	//   ....[221]....
        /*0d34*/ 	.word	0x0002ad30


	//   ....[222]....
        /*0d38*/ 	.word	0x0002adc0


	//   ....[223]....
        /*0d3c*/ 	.word	0x0002ae60


	//   ....[224]....
        /*0d40*/ 	.word	0x0002af10


	//   ....[225]....
        /*0d44*/ 	.word	0x0002af90


	//   ....[226]....
        /*0d48*/ 	.word	0x0002b010


	//   ....[227]....
        /*0d4c*/ 	.word	0x0002b090


	//   ....[228]....
        /*0d50*/ 	.word	0x0002b120


	//   ....[229]....
        /*0d54*/ 	.word	0x0002b1a0


	//   ....[230]....
        /*0d58*/ 	.word	0x0002b250


	//   ....[231]....
        /*0d5c*/ 	.word	0x0002b2a0


	//   ....[232]....
        /*0d60*/ 	.word	0x0002b360


	//   ....[233]....
        /*0d64*/ 	.word	0x0002b490


	//----- nvinfo : EIATTR_REG_RECONFIG
	.align		4
.L_236:
        /*0d68*/ 	.byte	0x01, 0x54
	.zero		2


	//----- nvinfo : EIATTR_SYSCALL_OFFSETS
	.align		4
        /*0d6c*/ 	.byte	0x04, 0x46
        /*0d6e*/ 	.short	(.L_238 - .L_237)


	//   ....[0]....
.L_237:
        /*0d70*/ 	.word	0x00002210


	//   ....[1]....
        /*0d74*/ 	.word	0x00002360


	//   ....[2]....
        /*0d78*/ 	.word	0x00009e70


	//   ....[3]....
        /*0d7c*/ 	.word	0x0000a160


	//   ....[4]....
        /*0d80*/ 	.word	0x00022490


	//   ....[5]....
        /*0d84*/ 	.word	0x000225e0


	//   ....[6]....
        /*0d88*/ 	.word	0x000226d0


	//   ....[7]....
        /*0d8c*/ 	.word	0x00022f50


	//----- nvinfo : EIATTR_MBARRIER_INSTR_OFFSETS
	.align		4
.L_238:
        /*0d90*/ 	.byte	0x04, 0x39
        /*0d92*/ 	.short	(.L_240 - .L_239)


	//   ....[0]....
.L_239:
        /*0d94*/ 	.word	0x000002d0
        /*0d98*/ 	.word	0x000000ff
        /*0d9c*/ 	.word	0x00028800
        /*0da0*/ 	.short	0x0100
        /*0da2*/ 	.byte	0x08
	.zero		1


	//   ....[1]....
        /*0da4*/ 	.word	0x000002e0
        /*0da8*/ 	.word	0x000000ff
        /*0dac*/ 	.word	0x00028820
        /*0db0*/ 	.short	0x0100
        /*0db2*/ 	.byte	0x08
	.zero		1


	//   ....[2]....
        /*0db4*/ 	.word	0x000003d0
        /*0db8*/ 	.word	0x000000ff
        /*0dbc*/ 	.word	0x00028830
        /*0dc0*/ 	.short	0x0100
        /*0dc2*/ 	.byte	0x08
	.zero		1


	//   ....[3]....
        /*0dc4*/ 	.word	0x000003e0
        /*0dc8*/ 	.word	0x000000ff
        /*0dcc*/ 	.word	0x00028840
        /*0dd0*/ 	.short	0x0100
        /*0dd2*/ 	.byte	0x08
	.zero		1


	//   ....[4]....
        /*0dd4*/ 	.word	0x000003f0
        /*0dd8*/ 	.word	0x000000ff
        /*0ddc*/ 	.word	0x00028838
        /*0de0*/ 	.short	0x0100
        /*0de2*/ 	.byte	0x08
	.zero		1


	//   ....[5]....
        /*0de4*/ 	.word	0x00000400
        /*0de8*/ 	.word	0x000000ff
        /*0dec*/ 	.word	0x00028848
        /*0df0*/ 	.short	0x0100
        /*0df2*/ 	.byte	0x08
	.zero		1


	//   ....[6]....
        /*0df4*/ 	.word	0x00000530
        /*0df8*/ 	.word	0x000000ff
        /*0dfc*/ 	.word	0x00028850
        /*0e00*/ 	.short	0x0100
        /*0e02*/ 	.byte	0x08
	.zero		1


	//   ....[7]....
        /*0e04*/ 	.word	0x00000540
        /*0e08*/ 	.word	0x000000ff
        /*0e0c*/ 	.word	0x00028860
        /*0e10*/ 	.short	0x0100
        /*0e12*/ 	.byte	0x08
	.zero		1


	//   ....[8]....
        /*0e14*/ 	.word	0x00000550
        /*0e18*/ 	.word	0x000000ff
        /*0e1c*/ 	.word	0x00028858
        /*0e20*/ 	.short	0x0100
        /*0e22*/ 	.byte	0x08
	.zero		1


	//   ....[9]....
        /*0e24*/ 	.word	0x00000560
        /*0e28*/ 	.word	0x000000ff
        /*0e2c*/ 	.word	0x00028868
        /*0e30*/ 	.short	0x0100
        /*0e32*/ 	.byte	0x08
	.zero		1


	//   ....[10]....
        /*0e34*/ 	.word	0x00000650
        /*0e38*/ 	.word	0x000000ff
        /*0e3c*/ 	.word	0x00028870
        /*0e40*/ 	.short	0x0100
        /*0e42*/ 	.byte	0x06
	.zero		1


	//   ....[11]....
        /*0e44*/ 	.word	0x00000660
        /*0e48*/ 	.word	0x000000ff
        /*0e4c*/ 	.word	0x00028880
        /*0e50*/ 	.short	0x0100
        /*0e52*/ 	.byte	0x06
	.zero		1


	//   ....[12]....
        /*0e54*/ 	.word	0x00000670
        /*0e58*/ 	.word	0x000000ff
        /*0e5c*/ 	.word	0x00028878
        /*0e60*/ 	.short	0x0100
        /*0e62*/ 	.byte	0x06
	.zero		1


	//   ....[13]....
        /*0e64*/ 	.word	0x00000680
        /*0e68*/ 	.word	0x000000ff
        /*0e6c*/ 	.word	0x00028888
        /*0e70*/ 	.short	0x0100
        /*0e72*/ 	.byte	0x06
	.zero		1


	//   ....[14]....
        /*0e74*/ 	.word	0x000007b0
        /*0e78*/ 	.word	0x000000ff
        /*0e7c*/ 	.word	0x00028890
        /*0e80*/ 	.short	0x0100
        /*0e82*/ 	.byte	0x08
	.zero		1


	//   ....[15]....
        /*0e84*/ 	.word	0x000007c0
        /*0e88*/ 	.word	0x000000ff
        /*0e8c*/ 	.word	0x000288a0
        /*0e90*/ 	.short	0x0100
        /*0e92*/ 	.byte	0x08
	.zero		1


	//   ....[16]....
        /*0e94*/ 	.word	0x000007d0
        /*0e98*/ 	.word	0x000000ff
        /*0e9c*/ 	.word	0x00028898
        /*0ea0*/ 	.short	0x0100
        /*0ea2*/ 	.byte	0x08
	.zero		1


	//   ....[17]....
        /*0ea4*/ 	.word	0x000007e0
        /*0ea8*/ 	.word	0x000000ff
        /*0eac*/ 	.word	0x000288a8
        /*0eb0*/ 	.short	0x0100
        /*0eb2*/ 	.byte	0x08
	.zero		1


	//   ....[18]....
        /*0eb4*/ 	.word	0x00000910
        /*0eb8*/ 	.word	0x000000ff
        /*0ebc*/ 	.word	0x000288b0
        /*0ec0*/ 	.short	0x0100
        /*0ec2*/ 	.byte	0x08
	.zero		1


	//   ....[19]....
        /*0ec4*/ 	.word	0x00000920
        /*0ec8*/ 	.word	0x000000ff
        /*0ecc*/ 	.word	0x000288c0
        /*0ed0*/ 	.short	0x0100
        /*0ed2*/ 	.byte	0x08
	.zero		1


	//   ....[20]....
        /*0ed4*/ 	.word	0x00000930
        /*0ed8*/ 	.word	0x000000ff
        /*0edc*/ 	.word	0x000288b8
        /*0ee0*/ 	.short	0x0100
        /*0ee2*/ 	.byte	0x08
	.zero		1


	//   ....[21]....
        /*0ee4*/ 	.word	0x00000940
        /*0ee8*/ 	.word	0x000000ff
        /*0eec*/ 	.word	0x000288c8
        /*0ef0*/ 	.short	0x0100
        /*0ef2*/ 	.byte	0x08
	.zero		1


	//   ....[22]....
        /*0ef4*/ 	.word	0x00003a60
        /*0ef8*/ 	.word	0x0000006b
        /*0efc*/ 	.word	0x00028890
        /*0f00*/ 	.short	0x010a
        /*0f02*/ 	.byte	0x3f
	.zero		1


	//   ....[23]....
        /*0f04*/ 	.word	0x000062d0
        /*0f08*/ 	.word	0x0000006b
        /*0f0c*/ 	.word	0x00028890
        /*0f10*/ 	.short	0x010a
        /*0f12*/ 	.byte	0x3f
	.zero		1


	//   ....[24]....
        /*0f14*/ 	.word	0x000085e0
        /*0f18*/ 	.word	0x0000006b
        /*0f1c*/ 	.word	0x00028890
        /*0f20*/ 	.short	0x010a
        /*0f22*/ 	.byte	0x3f
	.zero		1


	//   ....[25]....
        /*0f24*/ 	.word	0x00008c40
        /*0f28*/ 	.word	0x0000002c
        /*0f2c*/ 	.word	0x00000000
        /*0f30*/ 	.short	0x0101
        /*0f32*/ 	.byte	0x3f
	.zero		1


	//   ....[26]....
        /*0f34*/ 	.word	0x00008c80
        /*0f38*/ 	.word	0x0000006b
        /*0f3c*/ 	.word	0x000288b0
        /*0f40*/ 	.short	0x010a
        /*0f42*/ 	.byte	0x3f
	.zero		1


	//   ....[27]....
        /*0f44*/ 	.word	0x000092b0
        /*0f48*/ 	.word	0x0000006b
        /*0f4c*/ 	.word	0x00000000
        /*0f50*/ 	.short	0x0101
        /*0f52*/ 	.byte	0x3f
	.zero		1


	//   ....[28]....
        /*0f54*/ 	.word	0x00009ef0
        /*0f58*/ 	.word	0x00000002
        /*0f5c*/ 	.word	0x00028800
        /*0f60*/ 	.short	0x010a
        /*0f62*/ 	.byte	0x3f
	.zero		1


	//   ....[29]....
        /*0f64*/ 	.word	0x00009f40
        /*0f68*/ 	.word	0x00000002
        /*0f6c*/ 	.word	0x00028800
        /*0f70*/ 	.short	0x010a
        /*0f72*/ 	.byte	0x3f
	.zero		1


	//   ....[30]....
        /*0f74*/ 	.word	0x0000b040
        /*0f78*/ 	.word	0x00000002
        /*0f7c*/ 	.word	0x00028800
        /*0f80*/ 	.short	0x010a
        /*0f82*/ 	.byte	0x3f
	.zero		1


	//   ....[31]....
        /*0f84*/ 	.word	0x0000d6f0
        /*0f88*/ 	.word	0x00000002
        /*0f8c*/ 	.word	0x00028800
        /*0f90*/ 	.short	0x010a
        /*0f92*/ 	.byte	0x3f
	.zero		1


	//   ....[32]....
        /*0f94*/ 	.word	0x0000f400
        /*0f98*/ 	.word	0x00000003
        /*0f9c*/ 	.word	0x00028830
        /*0fa0*/ 	.short	0x010a
        /*0fa2*/ 	.byte	0x3f
	.zero		1


	//   ....[33]....
        /*0fa4*/ 	.word	0x0000f470
        /*0fa8*/ 	.word	0x00000003
        /*0fac*/ 	.word	0x00028830
        /*0fb0*/ 	.short	0x010a
        /*0fb2*/ 	.byte	0x3f
	.zero		1


	//   ....[34]....
        /*0fb4*/ 	.word	0x0000fa90
        /*0fb8*/ 	.word	0x00000000
        /*0fbc*/ 	.word	0x00000000
        /*0fc0*/ 	.short	0x0101
        /*0fc2*/ 	.byte	0x3f
	.zero		1


	//   ....[35]....
        /*0fc4*/ 	.word	0x000127c0
        /*0fc8*/ 	.word	0x0000000b
        /*0fcc*/ 	.word	0x00028830
        /*0fd0*/ 	.short	0x010a
        /*0fd2*/ 	.byte	0x3f
	.zero		1


	//   ....[36]....
        /*0fd4*/ 	.word	0x00012810
        /*0fd8*/ 	.word	0x0000000b
        /*0fdc*/ 	.word	0x00028830
        /*0fe0*/ 	.short	0x010a
        /*0fe2*/ 	.byte	0x3f
	.zero		1


	//   ....[37]....
        /*0fe4*/ 	.word	0x00012c20
        /*0fe8*/ 	.word	0x0000000a
        /*0fec*/ 	.word	0x00028850
        /*0ff0*/ 	.short	0x010a
        /*0ff2*/ 	.byte	0x3f
	.zero		1


	//   ....[38]....
        /*0ff4*/ 	.word	0x00012c60
        /*0ff8*/ 	.word	0x0000000a
        /*0ffc*/ 	.word	0x00028850
        /*1000*/ 	.short	0x010a
        /*1002*/ 	.byte	0x3f
	.zero		1


	//   ....[39]....
        /*1004*/ 	.word	0x00013150
        /*1008*/ 	.word	0x00000006
        /*100c*/ 	.word	0x00000000
        /*1010*/ 	.short	0x0101
        /*1012*/ 	.byte	0x3f
	.zero		1


	//   ....[40]....
        /*1014*/ 	.word	0x00014aa0
        /*1018*/ 	.word	0x0000001f
        /*101c*/ 	.word	0x00000000
        /*1020*/ 	.short	0x0101
        /*1022*/ 	.byte	0x3f
	.zero		1


	//   ....[41]....
        /*1024*/ 	.word	0x00015c90
        /*1028*/ 	.word	0x00000000
        /*102c*/ 	.word	0x00028830
        /*1030*/ 	.short	0x010a
        /*1032*/ 	.byte	0x3f
	.zero		1


	//   ....[42]....
        /*1034*/ 	.word	0x00015ce0
        /*1038*/ 	.word	0x00000000
        /*103c*/ 	.word	0x00028830
        /*1040*/ 	.short	0x010a
        /*1042*/ 	.byte	0x3f
	.zero		1


	//   ....[43]....
        /*1044*/ 	.word	0x000160f0
        /*1048*/ 	.word	0x00000008
        /*104c*/ 	.word	0x00028850
        /*1050*/ 	.short	0x010a
        /*1052*/ 	.byte	0x3f
	.zero		1


	//   ....[44]....
        /*1054*/ 	.word	0x00016130
        /*1058*/ 	.word	0x00000008
        /*105c*/ 	.word	0x00028850
        /*1060*/ 	.short	0x010a
        /*1062*/ 	.byte	0x3f
	.zero		1


	//   ....[45]....
        /*1064*/ 	.word	0x000172f0
        /*1068*/ 	.word	0x00000027
        /*106c*/ 	.word	0x00000000
        /*1070*/ 	.short	0x0101
        /*1072*/ 	.byte	0x3f
	.zero		1


	//   ....[46]....
        /*1074*/ 	.word	0x00017440
        /*1078*/ 	.word	0x00000027
        /*107c*/ 	.word	0x00000000
        /*1080*/ 	.short	0x0101
        /*1082*/ 	.byte	0x3f
	.zero		1


	//   ....[47]....
        /*1084*/ 	.word	0x00017e80
        /*1088*/ 	.word	0x00000000
        /*108c*/ 	.word	0x00028830
        /*1090*/ 	.short	0x010a
        /*1092*/ 	.byte	0x3f
	.zero		1


	//   ....[48]....
        /*1094*/ 	.word	0x00017ed0
        /*1098*/ 	.word	0x00000000
        /*109c*/ 	.word	0x00028830
        /*10a0*/ 	.short	0x010a
        /*10a2*/ 	.byte	0x3f
	.zero		1


	//   ....[49]....
        /*10a4*/ 	.word	0x000182e0
        /*10a8*/ 	.word	0x00000008
        /*10ac*/ 	.word	0x00028850
        /*10b0*/ 	.short	0x010a
        /*10b2*/ 	.byte	0x3f
	.zero		1


	//   ....[50]....
        /*10b4*/ 	.word	0x00018320
        /*10b8*/ 	.word	0x00000008
        /*10bc*/ 	.word	0x00028850
        /*10c0*/ 	.short	0x010a
        /*10c2*/ 	.byte	0x3f
	.zero		1


	//   ....[51]....
        /*10c4*/ 	.word	0x00018840
        /*10c8*/ 	.word	0x0000000a
        /*10cc*/ 	.word	0x00000000
        /*10d0*/ 	.short	0x0101
        /*10d2*/ 	.byte	0x3f
	.zero		1


	//   ....[52]....
        /*10d4*/ 	.word	0x0001a100
        /*10d8*/ 	.word	0x00000022
        /*10dc*/ 	.word	0x00000000
        /*10e0*/ 	.short	0x0101
        /*10e2*/ 	.byte	0x3f
	.zero		1


	//   ....[53]....
        /*10e4*/ 	.word	0x0001b010
        /*10e8*/ 	.word	0x0000000d
        /*10ec*/ 	.word	0x00028850
        /*10f0*/ 	.short	0x010a
        /*10f2*/ 	.byte	0x3f
	.zero		1


	//   ....[54]....
        /*10f4*/ 	.word	0x0001b090
        /*10f8*/ 	.word	0x0000000d
        /*10fc*/ 	.word	0x00028850
        /*1100*/ 	.short	0x010a
        /*1102*/ 	.byte	0x3f
	.zero		1


	//   ....[55]....
        /*1104*/ 	.word	0x0001b670
        /*1108*/ 	.word	0x00000004
        /*110c*/ 	.word	0x00000000
        /*1110*/ 	.short	0x0101
        /*1112*/ 	.byte	0x3f
	.zero		1


	//   ....[56]....
        /*1114*/ 	.word	0x0001cc10
        /*1118*/ 	.word	0x00000003
        /*111c*/ 	.word	0x00000000
        /*1120*/ 	.short	0x0101
        /*1122*/ 	.byte	0x3f
	.zero		1


	//   ....[57]....
        /*1124*/ 	.word	0x0001d2d0
        /*1128*/ 	.word	0x00000000
        /*112c*/ 	.word	0x00000000
        /*1130*/ 	.short	0x0101
        /*1132*/ 	.byte	0x3f
	.zero		1


	//   ....[58]....
        /*1134*/ 	.word	0x00020b20
        /*1138*/ 	.word	0x00000012
        /*113c*/ 	.word	0x00028820
        /*1140*/ 	.short	0x010a
        /*1142*/ 	.byte	0x3f
	.zero		1


	//   ....[59]....
        /*1144*/ 	.word	0x00020bf0
        /*1148*/ 	.word	0x00000007
        /*114c*/ 	.word	0x000288a0
        /*1150*/ 	.short	0x010a
        /*1152*/ 	.byte	0x3f
	.zero		1


	//   ....[60]....
        /*1154*/ 	.word	0x00020f40
        /*1158*/ 	.word	0x00000007
        /*115c*/ 	.word	0x000288c0
        /*1160*/ 	.short	0x010a
        /*1162*/ 	.byte	0x3f
	.zero		1


	//   ....[61]....
        /*1164*/ 	.word	0x000213f0
        /*1168*/ 	.word	0x00000009
        /*116c*/ 	.word	0x000288a0
        /*1170*/ 	.short	0x010a
        /*1172*/ 	.byte	0x3f
	.zero		1


	//   ....[62]....
        /*1174*/ 	.word	0x00021720
        /*1178*/ 	.word	0x00000009
        /*117c*/ 	.word	0x000288c0
        /*1180*/ 	.short	0x010a
        /*1182*/ 	.byte	0x3f
	.zero		1


	//   ....[63]....
        /*1184*/ 	.word	0x00022ad0
        /*1188*/ 	.word	0x00000000
        /*118c*/ 	.word	0x00028840
        /*1190*/ 	.short	0x010a
        /*1192*/ 	.byte	0x3f
	.zero		1


	//   ....[64]....
        /*1194*/ 	.word	0x00023920
        /*1198*/ 	.word	0x00000012
        /*119c*/ 	.word	0x00028800
        /*11a0*/ 	.short	0x0107
        /*11a2*/ 	.byte	0x3f
	.zero		1


	//   ....[65]....
        /*11a4*/ 	.word	0x00023a30
        /*11a8*/ 	.word	0x00000012
        /*11ac*/ 	.word	0x00028800
        /*11b0*/ 	.short	0x0101
        /*11b2*/ 	.byte	0x3f
	.zero		1


	//   ....[66]....
        /*11b4*/ 	.word	0x00023a50
        /*11b8*/ 	.word	0x00000012
        /*11bc*/ 	.word	0x00028820
        /*11c0*/ 	.short	0x010a
        /*11c2*/ 	.byte	0x3f
	.zero		1


	//   ....[67]....
        /*11c4*/ 	.word	0x00023e70
        /*11c8*/ 	.word	0x00000003
        /*11cc*/ 	.word	0x00028840
        /*11d0*/ 	.short	0x010a
        /*11d2*/ 	.byte	0x3f
	.zero		1


	//   ....[68]....
        /*11d4*/ 	.word	0x00024210
        /*11d8*/ 	.word	0x00000003
        /*11dc*/ 	.word	0x00000060
        /*11e0*/ 	.short	0x010a
        /*11e2*/ 	.byte	0x3f
	.zero		1


	//   ....[69]....
        /*11e4*/ 	.word	0x00024890
        /*11e8*/ 	.word	0x00000003
        /*11ec*/ 	.word	0x00028840
        /*11f0*/ 	.short	0x010a
        /*11f2*/ 	.byte	0x3f
	.zero		1


	//   ....[70]....
        /*11f4*/ 	.word	0x00024c30
        /*11f8*/ 	.word	0x00000002
        /*11fc*/ 	.word	0x00000060
        /*1200*/ 	.short	0x010a
        /*1202*/ 	.byte	0x3f
	.zero		1


	//   ....[71]....
        /*1204*/ 	.word	0x00025200
        /*1208*/ 	.word	0x00000002
        /*120c*/ 	.word	0x00028840
        /*1210*/ 	.short	0x010a
        /*1212*/ 	.byte	0x3f
	.zero		1


	//   ....[72]....
        /*1214*/ 	.word	0x000255a0
        /*1218*/ 	.word	0x00000002
        /*121c*/ 	.word	0x00000060
        /*1220*/ 	.short	0x010a
        /*1222*/ 	.byte	0x3f
	.zero		1


	//   ....[73]....
        /*1224*/ 	.word	0x00025b20
        /*1228*/ 	.word	0x00000000
        /*122c*/ 	.word	0x00028860
        /*1230*/ 	.short	0x010a
        /*1232*/ 	.byte	0x3f
	.zero		1


	//   ....[74]....
        /*1234*/ 	.word	0x00027170
        /*1238*/ 	.word	0x00000000
        /*123c*/ 	.word	0x00028820
        /*1240*/ 	.short	0x010a
        /*1242*/ 	.byte	0x3f
	.zero		1


	//   ....[75]....
        /*1244*/ 	.word	0x00027350
        /*1248*/ 	.word	0x00000006
        /*124c*/ 	.word	0x00000000
        /*1250*/ 	.short	0x010a
        /*1252*/ 	.byte	0x3f
	.zero		1


	//   ....[76]....
        /*1254*/ 	.word	0x00027380
        /*1258*/ 	.word	0x00000007
        /*125c*/ 	.word	0x00000000
        /*1260*/ 	.short	0x010a
        /*1262*/ 	.byte	0x3f
	.zero		1


	//   ....[77]....
        /*1264*/ 	.word	0x000273e0
        /*1268*/ 	.word	0x00000004
        /*126c*/ 	.word	0x00000000
        /*1270*/ 	.short	0x010a
        /*1272*/ 	.byte	0x3f
	.zero		1


	//   ....[78]....
        /*1274*/ 	.word	0x00027410
        /*1278*/ 	.word	0x00000003
        /*127c*/ 	.word	0x00000000
        /*1280*/ 	.short	0x010a
        /*1282*/ 	.byte	0x3f
	.zero		1


	//   ....[79]....
        /*1284*/ 	.word	0x00027470
        /*1288*/ 	.word	0x0000006b
        /*128c*/ 	.word	0x00028890
        /*1290*/ 	.short	0x010a
        /*1292*/ 	.byte	0x3f
	.zero		1


	//   ....[80]....
        /*1294*/ 	.word	0x000274c0
        /*1298*/ 	.word	0x0000006b
        /*129c*/ 	.word	0x00028890
        /*12a0*/ 	.short	0x010a
        /*12a2*/ 	.byte	0x3f
	.zero		1


	//   ....[81]....
        /*12a4*/ 	.word	0x00027510
        /*12a8*/ 	.word	0x0000006b
        /*12ac*/ 	.word	0x00028890
        /*12b0*/ 	.short	0x010a
        /*12b2*/ 	.byte	0x3f
	.zero		1


	//   ....[82]....
        /*12b4*/ 	.word	0x00027560
        /*12b8*/ 	.word	0x0000006b
        /*12bc*/ 	.word	0x000288b0
        /*12c0*/ 	.short	0x010a
        /*12c2*/ 	.byte	0x3f
	.zero		1


	//   ....[83]....
        /*12c4*/ 	.word	0x00027dc0
        /*12c8*/ 	.word	0x00000002
        /*12cc*/ 	.word	0x00028800
        /*12d0*/ 	.short	0x010a
        /*12d2*/ 	.byte	0x3f
	.zero		1


	//   ....[84]....
        /*12d4*/ 	.word	0x00028970
        /*12d8*/ 	.word	0x00000002
        /*12dc*/ 	.word	0x00028800
        /*12e0*/ 	.short	0x010a
        /*12e2*/ 	.byte	0x3f
	.zero		1


	//   ....[85]....
        /*12e4*/ 	.word	0x000289c0
        /*12e8*/ 	.word	0x00000003
        /*12ec*/ 	.word	0x00028830
        /*12f0*/ 	.short	0x010a
        /*12f2*/ 	.byte	0x3f
	.zero		1


	//   ....[86]....
        /*12f4*/ 	.word	0x00028a10
        /*12f8*/ 	.word	0x0000000b
        /*12fc*/ 	.word	0x00028830
        /*1300*/ 	.short	0x010a
        /*1302*/ 	.byte	0x3f
	.zero		1


	//   ....[87]....
        /*1304*/ 	.word	0x00028a60
        /*1308*/ 	.word	0x0000000a
        /*130c*/ 	.word	0x00028850
        /*1310*/ 	.short	0x010a
        /*1312*/ 	.byte	0x3f
	.zero		1


	//   ....[88]....
        /*1314*/ 	.word	0x00028ab0
        /*1318*/ 	.word	0x00000000
        /*131c*/ 	.word	0x00028830
        /*1320*/ 	.short	0x010a
        /*1322*/ 	.byte	0x3f
	.zero		1


	//   ....[89]....
        /*1324*/ 	.word	0x00028b00
        /*1328*/ 	.word	0x00000008
        /*132c*/ 	.word	0x00028850
        /*1330*/ 	.short	0x010a
        /*1332*/ 	.byte	0x3f
	.zero		1


	//   ....[90]....
        /*1334*/ 	.word	0x00028b50
        /*1338*/ 	.word	0x00000000
        /*133c*/ 	.word	0x00028830
        /*1340*/ 	.short	0x010a
        /*1342*/ 	.byte	0x3f
	.zero		1


	//   ....[91]....
        /*1344*/ 	.word	0x00028ba0
        /*1348*/ 	.word	0x00000008
        /*134c*/ 	.word	0x00028850
        /*1350*/ 	.short	0x010a
        /*1352*/ 	.byte	0x3f
	.zero		1


	//   ....[92]....
        /*1354*/ 	.word	0x00028bf0
        /*1358*/ 	.word	0x0000000d
        /*135c*/ 	.word	0x00028850
        /*1360*/ 	.short	0x010a
        /*1362*/ 	.byte	0x3f
	.zero		1


	//   ....[93]....
        /*1364*/ 	.word	0x000297e0
        /*1368*/ 	.word	0x00000012
        /*136c*/ 	.word	0x00028820
        /*1370*/ 	.short	0x010a
        /*1372*/ 	.byte	0x3f
	.zero		1


	//   ....[94]....
        /*1374*/ 	.word	0x00029830
        /*1378*/ 	.word	0x00000007
        /*137c*/ 	.word	0x000288a0
        /*1380*/ 	.short	0x010a
        /*1382*/ 	.byte	0x3f
	.zero		1


	//   ....[95]....
        /*1384*/ 	.word	0x00029880
        /*1388*/ 	.word	0x00000007
        /*138c*/ 	.word	0x000288c0
        /*1390*/ 	.short	0x010a
        /*1392*/ 	.byte	0x3f
	.zero		1


	//   ....[96]....
        /*1394*/ 	.word	0x000298d0
        /*1398*/ 	.word	0x00000009
        /*139c*/ 	.word	0x000288a0
        /*13a0*/ 	.short	0x010a
        /*13a2*/ 	.byte	0x3f
	.zero		1


	//   ....[97]....
        /*13a4*/ 	.word	0x00029920
        /*13a8*/ 	.word	0x00000009
        /*13ac*/ 	.word	0x000288c0
        /*13b0*/ 	.short	0x010a
        /*13b2*/ 	.byte	0x3f
	.zero		1


	//   ....[98]....
        /*13b4*/ 	.word	0x00029ac0
        /*13b8*/ 	.word	0x00000000
        /*13bc*/ 	.word	0x00028840
        /*13c0*/ 	.short	0x010a
        /*13c2*/ 	.byte	0x3f
	.zero		1


	//   ....[99]....
        /*13c4*/ 	.word	0x0002a600
        /*13c8*/ 	.word	0x00000012
        /*13cc*/ 	.word	0x00028820
        /*13d0*/ 	.short	0x010a
        /*13d2*/ 	.byte	0x3f
	.zero		1


	//   ....[100]....
        /*13d4*/ 	.word	0x0002a650
        /*13d8*/ 	.word	0x00000003
        /*13dc*/ 	.word	0x00028840
        /*13e0*/ 	.short	0x010a
        /*13e2*/ 	.byte	0x3f
	.zero		1


	//   ....[101]....
        /*13e4*/ 	.word	0x0002a6a0
        /*13e8*/ 	.word	0x00000003
        /*13ec*/ 	.word	0x00000060
        /*13f0*/ 	.short	0x010a
        /*13f2*/ 	.byte	0x3f
	.zero		1


	//   ....[102]....
        /*13f4*/ 	.word	0x0002a6f0
        /*13f8*/ 	.word	0x00000003
        /*13fc*/ 	.word	0x00028840
        /*1400*/ 	.short	0x010a
        /*1402*/ 	.byte	0x3f
	.zero		1


	//   ....[103]....
        /*1404*/ 	.word	0x0002a740
        /*1408*/ 	.word	0x00000002
        /*140c*/ 	.word	0x00000060
        /*1410*/ 	.short	0x010a
        /*1412*/ 	.byte	0x3f
	.zero		1


	//   ....[104]....
        /*1414*/ 	.word	0x0002a790
        /*1418*/ 	.word	0x00000002
        /*141c*/ 	.word	0x00028840
        /*1420*/ 	.short	0x010a
        /*1422*/ 	.byte	0x3f
	.zero		1


	//   ....[105]....
        /*1424*/ 	.word	0x0002a7e0
        /*1428*/ 	.word	0x00000002
        /*142c*/ 	.word	0x00000060
        /*1430*/ 	.short	0x010a
        /*1432*/ 	.byte	0x3f
	.zero		1


	//   ....[106]....
        /*1434*/ 	.word	0x0002a830
        /*1438*/ 	.word	0x00000000
        /*143c*/ 	.word	0x00028860
        /*1440*/ 	.short	0x010a
        /*1442*/ 	.byte	0x3f
	.zero		1


	//   ....[107]....
        /*1444*/ 	.word	0x0002b3b0
        /*1448*/ 	.word	0x00000000
        /*144c*/ 	.word	0x00028820
        /*1450*/ 	.short	0x010a
        /*1452*/ 	.byte	0x3f
	.zero		1


	//   ....[108]....
        /*1454*/ 	.word	0x0002b550
        /*1458*/ 	.word	0x00000006
        /*145c*/ 	.word	0x00000000
        /*1460*/ 	.short	0x010a
        /*1462*/ 	.byte	0x3f
	.zero		1


	//   ....[109]....
        /*1464*/ 	.word	0x0002b5a0
        /*1468*/ 	.word	0x00000007
        /*146c*/ 	.word	0x00000000
        /*1470*/ 	.short	0x010a
        /*1472*/ 	.byte	0x3f
	.zero		1


	//   ....[110]....
        /*1474*/ 	.word	0x0002b5f0
        /*1478*/ 	.word	0x00000004
        /*147c*/ 	.word	0x00000000
        /*1480*/ 	.short	0x010a
        /*1482*/ 	.byte	0x3f
	.zero		1


	//----- nvinfo : EIATTR_NUM_MBARRIERS
	.align		4
.L_240:
        /*1484*/ 	.byte	0x03, 0x38
        /*1486*/ 	.short	0x0016


	//----- nvinfo : EIATTR_EXIT_INSTR_OFFSETS
	.align		4
        /*1488*/ 	.byte	0x04, 0x1c
        /*148a*/ 	.short	(.L_242 - .L_241)


	//   ....[0]....
.L_241:
        /*148c*/ 	.word	0x00027460


	//----- nvinfo : EIATTR_MAX_THREADS
	.align		4
.L_242:
        /*1490*/ 	.byte	0x04, 0x05
        /*1492*/ 	.short	(.L_244 - .L_243)
.L_243:
        /*1494*/ 	.word	0x00000180
        /*1498*/ 	.word	0x00000001
        /*149c*/ 	.word	0x00000001


	//----- nvinfo : EIATTR_CRS_STACK_SIZE
	.align		4
.L_244:
        /*14a0*/ 	.byte	0x04, 0x1e
        /*14a2*/ 	.short	(.L_246 - .L_245)
.L_245:
        /*14a4*/ 	.word	0x00000000


	//----- nvinfo : EIATTR_CBANK_PARAM_SIZE
	.align		4
.L_246:
        /*14a8*/ 	.byte	0x03, 0x19
        /*14aa*/ 	.short	0x0af0


	//----- nvinfo : EIATTR_PARAM_CBANK
	.align		4
        /*14ac*/ 	.byte	0x04, 0x0a
        /*14ae*/ 	.short	(.L_248 - .L_247)
	.align		4
.L_247:
        /*14b0*/ 	.word	index@(.nv.constant0._ZN7cutlass13device_kernelIN5flash11enable_sm90INS1_16FlashAttnFwdSm90INS1_25CollectiveMainloopFwdSm90ILi2EN4cute5tupleIJNS5_1CILi1EEES8_S8_EEENS6_IJNS7_ILi128EEESA_SA_EEELi128ENS_10bfloat16_tEfNS_4arch4Sm90ELb0ELb1ELb0ELb1ELb0ELb1ELb0ELb1ELb1ELb1ELb1ELb0EEENS1_21CollectiveEpilogueFwdISB_S9_SC_SE_Li256ELb1ELb1ELb1ELb0EEENS1_36VarlenDynamicPersistentTileSchedulerILi128ELi128ELi256ELi128ELb1ELb1ELb1ELb1ELb0ELb1EEEEEEEEEvNT_6ParamsE)
        /*14b4*/ 	.short	0x0210
        /*14b6*/ 	.short	0x0af0


	//----- nvinfo : EIATTR_SW_WAR
	.align		4
.L_248:
        /*14b8*/ 	.byte	0x04, 0x36
        /*14ba*/ 	.short	(.L_250 - .L_249)
.L_249:
        /*14bc*/ 	.word	0x00000008
.L_250:


//--------------------- .nv.info._ZN7cutlass13device_kernelIN5flash11enable_sm90INS1_16FlashAttnFwdSm90INS1_25CollectiveMainloopFwdSm90ILi2EN4cute5tupleIJNS5_1CILi1EEES8_S8_EEENS6_IJNS7_ILi128EEESA_SA_EEELi128ENS_10bfloat16_tEfNS_4arch4Sm90ELb1ELb0ELb0ELb0ELb0ELb0ELb0ELb1ELb1ELb1ELb1ELb0EEENS1_21CollectiveEpilogueFwdISB_S9_SC_SE_Li256ELb0ELb1ELb1ELb0EEENS1_19SingleTileSchedulerILb0ELb1ELb1ELi128EEEEEEEEEvNT_6ParamsE --------------------------
	.section	.nv.info._ZN7cutlass13device_kernelIN5flash11enable_sm90INS1_16FlashAttnFwdSm90INS1_25CollectiveMainloopFwdSm90ILi2EN4cute5tupleIJNS5_1CILi1EEES8_S8_EEENS6_IJNS7_ILi128EEESA_SA_EEELi128ENS_10bfloat16_tEfNS_4arch4Sm90ELb1ELb0ELb0ELb0ELb0ELb0ELb0ELb1ELb1ELb1ELb1ELb0EEENS1_21CollectiveEpilogueFwdISB_S9_SC_SE_Li256ELb0ELb1ELb1ELb0EEENS1_19SingleTileSchedulerILb0ELb1ELb1ELi128EEEEEEEEEvNT_6ParamsE,"",@"SHT_CUDA_INFO"
	.sectionflags	@""
	.align	4


	//----- nvinfo : EIATTR_CUDA_API_VERSION
	.align		4
        /*0000*/ 	.byte	0x04, 0x37
        /*0002*/ 	.short	(.L_252 - .L_251)
.L_251:
        /*0004*/ 	.word	0x00000082


	//----- nvinfo : EIATTR_KPARAM_INFO
	.align		4
.L_252:
        /*0008*/ 	.byte	0x04, 0x17
        /*000a*/ 	.short	(.L_254 - .L_253)
.L_253:
        /*000c*/ 	.word	0x00000000
        /*0010*/ 	.short	0x0000
        /*0012*/ 	.short	0x0070
        /*0014*/ 	.byte	0x00, 0xf0, 0x01, 0x28


	//----- nvinfo : EIATTR_SPARSE_MMA_MASK
	.align		4
.L_254:
        /*0018*/ 	.byte	0x03, 0x50
        /*001a*/ 	.short	0x0000


	//----- nvinfo : EIATTR_MAXREG_COUNT
	.align		4
        /*001c*/ 	.byte	0x03, 0x1b
        /*001e*/ 	.short	0x00a8


	//----- nvinfo : EIATTR_NUM_BARRIERS
	.align		4
        /*0020*/ 	.byte	0x02, 0x4c
        /*0022*/ 	.byte	0x10
	.zero		1


	//----- nvinfo : EIATTR_EXTERNS
	.align		4
        /*0024*/ 	.byte	0x04, 0x0f
        /*0026*/ 	.short	(.L_256 - .L_255)


	//   ....[0]....
	.align		4
.L_255:
        /*0028*/ 	.word	index@(__assertfail)


	//----- nvinfo : EIATTR_ANNOTATIONS
	.align		4
.L_256:
        /*002c*/ 	.byte	0x04, 0x55
        /*002e*/ 	.short	(.L_258 - .L_257)


	//   ....[0]....
.L_257:
        /* <DEDUP_REMOVED lines=12> */


	//----- nvinfo : EIATTR_MERCURY_ISA_VERSION
	.align		4
.L_258:
        /*00e0*/ 	.byte	0x03, 0x5f
        /*00e2*/ 	.short	0x0101


	//----- nvinfo : EIATTR_INT_WARP_WIDE_INSTR_OFFSETS
	.align		4
        /*00e4*/ 	.byte	0x04, 0x31
        /*00e6*/ 	.short	(.L_260 - .L_259)


	//   ....[0]....
.L_259:
        /*00e8*/ 	.word	0x00000120


	//   ....[1]....
        /*00ec*/ 	.word	0x000001c0


	//   ....[2]....
        /*00f0*/ 	.word	0x00000230


	//----- nvinfo : EIATTR_COOP_GROUP_MASK_REGIDS
	.align		4
.L_260:
        /*00f4*/ 	.byte	0x04, 0x29
        /*00f6*/ 	.short	(.L_262 - .L_261)


	//   ....[0]....
.L_261:
        /*00f8*/ 	.word	0xffffffff


	//   ....[1]....
        /*00fc*/ 	.word	0xffffffff


	//   ....[2]....
        /*0100*/ 	.word	0xffffffff


	//   ....[3]....
        /*0104*/ 	.word	0xffffffff


	//   ....[4]....
        /*0108*/ 	.word	0xffffffff


	//   ....[5]....
        /*010c*/ 	.word	0xffffffff


	//   ....[6]....
        /*0110*/ 	.word	0xffffffff


	//   ....[7]....
        /*0114*/ 	.word	0xffffffff


	//   ....[8]....
        /*0118*/ 	.word	0xffffffff


	//   ....[9]....
        /*011c*/ 	.word	0xffffffff


	//   ....[10]....
        /*0120*/ 	.word	0xffffffff


	//   ....[11]....
        /*0124*/ 	.word	0xffffffff


	//   ....[12]....
        /*0128*/ 	.word	0xffffffff


	//   ....[13]....
        /*012c*/ 	.word	0xffffffff


	//   ....[14]....
        /*0130*/ 	.word	0xffffffff


	//   ....[15]....
        /*0134*/ 	.word	0xffffffff


	//   ....[16]....
        /*0138*/ 	.word	0xffffffff


	//   ....[17]....
        /*013c*/ 	.word	0xffffffff


	//   ....[18]....
        /*0140*/ 	.word	0xffffffff


	//   ....[19]....
        /*0144*/ 	.word	0xffffffff


	//   ....[20]....
        /*0148*/ 	.word	0xffffffff


	//   ....[21]....
        /*014c*/ 	.word	0xffffffff


	//   ....[22]....
        /*0150*/ 	.word	0xffffffff


	//   ....[23]....
        /*0154*/ 	.word	0xffffffff


	//   ....[24]....
        /*0158*/ 	.word	0xffffffff


	//   ....[25]....
        /*015c*/ 	.word	0xffffffff


	//   ....[26]....
        /*0160*/ 	.word	0xffffffff


	//   ....[27]....
        /*0164*/ 	.word	0xffffffff


	//   ....[28]....
        /*0168*/ 	.word	0xffffffff


	//   ....[29]....
        /*016c*/ 	.word	0xffffffff


	//   ....[30]....
        /*0170*/ 	.word	0xffffffff


	//   ....[31]....
        /*0174*/ 	.word	0xffffffff


	//   ....[32]....
        /*0178*/ 	.word	0xffffffff


	//   ....[33]....
        /*017c*/ 	.word	0xffffffff


	//   ....[34]....
        /*0180*/ 	.word	0xffffffff


	//   ....[35]....
        /*0184*/ 	.word	0xffffffff


	//   ....[36]....
        /*0188*/ 	.word	0xffffffff


	//   ....[37]....
        /*018c*/ 	.word	0xffffffff


	//   ....[38]....
        /*0190*/ 	.word	0xffffffff


	//   ....[39]....
        /*0194*/ 	.word	0xffffffff


	//   ....[40]....
        /*0198*/ 	.word	0xffffffff


	//   ....[41]....
        /*019c*/ 	.word	0xffffffff


	//   ....[42]....
        /*01a0*/ 	.word	0xffffffff


	//   ....[43]....
        /*01a4*/ 	.word	0xffffffff


	//   ....[44]....
        /*01a8*/ 	.word	0xffffffff


	//   ....[45]....
        /*01ac*/ 	.word	0xffffffff


	//   ....[46]....
        /*01b0*/ 	.word	0xffffffff


	//   ....[47]....
        /*01b4*/ 	.word	0xffffffff


	//   ....[48]....
        /*01b8*/ 	.word	0xffffffff


	//   ....[49]....
        /*01bc*/ 	.word	0xffffffff


	//   ....[50]....
        /*01c0*/ 	.word	0xffffffff


	//   ....[51]....
        /*01c4*/ 	.word	0xffffffff


	//   ....[52]....
        /*01c8*/ 	.word	0xffffffff


	//   ....[53]....
        /*01cc*/ 	.word	0xffffffff


	//   ....[54]....
        /*01d0*/ 	.word	0xffffffff


	//   ....[55]....
        /*01d4*/ 	.word	0x0500000f


	//   ....[56]....
        /*01d8*/ 	.word	0x0500000f


	//   ....[57]....
        /*01dc*/ 	.word	0x0500000f


	//   ....[58]....
        /*01e0*/ 	.word	0x0500000f


	//   ....[59]....
        /*01e4*/ 	.word	0x0500000f


	//   ....[60]....
        /*01e8*/ 	.word	0x0500000f


	//   ....[61]....
        /*01ec*/ 	.word	0x0500000f


	//   ....[62]....
        /*01f0*/ 	.word	0x0500000f


	//   ....[63]....
        /*01f4*/ 	.word	0x0500000f


	//   ....[64]....
        /*01f8*/ 	.word	0x0500000f


	//   ....[65]....
        /*01fc*/ 	.word	0x0500000f


	//   ....[66]....
        /*0200*/ 	.word	0x0500000f


	//   ....[67]....
        /*0204*/ 	.word	0x0500000f


	//   ....[68]....
        /*0208*/ 	.word	0x0500000f


	//   ....[69]....
        /*020c*/ 	.word	0x0500000f


	//   ....[70]....
        /*0210*/ 	.word	0x0500000f


	//   ....[71]....
        /*0214*/ 	.word	0x0500000f


	//   ....[72]....
        /*0218*/ 	.word	0x0500000f


	//----- nvinfo : EIATTR_COOP_GROUP_INSTR_OFFSETS
	.align		4
.L_262:
        /*021c*/ 	.byte	0x04, 0x28
        /*021e*/ 	.short	(.L_264 - .L_263)


	//   ....[0]....
.L_263:
        /*0220*/ 	.word	0x00000060


	//   ....[1]....
        /*0224*/ 	.word	0x00000130


	//   ....[2]....
        /*0228*/ 	.word	0x000001e0


	//   ....[3]....
        /*022c*/ 	.word	0x000003a0


	//   ....[4]....
        /*0230*/ 	.word	0x00000500


	//   ....[5]....
        /*0234*/ 	.word	0x00000620


	//   ....[6]....
        /*0238*/ 	.word	0x00000780


	//   ....[7]....
        /*023c*/ 	.word	0x00001170


	//   ....[8]....
        /*0240*/ 	.word	0x00001a00


	//   ....[9]....
        /*0244*/ 	.word	0x00001a40


	//   ....[10]....
        /*0248*/ 	.word	0x00002280


	//   ....[11]....
        /*024c*/ 	.word	0x00002340


	//   ....[12]....
        /*0250*/ 	.word	0x00002c00


	//   ....[13]....
        /*0254*/ 	.word	0x00002c50


	//   ....[14]....
        /*0258*/ 	.word	0x00003f40


	//   ....[15]....
        /*025c*/ 	.word	0x000046d0


	//   ....[16]....
        /*0260*/ 	.word	0x00004710


	//   ....[17]....
        /*0264*/ 	.word	0x00004730


	//   ....[18]....
        /*0268*/ 	.word	0x00004e10


	//   ....[19]....
        /*026c*/ 	.word	0x00004fe0


	//   ....[20]....
        /*0270*/ 	.word	0x00006a20


	//   ....[21]....
        /*0274*/ 	.word	0x00006a50


	//   ....[22]....
        /*0278*/ 	.word	0x00006d10


	//   ....[23]....
        /*027c*/ 	.word	0x00006d60


	//   ....[24]....
        /*0280*/ 	.word	0x00008320


	//   ....[25]....
        /*0284*/ 	.word	0x00008350


	//   ....[26]....
        /*0288*/ 	.word	0x00008420


	//   ....[27]....
        /*028c*/ 	.word	0x00008430


	//   ....[28]....
        /*0290*/ 	.word	0x00009310


	//   ....[29]....
        /*0294*/ 	.word	0x00009350


	//   ....[30]....
        /*0298*/ 	.word	0x00009380


	//   ....[31]....
        /*029c*/ 	.word	0x000093b0


	//   ....[32]....
        /*02a0*/ 	.word	0x000093c0


	//   ....[33]....
        /*02a4*/ 	.word	0x000093f0


	//   ....[34]....
        /*02a8*/ 	.word	0x00009a50


	//   ....[35]....
        /*02ac*/ 	.word	0x00009a60


	//   ....[36]....
        /*02b0*/ 	.word	0x0000a460


	//   ....[37]....
        /*02b4*/ 	.word	0x0000af70


	//   ....[38]....
        /*02b8*/ 	.word	0x0000b890


	//   ....[39]....
        /*02bc*/ 	.word	0x0000b8c0


	//   ....[40]....
        /*02c0*/ 	.word	0x0000b8f0


	//   ....[41]....
        /*02c4*/ 	.word	0x0000b9a0


	//   ....[42]....
        /*02c8*/ 	.word	0x0000b9c0


	//   ....[43]....
        /*02cc*/ 	.word	0x0000b9f0


	//   ....[44]....
        /*02d0*/ 	.word	0x0000ba70


	//   ....[45]....
        /*02d4*/ 	.word	0x0000baa0


	//   ....[46]....
        /*02d8*/ 	.word	0x0000bb00


	//   ....[47]....
        /*02dc*/ 	.word	0x0000bb30


	//   ....[48]....
        /*02e0*/ 	.word	0x0000bba0


	//   ....[49]....
        /*02e4*/ 	.word	0x0000bbd0


	//   ....[50]....
        /*02e8*/ 	.word	0x0000bc40


	//   ....[51]....
        /*02ec*/ 	.word	0x0000bc70


	//   ....[52]....
        /*02f0*/ 	.word	0x0000bcf0


	//   ....[53]....
        /*02f4*/ 	.word	0x0000bd30


	//   ....[54]....
        /*02f8*/ 	.word	0x0000dce0


	//   ....[55]....
        /*02fc*/ 	.word	0x0000e240


	//   ....[56]....
        /*0300*/ 	.word	0x0000e3b0


	//   ....[57]....
        /*0304*/ 	.word	0x0000e410


	//   ....[58]....
        /*0308*/ 	.word	0x0000e4b0


	//   ....[59]....
        /*030c*/ 	.word	0x0000e5a0


	//   ....[60]....
        /*0310*/ 	.word	0x0000e630


	//   ....[61]....
        /*0314*/ 	.word	0x0000e710


	//   ....[62]....
        /*0318*/ 	.word	0x0000e780


	//   ....[63]....
        /*031c*/ 	.word	0x0000e860


	//   ....[64]....
        /*0320*/ 	.word	0x0000e8d0


	//   ....[65]....
        /*0324*/ 	.word	0x0000e9b0


	//   ....[66]....
        /*0328*/ 	.word	0x0000ea20


	//   ....[67]....
        /*032c*/ 	.word	0x0000eb00


	//   ....[68]....
        /*0330*/ 	.word	0x0000eb70


	//   ....[69]....
        /*0334*/ 	.word	0x0000ec40


	//   ....[70]....
        /*0338*/ 	.word	0x0000ecb0


	//   ....[71]....
        /*033c*/ 	.word	0x0000ed60


	//   ....[72]....
        /*0340*/ 	.word	0x0000f160


	//----- nvinfo : EIATTR_REG_RECONFIG
	.align		4
.L_264:
        /*0344*/ 	.byte	0x01, 0x54
	.zero		2


	//----- nvinfo : EIATTR_SYSCALL_OFFSETS
	.align		4
        /*0348*/ 	.byte	0x04, 0x46
        /*034a*/ 	.short	(.L_266 - .L_265)


	//   ....[0]....
.L_265:
        /*034c*/ 	.word	0x00001330


	//   ....[1]....
        /*0350*/ 	.word	0x0000ac00


	//   ....[2]....
        /*0354*/ 	.word	0x0000ad40


	//   ....[3]....
        /*0358*/ 	.word	0x0000ae30


	//   ....[4]....
        /*035c*/ 	.word	0x0000b4f0


	//----- nvinfo : EIATTR_MBARRIER_INSTR_OFFSETS
	.align		4
.L_266:
        /*0360*/ 	.byte	0x04, 0x39
        /*0362*/ 	.short	(.L_268 - .L_267)


	//   ....[0]....
.L_267:
        /*0364*/ 	.word	0x00000250
        /*0368*/ 	.word	0x000000ff
        /*036c*/ 	.word	0x00028800
        /*0370*/ 	.short	0x0100
        /*0372*/ 	.byte	0x08
	.zero		1


	//   ....[1]....
        /*0374*/ 	.word	0x00000260
        /*0378*/ 	.word	0x000000ff
        /*037c*/ 	.word	0x00028820
        /*0380*/ 	.short	0x0100
        /*0382*/ 	.byte	0x08
	.zero		1


	//   ....[2]....
        /*0384*/ 	.word	0x00000350
        /*0388*/ 	.word	0x000000ff
        /*038c*/ 	.word	0x00028830
        /*0390*/ 	.short	0x0100
        /*0392*/ 	.byte	0x08
	.zero		1


	//   ....[3]....
        /*0394*/ 	.word	0x00000360
        /*0398*/ 	.word	0x000000ff
        /*039c*/ 	.word	0x00028840
        /*03a0*/ 	.short	0x0100
        /*03a2*/ 	.byte	0x08
	.zero		1


	//   ....[4]....
        /*03a4*/ 	.word	0x00000370
        /*03a8*/ 	.word	0x000000ff
        /*03ac*/ 	.word	0x00028838
        /*03b0*/ 	.short	0x0100
        /*03b2*/ 	.byte	0x08
	.zero		1


	//   ....[5]....
        /*03b4*/ 	.word	0x00000380
        /*03b8*/ 	.word	0x000000ff
        /*03bc*/ 	.word	0x00028848
        /*03c0*/ 	.short	0x0100
        /*03c2*/ 	.byte	0x08
	.zero		1


	//   ....[6]....
        /*03c4*/ 	.word	0x000004b0
        /*03c8*/ 	.word	0x000000ff
        /*03cc*/ 	.word	0x00028850
        /*03d0*/ 	.short	0x0100
        /*03d2*/ 	.byte	0x08
	.zero		1


	//   ....[7]....
        /*03d4*/ 	.word	0x000004c0
        /*03d8*/ 	.word	0x000000ff
        /*03dc*/ 	.word	0x00028860
        /*03e0*/ 	.short	0x0100
        /*03e2*/ 	.byte	0x08
	.zero		1


	//   ....[8]....
        /*03e4*/ 	.word	0x000004d0
        /*03e8*/ 	.word	0x000000ff
        /*03ec*/ 	.word	0x00028858
        /*03f0*/ 	.short	0x0100
        /*03f2*/ 	.byte	0x08
	.zero		1


	//   ....[9]....
        /*03f4*/ 	.word	0x000004e0
        /*03f8*/ 	.word	0x000000ff
        /*03fc*/ 	.word	0x00028868
        /*0400*/ 	.short	0x0100
        /*0402*/ 	.byte	0x08
	.zero		1


	//   ....[10]....
        /*0404*/ 	.word	0x000005d0
        /*0408*/ 	.word	0x000000ff
        /*040c*/ 	.word	0x00028870
        /*0410*/ 	.short	0x0100
        /*0412*/ 	.byte	0x06
	.zero		1


	//   ....[11]....
        /*0414*/ 	.word	0x000005e0
        /*0418*/ 	.word	0x000000ff
        /*041c*/ 	.word	0x00028880
        /*0420*/ 	.short	0x0100
        /*0422*/ 	.byte	0x06
	.zero		1


	//   ....[12]....
        /*0424*/ 	.word	0x000005f0
        /*0428*/ 	.word	0x000000ff
        /*042c*/ 	.word	0x00028878
        /*0430*/ 	.short	0x0100
        /*0432*/ 	.byte	0x06
	.zero		1


	//   ....[13]....
        /*0434*/ 	.word	0x00000600
        /*0438*/ 	.word	0x000000ff
        /*043c*/ 	.word	0x00028888
        /*0440*/ 	.short	0x0100
        /*0442*/ 	.byte	0x06
	.zero		1


	//   ....[14]....
        /*0444*/ 	.word	0x00000730
        /*0448*/ 	.word	0x000000ff
        /*044c*/ 	.word	0x00028890
        /*0450*/ 	.short	0x0100
        /*0452*/ 	.byte	0x08
	.zero		1


	//   ....[15]....
        /*0454*/ 	.word	0x00000740
        /*0458*/ 	.word	0x000000ff
        /*045c*/ 	.word	0x000288a0
        /*0460*/ 	.short	0x0100
        /*0462*/ 	.byte	0x08
	.zero		1


	//   ....[16]....
        /*0464*/ 	.word	0x00000750
        /*0468*/ 	.word	0x000000ff
        /*046c*/ 	.word	0x00028898
        /*0470*/ 	.short	0x0100
        /*0472*/ 	.byte	0x08
	.zero		1


	//   ....[17]....
        /*0474*/ 	.word	0x00000760
        /*0478*/ 	.word	0x000000ff
        /*047c*/ 	.word	0x000288a8
        /*0480*/ 	.short	0x0100
        /*0482*/ 	.byte	0x08
	.zero		1


	//   ....[18]....
        /*0484*/ 	.word	0x00000890
        /*0488*/ 	.word	0x000000ff
        /*048c*/ 	.word	0x000288b0
        /*0490*/ 	.short	0x0100
        /*0492*/ 	.byte	0x08
	.zero		1


	//   ....[19]....
        /*0494*/ 	.word	0x000008a0
        /*0498*/ 	.word	0x000000ff
        /*049c*/ 	.word	0x000288c0
        /*04a0*/ 	.short	0x0100
        /*04a2*/ 	.byte	0x08
	.zero		1


	//   ....[20]....
        /*04a4*/ 	.word	0x000008b0
        /*04a8*/ 	.word	0x000000ff
        /*04ac*/ 	.word	0x000288b8
        /*04b0*/ 	.short	0x0100
        /*04b2*/ 	.byte	0x08
	.zero		1


	//   ....[21]....
        /*04b4*/ 	.word	0x000008c0
        /*04b8*/ 	.word	0x000000ff
        /*04bc*/ 	.word	0x000288c8
        /*04c0*/ 	.short	0x0100
        /*04c2*/ 	.byte	0x08
	.zero		1


	//   ....[22]....
        /*04c4*/ 	.word	0x00001360
        /*04c8*/ 	.word	0x000000ff
        /*04cc*/ 	.word	0x00028800
        /*04d0*/ 	.short	0x010a
        /*04d2*/ 	.byte	0x24
	.zero		1


	//   ....[23]....
        /*04d4*/ 	.word	0x000013c0
        /*04d8*/ 	.word	0x000000ff
        /*04dc*/ 	.word	0x00028830
        /*04e0*/ 	.short	0x010a
        /*04e2*/ 	.byte	0x24
	.zero		1


	//   ....[24]....
        /*04e4*/ 	.word	0x00001450
        /*04e8*/ 	.word	0x000000ff
        /*04ec*/ 	.word	0x00028830
        /*04f0*/ 	.short	0x010a
        /*04f2*/ 	.byte	0x24
	.zero		1


	//   ....[25]....
        /*04f4*/ 	.word	0x00002fa0
        /*04f8*/ 	.word	0x00000006
        /*04fc*/ 	.word	0x00000000
        /*0500*/ 	.short	0x0101
        /*0502*/ 	.byte	0x3f
	.zero		1


	//   ....[26]....
        /*0504*/ 	.word	0x00003a60
        /*0508*/ 	.word	0x000000ff
        /*050c*/ 	.word	0x00028830
        /*0510*/ 	.short	0x010a
        /*0512*/ 	.byte	0x07
	.zero		1


	//   ....[27]....
        /*0514*/ 	.word	0x00003aa0
        /*0518*/ 	.word	0x000000ff
        /*051c*/ 	.word	0x00028830
        /*0520*/ 	.short	0x010a
        /*0522*/ 	.byte	0x07
	.zero		1


	//   ....[28]....
        /*0524*/ 	.word	0x00003dd0
        /*0528*/ 	.word	0x000000ff
        /*052c*/ 	.word	0x00028850
        /*0530*/ 	.short	0x010a
        /*0532*/ 	.byte	0x07
	.zero		1


	//   ....[29]....
        /*0534*/ 	.word	0x00003e10
        /*0538*/ 	.word	0x000000ff
        /*053c*/ 	.word	0x00028850
        /*0540*/ 	.short	0x010a
        /*0542*/ 	.byte	0x07
	.zero		1


	//   ....[30]....
        /*0544*/ 	.word	0x00005550
        /*0548*/ 	.word	0x0000002b
        /*054c*/ 	.word	0x00000000
        /*0550*/ 	.short	0x0101
        /*0552*/ 	.byte	0x3f
	.zero		1


	//   ....[31]....
        /*0554*/ 	.word	0x000056c0
        /*0558*/ 	.word	0x0000002d
        /*055c*/ 	.word	0x00000000
        /*0560*/ 	.short	0x0101
        /*0562*/ 	.byte	0x3f
	.zero		1


	//   ....[32]....
        /*0564*/ 	.word	0x00006390
        /*0568*/ 	.word	0x000000ff
        /*056c*/ 	.word	0x00028830
        /*0570*/ 	.short	0x010a
        /*0572*/ 	.byte	0x07
	.zero		1


	//   ....[33]....
        /*0574*/ 	.word	0x000063d0
        /*0578*/ 	.word	0x000000ff
        /*057c*/ 	.word	0x00028830
        /*0580*/ 	.short	0x010a
        /*0582*/ 	.byte	0x07
	.zero		1


	//   ....[34]....
        /*0584*/ 	.word	0x000066f0
        /*0588*/ 	.word	0x000000ff
        /*058c*/ 	.word	0x00028850
        /*0590*/ 	.short	0x010a
        /*0592*/ 	.byte	0x07
	.zero		1


	//   ....[35]....
        /*0594*/ 	.word	0x00006730
        /*0598*/ 	.word	0x000000ff
        /*059c*/ 	.word	0x00028850
        /*05a0*/ 	.short	0x010a
        /*05a2*/ 	.byte	0x07
	.zero		1


	//   ....[36]....
        /*05a4*/ 	.word	0x00007890
        /*05a8*/ 	.word	0x0000001b
        /*05ac*/ 	.word	0x00000000
        /*05b0*/ 	.short	0x0101
        /*05b2*/ 	.byte	0x3f
	.zero		1


	//   ....[37]....
        /*05b4*/ 	.word	0x00007930
        /*05b8*/ 	.word	0x0000001f
        /*05bc*/ 	.word	0x00000000
        /*05c0*/ 	.short	0x0101
        /*05c2*/ 	.byte	0x3f
	.zero		1


	//   ....[38]....
        /*05c4*/ 	.word	0x00008290
        /*05c8*/ 	.word	0x000000ff
        /*05cc*/ 	.word	0x00028850
        /*05d0*/ 	.short	0x010a
        /*05d2*/ 	.byte	0x05
	.zero		1


	//   ....[39]....
        /*05d4*/ 	.word	0x000082d0
        /*05d8*/ 	.word	0x000000ff
        /*05dc*/ 	.word	0x00028850
        /*05e0*/ 	.short	0x010a
        /*05e2*/ 	.byte	0x05
	.zero		1


	//   ....[40]....
        /*05e4*/ 	.word	0x00008790
        /*05e8*/ 	.word	0x0000000c
        /*05ec*/ 	.word	0x00000000
        /*05f0*/ 	.short	0x0101
        /*05f2*/ 	.byte	0x3f
	.zero		1


	//   ....[41]....
        /*05f4*/ 	.word	0x000093d0
        /*05f8*/ 	.word	0x000000ff
        /*05fc*/ 	.word	0x00000000
        /*0600*/ 	.short	0x0101
        /*0602*/ 	.byte	0x04
	.zero		1


	//   ....[42]....
        /*0604*/ 	.word	0x0000b180
        /*0608*/ 	.word	0x000000ff
        /*060c*/ 	.word	0x00028840
        /*0610*/ 	.short	0x010a
        /*0612*/ 	.byte	0x26
	.zero		1


	//   ....[43]....
        /*0614*/ 	.word	0x0000be20
        /*0618*/ 	.word	0x000000ff
        /*061c*/ 	.word	0x00028800
        /*0620*/ 	.short	0x0107
        /*0622*/ 	.byte	0x26
	.zero		1


	//   ....[44]....
        /*0624*/ 	.word	0x0000be90
        /*0628*/ 	.word	0x000000ff
        /*062c*/ 	.word	0x00028800
        /*0630*/ 	.short	0x0101
        /*0632*/ 	.byte	0x26
	.zero		1


	//   ....[45]....
        /*0634*/ 	.word	0x0000beb0
        /*0638*/ 	.word	0x000000ff
        /*063c*/ 	.word	0x00028820
        /*0640*/ 	.short	0x010a
        /*0642*/ 	.byte	0x26
	.zero		1


	//   ....[46]....
        /*0644*/ 	.word	0x0000c290
        /*0648*/ 	.word	0x000000ff
        /*064c*/ 	.word	0x00028848
        /*0650*/ 	.short	0x010a
        /*0652*/ 	.byte	0x26
	.zero		1


	//   ....[47]....
        /*0654*/ 	.word	0x0000c550
        /*0658*/ 	.word	0x000000ff
        /*065c*/ 	.word	0x00028860
        /*0660*/ 	.short	0x010a
        /*0662*/ 	.byte	0x26
	.zero		1


	//   ....[48]....
        /*0664*/ 	.word	0x0000ca50
        /*0668*/ 	.word	0x000000ff
        /*066c*/ 	.word	0x00028840
        /*0670*/ 	.short	0x010a
        /*0672*/ 	.byte	0x26
	.zero		1


	//   ....[49]....
        /*0674*/ 	.word	0x0000cd30
        /*0678*/ 	.word	0x000000ff
        /*067c*/ 	.word	0x00028868
        /*0680*/ 	.short	0x010a
        /*0682*/ 	.byte	0x26
	.zero		1


	//   ....[50]....
        /*0684*/ 	.word	0x0000d280
        /*0688*/ 	.word	0x000000ff
        /*068c*/ 	.word	0x00028848
        /*0690*/ 	.short	0x010a
        /*0692*/ 	.byte	0x26
	.zero		1


	//   ....[51]....
        /*0694*/ 	.word	0x0000d540
        /*0698*/ 	.word	0x000000ff
        /*069c*/ 	.word	0x00028860
        /*06a0*/ 	.short	0x010a
        /*06a2*/ 	.byte	0x26
	.zero		1


	//   ....[52]....
        /*06a4*/ 	.word	0x0000d8e0
        /*06a8*/ 	.word	0x00000003
        /*06ac*/ 	.word	0x00028860
        /*06b0*/ 	.short	0x010a
        /*06b2*/ 	.byte	0x3f
	.zero		1


	//   ....[53]....
        /*06b4*/ 	.word	0x0000dc70
        /*06b8*/ 	.word	0x00000002
        /*06bc*/ 	.word	0x00028820
        /*06c0*/ 	.short	0x010a
        /*06c2*/ 	.byte	0x3f
	.zero		1


	//   ....[54]....
        /*06c4*/ 	.word	0x0000ddf0
        /*06c8*/ 	.word	0x00000006
        /*06cc*/ 	.word	0x00000000
        /*06d0*/ 	.short	0x010a
        /*06d2*/ 	.byte	0x3f
	.zero		1


	//   ....[55]....
        /*06d4*/ 	.word	0x0000de60
        /*06d8*/ 	.word	0x00000003
        /*06dc*/ 	.word	0x00000000
        /*06e0*/ 	.short	0x010a
        /*06e2*/ 	.byte	0x3f
	.zero		1


	//   ....[56]....
        /*06e4*/ 	.word	0x0000dec0
        /*06e8*/ 	.word	0x00000000
        /*06ec*/ 	.word	0x00000000
        /*06f0*/ 	.short	0x010a
        /*06f2*/ 	.byte	0x3f
	.zero		1


	//   ....[57]....
        /*06f4*/ 	.word	0x0000def0
        /*06f8*/ 	.word	0x00000003
        /*06fc*/ 	.word	0x00000000
        /*0700*/ 	.short	0x010a
        /*0702*/ 	.byte	0x3f
	.zero		1


	//   ....[58]....
        /*0704*/ 	.word	0x0000df60
        /*0708*/ 	.word	0x00000000
        /*070c*/ 	.word	0x00028800
        /*0710*/ 	.short	0x010a
        /*0712*/ 	.byte	0x3f
	.zero		1


	//   ....[59]....
        /*0714*/ 	.word	0x0000dfc0
        /*0718*/ 	.word	0x00000000
        /*071c*/ 	.word	0x00028830
        /*0720*/ 	.short	0x010a
        /*0722*/ 	.byte	0x3f
	.zero		1


	//   ....[60]....
        /*0724*/ 	.word	0x0000e020
        /*0728*/ 	.word	0x00000009
        /*072c*/ 	.word	0x00028830
        /*0730*/ 	.short	0x010a
        /*0732*/ 	.byte	0x3f
	.zero		1


	//   ....[61]....
        /*0734*/ 	.word	0x0000e080
        /*0738*/ 	.word	0x00000009
        /*073c*/ 	.word	0x00028850
        /*0740*/ 	.short	0x010a
        /*0742*/ 	.byte	0x3f
	.zero		1


	//   ....[62]....
        /*0744*/ 	.word	0x0000e0e0
        /*0748*/ 	.word	0x00000009
        /*074c*/ 	.word	0x00028830
        /*0750*/ 	.short	0x010a
        /*0752*/ 	.byte	0x3f
	.zero		1


	//   ....[63]....
        /*0754*/ 	.word	0x0000e140
        /*0758*/ 	.word	0x00000009
        /*075c*/ 	.word	0x00028850
        /*0760*/ 	.short	0x010a
        /*0762*/ 	.byte	0x3f
	.zero		1


	//   ....[64]....
        /*0764*/ 	.word	0x0000e1a0
        /*0768*/ 	.word	0x00000003
        /*076c*/ 	.word	0x00028850
        /*0770*/ 	.short	0x010a
        /*0772*/ 	.byte	0x3f
	.zero		1


	//   ....[65]....
        /*0774*/ 	.word	0x0000e300
        /*0778*/ 	.word	0x00000003
        /*077c*/ 	.word	0x00028840
        /*0780*/ 	.short	0x010a
        /*0782*/ 	.byte	0x3f
	.zero		1


	//   ....[66]....
        /*0784*/ 	.word	0x0000eda0
        /*0788*/ 	.word	0x00000003
        /*078c*/ 	.word	0x00028820
        /*0790*/ 	.short	0x010a
        /*0792*/ 	.byte	0x3f
	.zero		1


	//   ....[67]....
        /*0794*/ 	.word	0x0000ee00
        /*0798*/ 	.word	0x00000003
        /*079c*/ 	.word	0x00028848
        /*07a0*/ 	.short	0x010a
        /*07a2*/ 	.byte	0x3f
	.zero		1


	//   ....[68]....
        /*07a4*/ 	.word	0x0000ee60
        /*07a8*/ 	.word	0x00000003
        /*07ac*/ 	.word	0x00028860
        /*07b0*/ 	.short	0x010a
        /*07b2*/ 	.byte	0x3f
	.zero		1


	//   ....[69]....
        /*07b4*/ 	.word	0x0000eec0
        /*07b8*/ 	.word	0x00000003
        /*07bc*/ 	.word	0x00028840
        /*07c0*/ 	.short	0x010a
        /*07c2*/ 	.byte	0x3f
	.zero		1


	//   ....[70]....
        /*07c4*/ 	.word	0x0000ef20
        /*07c8*/ 	.word	0x00000003
        /*07cc*/ 	.word	0x00028868
        /*07d0*/ 	.short	0x010a
        /*07d2*/ 	.byte	0x3f
	.zero		1


	//   ....[71]....
        /*07d4*/ 	.word	0x0000ef80
        /*07d8*/ 	.word	0x00000003
        /*07dc*/ 	.word	0x00028848
        /*07e0*/ 	.short	0x010a
        /*07e2*/ 	.byte	0x3f
	.zero		1


	//   ....[72]....
        /*07e4*/ 	.word	0x0000efe0
        /*07e8*/ 	.word	0x00000003
        /*07ec*/ 	.word	0x00028860
        /*07f0*/ 	.short	0x010a
        /*07f2*/ 	.byte	0x3f
	.zero		1


	//   ....[73]....
        /*07f4*/ 	.word	0x0000f030
        /*07f8*/ 	.word	0x00000003
        /*07fc*/ 	.word	0x00028860
        /*0800*/ 	.short	0x010a
        /*0802*/ 	.byte	0x3f
	.zero		1


	//   ....[74]....
        /*0804*/ 	.word	0x0000f080
        /*0808*/ 	.word	0x00000002
        /*080c*/ 	.word	0x00028820
        /*0810*/ 	.short	0x010a
        /*0812*/ 	.byte	0x3f
	.zero		1


	//   ....[75]....
        /*0814*/ 	.word	0x0000f220
        /*0818*/ 	.word	0x00000006
        /*081c*/ 	.word	0x00000000
        /*0820*/ 	.short	0x010a
        /*0822*/ 	.byte	0x3f
	.zero		1


	//   ....[76]....
        /*0824*/ 	.word	0x0000f270
        /*0828*/ 	.word	0x00000003
        /*082c*/ 	.word	0x00000000
        /*0830*/ 	.short	0x010a
        /*0832*/ 	.byte	0x3f
	.zero		1


	//   ....[77]....
        /*0834*/ 	.word	0x0000f2c0
        /*0838*/ 	.word	0x00000000
        /*083c*/ 	.word	0x00000000
        /*0840*/ 	.short	0x010a
        /*0842*/ 	.byte	0x3f
	.zero		1


	//----- nvinfo : EIATTR_NUM_MBARRIERS
	.align		4
.L_268:
        /*0844*/ 	.byte	0x03, 0x38
        /*0846*/ 	.short	0x0016


	//----- nvinfo : EIATTR_EXIT_INSTR_OFFSETS
	.align		4
        /*0848*/ 	.byte	0x04, 0x1c
        /*084a*/ 	.short	(.L_270 - .L_269)


	//   ....[0]....
.L_269:
        /*084c*/ 	.word	0x0000df40


	//----- nvinfo : EIATTR_MAX_THREADS
	.align		4
.L_270:
        /*0850*/ 	.byte	0x04, 0x05
        /*0852*/ 	.short	(.L_272 - .L_271)
.L_271:
        /*0854*/ 	.word	0x00000180
        /*0858*/ 	.word	0x00000001
        /*085c*/ 	.word	0x00000001


	//----- nvinfo : EIATTR_CRS_STACK_SIZE
	.align		4
.L_272:
        /*0860*/ 	.byte	0x04, 0x1e
        /*0862*/ 	.short	(.L_274 - .L_273)
.L_273:
        /*0864*/ 	.word	0x00000000


	//----- nvinfo : EIATTR_CBANK_PARAM_SIZE
	.align		4
.L_274:
        /*0868*/ 	.byte	0x03, 0x19
        /*086a*/ 	.short	0x0a70


	//----- nvinfo : EIATTR_PARAM_CBANK
	.align		4
        /*086c*/ 	.byte	0x04, 0x0a
        /*086e*/ 	.short	(.L_276 - .L_275)
	.align		4
.L_275:
        /*0870*/ 	.word	index@(.nv.constant0._ZN7cutlass13device_kernelIN5flash11enable_sm90INS1_16FlashAttnFwdSm90INS1_25CollectiveMainloopFwdSm90ILi2EN4cute5tupleIJNS5_1CILi1EEES8_S8_EEENS6_IJNS7_ILi128EEESA_SA_EEELi128ENS_10bfloat16_tEfNS_4arch4Sm90ELb1ELb0ELb0ELb0ELb0ELb0ELb0ELb1ELb1ELb1ELb1ELb0EEENS1_21CollectiveEpilogueFwdISB_S9_SC_SE_Li256ELb0ELb1ELb1ELb0EEENS1_19SingleTileSchedulerILb0ELb1ELb1ELi128EEEEEEEEEvNT_6ParamsE)
        /*0874*/ 	.short	0x0210
        /*0876*/ 	.short	0x0a70


	//----- nvinfo : EIATTR_SW_WAR
	.align		4
.L_276:
        /*0878*/ 	.byte	0x04, 0x36
        /*087a*/ 	.short	(.L_278 - .L_277)
.L_277:
        /*087c*/ 	.word	0x00000008
.L_278:


//--------------------- .nv.info._ZN7cutlass13device_kernelIN5flash11enable_sm90INS1_16FlashAttnFwdSm90INS1_25CollectiveMainloopFwdSm90ILi2EN4cute5tupleIJNS5_1CILi1EEES8_S8_EEENS6_IJNS7_ILi128EEESA_SA_EEELi128ENS_10bfloat16_tEfNS_4arch4Sm90ELb1ELb0ELb0ELb1ELb0ELb0ELb0ELb1ELb1ELb1ELb1ELb0EEENS1_21CollectiveEpilogueFwdISB_S9_SC_SE_Li256ELb1ELb1ELb1ELb0EEENS1_36VarlenDynamicPersistentTileSchedulerILi128ELi128ELi256ELi128ELb1ELb1ELb1ELb1ELb1ELb1EEEEEEEEEvNT_6ParamsE --------------------------
	.section	.nv.info._ZN7cutlass13device_kernelIN5flash11enable_sm90INS1_16FlashAttnFwdSm90INS1_25CollectiveMainloopFwdSm90ILi2EN4cute5tupleIJNS5_1CILi1EEES8_S8_EEENS6_IJNS7_ILi128EEESA_SA_EEELi128ENS_10bfloat16_tEfNS_4arch4Sm90ELb1ELb0ELb0ELb1ELb0ELb0ELb0ELb1ELb1ELb1ELb1ELb0EEENS1_21CollectiveEpilogueFwdISB_S9_SC_SE_Li256ELb1ELb1ELb1ELb0EEENS1_36VarlenDynamicPersistentTileSchedulerILi128ELi128ELi256ELi128ELb1ELb1ELb1ELb1ELb1ELb1EEEEEEEEEvNT_6ParamsE,"",@"SHT_CUDA_INFO"
	.sectionflags	@""
	.align	4


	//----- nvinfo : EIATTR_CUDA_API_VERSION
	.align		4
        /*0000*/ 	.byte	0x04, 0x37
        /*0002*/ 	.short	(.L_280 - .L_279)
.L_279:
        /*0004*/ 	.word	0x00000082


	//----- nvinfo : EIATTR_KPARAM_INFO
	.align		4
.L_280:
        /*0008*/ 	.byte	0x04, 0x17
        /*000a*/ 	.short	(.L_282 - .L_281)
.L_281:
        /*000c*/ 	.word	0x00000000
        /*0010*/ 	.short	0x0000
        /*0012*/ 	.short	0x0070
        /*0014*/ 	.byte	0x00, 0xf0, 0x01, 0x2a


	//----- nvinfo : EIATTR_SPARSE_MMA_MASK
	.align		4
.L_282:
        /*0018*/ 	.byte	0x03, 0x50
        /*001a*/ 	.short	0x0000


	//----- nvinfo : EIATTR_MAXREG_COUNT
	.align		4
        /*001c*/ 	.byte	0x03, 0x1b
        /*001e*/ 	.short	0x00a8


	//----- nvinfo : EIATTR_NUM_BARRIERS
	.align		4
        /*0020*/ 	.byte	0x02, 0x4c
        /*0022*/ 	.byte	0x10
	.zero		1


	//----- nvinfo : EIATTR_EXTERNS
	.align		4
        /*0024*/ 	.byte	0x04, 0x0f
        /*0026*/ 	.short	(.L_284 - .L_283)


	//   ....[0]....
	.align		4
.L_283:
        /*0028*/ 	.word	index@(__assertfail)


	//----- nvinfo : EIATTR_ANNOTATIONS
	.align		4
.L_284:
        /*002c*/ 	.byte	0x04, 0x55
        /*002e*/ 	.short	(.L_286 - .L_285)


	//   ....[0]....
.L_285:
        /* <DEDUP_REMOVED lines=71> */


	//----- nvinfo : EIATTR_MERCURY_ISA_VERSION
	.align		4
.L_286:
        /*0490*/ 	.byte	0x03, 0x5f
        /*0492*/ 	.short	0x0101


	//----- nvinfo : EIATTR_UNUSED_LOAD_BYTE_OFFSET
	.align		4
        /*0494*/ 	.byte	0x04, 0x44
        /*0496*/ 	.short	(.L_288 - .L_287)


	//   ....[0]....
.L_287:
        /*0498*/ 	.word	0x00000a40
        /*049c*/ 	.word	0x0000fff0


	//   ....[1]....
        /*04a0*/ 	.word	0x000095a0
        /*04a4*/ 	.word	0x0000fff0


	//----- nvinfo : EIATTR_INT_WARP_WIDE_INSTR_OFFSETS
	.align		4
.L_288:
        /*04a8*/ 	.byte	0x04, 0x31
        /*04aa*/ 	.short	(.L_290 - .L_289)


	//   ....[0]....
.L_289:
        /*04ac*/ 	.word	0x00000130


	//   ....[1]....
        /*04b0*/ 	.word	0x00000170


	//   ....[2]....
        /*04b4*/ 	.word	0x000001e0


	//   ....[3]....
        /*04b8*/ 	.word	0x0000df90


	//   ....[4]....
        /*04bc*/ 	.word	0x0000e020


	//   ....[5]....
        /*04c0*/ 	.word	0x00011680


	//   ....[6]....
        /*04c4*/ 	.word	0x00011710


	//----- nvinfo : EIATTR_COOP_GROUP_MASK_REGIDS
	.align		4
.L_290:
        /*04c8*/ 	.byte	0x04, 0x29
        /*04ca*/ 	.short	(.L_292 - .L_291)


	//   ....[0]....
.L_291:
        /*04cc*/ 	.word	0xffffffff


	//   ....[1]....
        /*04d0*/ 	.word	0xffffffff


	//   ....[2]....
        /*04d4*/ 	.word	0xffffffff


	//   ....[3]....
        /*04d8*/ 	.word	0xffffffff


	//   ....[4]....
        /*04dc*/ 	.word	0xffffffff


	//   ....[5]....
        /*04e0*/ 	.word	0xffffffff


	//   ....[6]....
        /*04e4*/ 	.word	0xffffffff


	//   ....[7]....
        /*04e8*/ 	.word	0xffffffff


	//   ....[8]....
        /*04ec*/ 	.word	0xffffffff


	//   ....[9]....
        /*04f0*/ 	.word	0xffffffff


	//   ....[10]....
        /*04f4*/ 	.word	0xffffffff


	//   ....[11]....
        /*04f8*/ 	.word	0xffffffff


	//   ....[12]....
        /*04fc*/ 	.word	0xffffffff


	//   ....[13]....
        /*0500*/ 	.word	0xffffffff


	//   ....[14]....
        /*0504*/ 	.word	0xffffffff


	//   ....[15]....
        /*0508*/ 	.word	0xffffffff


	//   ....[16]....
        /*050c*/ 	.word	0xffffffff


	//   ....[17]....
        /*0510*/ 	.word	0xffffffff


	//   ....[18]....
        /*0514*/ 	.word	0xffffffff


	//   ....[19]....
        /*0518*/ 	.word	0xffffffff


	//   ....[20]....
        /*051c*/ 	.word	0xffffffff


	//   ....[21]....
        /*0520*/ 	.word	0xffffffff


	//   ....[22]....
        /*0524*/ 	.word	0xffffffff


	//   ....[23]....
        /*0528*/ 	.word	0xffffffff


	//   ....[24]....
        /*052c*/ 	.word	0xffffffff


	//   ....[25]....
        /*0530*/ 	.word	0xffffffff


	//   ....[26]....
        /*0534*/ 	.word	0xffffffff


	//   ....[27]....
        /*0538*/ 	.word	0xffffffff


	//   ....[28]....
        /*053c*/ 	.word	0xffffffff


	//   ....[29]....
        /*0540*/ 	.word	0xffffffff


	//   ....[30]....
        /*0544*/ 	.word	0xffffffff


	//   ....[31]....
        /*0548*/ 	.word	0xffffffff


	//   ....[32]....
        /*054c*/ 	.word	0xffffffff


	//   ....[33]....
        /*0550*/ 	.word	0xffffffff


	//   ....[34]....
        /*0554*/ 	.word	0xffffffff


	//   ....[35]....
        /*0558*/ 	.word	0xffffffff


	//   ....[36]....
        /*055c*/ 	.word	0xffffffff


	//   ....[37]....
        /*0560*/ 	.word	0xffffffff


	//   ....[38]....
        /*0564*/ 	.word	0xffffffff


	//   ....[39]....
        /*0568*/ 	.word	0xffffffff


	//   ....[40]....
        /*056c*/ 	.word	0xffffffff


	//   ....[41]....
        /*0570*/ 	.word	0xffffffff


	//   ....[42]....
        /*0574*/ 	.word	0xffffffff


	//   ....[43]....
        /*0578*/ 	.word	0xffffffff


	//   ....[44]....
        /*057c*/ 	.word	0xffffffff


	//   ....[45]....
        /*0580*/ 	.word	0xffffffff


	//   ....[46]....
        /*0584*/ 	.word	0xffffffff


	//   ....[47]....
        /*0588*/ 	.word	0xffffffff


	//   ....[48]....
        /*058c*/ 	.word	0xffffffff


	//   ....[49]....
        /*0590*/ 	.word	0xffffffff


	//   ....[50]....
        /*0594*/ 	.word	0xffffffff


	//   ....[51]....
        /*0598*/ 	.word	0xffffffff


	//   ....[52]....
        /*059c*/ 	.word	0xffffffff


	//   ....[53]....
        /*05a0*/ 	.word	0xffffffff


	//   ....[54]....
        /*05a4*/ 	.word	0xffffffff


	//   ....[55]....
        /*05a8*/ 	.word	0xffffffff


	//   ....[56]....
        /*05ac*/ 	.word	0xffffffff


	//   ....[57]....
        /*05b0*/ 	.word	0xffffffff


	//   ....[58]....
        /*05b4*/ 	.word	0xffffffff


	//   ....[59]....
        /*05b8*/ 	.word	0xffffffff


	//   ....[60]....
        /*05bc*/ 	.word	0xffffffff


	//   ....[61]....
        /*05c0*/ 	.word	0xffffffff


	//   ....[62]....
        /*05c4*/ 	.word	0xffffffff


	//   ....[63]....
        /*05c8*/ 	.word	0xffffffff


	//   ....[64]....
        /*05cc*/ 	.word	0xffffffff


	//   ....[65]....
        /*05d0*/ 	.word	0xffffffff


	//   ....[66]....
        /*05d4*/ 	.word	0xffffffff


	//   ....[67]....
        /*05d8*/ 	.word	0xffffffff


	//   ....[68]....
        /*05dc*/ 	.word	0xffffffff


	//   ....[69]....
        /*05e0*/ 	.word	0xffffffff


	//   ....[70]....
        /*05e4*/ 	.word	0xffffffff


	//   ....[71]....
        /*05e8*/ 	.word	0xffffffff


	//   ....[72]....
        /*05ec*/ 	.word	0xffffffff


	//   ....[73]....
        /*05f0*/ 	.word	0xffffffff


	//   ....[74]....
        /*05f4*/ 	.word	0xffffffff


	//   ....[75]....
        /*05f8*/ 	.word	0xffffffff


	//   ....[76]....
        /*05fc*/ 	.word	0xffffffff


	//   ....[77]....
        /*0600*/ 	.word	0xffffffff


	//   ....[78]....
        /*0604*/ 	.word	0xffffffff


	//   ....[79]....
        /*0608*/ 	.word	0xffffffff


	//   ....[80]....
        /*060c*/ 	.word	0xffffffff


	//   ....[81]....
        /*0610*/ 	.word	0xffffffff


	//   ....[82]....
        /*0614*/ 	.word	0xffffffff


	//   ....[83]....
        /*0618*/ 	.word	0xffffffff


	//   ....[84]....
        /*061c*/ 	.word	0xffffffff


	//   ....[85]....
        /*0620*/ 	.word	0xffffffff


	//   ....[86]....
        /*0624*/ 	.word	0xffffffff


	//   ....[87]....
        /*0628*/ 	.word	0xffffffff


	//   ....[88]....
        /*062c*/ 	.word	0xffffffff


	//   ....[89]....
        /*0630*/ 	.word	0xffffffff


	//   ....[90]....
        /*0634*/ 	.word	0xffffffff


	//   ....[91]....
        /*0638*/ 	.word	0xffffffff


	//   ....[92]....
        /*063c*/ 	.word	0xffffffff


	//   ....[93]....
        /*0640*/ 	.word	0xffffffff


	//   ....[94]....
        /*0644*/ 	.word	0xffffffff


	//   ....[95]....
        /*0648*/ 	.word	0xffffffff


	//   ....[96]....
        /*064c*/ 	.word	0xffffffff


	//   ....[97]....
        /*0650*/ 	.word	0xffffffff


	//   ....[98]....
        /*0654*/ 	.word	0xffffffff


	//   ....[99]....
        /*0658*/ 	.word	0xffffffff


	//   ....[100]....
        /*065c*/ 	.word	0xffffffff


	//   ....[101]....
        /*0660*/ 	.word	0xffffffff


	//   ....[102]....
        /*0664*/ 	.word	0xffffffff


	//   ....[103]....
        /*0668*/ 	.word	0xffffffff


	//   ....[104]....
        /*066c*/ 	.word	0xffffffff


	//   ....[105]....
        /*0670*/ 	.word	0x0500000f


	//   ....[106]....
        /*0674*/ 	.word	0x0500000f


	//   ....[107]....
        /*0678*/ 	.word	0x0500000f


	//   ....[108]....
        /*067c*/ 	.word	0x0500000f


	//   ....[109]....
        /*0680*/ 	.word	0x0500000f


	//   ....[110]....
        /*0684*/ 	.word	0x0500000f


	//   ....[111]....
        /*0688*/ 	.word	0x0500000f


	//   ....[112]....
        /*068c*/ 	.word	0x0500000f


	//   ....[113]....
        /*0690*/ 	.word	0x0500000f


	//   ....[114]....
        /*0694*/ 	.word	0x0500000f


	//   ....[115]....
        /*0698*/ 	.word	0x0500000f


	//   ....[116]....
        /*069c*/ 	.word	0x0500000f


	//   ....[117]....
        /*06a0*/ 	.word	0x0500000f


	//   ....[118]....
        /*06a4*/ 	.word	0x0500000f


	//   ....[119]....
        /*06a8*/ 	.word	0x0500000f


	//   ....[120]....
        /*06ac*/ 	.word	0x0500000f


	//   ....[121]....
        /*06b0*/ 	.word	0x0500000f


	//   ....[122]....
        /*06b4*/ 	.word	0x0500000f


	//   ....[123]....
        /*06b8*/ 	.word	0x0500000f


	//   ....[124]....
        /*06bc*/ 	.word	0x0500000f


	//   ....[125]....
        /*06c0*/ 	.word	0x0500000f


	//   ....[126]....
        /*06c4*/ 	.word	0x0500000f


	//   ....[127]....
        /*06c8*/ 	.word	0x0500000f


	//   ....[128]....
        /*06cc*/ 	.word	0x0500000f


	//   ....[129]....
        /*06d0*/ 	.word	0x0500000f


	//   ....[130]....
        /*06d4*/ 	.word	0x0500000f


	//   ....[131]....
        /*06d8*/ 	.word	0x0500000f


	//   ....[132]....
        /*06dc*/ 	.word	0x0500000f


	//   ....[133]....
        /*06e0*/ 	.word	0x0500000f


	//   ....[134]....
        /*06e4*/ 	.word	0x0500000f


	//   ....[135]....
        /*06e8*/ 	.word	0x0500000f


	//   ....[136]....
        /*06ec*/ 	.word	0x0500000f


	//   ....[137]....
        /*06f0*/ 	.word	0x0500000f


	//   ....[138]....
        /*06f4*/ 	.word	0x0500000f


	//   ....[139]....
        /*06f8*/ 	.word	0x0500000f


	//   ....[140]....
        /*06fc*/ 	.word	0x0500000f


	//----- nvinfo : EIATTR_COOP_GROUP_INSTR_OFFSETS
	.align		4
.L_292:
        /*0700*/ 	.byte	0x04, 0x28
        /*0702*/ 	.short	(.L_294 - .L_293)


	//   ....[0]....
.L_293:
        /*0704*/ 	.word	0x00000070


	//   ....[1]....
        /*0708*/ 	.word	0x00000140


	//   ....[2]....
        /*070c*/ 	.word	0x00000190


	//   ....[3]....
        /*0710*/ 	.word	0x000003c0


	//   ....[4]....
        /*0714*/ 	.word	0x00000520


	//   ....[5]....
        /*0718*/ 	.word	0x00000640


	//   ....[6]....
        /*071c*/ 	.word	0x000007a0


	//   ....[7]....
        /*0720*/ 	.word	0x00001b50


	//   ....[8]....
        /*0724*/ 	.word	0x000023e0


	//   ....[9]....
        /*0728*/ 	.word	0x00002410


	//   ....[10]....
        /*072c*/ 	.word	0x00002ca0


	//   ....[11]....
        /*0730*/ 	.word	0x00002d20


	//   ....[12]....
        /*0734*/ 	.word	0x00003640


	//   ....[13]....
        /*0738*/ 	.word	0x000036c0


	//   ....[14]....
        /*073c*/ 	.word	0x00004830


	//   ....[15]....
        /*0740*/ 	.word	0x00004870


	//   ....[16]....
        /*0744*/ 	.word	0x00004f40


	//   ....[17]....
        /*0748*/ 	.word	0x00005040


	//   ....[18]....
        /*074c*/ 	.word	0x00005860


	//   ....[19]....
        /*0750*/ 	.word	0x00005a30


	//   ....[20]....
        /*0754*/ 	.word	0x00007340


	//   ....[21]....
        /*0758*/ 	.word	0x00007370


	//   ....[22]....
        /*075c*/ 	.word	0x00007820


	//   ....[23]....
        /*0760*/ 	.word	0x000078a0


	//   ....[24]....
        /*0764*/ 	.word	0x00008c50


	//   ....[25]....
        /*0768*/ 	.word	0x00008c90


	//   ....[26]....
        /*076c*/ 	.word	0x00008d80


	//   ....[27]....
        /*0770*/ 	.word	0x00008da0


	//   ....[28]....
        /*0774*/ 	.word	0x0000a0d0


	//   ....[29]....
        /*0778*/ 	.word	0x0000a110


	//   ....[30]....
        /*077c*/ 	.word	0x0000a130


	//   ....[31]....
        /*0780*/ 	.word	0x0000a160


	//   ....[32]....
        /*0784*/ 	.word	0x0000a820


	//   ....[33]....
        /*0788*/ 	.word	0x0000a840


	//   ....[34]....
        /*078c*/ 	.word	0x0000a910


	//   ....[35]....
        /*0790*/ 	.word	0x0000a930


	//   ....[36]....
        /*0794*/ 	.word	0x0000a9f0


	//   ....[37]....
        /*0798*/ 	.word	0x0000aa10


	//   ....[38]....
        /*079c*/ 	.word	0x0000aae0


	//   ....[39]....
        /*07a0*/ 	.word	0x0000ab00


	//   ....[40]....
        /*07a4*/ 	.word	0x0000aed0


	//   ....[41]....
        /*07a8*/ 	.word	0x0000aee0


	//   ....[42]....
        /*07ac*/ 	.word	0x0000b320


	//   ....[43]....
        /*07b0*/ 	.word	0x0000b330


	//   ....[44]....
        /*07b4*/ 	.word	0x0000c020


	//   ....[45]....
        /*07b8*/ 	.word	0x0000c050


	//   ....[46]....
        /*07bc*/ 	.word	0x0000c120


	//   ....[47]....
        /*07c0*/ 	.word	0x0000c140


	//   ....[48]....
        /*07c4*/ 	.word	0x0000c200


	//   ....[49]....
        /*07c8*/ 	.word	0x0000c220


	//   ....[50]....
        /*07cc*/ 	.word	0x0000c2f0


	//   ....[51]....
        /*07d0*/ 	.word	0x0000c310


	//   ....[52]....
        /*07d4*/ 	.word	0x0000c450


	//   ....[53]....
        /*07d8*/ 	.word	0x0000c680


	//   ....[54]....
        /*07dc*/ 	.word	0x0000c6b0


	//   ....[55]....
        /*07e0*/ 	.word	0x0000c6e0


	//   ....[56]....
        /*07e4*/ 	.word	0x0000c710


	//   ....[57]....
        /*07e8*/ 	.word	0x0000c740


	//   ....[58]....
        /*07ec*/ 	.word	0x0000c770


	//   ....[59]....
        /*07f0*/ 	.word	0x0000c910


	//   ....[60]....
        /*07f4*/ 	.word	0x0000c940


	//   ....[61]....
        /*07f8*/ 	.word	0x0000c970


	//   ....[62]....
        /*07fc*/ 	.word	0x0000c9a0


	//   ....[63]....
        /*0800*/ 	.word	0x0000c9d0


	//   ....[64]....
        /*0804*/ 	.word	0x0000ca00


	//   ....[65]....
        /*0808*/ 	.word	0x0000caa0


	//   ....[66]....
        /*080c*/ 	.word	0x0000cad0


	//   ....[67]....
        /*0810*/ 	.word	0x0000cae0


	//   ....[68]....
        /*0814*/ 	.word	0x0000cb10


	//   ....[69]....
        /*0818*/ 	.word	0x0000e570


	//   ....[70]....
        /*081c*/ 	.word	0x0000f0f0


	//   ....[71]....
        /*0820*/ 	.word	0x0000f100


	//   ....[72]....
        /*0824*/ 	.word	0x0000f130


	//   ....[73]....
        /*0828*/ 	.word	0x0000f140


	//   ....[74]....
        /*082c*/ 	.word	0x0000f250


	//   ....[75]....
        /*0830*/ 	.word	0x0000f260


	//   ....[76]....
        /*0834*/ 	.word	0x0000f2f0


	//   ....[77]....
        /*0838*/ 	.word	0x0000f300


	//   ....[78]....
        /*083c*/ 	.word	0x0000f390


	//   ....[79]....
        /*0840*/ 	.word	0x0000f3a0


	//   ....[80]....
        /*0844*/ 	.word	0x0000f430


	//   ....[81]....
        /*0848*/ 	.word	0x0000f440


	//   ....[82]....
        /*084c*/ 	.word	0x0000f4d0


	//   ....[83]....
        /*0850*/ 	.word	0x0000f4e0


	//   ....[84]....
        /*0854*/ 	.word	0x0000f530


	//   ....[85]....
        /*0858*/ 	.word	0x0000f560


	//   ....[86]....
        /*085c*/ 	.word	0x00011db0


	//   ....[87]....
        /*0860*/ 	.word	0x00011de0


	//   ....[88]....
        /*0864*/ 	.word	0x00011e30


	//   ....[89]....
        /*0868*/ 	.word	0x00011e70


	//   ....[90]....
        /*086c*/ 	.word	0x00011ea0


	//   ....[91]....
        /*0870*/ 	.word	0x00011ed0


	//   ....[92]....
        /*0874*/ 	.word	0x00011f00


	//   ....[93]....
        /*0878*/ 	.word	0x00011f30


	//   ....[94]....
        /*087c*/ 	.word	0x000120f0


	//   ....[95]....
        /*0880*/ 	.word	0x00012120


	//   ....[96]....
        /*0884*/ 	.word	0x00012150


	//   ....[97]....
        /*0888*/ 	.word	0x00012180


	//   ....[98]....
        /*088c*/ 	.word	0x000121b0


	//   ....[99]....
        /*0890*/ 	.word	0x000121e0


	//   ....[100]....
        /*0894*/ 	.word	0x000122b0


	//   ....[101]....
        /*0898*/ 	.word	0x000122d0


	//   ....[102]....
        /*089c*/ 	.word	0x000122e0


	//   ....[103]....
        /*08a0*/ 	.word	0x00012360


	//   ....[104]....
        /*08a4*/ 	.word	0x00012e90


	//   ....[105]....
        /*08a8*/ 	.word	0x00013440


	//   ....[106]....
        /*08ac*/ 	.word	0x00013610


	//   ....[107]....
        /*08b0*/ 	.word	0x00013660


	//   ....[108]....
        /*08b4*/ 	.word	0x000136c0


	//   ....[109]....
        /*08b8*/ 	.word	0x00013760


	//   ....[110]....
        /*08bc*/ 	.word	0x00013820


	//   ....[111]....
        /*08c0*/ 	.word	0x00013930


	//   ....[112]....
        /*08c4*/ 	.word	0x00013990


	//   ....[113]....
        /*08c8*/ 	.word	0x00013a90


	//   ....[114]....
        /*08cc*/ 	.word	0x00013af0


	//   ....[115]....
        /*08d0*/ 	.word	0x00013bf0


	//   ....[116]....
        /*08d4*/ 	.word	0x00013c50


	//   ....[117]....
        /*08d8*/ 	.word	0x00013d50


	//   ....[118]....
        /*08dc*/ 	.word	0x00013db0


	//   ....[119]....
        /*08e0*/ 	.word	0x00013e90


	//   ....[120]....
        /*08e4*/ 	.word	0x00013f10


	//   ....[121]....
        /*08e8*/ 	.word	0x00013ff0


	//   ....[122]....
        /*08ec*/ 	.word	0x00014320


	//   ....[123]....
        /*08f0*/ 	.word	0x000143c0


	//   ....[124]....
        /*08f4*/ 	.word	0x00014550


	//   ....[125]....
        /*08f8*/ 	.word	0x000145c0


	//   ....[126]....
        /*08fc*/ 	.word	0x00014630


	//   ....[127]....
        /*0900*/ 	.word	0x000146a0


	//   ....[128]....
        /*0904*/ 	.word	0x00014710


	//   ....[129]....
        /*0908*/ 	.word	0x00014790


	//   ....[130]....
        /*090c*/ 	.word	0x00014830


	//   ....[131]....
        /*0910*/ 	.word	0x000148d0


	//   ....[132]....
        /*0914*/ 	.word	0x00014940


	//   ....[133]....
        /*0918*/ 	.word	0x000149b0


	//   ....[134]....
        /*091c*/ 	.word	0x00014a20


	//   ....[135]....
        /*0920*/ 	.word	0x00014aa0


	//   ....[136]....
        /*0924*/ 	.word	0x00014b20


	//   ....[137]....
        /*0928*/ 	.word	0x00014bd0


	//   ....[138]....
        /*092c*/ 	.word	0x00014c20


	//   ....[139]....
        /*0930*/ 	.word	0x00014ce0


	//   ....[140]....
        /*0934*/ 	.word	0x00014e10


	//----- nvinfo : EIATTR_REG_RECONFIG
	.align		4
.L_294:
        /*0938*/ 	.byte	0x01, 0x54
	.zero		2


	//----- nvinfo : EIATTR_SYSCALL_OFFSETS
	.align		4
        /*093c*/ 	.byte	0x04, 0x46
        /*093e*/ 	.short	(.L_296 - .L_295)


	//   ....[0]....
.L_295:
        /*0940*/ 	.word	0x00001d30


	//   ....[1]....
        /*0944*/ 	.word	0x0000e190


	//   ....[2]....
        /*0948*/ 	.word	0x0000e2e0


	//   ....[3]....
        /*094c*/ 	.word	0x0000e3e0


	//   ....[4]....
        /*0950*/ 	.word	0x0000ecb0


	//----- nvinfo : EIATTR_MBARRIER_INSTR_OFFSETS
	.align		4
.L_296:
        /*0954*/ 	.byte	0x04, 0x39
        /*0956*/ 	.short	(.L_298 - .L_297)


	//   ....[0]....
.L_297:
        /*0958*/ 	.word	0x00000270
        /*095c*/ 	.word	0x000000ff
        /*0960*/ 	.word	0x00028800
        /*0964*/ 	.short	0x0100
        /*0966*/ 	.byte	0x08
	.zero		1


	//   ....[1]....
        /*0968*/ 	.word	0x00000280
        /*096c*/ 	.word	0x000000ff
        /*0970*/ 	.word	0x00028820
        /*0974*/ 	.short	0x0100
        /*0976*/ 	.byte	0x08
	.zero		1


	//   ....[2]....
        /*0978*/ 	.word	0x00000370
        /*097c*/ 	.word	0x000000ff
        /*0980*/ 	.word	0x00028830
        /*0984*/ 	.short	0x0100
        /*0986*/ 	.byte	0x08
	.zero		1


	//   ....[3]....
        /*0988*/ 	.word	0x00000380
        /*098c*/ 	.word	0x000000ff
        /*0990*/ 	.word	0x00028840
        /*0994*/ 	.short	0x0100
        /*0996*/ 	.byte	0x08
	.zero		1


	//   ....[4]....
        /*0998*/ 	.word	0x00000390
        /*099c*/ 	.word	0x000000ff
        /*09a0*/ 	.word	0x00028838
        /*09a4*/ 	.short	0x0100
        /*09a6*/ 	.byte	0x08
	.zero		1


	//   ....[5]....
        /*09a8*/ 	.word	0x000003a0
        /*09ac*/ 	.word	0x000000ff
        /*09b0*/ 	.word	0x00028848
        /*09b4*/ 	.short	0x0100
        /*09b6*/ 	.byte	0x08
	.zero		1


	//   ....[6]....
        /*09b8*/ 	.word	0x000004d0
        /*09bc*/ 	.word	0x000000ff
        /*09c0*/ 	.word	0x00028850
        /*09c4*/ 	.short	0x0100
        /*09c6*/ 	.byte	0x08
	.zero		1


	//   ....[7]....
        /*09c8*/ 	.word	0x000004e0
        /*09cc*/ 	.word	0x000000ff
        /*09d0*/ 	.word	0x00028860
        /*09d4*/ 	.short	0x0100
        /*09d6*/ 	.byte	0x08
	.zero		1


	//   ....[8]....
        /*09d8*/ 	.word	0x000004f0
        /*09dc*/ 	.word	0x000000ff
        /*09e0*/ 	.word	0x00028858
        /*09e4*/ 	.short	0x0100
        /*09e6*/ 	.byte	0x08
	.zero		1


	//   ....[9]....
        /*09e8*/ 	.word	0x00000500
        /*09ec*/ 	.word	0x000000ff
        /*09f0*/ 	.word	0x00028868
        /*09f4*/ 	.short	0x0100
        /*09f6*/ 	.byte	0x08
	.zero		1


	//   ....[10]....
        /*09f8*/ 	.word	0x000005f0
        /*09fc*/ 	.word	0x000000ff
        /*0a00*/ 	.word	0x00028870
        /*0a04*/ 	.short	0x0100
        /*0a06*/ 	.byte	0x06
	.zero		1


	//   ....[11]....
        /*0a08*/ 	.word	0x00000600
        /*0a0c*/ 	.word	0x000000ff
        /*0a10*/ 	.word	0x00028880
        /*0a14*/ 	.short	0x0100
        /*0a16*/ 	.byte	0x06
	.zero		1


	//   ....[12]....
        /*0a18*/ 	.word	0x00000610
        /*0a1c*/ 	.word	0x000000ff
        /*0a20*/ 	.word	0x00028878
        /*0a24*/ 	.short	0x0100
        /*0a26*/ 	.byte	0x06
	.zero		1


	//   ....[13]....
        /*0a28*/ 	.word	0x00000620
        /*0a2c*/ 	.word	0x000000ff
        /*0a30*/ 	.word	0x00028888
        /*0a34*/ 	.short	0x0100
        /*0a36*/ 	.byte	0x06
	.zero		1


	//   ....[14]....
        /*0a38*/ 	.word	0x00000750
        /*0a3c*/ 	.word	0x000000ff
        /*0a40*/ 	.word	0x00028890
        /*0a44*/ 	.short	0x0100
        /*0a46*/ 	.byte	0x08
	.zero		1


	//   ....[15]....
        /*0a48*/ 	.word	0x00000760
        /*0a4c*/ 	.word	0x000000ff
        /*0a50*/ 	.word	0x000288a0
        /*0a54*/ 	.short	0x0100
        /*0a56*/ 	.byte	0x08
	.zero		1


	//   ....[16]....
        /*0a58*/ 	.word	0x00000770
        /*0a5c*/ 	.word	0x000000ff
        /*0a60*/ 	.word	0x00028898
        /*0a64*/ 	.short	0x0100
        /*0a66*/ 	.byte	0x08
	.zero		1


	//   ....[17]....
        /*0a68*/ 	.word	0x00000780
        /*0a6c*/ 	.word	0x000000ff
        /*0a70*/ 	.word	0x000288a8
        /*0a74*/ 	.short	0x0100
        /*0a76*/ 	.byte	0x08
	.zero		1


	//   ....[18]....
        /*0a78*/ 	.word	0x000008b0
        /*0a7c*/ 	.word	0x000000ff
        /*0a80*/ 	.word	0x000288b0
        /*0a84*/ 	.short	0x0100
        /*0a86*/ 	.byte	0x08
	.zero		1


	//   ....[19]....
        /*0a88*/ 	.word	0x000008c0
        /*0a8c*/ 	.word	0x000000ff
        /*0a90*/ 	.word	0x000288c0
        /*0a94*/ 	.short	0x0100
        /*0a96*/ 	.byte	0x08
	.zero		1


	//   ....[20]....
        /*0a98*/ 	.word	0x000008d0
        /*0a9c*/ 	.word	0x000000ff
        /*0aa0*/ 	.word	0x000288b8
        /*0aa4*/ 	.short	0x0100
        /*0aa6*/ 	.byte	0x08
	.zero		1


	//   ....[21]....
        /*0aa8*/ 	.word	0x000008e0
        /*0aac*/ 	.word	0x000000ff
        /*0ab0*/ 	.word	0x000288c8
        /*0ab4*/ 	.short	0x0100
        /*0ab6*/ 	.byte	0x08
	.zero		1


	//   ....[22]....
        /*0ab8*/ 	.word	0x00001db0
        /*0abc*/ 	.word	0x000000ff
        /*0ac0*/ 	.word	0x00028800
        /*0ac4*/ 	.short	0x010a
        /*0ac6*/ 	.byte	0x29
	.zero		1


	//   ....[23]....
        /*0ac8*/ 	.word	0x00001e30
        /*0acc*/ 	.word	0x00000000
        /*0ad0*/ 	.word	0x00028830
        /*0ad4*/ 	.short	0x010a
        /*0ad6*/ 	.byte	0x3f
	.zero		1


	//   ....[24]....
        /*0ad8*/ 	.word	0x00001e90
        /*0adc*/ 	.word	0x00000000
        /*0ae0*/ 	.word	0x00028830
        /*0ae4*/ 	.short	0x010a
        /*0ae6*/ 	.byte	0x3f
	.zero		1


	//   ....[25]....
        /*0ae8*/ 	.word	0x000026b0
        /*0aec*/ 	.word	0x00000000
        /*0af0*/ 	.word	0x00000000
        /*0af4*/ 	.short	0x0101
        /*0af6*/ 	.byte	0x3f
	.zero		1


	//   ....[26]....
        /*0af8*/ 	.word	0x000042a0
        /*0afc*/ 	.word	0x000000ff
        /*0b00*/ 	.word	0x00028830
        /*0b04*/ 	.short	0x010a
        /*0b06*/ 	.byte	0x06
	.zero		1


	//   ....[27]....
        /*0b08*/ 	.word	0x000042e0
        /*0b0c*/ 	.word	0x000000ff
        /*0b10*/ 	.word	0x00028830
        /*0b14*/ 	.short	0x010a
        /*0b16*/ 	.byte	0x06
	.zero		1


	//   ....[28]....
        /*0b18*/ 	.word	0x00004620
        /*0b1c*/ 	.word	0x000000ff
        /*0b20*/ 	.word	0x00028850
        /*0b24*/ 	.short	0x010a
        /*0b26*/ 	.byte	0x06
	.zero		1


	//   ....[29]....
        /*0b28*/ 	.word	0x00004660
        /*0b2c*/ 	.word	0x000000ff
        /*0b30*/ 	.word	0x00028850
        /*0b34*/ 	.short	0x010a
        /*0b36*/ 	.byte	0x06
	.zero		1


	//   ....[30]....
        /*0b38*/ 	.word	0x000060a0
        /*0b3c*/ 	.word	0x0000001c
        /*0b40*/ 	.word	0x00000000
        /*0b44*/ 	.short	0x0101
        /*0b46*/ 	.byte	0x3f
	.zero		1


	//   ....[31]....
        /*0b48*/ 	.word	0x00006240
        /*0b4c*/ 	.word	0x0000001c
        /*0b50*/ 	.word	0x00000000
        /*0b54*/ 	.short	0x0101
        /*0b56*/ 	.byte	0x3f
	.zero		1


	//   ....[32]....
        /*0b58*/ 	.word	0x00006c40
        /*0b5c*/ 	.word	0x000000ff
        /*0b60*/ 	.word	0x00028830
        /*0b64*/ 	.short	0x010a
        /*0b66*/ 	.byte	0x06
	.zero		1


	//   ....[33]....
        /*0b68*/ 	.word	0x00006c80
        /*0b6c*/ 	.word	0x000000ff
        /*0b70*/ 	.word	0x00028830
        /*0b74*/ 	.short	0x010a
        /*0b76*/ 	.byte	0x06
	.zero		1


	//   ....[34]....
        /*0b78*/ 	.word	0x00006fc0
        /*0b7c*/ 	.word	0x000000ff
        /*0b80*/ 	.word	0x00028850
        /*0b84*/ 	.short	0x010a
        /*0b86*/ 	.byte	0x06
	.zero		1


	//   ....[35]....
        /*0b88*/ 	.word	0x00007000
        /*0b8c*/ 	.word	0x000000ff
        /*0b90*/ 	.word	0x00028850
        /*0b94*/ 	.short	0x010a
        /*0b96*/ 	.byte	0x06
	.zero		1


	//   ....[36]....
        /*0b98*/ 	.word	0x00008240
        /*0b9c*/ 	.word	0x0000001f
        /*0ba0*/ 	.word	0x00000000
        /*0ba4*/ 	.short	0x0101
        /*0ba6*/ 	.byte	0x3f
	.zero		1


	//   ....[37]....
        /*0ba8*/ 	.word	0x000083f0
        /*0bac*/ 	.word	0x0000001f
        /*0bb0*/ 	.word	0x00000000
        /*0bb4*/ 	.short	0x0101
        /*0bb6*/ 	.byte	0x3f
	.zero		1


	//   ....[38]....
        /*0bb8*/ 	.word	0x00008bc0
        /*0bbc*/ 	.word	0x000000ff
        /*0bc0*/ 	.word	0x00028850
        /*0bc4*/ 	.short	0x010a
        /*0bc6*/ 	.byte	0x05
	.zero		1


	//   ....[39]....
        /*0bc8*/ 	.word	0x00008c00
        /*0bcc*/ 	.word	0x000000ff
        /*0bd0*/ 	.word	0x00028850
        /*0bd4*/ 	.short	0x010a
        /*0bd6*/ 	.byte	0x05
	.zero		1


	//   ....[40]....
        /*0bd8*/ 	.word	0x00009140
        /*0bdc*/ 	.word	0x00000008
        /*0be0*/ 	.word	0x00000000
        /*0be4*/ 	.short	0x0101
        /*0be6*/ 	.byte	0x3f
	.zero		1


	//   ....[41]....
        /*0be8*/ 	.word	0x0000a810
        /*0bec*/ 	.word	0x00000014
        /*0bf0*/ 	.word	0x00000000
        /*0bf4*/ 	.short	0x0101
        /*0bf6*/ 	.byte	0x3f
	.zero		1


	//   ....[42]....
        /*0bf8*/ 	.word	0x0000acc0
        /*0bfc*/ 	.word	0x00000014
        /*0c00*/ 	.word	0x00000000
        /*0c04*/ 	.short	0x0101
        /*0c06*/ 	.byte	0x3f
	.zero		1


	//   ....[43]....
        /*0c08*/ 	.word	0x0000e7c0
        /*0c0c*/ 	.word	0x00000000
        /*0c10*/ 	.word	0x00028840
        /*0c14*/ 	.short	0x010a
        /*0c16*/ 	.byte	0x3f
	.zero		1


	//   ....[44]....
        /*0c18*/ 	.word	0x0000f630
        /*0c1c*/ 	.word	0x00000012
        /*0c20*/ 	.word	0x00028800
        /*0c24*/ 	.short	0x0107
        /*0c26*/ 	.byte	0x3f
	.zero		1


	//   ....[45]....
        /*0c28*/ 	.word	0x0000f740
        /*0c2c*/ 	.word	0x00000012
        /*0c30*/ 	.word	0x00028800
        /*0c34*/ 	.short	0x0101
        /*0c36*/ 	.byte	0x3f
	.zero		1


	//   ....[46]....
        /*0c38*/ 	.word	0x0000f760
        /*0c3c*/ 	.word	0x00000012
        /*0c40*/ 	.word	0x00028820
        /*0c44*/ 	.short	0x010a
        /*0c46*/ 	.byte	0x3f
	.zero		1


	//   ....[47]....
        /*0c48*/ 	.word	0x0000fb20
        /*0c4c*/ 	.word	0x00000003
        /*0c50*/ 	.word	0x00028840
        /*0c54*/ 	.short	0x010a
        /*0c56*/ 	.byte	0x3f
	.zero		1


	//   ....[48]....
        /*0c58*/ 	.word	0x0000fec0
        /*0c5c*/ 	.word	0x00000003
        /*0c60*/ 	.word	0x00000060
        /*0c64*/ 	.short	0x010a
        /*0c66*/ 	.byte	0x3f
	.zero		1


	//   ....[49]....
        /*0c68*/ 	.word	0x00010550
        /*0c6c*/ 	.word	0x00000003
        /*0c70*/ 	.word	0x00028840
        /*0c74*/ 	.short	0x010a
        /*0c76*/ 	.byte	0x3f
	.zero		1


	//   ....[50]....
        /*0c78*/ 	.word	0x000108f0
        /*0c7c*/ 	.word	0x00000002
        /*0c80*/ 	.word	0x00000060
        /*0c84*/ 	.short	0x010a
        /*0c86*/ 	.byte	0x3f
	.zero		1


	//   ....[51]....
        /*0c88*/ 	.word	0x00010ec0
        /*0c8c*/ 	.word	0x00000002
        /*0c90*/ 	.word	0x00028840
        /*0c94*/ 	.short	0x010a
        /*0c96*/ 	.byte	0x3f
	.zero		1


	//   ....[52]....
        /*0c98*/ 	.word	0x00011260
        /*0c9c*/ 	.word	0x00000002
        /*0ca0*/ 	.word	0x00000060
        /*0ca4*/ 	.short	0x010a
        /*0ca6*/ 	.byte	0x3f
	.zero		1


	//   ....[53]....
        /*0ca8*/ 	.word	0x000117e0
        /*0cac*/ 	.word	0x00000000
        /*0cb0*/ 	.word	0x00028860
        /*0cb4*/ 	.short	0x010a
        /*0cb6*/ 	.byte	0x3f
	.zero		1


	//   ....[54]....
        /*0cb8*/ 	.word	0x00012e10
        /*0cbc*/ 	.word	0x00000000
        /*0cc0*/ 	.word	0x00028820
        /*0cc4*/ 	.short	0x010a
        /*0cc6*/ 	.byte	0x3f
	.zero		1


	//   ....[55]....
        /*0cc8*/ 	.word	0x00013000
        /*0ccc*/ 	.word	0x00000006
        /*0cd0*/ 	.word	0x00000000
        /*0cd4*/ 	.short	0x010a
        /*0cd6*/ 	.byte	0x3f
	.zero		1


	//   ....[56]....
        /*0cd8*/ 	.word	0x00013030
        /*0cdc*/ 	.word	0x00000007
        /*0ce0*/ 	.word	0x00000000
        /*0ce4*/ 	.short	0x010a
        /*0ce6*/ 	.byte	0x3f
	.zero		1


	//   ....[57]....
        /*0ce8*/ 	.word	0x00013090
        /*0cec*/ 	.word	0x00000004
        /*0cf0*/ 	.word	0x00000000
        /*0cf4*/ 	.short	0x010a
        /*0cf6*/ 	.byte	0x3f
	.zero		1


	//   ....[58]....
        /*0cf8*/ 	.word	0x000130c0
        /*0cfc*/ 	.word	0x00000003
        /*0d00*/ 	.word	0x00000000
        /*0d04*/ 	.short	0x010a
        /*0d06*/ 	.byte	0x3f
	.zero		1


	//   ....[59]....
        /*0d08*/ 	.word	0x00013130
        /*0d0c*/ 	.word	0x00000003
        /*0d10*/ 	.word	0x00028800
        /*0d14*/ 	.short	0x010a
        /*0d16*/ 	.byte	0x3f
	.zero		1


	//   ....[60]....
        /*0d18*/ 	.word	0x00013180
        /*0d1c*/ 	.word	0x00000000
        /*0d20*/ 	.word	0x00028830
        /*0d24*/ 	.short	0x010a
        /*0d26*/ 	.byte	0x3f
	.zero		1


	//   ....[61]....
        /*0d28*/ 	.word	0x000131e0
        /*0d2c*/ 	.word	0x00000007
        /*0d30*/ 	.word	0x00028830
        /*0d34*/ 	.short	0x010a
        /*0d36*/ 	.byte	0x3f
	.zero		1


	//   ....[62]....
        /*0d38*/ 	.word	0x00013240
        /*0d3c*/ 	.word	0x00000007
        /*0d40*/ 	.word	0x00028850
        /*0d44*/ 	.short	0x010a
        /*0d46*/ 	.byte	0x3f
	.zero		1


	//   ....[63]....
        /*0d48*/ 	.word	0x000132a0
        /*0d4c*/ 	.word	0x00000007
        /*0d50*/ 	.word	0x00028830
        /*0d54*/ 	.short	0x010a
        /*0d56*/ 	.byte	0x3f
	.zero		1


	//   ....[64]....
        /*0d58*/ 	.word	0x00013300
        /*0d5c*/ 	.word	0x00000007
        /*0d60*/ 	.word	0x00028850
        /*0d64*/ 	.short	0x010a
        /*0d66*/ 	.byte	0x3f
	.zero		1


	//   ....[65]....
        /*0d68*/ 	.word	0x00013360
        /*0d6c*/ 	.word	0x00000006
        /*0d70*/ 	.word	0x00028850
        /*0d74*/ 	.short	0x010a
        /*0d76*/ 	.byte	0x3f
	.zero		1


	//   ....[66]....
        /*0d78*/ 	.word	0x00013500
        /*0d7c*/ 	.word	0x00000000
        /*0d80*/ 	.word	0x00028840
        /*0d84*/ 	.short	0x010a
        /*0d86*/ 	.byte	0x3f
	.zero		1


	//   ....[67]....
        /*0d88*/ 	.word	0x00014030
        /*0d8c*/ 	.word	0x00000012
        /*0d90*/ 	.word	0x00028820
        /*0d94*/ 	.short	0x010a
        /*0d96*/ 	.byte	0x3f
	.zero		1


	//   ....[68]....
        /*0d98*/ 	.word	0x00014080
        /*0d9c*/ 	.word	0x00000003
        /*0da0*/ 	.word	0x00028840
        /*0da4*/ 	.short	0x010a
        /*0da6*/ 	.byte	0x3f
	.zero		1


	//   ....[69]....
        /*0da8*/ 	.word	0x000140d0
        /*0dac*/ 	.word	0x00000003
        /*0db0*/ 	.word	0x00000060
        /*0db4*/ 	.short	0x010a
        /*0db6*/ 	.byte	0x3f
	.zero		1


	//   ....[70]....
        /*0db8*/ 	.word	0x00014120
        /*0dbc*/ 	.word	0x00000003
        /*0dc0*/ 	.word	0x00028840
        /*0dc4*/ 	.short	0x010a
        /*0dc6*/ 	.byte	0x3f
	.zero		1


	//   ....[71]....
        /*0dc8*/ 	.word	0x00014170
        /*0dcc*/ 	.word	0x00000002
        /*0dd0*/ 	.word	0x00000060
        /*0dd4*/ 	.short	0x010a
        /*0dd6*/ 	.byte	0x3f
	.zero		1


	//   ....[72]....
        /*0dd8*/ 	.word	0x000141c0
        /*0ddc*/ 	.word	0x00000002
        /*0de0*/ 	.word	0x00028840
        /*0de4*/ 	.short	0x010a
        /*0de6*/ 	.byte	0x3f
	.zero		1


	//   ....[73]....
        /*0de8*/ 	.word	0x00014210
        /*0dec*/ 	.word	0x00000002
        /*0df0*/ 	.word	0x00000060
        /*0df4*/ 	.short	0x010a
        /*0df6*/ 	.byte	0x3f
	.zero		1


	//   ....[74]....
        /*0df8*/ 	.word	0x00014260
        /*0dfc*/ 	.word	0x00000000
        /*0e00*/ 	.word	0x00028860
        /*0e04*/ 	.short	0x010a
        /*0e06*/ 	.byte	0x3f
	.zero		1


	//   ....[75]....
        /*0e08*/ 	.word	0x00014d30
        /*0e0c*/ 	.word	0x00000000
        /*0e10*/ 	.word	0x00028820
        /*0e14*/ 	.short	0x010a
        /*0e16*/ 	.byte	0x3f
	.zero		1


	//   ....[76]....
        /*0e18*/ 	.word	0x00014ed0
        /*0e1c*/ 	.word	0x00000006
        /*0e20*/ 	.word	0x00000000
        /*0e24*/ 	.short	0x010a
        /*0e26*/ 	.byte	0x3f
	.zero		1


	//   ....[77]....
        /*0e28*/ 	.word	0x00014f20
        /*0e2c*/ 	.word	0x00000007
        /*0e30*/ 	.word	0x00000000
        /*0e34*/ 	.short	0x010a
        /*0e36*/ 	.byte	0x3f
	.zero		1


	//   ....[78]....
        /*0e38*/ 	.word	0x00014f70
        /*0e3c*/ 	.word	0x00000004
        /*0e40*/ 	.word	0x00000000
        /*0e44*/ 	.short	0x010a
        /*0e46*/ 	.byte	0x3f
	.zero		1


	//----- nvinfo : EIATTR_NUM_MBARRIERS
	.align		4
.L_298:
        /*0e48*/ 	.byte	0x03, 0x38
        /*0e4a*/ 	.short	0x0016


	//----- nvinfo : EIATTR_EXIT_INSTR_OFFSETS
	.align		4
        /*0e4c*/ 	.byte	0x04, 0x1c
        /*0e4e*/ 	.short	(.L_300 - .L_299)


	//   ....[0]....
.L_299:
        /*0e50*/ 	.word	0x00000a80


	//   ....[1]....
        /*0e54*/ 	.word	0x0000c400


	//   ....[2]....
        /*0e58*/ 	.word	0x00013110


	//----- nvinfo : EIATTR_MAX_THREADS
	.align		4
.L_300:
        /*0e5c*/ 	.byte	0x04, 0x05
        /*0e5e*/ 	.short	(.L_302 - .L_301)
.L_301:
        /*0e60*/ 	.word	0x00000180
        /*0e64*/ 	.word	0x00000001
        /*0e68*/ 	.word	0x00000001


	//----- nvinfo : EIATTR_CRS_STACK_SIZE
	.align		4
.L_302:
        /*0e6c*/ 	.byte	0x04, 0x1e
        /*0e6e*/ 	.short	(.L_304 - .L_303)
.L_303:
        /*0e70*/ 	.word	0x00000000


	//----- nvinfo : EIATTR_CBANK_PARAM_SIZE
	.align		4
.L_304:
        /*0e74*/ 	.byte	0x03, 0x19
        /*0e76*/ 	.short	0x0af0


	//----- nvinfo : EIATTR_PARAM_CBANK
	.align		4
        /*0e78*/ 	.byte	0x04, 0x0a
        /*0e7a*/ 	.short	(.L_306 - .L_305)
	.align		4
.L_305:
        /*0e7c*/ 	.word	index@(.nv.constant0._ZN7cutlass13device_kernelIN5flash11enable_sm90INS1_16FlashAttnFwdSm90INS1_25CollectiveMainloopFwdSm90ILi2EN4cute5tupleIJNS5_1CILi1EEES8_S8_EEENS6_IJNS7_ILi128EEESA_SA_EEELi128ENS_10bfloat16_tEfNS_4arch4Sm90ELb1ELb0ELb0ELb1ELb0ELb0ELb0ELb1ELb1ELb1ELb1ELb0EEENS1_21CollectiveEpilogueFwdISB_S9_SC_SE_Li256ELb1ELb1ELb1ELb0EEENS1_36VarlenDynamicPersistentTileSchedulerILi128ELi128ELi256ELi128ELb1ELb1ELb1ELb1ELb1ELb1EEEEEEEEEvNT_6ParamsE)
        /*0e80*/ 	.short	0x0210
        /*0e82*/ 	.short	0x0af0


	//----- nvinfo : EIATTR_SW_WAR
	.align		4
.L_306:
        /*0e84*/ 	.byte	0x04, 0x36
        /*0e86*/ 	.short	(.L_308 - .L_307)
.L_307:
        /*0e88*/ 	.word	0x00000008
.L_308:


//--------------------- .nv.info._ZN7cutlass13device_kernelIN5flash11enable_sm90INS1_16FlashAttnFwdSm90INS1_25CollectiveMainloopFwdSm90ILi2EN4cute5tupleIJNS5_1CILi1EEES8_S8_EEENS6_IJNS7_ILi128EEESA_SA_EEELi128ENS_10bfloat16_tEfNS_4arch4Sm90ELb1ELb0ELb0ELb1ELb0ELb1ELb0ELb1ELb1ELb1ELb1ELb0EEENS1_21CollectiveEpilogueFwdISB_S9_SC_SE_Li256ELb1ELb1ELb1ELb0EEENS1_36VarlenDynamicPersistentTileSchedulerILi128ELi128ELi256ELi128ELb1ELb1ELb1ELb1ELb1ELb1EEEEEEEEEvNT_6ParamsE --------------------------
	.section	.nv.info._ZN7cutlass13device_kernelIN5flash11enable_sm90INS1_16FlashAttnFwdSm90INS1_25CollectiveMainloopFwdSm90ILi2EN4cute5tupleIJNS5_1CILi1EEES8_S8_EEENS6_IJNS7_ILi128EEESA_SA_EEELi128ENS_10bfloat16_tEfNS_4arch4Sm90ELb1ELb0ELb0ELb1ELb0ELb1ELb0ELb1ELb1ELb1ELb1ELb0EEENS1_21CollectiveEpilogueFwdISB_S9_SC_SE_Li256ELb1ELb1ELb1ELb0EEENS1_36VarlenDynamicPersistentTileSchedulerILi128ELi128ELi256ELi128ELb1ELb1ELb1ELb1ELb1ELb1EEEEEEEEEvNT_6ParamsE,"",@"SHT_CUDA_INFO"
	.sectionflags	@""
	.align	4


	//----- nvinfo : EIATTR_CUDA_API_VERSION
	.align		4
        /*0000*/ 	.byte	0x04, 0x37
        /*0002*/ 	.short	(.L_310 - .L_309)
.L_309:
        /*0004*/ 	.word	0x00000082


	//----- nvinfo : EIATTR_KPARAM_INFO
	.align		4
.L_310:
        /*0008*/ 	.byte	0x04, 0x17
        /*000a*/ 	.short	(.L_312 - .L_311)
.L_311:
        /*000c*/ 	.word	0x00000000
        /*0010*/ 	.short	0x0000
        /*0012*/ 	.short	0x0070
        /*0014*/ 	.byte	0x00, 0xf0, 0x01, 0x2a


	//----- nvinfo : EIATTR_SPARSE_MMA_MASK
	.align		4
.L_312:
        /*0018*/ 	.byte	0x03, 0x50
        /*001a*/ 	.short	0x0000


	//----- nvinfo : EIATTR_MAXREG_COUNT
	.align		4
        /*001c*/ 	.byte	0x03, 0x1b
        /*001e*/ 	.short	0x00a8


	//----- nvinfo : EIATTR_NUM_BARRIERS
	.align		4
        /*0020*/ 	.byte	0x02, 0x4c
        /*0022*/ 	.byte	0x10
	.zero		1


	//----- nvinfo : EIATTR_EXTERNS
	.align		4
        /*0024*/ 	.byte	0x04, 0x0f
        /*0026*/ 	.short	(.L_314 - .L_313)


	//   ....[0]....
	.align		4
.L_313:
        /*0028*/ 	.word	index@(__assertfail)


	//----- nvinfo : EIATTR_ANNOTATIONS
	.align		4
.L_314:
        /*002c*/ 	.byte	0x04, 0x55
        /*002e*/ 	.short	(.L_316 - .L_315)


	//   ....[0]....
.L_315:
        /* <DEDUP_REMOVED lines=95> */


	//----- nvinfo : EIATTR_MERCURY_ISA_VERSION
	.align		4
.L_316:
        /*0610*/ 	.byte	0x03, 0x5f
        /*0612*/ 	.short	0x0101


	//----- nvinfo : EIATTR_UNUSED_LOAD_BYTE_OFFSET
	.align		4
        /*0614*/ 	.byte	0x04, 0x44
        /*0616*/ 	.short	(.L_318 - .L_317)


	//   ....[0]....
.L_317:
        /*0618*/ 	.word	0x00000ad0
        /*061c*/ 	.word	0x0000fff0


	//   ....[1]....
        /*0620*/ 	.word	0x00016a10
        /*0624*/ 	.word	0x0000fff0


	//----- nvinfo : EIATTR_INT_WARP_WIDE_INSTR_OFFSETS
	.align		4
.L_318:
        /*0628*/ 	.byte	0x04, 0x31
        /*062a*/ 	.short	(.L_320 - .L_319)


	//   ....[0]....
.L_319:
        /*062c*/ 	.word	0x00000190


	//   ....[1]....
        /*0630*/ 	.word	0x000001d0


	//   ....[2]....
        /*0634*/ 	.word	0x00000240


	//   ....[3]....
        /*0638*/ 	.word	0x0001cb60


	//   ....[4]....
        /*063c*/ 	.word	0x0001cbf0


	//   ....[5]....
        /*0640*/ 	.word	0x00020290


	//   ....[6]....
        /*0644*/ 	.word	0x000202f0


	//----- nvinfo : EIATTR_COOP_GROUP_MASK_REGIDS
	.align		4
.L_320:
        /*0648*/ 	.byte	0x04, 0x29
        /*064a*/ 	.short	(.L_322 - .L_321)


	//   ....[0]....
.L_321:
        /*064c*/ 	.word	0xffffffff


	//   ....[1]....
        /*0650*/ 	.word	0xffffffff


	//   ....[2]....
        /*0654*/ 	.word	0xffffffff


	//   ....[3]....
        /*0658*/ 	.word	0xffffffff


	//   ....[4]....
        /*065c*/ 	.word	0xffffffff


	//   ....[5]....
        /*0660*/ 	.word	0xffffffff


	//   ....[6]....
        /*0664*/ 	.word	0xffffffff


	//   ....[7]....
        /*0668*/ 	.word	0xffffffff


	//   ....[8]....
        /*066c*/ 	.word	0xffffffff


	//   ....[9]....
        /*0670*/ 	.word	0xffffffff


	//   ....[10]....
        /*0674*/ 	.word	0xffffffff


	//   ....[11]....
        /*0678*/ 	.word	0xffffffff


	//   ....[12]....
        /*067c*/ 	.word	0xffffffff


	//   ....[13]....
        /*0680*/ 	.word	0xffffffff


	//   ....[14]....
        /*0684*/ 	.word	0xffffffff


	//   ....[15]....
        /*0688*/ 	.word	0xffffffff


	//   ....[16]....
        /*068c*/ 	.word	0xffffffff


	//   ....[17]....
        /*0690*/ 	.word	0xffffffff


	//   ....[18]....
        /*0694*/ 	.word	0xffffffff


	//   ....[19]....
        /*0698*/ 	.word	0xffffffff


	//   ....[20]....
        /*069c*/ 	.word	0xffffffff


	//   ....[21]....
        /*06a0*/ 	.word	0xffffffff


	//   ....[22]....
        /*06a4*/ 	.word	0xffffffff


	//   ....[23]....
        /*06a8*/ 	.word	0xffffffff


	//   ....[24]....
        /*06ac*/ 	.word	0xffffffff


	//   ....[25]....
        /*06b0*/ 	.word	0xffffffff


	//   ....[26]....
        /*06b4*/ 	.word	0xffffffff


	//   ....[27]....
        /*06b8*/ 	.word	0xffffffff


	//   ....[28]....
        /*06bc*/ 	.word	0xffffffff


	//   ....[29]....
        /*06c0*/ 	.word	0xffffffff


	//   ....[30]....
        /*06c4*/ 	.word	0xffffffff


	//   ....[31]....
        /*06c8*/ 	.word	0xffffffff


	//   ....[32]....
        /*06cc*/ 	.word	0xffffffff


	//   ....[33]....
        /*06d0*/ 	.word	0xffffffff


	//   ....[34]....
        /*06d4*/ 	.word	0xffffffff


	//   ....[35]....
        /*06d8*/ 	.word	0xffffffff


	//   ....[36]....
        /*06dc*/ 	.word	0xffffffff


	//   ....[37]....
        /*06e0*/ 	.word	0xffffffff


	//   ....[38]....
        /*06e4*/ 	.word	0xffffffff


	//   ....[39]....
        /*06e8*/ 	.word	0xffffffff


	//   ....[40]....
        /*06ec*/ 	.word	0xffffffff


	//   ....[41]....
        /*06f0*/ 	.word	0xffffffff


	//   ....[42]....
        /*06f4*/ 	.word	0xffffffff


	//   ....[43]....
        /*06f8*/ 	.word	0xffffffff


	//   ....[44]....
        /*06fc*/ 	.word	0xffffffff


	//   ....[45]....
        /*0700*/ 	.word	0xffffffff


	//   ....[46]....
        /*0704*/ 	.word	0xffffffff


	//   ....[47]....
        /*0708*/ 	.word	0xffffffff


	//   ....[48]....
        /*070c*/ 	.word	0xffffffff


	//   ....[49]....
        /*0710*/ 	.word	0xffffffff


	//   ....[50]....
        /*0714*/ 	.word	0xffffffff


	//   ....[51]....
        /*0718*/ 	.word	0xffffffff


	//   ....[52]....
        /*071c*/ 	.word	0xffffffff


	//   ....[53]....
        /*0720*/ 	.word	0xffffffff


	//   ....[54]....
        /*0724*/ 	.word	0xffffffff


	//   ....[55]....
        /*0728*/ 	.word	0xffffffff


	//   ....[56]....
        /*072c*/ 	.word	0xffffffff


	//   ....[57]....
        /*0730*/ 	.word	0xffffffff


	//   ....[58]....
        /*0734*/ 	.word	0xffffffff


	//   ....[59]....
        /*0738*/ 	.word	0xffffffff


	//   ....[60]....
        /*073c*/ 	.word	0xffffffff


	//   ....[61]....
        /*0740*/ 	.word	0xffffffff


	//   ....[62]....
        /*0744*/ 	.word	0xffffffff


	//   ....[63]....
        /*0748*/ 	.word	0xffffffff


	//   ....[64]....
        /*074c*/ 	.word	0xffffffff


	//   ....[65]....
        /*0750*/ 	.word	0xffffffff


	//   ....[66]....
        /*0754*/ 	.word	0xffffffff


	//   ....[67]....
        /*0758*/ 	.word	0xffffffff


	//   ....[68]....
        /*075c*/ 	.word	0xffffffff


	//   ....[69]....
        /*0760*/ 	.word	0xffffffff


	//   ....[70]....
        /*0764*/ 	.word	0xffffffff


	//   ....[71]....
        /*0768*/ 	.word	0xffffffff


	//   ....[72]....
        /*076c*/ 	.word	0xffffffff


	//   ....[73]....
        /*0770*/ 	.word	0xffffffff


	//   ....[74]....
        /*0774*/ 	.word	0xffffffff


	//   ....[75]....
        /*0778*/ 	.word	0xffffffff


	//   ....[76]....
        /*077c*/ 	.word	0xffffffff


	//   ....[77]....
        /*0780*/ 	.word	0xffffffff


	//   ....[78]....
        /*0784*/ 	.word	0xffffffff


	//   ....[79]....
        /*0788*/ 	.word	0xffffffff


	//   ....[80]....
        /*078c*/ 	.word	0xffffffff


	//   ....[81]....
        /*0790*/ 	.word	0xffffffff


	//   ....[82]....
        /*0794*/ 	.word	0xffffffff


	//   ....[83]....
        /*0798*/ 	.word	0xffffffff


	//   ....[84]....
        /*079c*/ 	.word	0xffffffff


	//   ....[85]....
        /*07a0*/ 	.word	0xffffffff


	//   ....[86]....
        /*07a4*/ 	.word	0xffffffff


	//   ....[87]....
        /*07a8*/ 	.word	0xffffffff


	//   ....[88]....
        /*07ac*/ 	.word	0xffffffff


	//   ....[89]....
        /*07b0*/ 	.word	0xffffffff


	//   ....[90]....
        /*07b4*/ 	.word	0xffffffff


	//   ....[91]....
        /*07b8*/ 	.word	0xffffffff


	//   ....[92]....
        /*07bc*/ 	.word	0xffffffff


	//   ....[93]....
        /*07c0*/ 	.word	0xffffffff


	//   ....[94]....
        /*07c4*/ 	.word	0xffffffff


	//   ....[95]....
        /*07c8*/ 	.word	0xffffffff


	//   ....[96]....
        /*07cc*/ 	.word	0xffffffff


	//   ....[97]....
        /*07d0*/ 	.word	0xffffffff


	//   ....[98]....
        /*07d4*/ 	.word	0xffffffff


	//   ....[99]....
        /*07d8*/ 	.word	0xffffffff


	//   ....[100]....
        /*07dc*/ 	.word	0xffffffff


	//   ....[101]....
        /*07e0*/ 	.word	0xffffffff


	//   ....[102]....
        /*07e4*/ 	.word	0xffffffff


	//   ....[103]....
        /*07e8*/ 	.word	0xffffffff


	//   ....[104]....
        /*07ec*/ 	.word	0xffffffff


	//   ....[105]....
        /*07f0*/ 	.word	0xffffffff


	//   ....[106]....
        /*07f4*/ 	.word	0xffffffff


	//   ....[107]....
        /*07f8*/ 	.word	0xffffffff


	//   ....[108]....
        /*07fc*/ 	.word	0xffffffff


	//   ....[109]....
        /*0800*/ 	.word	0xffffffff


	//   ....[110]....
        /*0804*/ 	.word	0xffffffff


	//   ....[111]....
        /*0808*/ 	.word	0xffffffff


	//   ....[112]....
        /*080c*/ 	.word	0xffffffff


	//   ....[113]....
        /*0810*/ 	.word	0xffffffff


	//   ....[114]....
        /*0814*/ 	.word	0xffffffff


	//   ....[115]....
        /*0818*/ 	.word	0xffffffff


	//   ....[116]....
        /*081c*/ 	.word	0xffffffff


	//   ....[117]....
        /*0820*/ 	.word	0xffffffff


	//   ....[118]....
        /*0824*/ 	.word	0xffffffff


	//   ....[119]....
        /*0828*/ 	.word	0xffffffff


	//   ....[120]....
        /*082c*/ 	.word	0xffffffff


	//   ....[121]....
        /*0830*/ 	.word	0xffffffff


	//   ....[122]....
        /*0834*/ 	.word	0xffffffff


	//   ....[123]....
        /*0838*/ 	.word	0xffffffff


	//   ....[124]....
        /*083c*/ 	.word	0xffffffff


	//   ....[125]....
        /*0840*/ 	.word	0xffffffff


	//   ....[126]....
        /*0844*/ 	.word	0xffffffff


	//   ....[127]....
        /*0848*/ 	.word	0xffffffff


	//   ....[128]....
        /*084c*/ 	.word	0xffffffff


	//   ....[129]....
        /*0850*/ 	.word	0xffffffff


	//   ....[130]....
        /*0854*/ 	.word	0xffffffff


	//   ....[131]....
        /*0858*/ 	.word	0xffffffff


	//   ....[132]....
        /*085c*/ 	.word	0xffffffff


	//   ....[133]....
        /*0860*/ 	.word	0xffffffff


	//   ....[134]....
        /*0864*/ 	.word	0xffffffff


	//   ....[135]....
        /*0868*/ 	.word	0xffffffff


	//   ....[136]....
        /*086c*/ 	.word	0xffffffff


	//   ....[137]....
        /*0870*/ 	.word	0xffffffff


	//   ....[138]....
        /*0874*/ 	.word	0x0500000f


	//   ....[139]....
        /*0878*/ 	.word	0x0500000f


	//   ....[140]....
        /*087c*/ 	.word	0x0500000f


	//   ....[141]....
        /*0880*/ 	.word	0x0500000f


	//   ....[142]....
        /*0884*/ 	.word	0x0500000f


	//   ....[143]....
        /*0888*/ 	.word	0x0500000f


	//   ....[144]....
        /*088c*/ 	.word	0x0500000f


	//   ....[145]....
        /*0890*/ 	.word	0x0500000f


	//   ....[146]....
        /*0894*/ 	.word	0x0500000f


	//   ....[147]....
        /*0898*/ 	.word	0x0500000f


	//   ....[148]....
        /*089c*/ 	.word	0x0500000f


	//   ....[149]....
        /*08a0*/ 	.word	0x0500000f


	//   ....[150]....
        /*08a4*/ 	.word	0x0500000f


	//   ....[151]....
        /*08a8*/ 	.word	0x0500000f


	//   ....[152]....
        /*08ac*/ 	.word	0x0500000f


	//   ....[153]....
        /*08b0*/ 	.word	0x0500000f


	//   ....[154]....
        /*08b4*/ 	.word	0x0500000f


	//   ....[155]....
        /*08b8*/ 	.word	0x0500000f


	//   ....[156]....
        /*08bc*/ 	.word	0x0500000f


	//   ....[157]....
        /*08c0*/ 	.word	0x0500000f


	//   ....[158]....
        /*08c4*/ 	.word	0x0500000f


	//   ....[159]....
        /*08c8*/ 	.word	0x0500000f


	//   ....[160]....
        /*08cc*/ 	.word	0x0500000f


	//   ....[161]....
        /*08d0*/ 	.word	0x0500000f


	//   ....[162]....
        /*08d4*/ 	.word	0x0500000f


	//   ....[163]....
        /*08d8*/ 	.word	0x0500000f


	//   ....[164]....
        /*08dc*/ 	.word	0x0500000f


	//   ....[165]....
        /*08e0*/ 	.word	0x0500000f


	//   ....[166]....
        /*08e4*/ 	.word	0x0500000f


	//   ....[167]....
        /*08e8*/ 	.word	0x0500000f


	//   ....[168]....
        /*08ec*/ 	.word	0x0500000f


	//   ....[169]....
        /*08f0*/ 	.word	0x0500000f


	//   ....[170]....
        /*08f4*/ 	.word	0x0500000f


	//   ....[171]....
        /*08f8*/ 	.word	0x0500000f


	//   ....[172]....
        /*08fc*/ 	.word	0x0500000f


	//   ....[173]....
        /*0900*/ 	.word	0x0500000f


	//   ....[174]....
        /*0904*/ 	.word	0x0500000f


	//   ....[175]....
        /*0908*/ 	.word	0x0500000f


	//   ....[176]....
        /*090c*/ 	.word	0x0500000f


	//   ....[177]....
        /*0910*/ 	.word	0x0500000f


	//   ....[178]....
        /*0914*/ 	.word	0x0500000f


	//   ....[179]....
        /*0918*/ 	.word	0x0500000f


	//   ....[180]....
        /*091c*/ 	.word	0x0500000f


	//   ....[181]....
        /*0920*/ 	.word	0x0500000f


	//   ....[182]....
        /*0924*/ 	.word	0x0500000f


	//   ....[183]....
        /*0928*/ 	.word	0x0500000f


	//   ....[184]....
        /*092c*/ 	.word	0x0500000f


	//   ....[185]....
        /*0930*/ 	.word	0x0500000f


	//   ....[186]....
        /*0934*/ 	.word	0x0500000f


	//   ....[187]....
        /*0938*/ 	.word	0x0500000f


	//   ....[188]....
        /*093c*/ 	.word	0x0500000f


	//   ....[189]....
        /*0940*/ 	.word	0x0500000f


	//   ....[190]....
        /*0944*/ 	.word	0x0500000f


	//   ....[191]....
        /*0948*/ 	.word	0x0500000f


	//   ....[192]....
        /*094c*/ 	.word	0x0500000f


	//   ....[193]....
        /*0950*/ 	.word	0x0500000f


	//   ....[194]....
        /*0954*/ 	.word	0x0500000f


	//   ....[195]....
        /*0958*/ 	.word	0x0500000f


	//   ....[196]....
        /*095c*/ 	.word	0x0500000f


	//   ....[197]....
        /*0960*/ 	.word	0x0500000f


	//   ....[198]....
        /*0964*/ 	.word	0x0500000f


	//   ....[199]....
        /*0968*/ 	.word	0x0500000f


	//   ....[200]....
        /*096c*/ 	.word	0x0500000f


	//   ....[201]....
        /*0970*/ 	.word	0x0500000f


	//   ....[202]....
        /*0974*/ 	.word	0x0500000f


	//   ....[203]....
        /*0978*/ 	.word	0x0500000f


	//   ....[204]....
        /*097c*/ 	.word	0x0500000f


	//   ....[205]....
        /*0980*/ 	.word	0x0500000f


	//   ....[206]....
        /*0984*/ 	.word	0x0500000f


	//   ....[207]....
        /*0988*/ 	.word	0x0500000f


	//   ....[208]....
        /*098c*/ 	.word	0x0500000f


	//   ....[209]....
        /*0990*/ 	.word	0x0500000f


	//   ....[210]....
        /*0994*/ 	.word	0x0500000f


	//   ....[211]....
        /*0998*/ 	.word	0x0500000f


	//   ....[212]....
        /*099c*/ 	.word	0x0500000f


	//   ....[213]....
        /*09a0*/ 	.word	0x0500000f


	//   ....[214]....
        /*09a4*/ 	.word	0x0500000f


	//   ....[215]....
        /*09a8*/ 	.word	0x0500000f


	//   ....[216]....
        /*09ac*/ 	.word	0x0500000f


	//   ....[217]....
        /*09b0*/ 	.word	0x0500000f


	//   ....[218]....
        /*09b4*/ 	.word	0x0500000f


	//   ....[219]....
        /*09b8*/ 	.word	0x0500000f


	//   ....[220]....
        /*09bc*/ 	.word	0x0500000f


	//   ....[221]....
        /*09c0*/ 	.word	0x0500000f


	//   ....[222]....
        /*09c4*/ 	.word	0x0500000f


	//   ....[223]....
        /*09c8*/ 	.word	0x0500000f


	//   ....[224]....
        /*09cc*/ 	.word	0x0500000f


	//   ....[225]....
        /*09d0*/ 	.word	0x0500000f


	//   ....[226]....
        /*09d4*/ 	.word	0x0500000f


	//   ....[227]....
        /*09d8*/ 	.word	0x0500000f


	//----- nvinfo : EIATTR_COOP_GROUP_INSTR_OFFSETS
	.align		4
.L_322:
        /*09dc*/ 	.byte	0x04, 0x28
        /*09de*/ 	.short	(.L_324 - .L_323)


	//   ....[0]....
.L_323:
        /*09e0*/ 	.word	0x00000070


	//   ....[1]....
        /*09e4*/ 	.word	0x000001a0


	//   ....[2]....
        /*09e8*/ 	.word	0x000001f0


	//   ....[3]....
        /*09ec*/ 	.word	0x00000420


	//   ....[4]....
        /*09f0*/ 	.word	0x00000580


	//   ....[5]....
        /*09f4*/ 	.word	0x000006a0


	//   ....[6]....
        /*09f8*/ 	.word	0x00000800


	//   ....[7]....
        /*09fc*/ 	.word	0x00009650


	//   ....[8]....
        /*0a00*/ 	.word	0x00009d30


	//   ....[9]....
        /*0a04*/ 	.word	0x00009d40


	//   ....[10]....
        /*0a08*/ 	.word	0x00009d50


	//   ....[11]....
        /*0a0c*/ 	.word	0x00009d60


	//   ....[12]....
        /*0a10*/ 	.word	0x0000a0a0


	//   ....[13]....
        /*0a14*/ 	.word	0x0000a0b0


	//   ....[14]....
        /*0a18*/ 	.word	0x0000a0c0


	//   ....[15]....
        /*0a1c*/ 	.word	0x0000a0d0


	//   ....[16]....
        /*0a20*/ 	.word	0x0000a3f0


	//   ....[17]....
        /*0a24*/ 	.word	0x0000a400


	//   ....[18]....
        /*0a28*/ 	.word	0x0000a410


	//   ....[19]....
        /*0a2c*/ 	.word	0x0000a420


	//   ....[20]....
        /*0a30*/ 	.word	0x0000a760


	//   ....[21]....
        /*0a34*/ 	.word	0x0000a770


	//   ....[22]....
        /*0a38*/ 	.word	0x0000a780


	//   ....[23]....
        /*0a3c*/ 	.word	0x0000a790


	//   ....[24]....
        /*0a40*/ 	.word	0x0000c680


	//   ....[25]....
        /*0a44*/ 	.word	0x0000c6a0


	//   ....[26]....
        /*0a48*/ 	.word	0x0000c6b0


	//   ....[27]....
        /*0a4c*/ 	.word	0x0000c6c0


	//   ....[28]....
        /*0a50*/ 	.word	0x0000c7d0


	//   ....[29]....
        /*0a54*/ 	.word	0x0000c820


	//   ....[30]....
        /*0a58*/ 	.word	0x0000c850


	//   ....[31]....
        /*0a5c*/ 	.word	0x0000c890


	//   ....[32]....
        /*0a60*/ 	.word	0x0000cc10


	//   ....[33]....
        /*0a64*/ 	.word	0x0000cc30


	//   ....[34]....
        /*0a68*/ 	.word	0x0000cc50


	//   ....[35]....
        /*0a6c*/ 	.word	0x0000cc60


	//   ....[36]....
        /*0a70*/ 	.word	0x0000cd20


	//   ....[37]....
        /*0a74*/ 	.word	0x0000cd40


	//   ....[38]....
        /*0a78*/ 	.word	0x0000cd50


	//   ....[39]....
        /*0a7c*/ 	.word	0x0000cdd0


	//   ....[40]....
        /*0a80*/ 	.word	0x0000f3b0


	//   ....[41]....
        /*0a84*/ 	.word	0x0000f660


	//   ....[42]....
        /*0a88*/ 	.word	0x0000fbd0


	//   ....[43]....
        /*0a8c*/ 	.word	0x0000fc00


	//   ....[44]....
        /*0a90*/ 	.word	0x00010560


	//   ....[45]....
        /*0a94*/ 	.word	0x000105e0


	//   ....[46]....
        /*0a98*/ 	.word	0x00011aa0


	//   ....[47]....
        /*0a9c*/ 	.word	0x00012130


	//   ....[48]....
        /*0aa0*/ 	.word	0x00012160


	//   ....[49]....
        /*0aa4*/ 	.word	0x00012180


	//   ....[50]....
        /*0aa8*/ 	.word	0x00012880


	//   ....[51]....
        /*0aac*/ 	.word	0x00012a50


	//   ....[52]....
        /*0ab0*/ 	.word	0x00014650


	//   ....[53]....
        /*0ab4*/ 	.word	0x000146e0


	//   ....[54]....
        /*0ab8*/ 	.word	0x00014d60


	//   ....[55]....
        /*0abc*/ 	.word	0x00014e50


	//   ....[56]....
        /*0ac0*/ 	.word	0x00016050


	//   ....[57]....
        /*0ac4*/ 	.word	0x00016090


	//   ....[58]....
        /*0ac8*/ 	.word	0x00016170


	//   ....[59]....
        /*0acc*/ 	.word	0x00016190


	//   ....[60]....
        /*0ad0*/ 	.word	0x000174a0


	//   ....[61]....
        /*0ad4*/ 	.word	0x000174c0


	//   ....[62]....
        /*0ad8*/ 	.word	0x000174e0


	//   ....[63]....
        /*0adc*/ 	.word	0x000174f0


	//   ....[64]....
        /*0ae0*/ 	.word	0x00017bb0


	//   ....[65]....
        /*0ae4*/ 	.word	0x00017bc0


	//   ....[66]....
        /*0ae8*/ 	.word	0x00017cc0


	//   ....[67]....
        /*0aec*/ 	.word	0x00017cd0


	//   ....[68]....
        /*0af0*/ 	.word	0x00017de0


	//   ....[69]....
        /*0af4*/ 	.word	0x00017df0


	//   ....[70]....
        /*0af8*/ 	.word	0x00017f00


	//   ....[71]....
        /*0afc*/ 	.word	0x00017f10


	//   ....[72]....
        /*0b00*/ 	.word	0x000182c0


	//   ....[73]....
        /*0b04*/ 	.word	0x000182d0


	//   ....[74]....
        /*0b08*/ 	.word	0x00018820


	//   ....[75]....
        /*0b0c*/ 	.word	0x00018830


	//   ....[76]....
        /*0b10*/ 	.word	0x00019520


	//   ....[77]....
        /*0b14*/ 	.word	0x00019530


	//   ....[78]....
        /*0b18*/ 	.word	0x00019640


	//   ....[79]....
        /*0b1c*/ 	.word	0x00019650


	//   ....[80]....
        /*0b20*/ 	.word	0x00019760


	//   ....[81]....
        /*0b24*/ 	.word	0x00019770


	//   ....[82]....
        /*0b28*/ 	.word	0x00019880


	//   ....[83]....
        /*0b2c*/ 	.word	0x00019890


	//   ....[84]....
        /*0b30*/ 	.word	0x00019a00


	//   ....[85]....
        /*0b34*/ 	.word	0x00019c30


	//   ....[86]....
        /*0b38*/ 	.word	0x00019c60


	//   ....[87]....
        /*0b3c*/ 	.word	0x00019c90


	//   ....[88]....
        /*0b40*/ 	.word	0x00019cc0


	//   ....[89]....
        /*0b44*/ 	.word	0x00019cf0


	//   ....[90]....
        /*0b48*/ 	.word	0x00019d20


	//   ....[91]....
        /*0b4c*/ 	.word	0x00019ec0


	//   ....[92]....
        /*0b50*/ 	.word	0x00019ef0


	//   ....[93]....
        /*0b54*/ 	.word	0x00019f20


	//   ....[94]....
        /*0b58*/ 	.word	0x00019f50


	//   ....[95]....
        /*0b5c*/ 	.word	0x00019f80


	//   ....[96]....
        /*0b60*/ 	.word	0x00019fb0


	//   ....[97]....
        /*0b64*/ 	.word	0x0001a050


	//   ....[98]....
        /*0b68*/ 	.word	0x0001a080


	//   ....[99]....
        /*0b6c*/ 	.word	0x0001a090


	//   ....[100]....
        /*0b70*/ 	.word	0x0001a0c0


	//   ....[101]....
        /*0b74*/ 	.word	0x0001b690


	//   ....[102]....
        /*0b78*/ 	.word	0x0001d140


	//   ....[103]....
        /*0b7c*/ 	.word	0x0001dd00


	//   ....[104]....
        /*0b80*/ 	.word	0x0001dd10


	//   ....[105]....
        /*0b84*/ 	.word	0x0001dd40


	//   ....[106]....
        /*0b88*/ 	.word	0x0001dd50


	//   ....[107]....
        /*0b8c*/ 	.word	0x0001de60


	//   ....[108]....
        /*0b90*/ 	.word	0x0001de70


	//   ....[109]....
        /*0b94*/ 	.word	0x0001df00


	//   ....[110]....
        /*0b98*/ 	.word	0x0001df10


	//   ....[111]....
        /*0b9c*/ 	.word	0x0001dfa0


	//   ....[112]....
        /*0ba0*/ 	.word	0x0001dfb0


	//   ....[113]....
        /*0ba4*/ 	.word	0x0001e040


	//   ....[114]....
        /*0ba8*/ 	.word	0x0001e050


	//   ....[115]....
        /*0bac*/ 	.word	0x0001e0e0


	//   ....[116]....
        /*0bb0*/ 	.word	0x0001e0f0


	//   ....[117]....
        /*0bb4*/ 	.word	0x0001e140


	//   ....[118]....
        /*0bb8*/ 	.word	0x0001e170


	//   ....[119]....
        /*0bbc*/ 	.word	0x000209d0


	//   ....[120]....
        /*0bc0*/ 	.word	0x00020a50


	//   ....[121]....
        /*0bc4*/ 	.word	0x00020a80


	//   ....[122]....
        /*0bc8*/ 	.word	0x00020a90


	//   ....[123]....
        /*0bcc*/ 	.word	0x00020ac0


	//   ....[124]....
        /*0bd0*/ 	.word	0x00020af0


	//   ....[125]....
        /*0bd4*/ 	.word	0x00020b20


	//   ....[126]....
        /*0bd8*/ 	.word	0x00020b50


	//   ....[127]....
        /*0bdc*/ 	.word	0x00020d10


	//   ....[128]....
        /*0be0*/ 	.word	0x00020d40


	//   ....[129]....
        /*0be4*/ 	.word	0x00020d70


	//   ....[130]....
        /*0be8*/ 	.word	0x00020da0


	//   ....[131]....
        /*0bec*/ 	.word	0x00020dd0


	//   ....[132]....
        /*0bf0*/ 	.word	0x00020e00


	//   ....[133]....
        /*0bf4*/ 	.word	0x00020ed0


	//   ....[134]....
        /*0bf8*/ 	.word	0x00020ef0


	//   ....[135]....
        /*0bfc*/ 	.word	0x00020f00


	//   ....[136]....
        /*0c00*/ 	.word	0x00020f80


	//   ....[137]....
        /*0c04*/ 	.word	0x00021ac0


	//   ....[138]....
        /*0c08*/ 	.word	0x00021f30


	//   ....[139]....
        /*0c0c*/ 	.word	0x00021fe0


	//   ....[140]....
        /*0c10*/ 	.word	0x00022070


	//   ....[141]....
        /*0c14*/ 	.word	0x000220c0


	//   ....[142]....
        /*0c18*/ 	.word	0x00022110


	//   ....[143]....
        /*0c1c*/ 	.word	0x000221a0


	//   ....[144]....
        /*0c20*/ 	.word	0x00022230


	//   ....[145]....
        /*0c24*/ 	.word	0x00022280


	//   ....[146]....
        /*0c28*/ 	.word	0x000222d0


	//   ....[147]....
        /*0c2c*/ 	.word	0x00022360


	//   ....[148]....
        /*0c30*/ 	.word	0x000223f0


	//   ....[149]....
        /*0c34*/ 	.word	0x00022440


	//   ....[150]....
        /*0c38*/ 	.word	0x00022490


	//   ....[151]....
        /*0c3c*/ 	.word	0x00022520


	//   ....[152]....
        /*0c40*/ 	.word	0x000225b0


	//   ....[153]....
        /*0c44*/ 	.word	0x00022600


	//   ....[154]....
        /*0c48*/ 	.word	0x00022650


	//   ....[155]....
        /*0c4c*/ 	.word	0x00022750


	//   ....[156]....
        /*0c50*/ 	.word	0x00022800


	//   ....[157]....
        /*0c54*/ 	.word	0x00022880


	//   ....[158]....
        /*0c58*/ 	.word	0x00022910


	//   ....[159]....
        /*0c5c*/ 	.word	0x00022a80


	//   ....[160]....
        /*0c60*/ 	.word	0x00022bb0


	//   ....[161]....
        /*0c64*/ 	.word	0x00022c30


	//   ....[162]....
        /*0c68*/ 	.word	0x00022c80


	//   ....[163]....
        /*0c6c*/ 	.word	0x00022d10


	//   ....[164]....
        /*0c70*/ 	.word	0x00022db0


	//   ....[165]....
        /*0c74*/ 	.word	0x00022e30


	//   ....[166]....
        /*0c78*/ 	.word	0x00022ea0


	//   ....[167]....
        /*0c7c*/ 	.word	0x00022ff0


	//   ....[168]....
        /*0c80*/ 	.word	0x00023130


	//   ....[169]....
        /*0c84*/ 	.word	0x00023190


	//   ....[170]....
        /*0c88*/ 	.word	0x000231e0


	//   ....[171]....
        /*0c8c*/ 	.word	0x000234c0


	//   ....[172]....
        /*0c90*/ 	.word	0x00023510


	//   ....[173]....
        /*0c94*/ 	.word	0x000235a0


	//   ....[174]....
        /*0c98*/ 	.word	0x00023630


	//   ....[175]....
        /*0c9c*/ 	.word	0x000236c0


	//   ....[176]....
        /*0ca0*/ 	.word	0x00023750


	//   ....[177]....
        /*0ca4*/ 	.word	0x000237e0


	//   ....[178]....
        /*0ca8*/ 	.word	0x00023870


	//   ....[179]....
        /*0cac*/ 	.word	0x000238f0


	//   ....[180]....
        /*0cb0*/ 	.word	0x00023940


	//   ....[181]....
        /*0cb4*/ 	.word	0x000239d0


	//   ....[182]....
        /*0cb8*/ 	.word	0x00023a60


	//   ....[183]....
        /*0cbc*/ 	.word	0x00023ae0


	//   ....[184]....
        /*0cc0*/ 	.word	0x00023b30


	//   ....[185]....
        /*0cc4*/ 	.word	0x00023bc0


	//   ....[186]....
        /*0cc8*/ 	.word	0x00023c50


	//   ....[187]....
        /*0ccc*/ 	.word	0x00023ce0


	//   ....[188]....
        /*0cd0*/ 	.word	0x00023d70


	//   ....[189]....
        /*0cd4*/ 	.word	0x00023e00


	//   ....[190]....
        /*0cd8*/ 	.word	0x00023e90


	//   ....[191]....
        /*0cdc*/ 	.word	0x00023f50


	//   ....[192]....
        /*0ce0*/ 	.word	0x00024230


	//   ....[193]....
        /*0ce4*/ 	.word	0x00024410


	//   ....[194]....
        /*0ce8*/ 	.word	0x00024460


	//   ....[195]....
        /*0cec*/ 	.word	0x000244c0


	//   ....[196]....
        /*0cf0*/ 	.word	0x00024560


	//   ....[197]....
        /*0cf4*/ 	.word	0x00024620


	//   ....[198]....
        /*0cf8*/ 	.word	0x00024730


	//   ....[199]....
        /*0cfc*/ 	.word	0x00024790


	//   ....[200]....
        /*0d00*/ 	.word	0x00024890


	//   ....[201]....
        /*0d04*/ 	.word	0x000248f0


	//   ....[202]....
        /*0d08*/ 	.word	0x000249f0


	//   ....[203]....
        /*0d0c*/ 	.word	0x00024a50


	//   ....[204]....
        /*0d10*/ 	.word	0x00024b50


	//   ....[205]....
        /*0d14*/ 	.word	0x00024bb0


	//   ....[206]....
        /*0d18*/ 	.word	0x00024c90


	//   ....[207]....
        /*0d1c*/ 	.word	0x00024d10


	//   ....[208]....
        /*0d20*/ 	.word	0x00024df0


	//   ....[209]....
        /*0d24*/ 	.word	0x00025120


	//   ....[210]....
        /*0d28*/ 	.word	0x000251c0


	//   ....[211]....
        /*0d2c*/ 	.word	0x00025360


	//   ....[212]....
        /*0d30*/ 	.word	0x000253e0


	//   ....[213]....
        /*0d34*/ 	.word	0x00025460


	//   ....[214]....
        /*0d38*/ 	.word	0x000254e0


	//   ....[215]....
        /*0d3c*/ 	.word	0x00025560


	//   ....[216]....
        /*0d40*/ 	.word	0x000255f0


	//   ....[217]....
        /*0d44*/ 	.word	0x00025690


	//   ....[218]....
        /*0d48*/ 	.word	0x00025740


	//   ....[219]....
        /*0d4c*/ 	.word	0x000257c0


	//   ....[220]....
        /*0d50*/ 	.word	0x00025840


	//   ....[221]....
        /*0d54*/ 	.word	0x000258c0


	//   ....[222]....
        /*0d58*/ 	.word	0x00025950


	//   ....[223]....
        /*0d5c*/ 	.word	0x000259d0


	//   ....[224]....
        /*0d60*/ 	.word	0x00025a80


	//   ....[225]....
        /*0d64*/ 	.word	0x00025ad0


	//   ....[226]....
        /*0d68*/ 	.word	0x00025b90


	//   ....[227]....
        /*0d6c*/ 	.word	0x00025cc0


	//----- nvinfo : EIATTR_REG_RECONFIG
	.align		4
.L_324:
        /*0d70*/ 	.byte	0x01, 0x54
	.zero		2


	//----- nvinfo : EIATTR_SYSCALL_OFFSETS
	.align		4
        /*0d74*/ 	.byte	0x04, 0x46
        /*0d76*/ 	.short	(.L_326 - .L_325)


	//   ....[0]....
.L_325:
        /*0d78*/ 	.word	0x00001ee0


	//   ....[1]....
        /*0d7c*/ 	.word	0x00002030


	//   ....[2]....
        /*0d80*/ 	.word	0x000097f0


	//   ....[3]....
        /*0d84*/ 	.word	0x00009ae0


	//   ....[4]....
        /*0d88*/ 	.word	0x0001cd60


	//   ....[5]....
        /*0d8c*/ 	.word	0x0001ceb0


	//   ....[6]....
        /*0d90*/ 	.word	0x0001cfa0


	//   ....[7]....
        /*0d94*/ 	.word	0x0001d8c0


	//----- nvinfo : EIATTR_MBARRIER_INSTR_OFFSETS
	.align		4
.L_326:
        /*0d98*/ 	.byte	0x04, 0x39
        /*0d9a*/ 	.short	(.L_328 - .L_327)


	//   ....[0]....
.L_327:
        /*0d9c*/ 	.word	0x000002d0
        /*0da0*/ 	.word	0x000000ff
        /*0da4*/ 	.word	0x00028800
        /*0da8*/ 	.short	0x0100
        /*0daa*/ 	.byte	0x08
	.zero		1


	//   ....[1]....
        /*0dac*/ 	.word	0x000002e0
        /*0db0*/ 	.word	0x000000ff
        /*0db4*/ 	.word	0x00028820
        /*0db8*/ 	.short	0x0100
        /*0dba*/ 	.byte	0x08
	.zero		1


	//   ....[2]....
        /*0dbc*/ 	.word	0x000003d0
        /*0dc0*/ 	.word	0x000000ff
        /*0dc4*/ 	.word	0x00028830
        /*0dc8*/ 	.short	0x0100
        /*0dca*/ 	.byte	0x08
	.zero		1


	//   ....[3]....
        /*0dcc*/ 	.word	0x000003e0
        /*0dd0*/ 	.word	0x000000ff
        /*0dd4*/ 	.word	0x00028840
        /*0dd8*/ 	.short	0x0100
        /*0dda*/ 	.byte	0x08
	.zero		1


	//   ....[4]....
        /*0ddc*/ 	.word	0x000003f0
        /*0de0*/ 	.word	0x000000ff
        /*0de4*/ 	.word	0x00028838
        /*0de8*/ 	.short	0x0100
        /*0dea*/ 	.byte	0x08
	.zero		1


	//   ....[5]....
        /*0dec*/ 	.word	0x00000400
        /*0df0*/ 	.word	0x000000ff
        /*0df4*/ 	.word	0x00028848
        /*0df8*/ 	.short	0x0100
        /*0dfa*/ 	.byte	0x08
	.zero		1


	//   ....[6]....
        /*0dfc*/ 	.word	0x00000530
        /*0e00*/ 	.word	0x000000ff
        /*0e04*/ 	.word	0x00028850
        /*0e08*/ 	.short	0x0100
        /*0e0a*/ 	.byte	0x08
	.zero		1


	//   ....[7]....
        /*0e0c*/ 	.word	0x00000540
        /*0e10*/ 	.word	0x000000ff
        /*0e14*/ 	.word	0x00028860
        /*0e18*/ 	.short	0x0100
        /*0e1a*/ 	.byte	0x08
	.zero		1


	//   ....[8]....
        /*0e1c*/ 	.word	0x00000550
        /*0e20*/ 	.word	0x000000ff
        /*0e24*/ 	.word	0x00028858
        /*0e28*/ 	.short	0x0100
        /*0e2a*/ 	.byte	0x08
	.zero		1


	//   ....[9]....
        /*0e2c*/ 	.word	0x00000560
        /*0e30*/ 	.word	0x000000ff
        /*0e34*/ 	.word	0x00028868
        /*0e38*/ 	.short	0x0100
        /*0e3a*/ 	.byte	0x08
	.zero		1


	//   ....[10]....
        /*0e3c*/ 	.word	0x00000650
        /*0e40*/ 	.word	0x000000ff
        /*0e44*/ 	.word	0x00028870
        /*0e48*/ 	.short	0x0100
        /*0e4a*/ 	.byte	0x06
	.zero		1


	//   ....[11]....
        /*0e4c*/ 	.word	0x00000660
        /*0e50*/ 	.word	0x000000ff
        /*0e54*/ 	.word	0x00028880
        /*0e58*/ 	.short	0x0100
        /*0e5a*/ 	.byte	0x06
	.zero		1


	//   ....[12]....
        /*0e5c*/ 	.word	0x00000670
        /*0e60*/ 	.word	0x000000ff
        /*0e64*/ 	.word	0x00028878
        /*0e68*/ 	.short	0x0100
        /*0e6a*/ 	.byte	0x06
	.zero		1


	//   ....[13]....
        /*0e6c*/ 	.word	0x00000680
        /*0e70*/ 	.word	0x000000ff
        /*0e74*/ 	.word	0x00028888
        /*0e78*/ 	.short	0x0100
        /*0e7a*/ 	.byte	0x06
	.zero		1


	//   ....[14]....
        /*0e7c*/ 	.word	0x000007b0
        /*0e80*/ 	.word	0x000000ff
        /*0e84*/ 	.word	0x00028890
        /*0e88*/ 	.short	0x0100
        /*0e8a*/ 	.byte	0x08
	.zero		1


	//   ....[15]....
        /*0e8c*/ 	.word	0x000007c0
        /*0e90*/ 	.word	0x000000ff
        /*0e94*/ 	.word	0x000288a0
        /*0e98*/ 	.short	0x0100
        /*0e9a*/ 	.byte	0x08
	.zero		1


	//   ....[16]....
        /*0e9c*/ 	.word	0x000007d0
        /*0ea0*/ 	.word	0x000000ff
        /*0ea4*/ 	.word	0x00028898
        /*0ea8*/ 	.short	0x0100
        /*0eaa*/ 	.byte	0x08
	.zero		1


	//   ....[17]....
        /*0eac*/ 	.word	0x000007e0
        /*0eb0*/ 	.word	0x000000ff
        /*0eb4*/ 	.word	0x000288a8
        /*0eb8*/ 	.short	0x0100
        /*0eba*/ 	.byte	0x08
	.zero		1


	//   ....[18]....
        /*0ebc*/ 	.word	0x00000910
        /*0ec0*/ 	.word	0x000000ff
        /*0ec4*/ 	.word	0x000288b0
        /*0ec8*/ 	.short	0x0100
        /*0eca*/ 	.byte	0x08
	.zero		1


	//   ....[19]....
        /*0ecc*/ 	.word	0x00000920
        /*0ed0*/ 	.word	0x000000ff
        /*0ed4*/ 	.word	0x000288c0
        /*0ed8*/ 	.short	0x0100
        /*0eda*/ 	.byte	0x08
	.zero		1


	//   ....[20]....
        /*0edc*/ 	.word	0x00000930
        /*0ee0*/ 	.word	0x000000ff
        /*0ee4*/ 	.word	0x000288b8
        /*0ee8*/ 	.short	0x0100
        /*0eea*/ 	.byte	0x08
	.zero		1


	//   ....[21]....
        /*0eec*/ 	.word	0x00000940
        /*0ef0*/ 	.word	0x000000ff
        /*0ef4*/ 	.word	0x000288c8
        /*0ef8*/ 	.short	0x0100
        /*0efa*/ 	.byte	0x08
	.zero		1


	//   ....[22]....
        /*0efc*/ 	.word	0x00003740
        /*0f00*/ 	.word	0x0000006e
        /*0f04*/ 	.word	0x00028890
        /*0f08*/ 	.short	0x010a
        /*0f0a*/ 	.byte	0x3f
	.zero		1


	//   ....[23]....
        /*0f0c*/ 	.word	0x00005fc0
        /*0f10*/ 	.word	0x0000006e
        /*0f14*/ 	.word	0x00028890
        /*0f18*/ 	.short	0x010a
        /*0f1a*/ 	.byte	0x3f
	.zero		1


	//   ....[24]....
        /*0f1c*/ 	.word	0x000082e0
        /*0f20*/ 	.word	0x0000006e
        /*0f24*/ 	.word	0x00028890
        /*0f28*/ 	.short	0x010a
        /*0f2a*/ 	.byte	0x3f
	.zero		1


	//   ....[25]....
        /*0f2c*/ 	.word	0x00008940
        /*0f30*/ 	.word	0x00000030
        /*0f34*/ 	.word	0x00000000
        /*0f38*/ 	.short	0x0101
        /*0f3a*/ 	.byte	0x3f
	.zero		1


	//   ....[26]....
        /*0f3c*/ 	.word	0x00008980
        /*0f40*/ 	.word	0x0000006e
        /*0f44*/ 	.word	0x000288b0
        /*0f48*/ 	.short	0x010a
        /*0f4a*/ 	.byte	0x3f
	.zero		1


	//   ....[27]....
        /*0f4c*/ 	.word	0x00008fd0
        /*0f50*/ 	.word	0x0000006e
        /*0f54*/ 	.word	0x00000000
        /*0f58*/ 	.short	0x0101
        /*0f5a*/ 	.byte	0x3f
	.zero		1


	//   ....[28]....
        /*0f5c*/ 	.word	0x00009870
        /*0f60*/ 	.word	0x00000002
        /*0f64*/ 	.word	0x00028800
        /*0f68*/ 	.short	0x010a
        /*0f6a*/ 	.byte	0x3f
	.zero		1


	//   ....[29]....
        /*0f6c*/ 	.word	0x000098c0
        /*0f70*/ 	.word	0x00000002
        /*0f74*/ 	.word	0x00028800
        /*0f78*/ 	.short	0x010a
        /*0f7a*/ 	.byte	0x3f
	.zero		1


	//   ....[30]....
        /*0f7c*/ 	.word	0x0000a9d0
        /*0f80*/ 	.word	0x00000002
        /*0f84*/ 	.word	0x00028800
        /*0f88*/ 	.short	0x010a
        /*0f8a*/ 	.byte	0x3f
	.zero		1


	//   ....[31]....
        /*0f8c*/ 	.word	0x0000d080
        /*0f90*/ 	.word	0x00000002
        /*0f94*/ 	.word	0x00028800
        /*0f98*/ 	.short	0x010a
        /*0f9a*/ 	.byte	0x3f
	.zero		1


	//   ....[32]....
        /*0f9c*/ 	.word	0x0000ed90
        /*0fa0*/ 	.word	0x00000003
        /*0fa4*/ 	.word	0x00028830
        /*0fa8*/ 	.short	0x010a
        /*0faa*/ 	.byte	0x3f
	.zero		1


	//   ....[33]....
        /*0fac*/ 	.word	0x0000ee00
        /*0fb0*/ 	.word	0x00000003
        /*0fb4*/ 	.word	0x00028830
        /*0fb8*/ 	.short	0x010a
        /*0fba*/ 	.byte	0x3f
	.zero		1


	//   ....[34]....
        /*0fbc*/ 	.word	0x0000f5b0
        /*0fc0*/ 	.word	0x00000003
        /*0fc4*/ 	.word	0x00000000
        /*0fc8*/ 	.short	0x0101
        /*0fca*/ 	.byte	0x3f
	.zero		1


	//   ....[35]....
        /*0fcc*/ 	.word	0x000112f0
        /*0fd0*/ 	.word	0x00000000
        /*0fd4*/ 	.word	0x00028830
        /*0fd8*/ 	.short	0x010a
        /*0fda*/ 	.byte	0x3f
	.zero		1


	//   ....[36]....
        /*0fdc*/ 	.word	0x00011340
        /*0fe0*/ 	.word	0x00000000
        /*0fe4*/ 	.word	0x00028830
        /*0fe8*/ 	.short	0x010a
        /*0fea*/ 	.byte	0x3f
	.zero		1


	//   ....[37]....
        /*0fec*/ 	.word	0x00011750
        /*0ff0*/ 	.word	0x00000006
        /*0ff4*/ 	.word	0x00028850
        /*0ff8*/ 	.short	0x010a
        /*0ffa*/ 	.byte	0x3f
	.zero		1


	//   ....[38]....
        /*0ffc*/ 	.word	0x00011790
        /*1000*/ 	.word	0x00000006
        /*1004*/ 	.word	0x00028850
        /*1008*/ 	.short	0x010a
        /*100a*/ 	.byte	0x3f
	.zero		1


	//   ....[39]....
        /*100c*/ 	.word	0x00013130
        /*1010*/ 	.word	0x00000015
        /*1014*/ 	.word	0x00000000
        /*1018*/ 	.short	0x0101
        /*101a*/ 	.byte	0x3f
	.zero		1


	//   ....[40]....
        /*101c*/ 	.word	0x000131d0
        /*1020*/ 	.word	0x0000000e
        /*1024*/ 	.word	0x00000000
        /*1028*/ 	.short	0x0101
        /*102a*/ 	.byte	0x3f
	.zero		1


	//   ....[41]....
        /*102c*/ 	.word	0x00013e20
        /*1030*/ 	.word	0x00000000
        /*1034*/ 	.word	0x00028830
        /*1038*/ 	.short	0x010a
        /*103a*/ 	.byte	0x3f
	.zero		1


	//   ....[42]....
        /*103c*/ 	.word	0x00013e70
        /*1040*/ 	.word	0x00000000
        /*1044*/ 	.word	0x00028830
        /*1048*/ 	.short	0x010a
        /*104a*/ 	.byte	0x3f
	.zero		1


	//   ....[43]....
        /*104c*/ 	.word	0x00014280
        /*1050*/ 	.word	0x00000006
        /*1054*/ 	.word	0x00028850
        /*1058*/ 	.short	0x010a
        /*105a*/ 	.byte	0x3f
	.zero		1


	//   ....[44]....
        /*105c*/ 	.word	0x000142c0
        /*1060*/ 	.word	0x00000006
        /*1064*/ 	.word	0x00028850
        /*1068*/ 	.short	0x010a
        /*106a*/ 	.byte	0x3f
	.zero		1


	//   ....[45]....
        /*106c*/ 	.word	0x00015430
        /*1070*/ 	.word	0x00000027
        /*1074*/ 	.word	0x00000000
        /*1078*/ 	.short	0x0101
        /*107a*/ 	.byte	0x3f
	.zero		1


	//   ....[46]....
        /*107c*/ 	.word	0x00015580
        /*1080*/ 	.word	0x00000027
        /*1084*/ 	.word	0x00000000
        /*1088*/ 	.short	0x0101
        /*108a*/ 	.byte	0x3f
	.zero		1


	//   ....[47]....
        /*108c*/ 	.word	0x00015f50
        /*1090*/ 	.word	0x0000000e
        /*1094*/ 	.word	0x00028850
        /*1098*/ 	.short	0x010a
        /*109a*/ 	.byte	0x3f
	.zero		1


	//   ....[48]....
        /*109c*/ 	.word	0x00015fd0
        /*10a0*/ 	.word	0x0000000e
        /*10a4*/ 	.word	0x00028850
        /*10a8*/ 	.short	0x010a
        /*10aa*/ 	.byte	0x3f
	.zero		1


	//   ....[49]....
        /*10ac*/ 	.word	0x00016590
        /*10b0*/ 	.word	0x00000006
        /*10b4*/ 	.word	0x00000000
        /*10b8*/ 	.short	0x0101
        /*10ba*/ 	.byte	0x3f
	.zero		1


	//   ....[50]....
        /*10bc*/ 	.word	0x00017b20
        /*10c0*/ 	.word	0x00000003
        /*10c4*/ 	.word	0x00000000
        /*10c8*/ 	.short	0x0101
        /*10ca*/ 	.byte	0x3f
	.zero		1


	//   ....[51]....
        /*10cc*/ 	.word	0x000181c0
        /*10d0*/ 	.word	0x0000000a
        /*10d4*/ 	.word	0x00000000
        /*10d8*/ 	.short	0x0101
        /*10da*/ 	.byte	0x3f
	.zero		1


	//   ....[52]....
        /*10dc*/ 	.word	0x0001b770
        /*10e0*/ 	.word	0x00000012
        /*10e4*/ 	.word	0x00028820
        /*10e8*/ 	.short	0x010a
        /*10ea*/ 	.byte	0x3f
	.zero		1


	//   ....[53]....
        /*10ec*/ 	.word	0x0001b840
        /*10f0*/ 	.word	0x00000005
        /*10f4*/ 	.word	0x000288a0
        /*10f8*/ 	.short	0x010a
        /*10fa*/ 	.byte	0x3f
	.zero		1


	//   ....[54]....
        /*10fc*/ 	.word	0x0001bb90
        /*1100*/ 	.word	0x00000005
        /*1104*/ 	.word	0x000288c0
        /*1108*/ 	.short	0x010a
        /*110a*/ 	.byte	0x3f
	.zero		1


	//   ....[55]....
        /*110c*/ 	.word	0x0001c040
        /*1110*/ 	.word	0x00000007
        /*1114*/ 	.word	0x000288a0
        /*1118*/ 	.short	0x010a
        /*111a*/ 	.byte	0x3f
	.zero		1


	//   ....[56]....
        /*111c*/ 	.word	0x0001c370
        /*1120*/ 	.word	0x00000007
        /*1124*/ 	.word	0x000288c0
        /*1128*/ 	.short	0x010a
        /*112a*/ 	.byte	0x3f
	.zero		1


	//   ....[57]....
        /*112c*/ 	.word	0x0001d3b0
        /*1130*/ 	.word	0x00000000
        /*1134*/ 	.word	0x00028840
        /*1138*/ 	.short	0x010a
        /*113a*/ 	.byte	0x3f
	.zero		1


	//   ....[58]....
        /*113c*/ 	.word	0x0001e240
        /*1140*/ 	.word	0x00000012
        /*1144*/ 	.word	0x00028800
        /*1148*/ 	.short	0x0107
        /*114a*/ 	.byte	0x3f
	.zero		1


	//   ....[59]....
        /*114c*/ 	.word	0x0001e350
        /*1150*/ 	.word	0x00000012
        /*1154*/ 	.word	0x00028800
        /*1158*/ 	.short	0x0101
        /*115a*/ 	.byte	0x3f
	.zero		1


	//   ....[60]....
        /*115c*/ 	.word	0x0001e370
        /*1160*/ 	.word	0x00000012
        /*1164*/ 	.word	0x00028820
        /*1168*/ 	.short	0x010a
        /*116a*/ 	.byte	0x3f
	.zero		1


	//   ....[61]....
        /*116c*/ 	.word	0x0001e730
        /*1170*/ 	.word	0x00000003
        /*1174*/ 	.word	0x00028840
        /*1178*/ 	.short	0x010a
        /*117a*/ 	.byte	0x3f
	.zero		1


	//   ....[62]....
        /*117c*/ 	.word	0x0001ead0
        /*1180*/ 	.word	0x00000003
        /*1184*/ 	.word	0x00000060
        /*1188*/ 	.short	0x010a
        /*118a*/ 	.byte	0x3f
	.zero		1


	//   ....[63]....
        /*118c*/ 	.word	0x0001f160
        /*1190*/ 	.word	0x00000003
        /*1194*/ 	.word	0x00028840
        /*1198*/ 	.short	0x010a
        /*119a*/ 	.byte	0x3f
	.zero		1


	//   ....[64]....
        /*119c*/ 	.word	0x0001f500
        /*11a0*/ 	.word	0x00000002
        /*11a4*/ 	.word	0x00000060
        /*11a8*/ 	.short	0x010a
        /*11aa*/ 	.byte	0x3f
	.zero		1


	//   ....[65]....
        /*11ac*/ 	.word	0x0001fad0
        /*11b0*/ 	.word	0x00000002
        /*11b4*/ 	.word	0x00028840
        /*11b8*/ 	.short	0x010a
        /*11ba*/ 	.byte	0x3f
	.zero		1


	//   ....[66]....
        /*11bc*/ 	.word	0x0001fe70
        /*11c0*/ 	.word	0x00000002
        /*11c4*/ 	.word	0x00000060
        /*11c8*/ 	.short	0x010a
        /*11ca*/ 	.byte	0x3f
	.zero		1


	//   ....[67]....
        /*11cc*/ 	.word	0x000203f0
        /*11d0*/ 	.word	0x00000000
        /*11d4*/ 	.word	0x00028860
        /*11d8*/ 	.short	0x010a
        /*11da*/ 	.byte	0x3f
	.zero		1


	//   ....[68]....
        /*11dc*/ 	.word	0x00021a40
        /*11e0*/ 	.word	0x00000000
        /*11e4*/ 	.word	0x00028820
        /*11e8*/ 	.short	0x010a
        /*11ea*/ 	.byte	0x3f
	.zero		1


	//   ....[69]....
        /*11ec*/ 	.word	0x00021c20
        /*11f0*/ 	.word	0x00000006
        /*11f4*/ 	.word	0x00000000
        /*11f8*/ 	.short	0x010a
        /*11fa*/ 	.byte	0x3f
	.zero		1


	//   ....[70]....
        /*11fc*/ 	.word	0x00021c50
        /*1200*/ 	.word	0x00000007
        /*1204*/ 	.word	0x00000000
        /*1208*/ 	.short	0x010a
        /*120a*/ 	.byte	0x3f
	.zero		1


	//   ....[71]....
        /*120c*/ 	.word	0x00021cb0
        /*1210*/ 	.word	0x00000004
        /*1214*/ 	.word	0x00000000
        /*1218*/ 	.short	0x010a
        /*121a*/ 	.byte	0x3f
	.zero		1


	//   ....[72]....
        /*121c*/ 	.word	0x00021ce0
        /*1220*/ 	.word	0x00000003
        /*1224*/ 	.word	0x00000000
        /*1228*/ 	.short	0x010a
        /*122a*/ 	.byte	0x3f
	.zero		1


	//   ....[73]....
        /*122c*/ 	.word	0x00021d40
        /*1230*/ 	.word	0x0000006e
        /*1234*/ 	.word	0x00028890
        /*1238*/ 	.short	0x010a
        /*123a*/ 	.byte	0x3f
	.zero		1


	//   ....[74]....
        /*123c*/ 	.word	0x00021d90
        /*1240*/ 	.word	0x0000006e
        /*1244*/ 	.word	0x00028890
        /*1248*/ 	.short	0x010a
        /*124a*/ 	.byte	0x3f
	.zero		1


	//   ....[75]....
        /*124c*/ 	.word	0x00021de0
        /*1250*/ 	.word	0x0000006e
        /*1254*/ 	.word	0x00028890
        /*1258*/ 	.short	0x010a
        /*125a*/ 	.byte	0x3f
	.zero		1


	//   ....[76]....
        /*125c*/ 	.word	0x00021e30
        /*1260*/ 	.word	0x0000006e
        /*1264*/ 	.word	0x000288b0
        /*1268*/ 	.short	0x010a
        /*126a*/ 	.byte	0x3f
	.zero		1


	//   ....[77]....
        /*126c*/ 	.word	0x00022690
        /*1270*/ 	.word	0x00000002
        /*1274*/ 	.word	0x00028800
        /*1278*/ 	.short	0x010a
        /*127a*/ 	.byte	0x3f
	.zero		1


	//   ....[78]....
        /*127c*/ 	.word	0x00023240
        /*1280*/ 	.word	0x00000002
        /*1284*/ 	.word	0x00028800
        /*1288*/ 	.short	0x010a
        /*128a*/ 	.byte	0x3f
	.zero		1


	//   ....[79]....
        /*128c*/ 	.word	0x00023290
        /*1290*/ 	.word	0x00000003
        /*1294*/ 	.word	0x00028830
        /*1298*/ 	.short	0x010a
        /*129a*/ 	.byte	0x3f
	.zero		1


	//   ....[80]....
        /*129c*/ 	.word	0x000232e0
        /*12a0*/ 	.word	0x00000000
        /*12a4*/ 	.word	0x00028830
        /*12a8*/ 	.short	0x010a
        /*12aa*/ 	.byte	0x3f
	.zero		1


	//   ....[81]....
        /*12ac*/ 	.word	0x00023330
        /*12b0*/ 	.word	0x00000006
        /*12b4*/ 	.word	0x00028850
        /*12b8*/ 	.short	0x010a
        /*12ba*/ 	.byte	0x3f
	.zero		1


	//   ....[82]....
        /*12bc*/ 	.word	0x00023380
        /*12c0*/ 	.word	0x00000000
        /*12c4*/ 	.word	0x00028830
        /*12c8*/ 	.short	0x010a
        /*12ca*/ 	.byte	0x3f
	.zero		1


	//   ....[83]....
        /*12cc*/ 	.word	0x000233d0
        /*12d0*/ 	.word	0x00000006
        /*12d4*/ 	.word	0x00028850
        /*12d8*/ 	.short	0x010a
        /*12da*/ 	.byte	0x3f
	.zero		1


	//   ....[84]....
        /*12dc*/ 	.word	0x00023420
        /*12e0*/ 	.word	0x0000000e
        /*12e4*/ 	.word	0x00028850
        /*12e8*/ 	.short	0x010a
        /*12ea*/ 	.byte	0x3f
	.zero		1


	//   ....[85]....
        /*12ec*/ 	.word	0x00024010
        /*12f0*/ 	.word	0x00000012
        /*12f4*/ 	.word	0x00028820
        /*12f8*/ 	.short	0x010a
        /*12fa*/ 	.byte	0x3f
	.zero		1


	//   ....[86]....
        /*12fc*/ 	.word	0x00024060
        /*1300*/ 	.word	0x00000005
        /*1304*/ 	.word	0x000288a0
        /*1308*/ 	.short	0x010a
        /*130a*/ 	.byte	0x3f
	.zero		1


	//   ....[87]....
        /*130c*/ 	.word	0x000240b0
        /*1310*/ 	.word	0x00000005
        /*1314*/ 	.word	0x000288c0
        /*1318*/ 	.short	0x010a
        /*131a*/ 	.byte	0x3f
	.zero		1


	//   ....[88]....
        /*131c*/ 	.word	0x00024100
        /*1320*/ 	.word	0x00000007
        /*1324*/ 	.word	0x000288a0
        /*1328*/ 	.short	0x010a
        /*132a*/ 	.byte	0x3f
	.zero		1


	//   ....[89]....
        /*132c*/ 	.word	0x00024150
        /*1330*/ 	.word	0x00000007
        /*1334*/ 	.word	0x000288c0
        /*1338*/ 	.short	0x010a
        /*133a*/ 	.byte	0x3f
	.zero		1


	//   ....[90]....
        /*133c*/ 	.word	0x000242f0
        /*1340*/ 	.word	0x00000000
        /*1344*/ 	.word	0x00028840
        /*1348*/ 	.short	0x010a
        /*134a*/ 	.byte	0x3f
	.zero		1


	//   ....[91]....
        /*134c*/ 	.word	0x00024e30
        /*1350*/ 	.word	0x00000012
        /*1354*/ 	.word	0x00028820
        /*1358*/ 	.short	0x010a
        /*135a*/ 	.byte	0x3f
	.zero		1


	//   ....[92]....
        /*135c*/ 	.word	0x00024e80
        /*1360*/ 	.word	0x00000003
        /*1364*/ 	.word	0x00028840
        /*1368*/ 	.short	0x010a
        /*136a*/ 	.byte	0x3f
	.zero		1


	//   ....[93]....
        /*136c*/ 	.word	0x00024ed0
        /*1370*/ 	.word	0x00000003
        /*1374*/ 	.word	0x00000060
        /*1378*/ 	.short	0x010a
        /*137a*/ 	.byte	0x3f
	.zero		1


	//   ....[94]....
        /*137c*/ 	.word	0x00024f20
        /*1380*/ 	.word	0x00000003
        /*1384*/ 	.word	0x00028840
        /*1388*/ 	.short	0x010a
        /*138a*/ 	.byte	0x3f
	.zero		1


	//   ....[95]....
        /*138c*/ 	.word	0x00024f70
        /*1390*/ 	.word	0x00000002
        /*1394*/ 	.word	0x00000060
        /*1398*/ 	.short	0x010a
        /*139a*/ 	.byte	0x3f
	.zero		1


	//   ....[96]....
        /*139c*/ 	.word	0x00024fc0
        /*13a0*/ 	.word	0x00000002
        /*13a4*/ 	.word	0x00028840
        /*13a8*/ 	.short	0x010a
        /*13aa*/ 	.byte	0x3f
	.zero		1


	//   ....[97]....
        /*13ac*/ 	.word	0x00025010
        /*13b0*/ 	.word	0x00000002
        /*13b4*/ 	.word	0x00000060
        /*13b8*/ 	.short	0x010a
        /*13ba*/ 	.byte	0x3f
	.zero		1


	//   ....[98]....
        /*13bc*/ 	.word	0x00025060
        /*13c0*/ 	.word	0x00000000
        /*13c4*/ 	.word	0x00028860
        /*13c8*/ 	.short	0x010a
        /*13ca*/ 	.byte	0x3f
	.zero		1


	//   ....[99]....
        /*13cc*/ 	.word	0x00025be0
        /*13d0*/ 	.word	0x00000000
        /*13d4*/ 	.word	0x00028820
        /*13d8*/ 	.short	0x010a
        /*13da*/ 	.byte	0x3f
	.zero		1


	//   ....[100]....
        /*13dc*/ 	.word	0x00025d80
        /*13e0*/ 	.word	0x00000006
        /*13e4*/ 	.word	0x00000000
        /*13e8*/ 	.short	0x010a
        /*13ea*/ 	.byte	0x3f
	.zero		1


	//   ....[101]....
        /*13ec*/ 	.word	0x00025dd0
        /*13f0*/ 	.word	0x00000007
        /*13f4*/ 	.word	0x00000000
        /*13f8*/ 	.short	0x010a
        /*13fa*/ 	.byte	0x3f
	.zero		1


	//   ....[102]....
        /*13fc*/ 	.word	0x00025e20
        /*1400*/ 	.word	0x00000004
        /*1404*/ 	.word	0x00000000
        /*1408*/ 	.short	0x010a
        /*140a*/ 	.byte	0x3f
	.zero		1


	//----- nvinfo : EIATTR_NUM_MBARRIERS
	.align		4
.L_328:
        /*140c*/ 	.byte	0x03, 0x38
        /*140e*/ 	.short	0x0016


	//----- nvinfo : EIATTR_EXIT_INSTR_OFFSETS
	.align		4
        /*1410*/ 	.byte	0x04, 0x1c
        /*1412*/ 	.short	(.L_330 - .L_329)


	//   ....[0]....
.L_329:
        /*1414*/ 	.word	0x00021d30


	//----- nvinfo : EIATTR_MAX_THREADS
	.align		4
.L_330:
        /*1418*/ 	.byte	0x04, 0x05
        /*141a*/ 	.short	(.L_332 - .L_331)
.L_331:
        /*141c*/ 	.word	0x00000180
        /*1420*/ 	.word	0x00000001
        /*1424*/ 	.word	0x00000001


	//----- nvinfo : EIATTR_CRS_STACK_SIZE
	.align		4
.L_332:
        /*1428*/ 	.byte	0x04, 0x1e
        /*142a*/ 	.short	(.L_334 - .L_333)
.L_333:
        /*142c*/ 	.word	0x00000000


	//----- nvinfo : EIATTR_CBANK_PARAM_SIZE
	.align		4
.L_334:
        /*1430*/ 	.byte	0x03, 0x19
        /*1432*/ 	.short	0x0af0


	//----- nvinfo : EIATTR_PARAM_CBANK
	.align		4
        /*1434*/ 	.byte	0x04, 0x0a
        /*1436*/ 	.short	(.L_336 - .L_335)
	.align		4
.L_335:
        /*1438*/ 	.word	index@(.nv.constant0._ZN7cutlass13device_kernelIN5flash11enable_sm90INS1_16FlashAttnFwdSm90INS1_25CollectiveMainloopFwdSm90ILi2EN4cute5tupleIJNS5_1CILi1EEES8_S8_EEENS6_IJNS7_ILi128EEESA_SA_EEELi128ENS_10bfloat16_tEfNS_4arch4Sm90ELb1ELb0ELb0ELb1ELb0ELb1ELb0ELb1ELb1ELb1ELb1ELb0EEENS1_21CollectiveEpilogueFwdISB_S9_SC_SE_Li256ELb1ELb1ELb1ELb0EEENS1_36VarlenDynamicPersistentTileSchedulerILi128ELi128ELi256ELi128ELb1ELb1ELb1ELb1ELb1ELb1EEEEEEEEEvNT_6ParamsE)
        /*143c*/ 	.short	0x0210
        /*143e*/ 	.short	0x0af0


	//----- nvinfo : EIATTR_SW_WAR
	.align		4
.L_336:
        /*1440*/ 	.byte	0x04, 0x36
        /*1442*/ 	.short	(.L_338 - .L_337)
.L_337:
        /*1444*/ 	.word	0x00000008
.L_338:


//--------------------- .nv.callgraph             --------------------------
	.section	.nv.callgraph,"",@"SHT_CUDA_CALLGRAPH"
	.align	4
	.sectionentsize	8
	.align		4
        /*0000*/ 	.word	0x00000000
	.align		4
        /*0004*/ 	.word	0xffffffff
	.align		4
        /*0008*/ 	.word	index@(_ZN7cutlass13device_kernelIN5flash11enable_sm90INS1_16FlashAttnFwdSm90INS1_25CollectiveMainloopFwdSm90ILi2EN4cute5tupleIJNS5_1CILi1EEES8_S8_EEENS6_IJNS7_ILi128EEENS7_ILi176EEESA_EEELi128ENS_10bfloat16_tEfNS_4arch4Sm90ELb0ELb0ELb0ELb0ELb0ELb0ELb0ELb1ELb1ELb1ELb1ELb0EEENS1_21CollectiveEpilogueFwdINS6_IJSA_SA_SB_EEES9_SD_SF_Li256ELb0ELb1ELb1ELb0EEENS1_19SingleTileSchedulerILb0ELb1ELb1ELi128EEEEEEEEEvNT_6ParamsE)
	.align		4
        /*000c*/ 	.word	index@(__assertfail)
	.align		4
        /*0010*/ 	.word	index@(_ZN7cutlass13device_kernelIN5flash11enable_sm90INS1_16FlashAttnFwdSm90INS1_25CollectiveMainloopFwdSm90ILi2EN4cute5tupleIJNS5_1CILi1EEES8_S8_EEENS6_IJNS7_ILi128EEENS7_ILi176EEESA_EEELi128ENS_10bfloat16_tEfNS_4arch4Sm90ELb0ELb0ELb0ELb1ELb0ELb0ELb0ELb1ELb1ELb1ELb1ELb0EEENS1_21CollectiveEpilogueFwdINS6_IJSA_SA_SB_EEES9_SD_SF_Li256ELb1ELb1ELb1ELb0EEENS1_36VarlenDynamicPersistentTileSchedulerILi128ELi176ELi256ELi128ELb1ELb1ELb1ELb0ELb1ELb1EEEEEEEEEvNT_6ParamsE)
	.align		4
        /*0014*/ 	.word	index@(__assertfail)
	.align		4
        /*0018*/ 	.word	index@(_ZN7cutlass13device_kernelIN5flash11enable_sm90INS1_16FlashAttnFwdSm90INS1_25CollectiveMainloopFwdSm90ILi2EN4cute5tupleIJNS5_1CILi1EEES8_S8_EEENS6_IJNS7_ILi128EEENS7_ILi176EEESA_EEELi128ENS_10bfloat16_tEfNS_4arch4Sm90ELb0ELb0ELb0ELb1ELb0ELb1ELb0ELb1ELb1ELb1ELb1ELb0EEENS1_21CollectiveEpilogueFwdINS6_IJSA_SA_SB_EEES9_SD_SF_Li256ELb1ELb1ELb1ELb0EEENS1_36VarlenDynamicPersistentTileSchedulerILi128ELi176ELi256ELi128ELb1ELb1ELb1ELb0ELb1ELb1EEEEEEEEEvNT_6ParamsE)
	.align		4
        /*001c*/ 	.word	index@(__assertfail)
	.align		4
        /*0020*/ 	.word	index@(_ZN7cutlass13device_kernelIN5flash11enable_sm90INS1_16FlashAttnFwdSm90INS1_25CollectiveMainloopFwdSm90ILi2EN4cute5tupleIJNS5_1CILi1EEES8_S8_EEENS6_IJNS7_ILi128EEESA_SA_EEELi128ENS_10bfloat16_tEfNS_4arch4Sm90ELb0ELb1ELb0ELb0ELb0ELb0ELb0ELb1ELb1ELb1ELb1ELb0EEENS1_21CollectiveEpilogueFwdISB_S9_SC_SE_Li256ELb0ELb1ELb1ELb0EEENS1_19SingleTileSchedulerILb0ELb1ELb1ELi128EEEEEEEEEvNT_6ParamsE)
	.align		4
        /*0024*/ 	.word	index@(__assertfail)
	.align		4
        /*0028*/ 	.word	index@(_ZN7cutlass13device_kernelIN5flash11enable_sm90INS1_16FlashAttnFwdSm90INS1_25CollectiveMainloopFwdSm90ILi2EN4cute5tupleIJNS5_1CILi1EEES8_S8_EEENS6_IJNS7_ILi128EEESA_SA_EEELi128ENS_10bfloat16_tEfNS_4arch4Sm90ELb0ELb1ELb0ELb1ELb0ELb0ELb0ELb1ELb1ELb1ELb1ELb0EEENS1_21CollectiveEpilogueFwdISB_S9_SC_SE_Li256ELb1ELb1ELb1ELb0EEENS1_36VarlenDynamicPersistentTileSchedulerILi128ELi128ELi256ELi128ELb1ELb1ELb1ELb1ELb0ELb1EEEEEEEEEvNT_6ParamsE)
	.align		4
        /*002c*/ 	.word	index@(__assertfail)
	.align		4
        /*0030*/ 	.word	index@(_ZN7cutlass13device_kernelIN5flash11enable_sm90INS1_16FlashAttnFwdSm90INS1_25CollectiveMainloopFwdSm90ILi2EN4cute5tupleIJNS5_1CILi1EEES8_S8_EEENS6_IJNS7_ILi128EEESA_SA_EEELi128ENS_10bfloat16_tEfNS_4arch4Sm90ELb0ELb1ELb0ELb1ELb0ELb1ELb0ELb1ELb1ELb1ELb1ELb0EEENS1_21CollectiveEpilogueFwdISB_S9_SC_SE_Li256ELb1ELb1ELb1ELb0EEENS1_36VarlenDynamicPersistentTileSchedulerILi128ELi128ELi256ELi128ELb1ELb1ELb1ELb1ELb0ELb1EEEEEEEEEvNT_6ParamsE)
	.align		4
        /*0034*/ 	.word	index@(__assertfail)
	.align		4
        /*0038*/ 	.word	index@(_ZN7cutlass13device_kernelIN5flash11enable_sm90INS1_16FlashAttnFwdSm90INS1_25CollectiveMainloopFwdSm90ILi2EN4cute5tupleIJNS5_1CILi1EEES8_S8_EEENS6_IJNS7_ILi128EEESA_SA_EEELi128ENS_10bfloat16_tEfNS_4arch4Sm90ELb1ELb0ELb0ELb0ELb0ELb0ELb0ELb1ELb1ELb1ELb1ELb0EEENS1_21CollectiveEpilogueFwdISB_S9_SC_SE_Li256ELb0ELb1ELb1ELb0EEENS1_19SingleTileSchedulerILb0ELb1ELb1ELi128EEEEEEEEEvNT_6ParamsE)
	.align		4
        /*003c*/ 	.word	index@(__assertfail)
	.align		4
        /*0040*/ 	.word	index@(_ZN7cutlass13device_kernelIN5flash11enable_sm90INS1_16FlashAttnFwdSm90INS1_25CollectiveMainloopFwdSm90ILi2EN4cute5tupleIJNS5_1CILi1EEES8_S8_EEENS6_IJNS7_ILi128EEESA_SA_EEELi128ENS_10bfloat16_tEfNS_4arch4Sm90ELb1ELb0ELb0ELb1ELb0ELb0ELb0ELb1ELb1ELb1ELb1ELb0EEENS1_21CollectiveEpilogueFwdISB_S9_SC_SE_Li256ELb1ELb1ELb1ELb0EEENS1_36VarlenDynamicPersistentTileSchedulerILi128ELi128ELi256ELi128ELb1ELb1ELb1ELb1ELb1ELb1EEEEEEEEEvNT_6ParamsE)
	.align		4
        /*0044*/ 	.word	index@(__assertfail)
	.align		4
        /*0048*/ 	.word	index@(_ZN7cutlass13device_kernelIN5flash11enable_sm90INS1_16FlashAttnFwdSm90INS1_25CollectiveMainloopFwdSm90ILi2EN4cute5tupleIJNS5_1CILi1EEES8_S8_EEENS6_IJNS7_ILi128EEESA_SA_EEELi128ENS_10bfloat16_tEfNS_4arch4Sm90ELb1ELb0ELb0ELb1ELb0ELb1ELb0ELb1ELb1ELb1ELb1ELb0EEENS1_21CollectiveEpilogueFwdISB_S9_SC_SE_Li256ELb1ELb1ELb1ELb0EEENS1_36VarlenDynamicPersistentTileSchedulerILi128ELi128ELi256ELi128ELb1ELb1ELb1ELb1ELb1ELb1EEEEEEEEEvNT_6ParamsE)
	.align		4
        /*004c*/ 	.word	index@(__assertfail)
	.align		4
        /*0050*/ 	.word	0x00000000
	.align		4
        /*0054*/ 	.word	0xfffffffe
	.align		4
        /*0058*/ 	.word	0x00000000
	.align		4
        /*005c*/ 	.word	0xfffffffd
	.align		4
        /*0060*/ 	.word	0x00000000
	.align		4
        /*0064*/ 	.word	0xfffffffc


//--------------------- .nv.constant4             --------------------------
	.section	.nv.constant4,"a",@progbits
	.align	8
	.align		8
.nv.constant4:
        /*0000*/ 	.dword	__assertfail
	.align		8
        /*0008*/ 	.dword	__unnamed_1
	.align		8
        /*0010*/ 	.dword	__unnamed_2
	.align		8
        /*0018*/ 	.dword	__unnamed_3
	.align		8
        /*0020*/ 	.dword	__unnamed_4
	.align		8
        /*0028*/ 	.dword	__unnamed_5
	.align		8
        /*0030*/ 	.dword	__unnamed_6
	.align		8
        /*0038*/ 	.dword	__unnamed_7
	.align		8
        /*0040*/ 	.dword	__unnamed_8
	.align		8
        /*0048*/ 	.dword	_ZN72_INTERNAL_314d165b_36_flash_fwd_hdim128_bf16_split_sm90_cu_18e39b8a_30464cuda3std3__45__cpo5beginE
	.align		8
        /*0050*/ 	.dword	_ZN72_INTERNAL_314d165b_36_flash_fwd_hdim128_bf16_split_sm90_cu_18e39b8a_30464cuda3std3__45__cpo3endE
	.align		8
        /*0058*/ 	.dword	_ZN72_INTERNAL_314d165b_36_flash_fwd_hdim128_bf16_split_sm90_cu_18e39b8a_30464cuda3std3__45__cpo6cbeginE
	.align		8
        /*0060*/ 	.dword	_ZN72_INTERNAL_314d165b_36_flash_fwd_hdim128_bf16_split_sm90_cu_18e39b8a_30464cuda3std3__45__cpo4cendE
	.align		8
        /*0068*/ 	.dword	_ZN72_INTERNAL_314d165b_36_flash_fwd_hdim128_bf16_split_sm90_cu_18e39b8a_30464cuda3std3__474_GLOBAL__N__314d165b_36_flash_fwd_hdim128_bf16_split_sm90_cu_18e39b8a_30466ignoreE
	.align		8
        /*0070*/ 	.dword	_ZN72_INTERNAL_314d165b_36_flash_fwd_hdim128_bf16_split_sm90_cu_18e39b8a_30464cuda3std3__419piecewise_constructE
	.align		8
        /*0078*/ 	.dword	_ZN72_INTERNAL_314d165b_36_flash_fwd_hdim128_bf16_split_sm90_cu_18e39b8a_30464cuda3std3__48in_placeE
	.align		8
        /*0080*/ 	.dword	_ZN72_INTERNAL_314d165b_36_flash_fwd_hdim128_bf16_split_sm90_cu_18e39b8a_30464cuda3std6ranges3__45__cpo4swapE
	.align		8
        /*0088*/ 	.dword	_ZN72_INTERNAL_314d165b_36_flash_fwd_hdim128_bf16_split_sm90_cu_18e39b8a_30464cuda3std6ranges3__45__cpo9iter_moveE
	.align		8
        /*0090*/ 	.dword	_ZN72_INTERNAL_314d165b_36_flash_fwd_hdim128_bf16_split_sm90_cu_18e39b8a_30464cute7productE
	.align		8
        /*0098*/ 	.dword	_ZN72_INTERNAL_314d165b_36_flash_fwd_hdim128_bf16_split_sm90_cu_18e39b8a_30464cute1_E
	.align		8
        /*00a0*/ 	.dword	$str$20
	.align		8
        /*00a8*/ 	.dword	$str$21


//--------------------- .text._ZN7cutlass13device_kernelIN5flash11enable_sm90INS1_16FlashAttnFwdSm90INS1_25CollectiveMainloopFwdSm90ILi2EN4cute5tupleIJNS5_1CILi1EEES8_S8_EEENS6_IJNS7_ILi128EEENS7_ILi176EEESA_EEELi128ENS_10bfloat16_tEfNS_4arch4Sm90ELb0ELb0ELb0ELb0ELb0ELb0ELb0ELb1ELb1ELb1ELb1ELb0EEENS1_21CollectiveEpilogueFwdINS6_IJSA_SA_SB_EEES9_SD_SF_Li256ELb0ELb1ELb1ELb0EEENS1_19SingleTileSchedulerILb0ELb1ELb1ELi128EEEEEEEEEvNT_6ParamsE --------------------------
	.section	.text._ZN7cutlass13device_kernelIN5flash11enable_sm90INS1_16FlashAttnFwdSm90INS1_25CollectiveMainloopFwdSm90ILi2EN4cute5tupleIJNS5_1CILi1EEES8_S8_EEENS6_IJNS7_ILi128EEENS7_ILi176EEESA_EEELi128ENS_10bfloat16_tEfNS_4arch4Sm90ELb0ELb0ELb0ELb0ELb0ELb0ELb0ELb1ELb1ELb1ELb1ELb0EEENS1_21CollectiveEpilogueFwdINS6_IJSA_SA_SB_EEES9_SD_SF_Li256ELb0ELb1ELb1ELb0EEENS1_19SingleTileSchedulerILb0ELb1ELb1ELi128EEEEEEEEEvNT_6ParamsE,"ax",@progbits
	.align	128
.text._ZN7cutlass13device_kernelIN5flash11enable_sm90INS1_16FlashAttnFwdSm90INS1_25CollectiveMainloopFwdSm90ILi2EN4cute5tupleIJNS5_1CILi1EEES8_S8_EEENS6_IJNS7_ILi128EEENS7_ILi176EEESA_EEELi128ENS_10bfloat16_tEfNS_4arch4Sm90ELb0ELb0ELb0ELb0ELb0ELb0ELb0ELb1ELb1ELb1ELb1ELb0EEENS1_21CollectiveEpilogueFwdINS6_IJSA_SA_SB_EEES9_SD_SF_Li256ELb0ELb1ELb1ELb0EEENS1_19SingleTileSchedulerILb0ELb1ELb1ELi128EEEEEEEEEvNT_6ParamsE:
        .type           _ZN7cutlass13device_kernelIN5flash11enable_sm90INS1_16FlashAttnFwdSm90INS1_25CollectiveMainloopFwdSm90ILi2EN4cute5tupleIJNS5_1CILi1EEES8_S8_EEENS6_IJNS7_ILi128EEENS7_ILi176EEESA_EEELi128ENS_10bfloat16_tEfNS_4arch4Sm90ELb0ELb0ELb0ELb0ELb0ELb0ELb0ELb1ELb1ELb1ELb1ELb0EEENS1_21CollectiveEpilogueFwdINS6_IJSA_SA_SB_EEES9_SD_SF_Li256ELb0ELb1ELb1ELb0EEENS1_19SingleTileSchedulerILb0ELb1ELb1ELi128EEEEEEEEEvNT_6ParamsE,@function
        .size           _ZN7cutlass13device_kernelIN5flash11enable_sm90INS1_16FlashAttnFwdSm90INS1_25CollectiveMainloopFwdSm90ILi2EN4cute5tupleIJNS5_1CILi1EEES8_S8_EEENS6_IJNS7_ILi128EEENS7_ILi176EEESA_EEELi128ENS_10bfloat16_tEfNS_4arch4Sm90ELb0ELb0ELb0ELb0ELb0ELb0ELb0ELb1ELb1ELb1ELb1ELb0EEENS1_21CollectiveEpilogueFwdINS6_IJSA_SA_SB_EEES9_SD_SF_Li256ELb0ELb1ELb1ELb0EEENS1_19SingleTileSchedulerILb0ELb1ELb1ELi128EEEEEEEEEvNT_6ParamsE,(.L_x_3091 - _ZN7cutlass13device_kernelIN5flash11enable_sm90INS1_16FlashAttnFwdSm90INS1_25CollectiveMainloopFwdSm90ILi2EN4cute5tupleIJNS5_1CILi1EEES8_S8_EEENS6_IJNS7_ILi128EEENS7_ILi176EEESA_EEELi128ENS_10bfloat16_tEfNS_4arch4Sm90ELb0ELb0ELb0ELb0ELb0ELb0ELb0ELb1ELb1ELb1ELb1ELb0EEENS1_21CollectiveEpilogueFwdINS6_IJSA_SA_SB_EEES9_SD_SF_Li256ELb0ELb1ELb1ELb0EEENS1_19SingleTileSchedulerILb0ELb1ELb1ELi128EEEEEEEEEvNT_6ParamsE)
        .other          _ZN7cutlass13device_kernelIN5flash11enable_sm90INS1_16FlashAttnFwdSm90INS1_25CollectiveMainloopFwdSm90ILi2EN4cute5tupleIJNS5_1CILi1EEES8_S8_EEENS6_IJNS7_ILi128EEENS7_ILi176EEESA_EEELi128ENS_10bfloat16_tEfNS_4arch4Sm90ELb0ELb0ELb0ELb0ELb0ELb0ELb0ELb1ELb1ELb1ELb1ELb0EEENS1_21CollectiveEpilogueFwdINS6_IJSA_SA_SB_EEES9_SD_SF_Li256ELb0ELb1ELb1ELb0EEENS1_19SingleTileSchedulerILb0ELb1ELb1ELi128EEEEEEEEEvNT_6ParamsE,@"STO_CUDA_ENTRY STV_DEFAULT"
_ZN7cutlass13device_kernelIN5flash11enable_sm90INS1_16FlashAttnFwdSm90INS1_25CollectiveMainloopFwdSm90ILi2EN4cute5tupleIJNS5_1CILi1EEES8_S8_EEENS6_IJNS7_ILi128EEENS7_ILi176EEESA_EEELi128ENS_10bfloat16_tEfNS_4arch4Sm90ELb0ELb0ELb0ELb0ELb0ELb0ELb0ELb1ELb1ELb1ELb1ELb0EEENS1_21CollectiveEpilogueFwdINS6_IJSA_SA_SB_EEES9_SD_SF_Li256ELb0ELb1ELb1ELb0EEENS1_19SingleTileSchedulerILb0ELb1ELb1ELi128EEEEEEEEEvNT_6ParamsE:
[----:B------:R-:W0:Y:S02]  /*0000*/  LDC R1, c[0x0][0x28] ;  /* 0x00000a00ff017b82 */ /* 0x000e240000000800 */
[----:B0-----:R-:W-:Y:S01]  /*0010*/  VIADD R1, R1, 0xfffffff0 ;  /* 0xfffffff001017836 */ /* 0x001fe20000000000 */
[----:B------:R-:W0:Y:S01]  /*0020*/  S2R R3, SR_TID.X ;  /* 0x0000000000037919 */ /* 0x000e220000002100 */
[----:B------:R-:W-:Y:S01]  /*0030*/  ELECT P0, URZ, PT ;  /* 0x00000000003f782f */ /* 0x000fe20003800000 */
[----:B------:R-:W-:Y:S01]  /*0040*/  BSSY B0, `(.L_x_0) ;  /* 0x000000e000007945 */ /* 0x000fe20003800000 */
[--C-:B0-----:R-:W-:Y:S02]  /*0050*/  SHF.R.U32.HI R0, RZ, 0x5, R3.reuse ;  /* 0x00000005ff007819 */ /* 0x101fe40000011603 */
[----:B------:R-:W-:-:S03]  /*0060*/  SHF.R.U32.HI R22, RZ, 0x7, R3 ;  /* 0x00000007ff167819 */ /* 0x000fc60000011603 */
[----:B------:R-:W0:Y:S02]  /*0070*/  SHFL.IDX PT, R2, R0, RZ, 0x1f ;  /* 0x00001fff00027589 */ /* 0x000e2400000e0000 */
[----:B0-----:R-:W-:-:S13]  /*0080*/  ISETP.EQ.AND P0, PT, R2, RZ, P0 ;  /* 0x000000ff0200720c */ /* 0x001fda0000702270 */
[----:B------:R-:W-:Y:S05]  /*0090*/  @!P0 BRA `(.L_x_1) ;  /* 0x0000000000208947 */ /* 0x000fea0003800000 */
[----:B------:R-:W-:Y:S02]  /*00a0*/  ULDC.64 UR4, c[0x0][0x198] ;  /* 0x0000660000047ab9 */ /* 0x000fe40000000a00 */
[----:B------:R-:W-:Y:S02]  /*00b0*/  UIADD3 UR6, UP0, UR4, 0x370, URZ ;  /* 0x0000037004067890 */ /* 0x000fe4000ff1e03f */
[----:B------:R-:W-:Y:S02]  /*00c0*/  UIADD3 UR4, UP1, UR4, 0x470, URZ ;  /* 0x0000047004047890 */ /* 0x000fe4000ff3e03f */
[----:B------:R-:W-:Y:S02]  /*00d0*/  UIADD3.X UR7, URZ, UR5, URZ, UP0, !UPT ;  /* 0x000000053f077290 */ /* 0x000fe400087fe43f */
[----:B------:R-:W-:-:S07]  /*00e0*/  UIADD3.X UR5, URZ, UR5, URZ, UP1, !UPT ;  /* 0x000000053f057290 */ /* 0x000fce0008ffe43f */
[----:B------:R0:W-:Y:S02]  /*00f0*/  UTMACCTL.PF [UR6] ;  /* 0x00000000060079b9 */ /* 0x0001e40008040000 */
[----:B------:R0:W-:Y:S02]  /*0100*/  UTMACCTL.PF [UR4] ;  /* 0x00000000040079b9 */ /* 0x0001e40008040000 */
[----:B0-----:R-:W-:Y:S01]  /*0110*/  NOP ;  /* 0x0000000000007918 */ /* 0x001fe20000000000 */
.L_x_1:
[----:B------:R-:W-:Y:S05]  /*0120*/  BSYNC B0 ;  /* 0x0000000000007941 */ /* 0x000fea0003800000 */
.L_x_0:
[----:B------:R-:W-:Y:S01]  /*0130*/  VOTEU.ANY UP0, P0 ;  /* 0x00000000003f7886 */ /* 0x000fe20000000100 */
[----:B------:R-:W0:Y:S01]  /*0140*/  SHFL.IDX PT, R3, R22, RZ, 0x1f ;  /* 0x00001fff16037589 */ /* 0x000e2200000e0000 */
[----:B------:R-:W-:Y:S01]  /*0150*/  UMOV UR4, 0x80 ;  /* 0x0000008000047882 */ /* 0x000fe20000000000 */
[----:B------:R-:W-:Y:S01]  /*0160*/  UMOV UR7, 0x100 ;  /* 0x0000010000077882 */ /* 0x000fe20000000000 */
[----:B------:R-:W-:Y:S01]  /*0170*/  VOTEU.ANY UP1, P0 ;  /* 0x00000000003f7886 */ /* 0x000fe20000020100 */
[----:B------:R-:W1:Y:S01]  /*0180*/  @UP0 S2UR UR8, SR_CgaCtaId ;  /* 0x00000000000809c3 */ /* 0x000e620000008800 */
[----:B------:R-:W2:Y:S01]  /*0190*/  SHFL.IDX PT, R2, R0, RZ, 0x1f ;  /* 0x00001fff00027589 */ /* 0x000ea200000e0000 */
[----:B------:R-:W-:Y:S01]  /*01a0*/  @UP0 UMOV UR6, 0x400 ;  /* 0x0000040000060882 */ /* 0x000fe20000000000 */
[----:B------:R-:W-:-:S04]  /*01b0*/  @UP0 UIADD3 UR4, -UR4, 0x100000, URZ ;  /* 0x0010000004040890 */ /* 0x000fc8000fffe13f */
[----:B------:R-:W-:Y:S02]  /*01c0*/  @UP0 USHF.L.U32 UR5, UR4, 0xb, URZ ;  /* 0x0000000b04050899 */ /* 0x000fe4000800063f */
[----:B------:R-:W-:Y:S01]  /*01d0*/  @UP0 USHF.L.U32 UR4, UR4, 0x1, URZ ;  /* 0x0000000104040899 */ /* 0x000fe2000800063f */
[----:B------:R-:W-:Y:S01]  /*01e0*/  VOTEU.ANY UP2, P0 ;  /* 0x00000000003f7886 */ /* 0x000fe20000040100 */
[----:B0-----:R-:W-:Y:S01]  /*01f0*/  R2UR UR9, R3 ;  /* 0x00000000030972ca */ /* 0x001fe200000e0000 */
[----:B-1----:R-:W-:Y:S01]  /*0200*/  @UP0 ULEA UR8, UR8, UR6, 0x18 ;  /* 0x0000000608080291 */ /* 0x002fe2000f8ec03f */
[----:B--2---:R-:W-:Y:S01]  /*0210*/  ISETP.NE.AND P1, PT, R2, RZ, PT ;  /* 0x000000ff0200720c */ /* 0x004fe20003f25270 */
[----:B------:R-:W-:-:S04]  /*0220*/  @UP0 UIADD3 UR6, -UR7, 0x100000, URZ ;  /* 0x0010000007060890 */ /* 0x000fc8000fffe13f */
[----:B------:R-:W-:Y:S02]  /*0230*/  @UP0 USHF.L.U32 UR7, UR6, 0xb, URZ ;  /* 0x0000000b06070899 */ /* 0x000fe4000800063f */
[----:B------:R-:W-:-:S04]  /*0240*/  @UP0 USHF.L.U32 UR6, UR6, 0x1, URZ ;  /* 0x0000000106060899 */ /* 0x000fc8000800063f */
[----:B------:R-:W-:Y:S01]  /*0250*/  UISETP.NE.AND UP0, UPT, UR9, URZ, UPT ;  /* 0x0000003f0900728c */ /* 0x000fe2000bf05270 */
[----:B------:R-:W0:Y:S02]  /*0260*/  FENCE.VIEW.ASYNC.S ;  /* 0x00000000000073c6 */ /* 0x000e240000000000 */
[----:B0-----:R0:W1:Y:S05]  /*0270*/  @UP1 SYNCS.EXCH.64 URZ, [UR8+0x34800], UR4 ;  /* 0x03480004083f15b2 */ /* 0x00106a0008000100 */
[----:B------:R0:W2:Y:S01]  /*0280*/  @UP2 SYNCS.EXCH.64 URZ, [UR8+0x34820], UR6 ;  /* 0x03482006083f25b2 */ /* 0x0000a20008000100 */
[----:B------:R-:W-:Y:S05]  /*0290*/  @P1 BRA `(.L_x_2) ;  /* 0x0000000000481947 */ /* 0x000fea0003800000 */
[----:B0-----:R-:W0:Y:S01]  /*02a0*/  S2UR UR5, SR_CgaCtaId ;  /* 0x00000000000579c3 */ /* 0x001e220000008800 */
[----:B------:R-:W-:Y:S01]  /*02b0*/  UMOV UR4, 0x400 ;  /* 0x0000040000047882 */ /* 0x000fe20000000000 */
[----:B------:R-:W-:Y:S01]  /*02c0*/  UMOV UR6, 0x1 ;  /* 0x0000000100067882 */ /* 0x000fe20000000000 */
[----:B------:R-:W-:Y:S01]  /*02d0*/  UMOV UR7, 0x2 ;  /* 0x0000000200077882 */ /* 0x000fe20000000000 */
[----:B------:R-:W-:Y:S01]  /*02e0*/  ELECT P0, URZ, PT ;  /* 0x00000000003f782f */ /* 0x000fe20003800000 */
[----:B0-----:R-:W-:Y:S02]  /*02f0*/  ULEA UR8, UR5, UR4, 0x18 ;  /* 0x0000000405087291 */ /* 0x001fe4000f8ec03f */
[----:B------:R-:W-:-:S04]  /*0300*/  UIADD3 UR4, -UR6, 0x100000, URZ ;  /* 0x0010000006047890 */ /* 0x000fc8000fffe13f */
[----:B------:R-:W-:Y:S02]  /*0310*/  USHF.L.U32 UR5, UR4, 0xb, URZ ;  /* 0x0000000b04057899 */ /* 0x000fe4000800063f */
[----:B------:R-:W-:Y:S02]  /*0320*/  USHF.L.U32 UR4, UR4, 0x1, URZ ;  /* 0x0000000104047899 */ /* 0x000fe4000800063f */
[----:B------:R-:W-:-:S04]  /*0330*/  UIADD3 UR6, -UR7, 0x100000, URZ ;  /* 0x0010000007067890 */ /* 0x000fc8000fffe13f */
[----:B------:R-:W-:Y:S02]  /*0340*/  USHF.L.U32 UR7, UR6, 0xb, URZ ;  /* 0x0000000b06077899 */ /* 0x000fe4000800063f */
[----:B------:R-:W-:Y:S01]  /*0350*/  USHF.L.U32 UR6, UR6, 0x1, URZ ;  /* 0x0000000106067899 */ /* 0x000fe2000800063f */
[----:B------:R-:W0:Y:S03]  /*0360*/  FENCE.VIEW.ASYNC.S ;  /* 0x00000000000073c6 */ /* 0x000e260000000000 */
[----:B0-----:R3:W4:Y:S08]  /*0370*/  SYNCS.EXCH.64 URZ, [UR8+0x34830], UR4 ;  /* 0x03483004083f75b2 */ /* 0x0017300008000100 */
[----:B------:R3:W0:Y:S01]  /*0380*/  SYNCS.EXCH.64 URZ, [UR8+0x34840], UR6 ;  /* 0x03484006083f75b2 */ /* 0x0006220008000100 */
[----:B------:R3:W0:Y:S01]  /*0390*/  SYNCS.EXCH.64 URZ, [UR8+0x34838], UR4 ;  /* 0x03483804083f75b2 */ /* 0x0006220008000100 */
[----:B------:R3:W0:Y:S02]  /*03a0*/  SYNCS.EXCH.64 URZ, [UR8+0x34848], UR6 ;  /* 0x03484806083f75b2 */ /* 0x0006240008000100 */
[----:B---3--:R-:W-:Y:S01]  /*03b0*/  NOP ;  /* 0x0000000000007918 */ /* 0x008fe20000000000 */
.L_x_2:
[----:B------:R-:W3:Y:S01]  /*03c0*/  SHFL.IDX PT, R2, R0, RZ, 0x1f ;  /* 0x00001fff00027589 */ /* 0x000ee200000e0000 */
[----:B------:R-:W-:Y:S01]  /*03d0*/  NOP ;  /* 0x0000000000007918 */ /* 0x000fe20000000000 */
[----:B---3--:R-:W-:-:S13]  /*03e0*/  ISETP.NE.AND P0, PT, R2, RZ, PT ;  /* 0x000000ff0200720c */ /* 0x008fda0003f05270 */
        /* <DEDUP_REMOVED lines=14> */
[----:B0-----:R3:W0:Y:S08]  /*04d0*/  SYNCS.EXCH.64 URZ, [UR8+0x34850], UR4 ;  /* 0x03485004083f75b2 */ /* 0x0016300008000100 */
[----:B------:R3:W0:Y:S01]  /*04e0*/  SYNCS.EXCH.64 URZ, [UR8+0x34860], UR6 ;  /* 0x03486006083f75b2 */ /* 0x0006220008000100 */
[----:B------:R3:W0:Y:S01]  /*04f0*/  SYNCS.EXCH.64 URZ, [UR8+0x34858], UR4 ;  /* 0x03485804083f75b2 */ /* 0x0006220008000100 */
[----:B------:R3:W0:Y:S02]  /*0500*/  SYNCS.EXCH.64 URZ, [UR8+0x34868], UR6 ;  /* 0x03486806083f75b2 */ /* 0x0006240008000100 */
[----:B---3--:R-:W-:Y:S01]  /*0510*/  NOP ;  /* 0x0000000000007918 */ /* 0x008fe20000000000 */
.L_x_3:
[----:B------:R-:W3:Y:S01]  /*0520*/  SHFL.IDX PT, R2, R0, RZ, 0x1f ;  /* 0x00001fff00027589 */ /* 0x000ee200000e0000 */
[----:B------:R-:W-:Y:S01]  /*0530*/  NOP ;  /* 0x0000000000007918 */ /* 0x000fe20000000000 */
[----:B---3--:R-:W-:-:S13]  /*0540*/  ISETP.NE.AND P0, PT, R2, RZ, PT ;  /* 0x000000ff0200720c */ /* 0x008fda0003f05270 */
[----:B------:R-:W-:Y:S05]  /*0550*/  @P0 BRA `(.L_x_4) ;  /* 0x0000000000380947 */ /* 0x000fea0003800000 */
[----:B0-----:R-:W0:Y:S01]  /*0560*/  S2UR UR5, SR_CgaCtaId ;  /* 0x00000000000579c3 */ /* 0x001e220000008800 */
[----:B------:R-:W-:Y:S01]  /*0570*/  UMOV UR4, 0x400 ;  /* 0x0000040000047882 */ /* 0x000fe20000000000 */
[----:B------:R-:W-:Y:S01]  /*0580*/  UMOV UR7, 0x1 ;  /* 0x0000000100077882 */ /* 0x000fe20000000000 */
[----:B------:R-:W-:Y:S01]  /*0590*/  ELECT P0, URZ, PT ;  /* 0x00000000003f782f */ /* 0x000fe20003800000 */
[----:B0-----:R-:W-:Y:S02]  /*05a0*/  ULEA UR6, UR5, UR4, 0x18 ;  /* 0x0000000405067291 */ /* 0x001fe4000f8ec03f */
[----:B------:R-:W-:-:S04]  /*05b0*/  UIADD3 UR4, -UR7, 0x100000, URZ ;  /* 0x0010000007047890 */ /* 0x000fc8000fffe13f */
[----:B------:R-:W-:Y:S02]  /*05c0*/  USHF.L.U32 UR5, UR4, 0xb, URZ ;  /* 0x0000000b04057899 */ /* 0x000fe4000800063f */
[----:B------:R-:W-:Y:S01]  /*05d0*/  USHF.L.U32 UR4, UR4, 0x1, URZ ;  /* 0x0000000104047899 */ /* 0x000fe2000800063f */
[----:B------:R-:W0:Y:S11]  /*05e0*/  FENCE.VIEW.ASYNC.S ;  /* 0x00000000000073c6 */ /* 0x000e360000000000 */
[----:B0-----:R3:W0:Y:S01]  /*05f0*/  SYNCS.EXCH.64 URZ, [UR6+0x34870], UR4 ;  /* 0x03487004063f75b2 */ /* 0x0016220008000100 */
[----:B------:R3:W0:Y:S01]  /*0600*/  SYNCS.EXCH.64 URZ, [UR6+0x34880], UR4 ;  /* 0x03488004063f75b2 */ /* 0x0006220008000100 */
[----:B------:R3:W0:Y:S01]  /*0610*/  SYNCS.EXCH.64 URZ, [UR6+0x34878], UR4 ;  /* 0x03487804063f75b2 */ /* 0x0006220008000100 */
[----:B------:R3:W0:Y:S02]  /*0620*/  SYNCS.EXCH.64 URZ, [UR6+0x34888], UR4 ;  /* 0x03488804063f75b2 */ /* 0x0006240008000100 */
[----:B---3--:R-:W-:Y:S01]  /*0630*/  NOP ;  /* 0x0000000000007918 */ /* 0x008fe20000000000 */
.L_x_4:
        /* <DEDUP_REMOVED lines=22> */
.L_x_5:
        /* <DEDUP_REMOVED lines=22> */
.L_x_6:
[----:B0-----:R-:W-:Y:S01]  /*0900*/  UMOV UR4, 0x1 ;  /* 0x0000000100047882 */ /* 0x001fe20000000000 */
[----:B------:R-:W-:Y:S01]  /*0910*/  PLOP3.LUT P0, PT, PT, PT, UP0, 0x80, 0x0 ;  /* 0x000000000000781c */ /* 0x000fe20003f0f008 */
[----:B------:R-:W-:Y:S01]  /*0920*/  USEL UR4, UR4, 0x2, !UP0 ;  /* 0x0000000204047887 */ /* 0x000fe2000c000000 */
[----:B------:R-:W-:Y:S01]  /*0930*/  NOP ;  /* 0x0000000000007918 */ /* 0x000fe20000000000 */
[----:B------:R-:W-:Y:S04]  /*0940*/  BSSY B6, `(.L_x_7) ;  /* 0x0001039000067945 */ /* 0x000fe80003800000 */
[----:B------:R-:W-:-:S05]  /*0950*/  IMAD.U32 R2, RZ, RZ, UR4 ;  /* 0x00000004ff027e24 */ /* 0x000fca000f8e00ff */
[----:B------:R0:W-:Y:S01]  /*0960*/  STL [R1+0x8], R2 ;  /* 0x0000080201007387 */ /* 0x0001e20000100800 */
[----:B-12-4-:R-:W-:Y:S06]  /*0970*/  BAR.SYNC.DEFER_BLOCKING 0x0 ;  /* 0x0000000000007b1d */ /* 0x016fec0000010000 */
[----:B------:R-:W-:Y:S05]  /*0980*/  @!P0 BRA `(.L_x_8) ;  /* 0x000000c800148947 */ /* 0x000fea0003800000 */
.L_x_9:
[----:B------:R-:W-:-:S08]  /*0990*/  NOP ;  /* 0x0000000000007918 */ /* 0x000fd00000000000 */
[----:B------:R-:W1:Y:S02]  /*09a0*/  USETMAXREG.TRY_ALLOC.CTAPOOL UP0, 0xf0 ;  /* 0x000000f0000079c8 */ /* 0x000e640008000600 */
[----:B-1----:R-:W-:-:S13]  /*09b0*/  PLOP3.LUT P0, PT, PT, PT, UP0, 0x80, 0x0 ;  /* 0x000000000000781c */ /* 0x002fda0003f0f008 */
[----:B------:R-:W-:Y:S05]  /*09c0*/  @!P0 BRA `(.L_x_9) ;  /* 0xfffffffc00f08947 */ /* 0x000fea000383ffff */
[----:B------:R-:W1:Y:S01]  /*09d0*/  S2R R6, SR_TID.X ;  /* 0x0000000000067919 */ /* 0x000e620000002100 */
[----:B------:R-:W2:Y:S01]  /*09e0*/  S2UR UR6, SR_CTAID.Y ;  /* 0x00000000000679c3 */ /* 0x000ea20000002600 */
[----:B------:R-:W-:Y:S02]  /*09f0*/  ULDC UR7, c[0x0][0xc50] ;  /* 0x0003140000077ab9 */ /* 0x000fe40000000800 */
[----:B------:R-:W-:-:S05]  /*0a00*/  UISETP.NE.AND UP0, UPT, UR7, 0x1, UPT ;  /* 0x000000010700788c */ /* 0x000fca000bf05270 */
[----:B------:R-:W3:Y:S06]  /*0a10*/  S2UR UR8, SR_CTAID.Z ;  /* 0x00000000000879c3 */ /* 0x000eec0000002700 */
[----:B------:R-:W-:Y:S01]  /*0a20*/  @UP0 ULDC UR4, c[0x0][0xc54] ;  /* 0x0003150000040ab9 */ /* 0x000fe20000000800 */
[----:B------:R-:W-:Y:S01]  /*0a30*/  @UP0 ULDC UR9, c[0x0][0xc58] ;  /* 0x0003160000090ab9 */ /* 0x000fe20000000800 */
[----:B--2---:R-:W-:Y:S02]  /*0a40*/  UIMAD.WIDE.U32 UR4, UR6, UR4, URZ ;  /* 0x00000004060472a5 */ /* 0x004fe4000f8e003f */
[----:B------:R-:W-:-:S02]  /*0a50*/  UMOV UR10, UR6 ;  /* 0x00000006000a7c82 */ /* 0x000fc40008000000 */
[----:B------:R-:W-:Y:S01]  /*0a60*/  @UP0 USHF.R.U32.HI UR10, URZ, UR9, UR5 ;  /* 0x000000093f0a0299 */ /* 0x000fe20008011605 */
[----:B-1----:R-:W-:-:S03]  /*0a70*/  LOP3.LUT R0, R6, 0xffffff80, RZ, 0xc0, !PT ;  /* 0xffffff8006007812 */ /* 0x002fc600078ec0ff */
[----:B------:R-:W-:Y:S02]  /*0a80*/  UIADD3 UR4, -UR10, URZ, URZ ;  /* 0x0000003f0a047290 */ /* 0x000fe4000fffe13f */
[----:B------:R-:W-:Y:S01]  /*0a90*/  IMAD.U32 R19, RZ, RZ, UR10 ;  /* 0x0000000aff137e24 */ /* 0x000fe2000f8e00ff */
[----:B------:R-:W-:Y:S06]  /*0aa0*/  BAR.ARV 0x8, 0x180 ;  /* 0x0206000000007b1d */ /* 0x000fec0000002000 */
[----:B------:R-:W-:Y:S01]  /*0ab0*/  ISETP.NE.AND P0, PT, R0, 0x80, PT ;  /* 0x000000800000780c */ /* 0x000fe20003f05270 */
[----:B------:R-:W-:-:S12]  /*0ac0*/  UIMAD UR7, UR7, UR4, UR6 ;  /* 0x00000004070772a4 */ /* 0x000fd8000f8e0206 */
[----:B------:R-:W-:Y:S06]  /*0ad0*/  @!P0 BAR.ARV 0x9, 0x100 ;  /* 0x0244000000008b1d */ /* 0x000fec0000002000 */
[----:B---3--:R-:W-:-:S13]  /*0ae0*/  ISETP.LE.AND P0, PT, RZ, UR8, PT ;  /* 0x00000008ff007c0c */ /* 0x008fda000bf03270 */
[----:B------:R-:W-:Y:S05]  /*0af0*/  @!P0 BRA `(.L_x_10) ;  /* 0x0000010000748947 */ /* 0x000fea0003800000 */
[----:B------:R-:W-:Y:S01]  /*0b00*/  ULDC.64 UR4, c[0x0][0x418] ;  /* 0x0001060000047ab9 */ /* 0x000fe20000000a00 */
[----:B------:R-:W-:Y:S01]  /*0b10*/  ULDC UR36, c[0x0][0x424] ;  /* 0x0001090000247ab9 */ /* 0x000fe20000000800 */
[----:B------:R-:W-:Y:S02]  /*0b20*/  UISETP.NE.U32.AND UP0, UPT, UR4, URZ, UPT ;  /* 0x0000003f0400728c */ /* 0x000fe4000bf05070 */
[----:B------:R-:W-:Y:S02]  /*0b30*/  ULOP3.LUT UR9, UR7, 0xffff, URZ, 0xc0, !UPT ;  /* 0x0000ffff07097892 */ /* 0x000fe4000f8ec03f */
[----:B------:R-:W-:Y:S01]  /*0b40*/  UISETP.NE.AND.EX UP0, UPT, UR5, URZ, UPT, UP0 ;  /* 0x0000003f0500728c */ /* 0x000fe2000bf05300 */
[----:B------:R-:W-:-:S03]  /*0b50*/  ULDC UR4, c[0x0][0x2f0] ;  /* 0x0000bc0000047ab9 */ /* 0x000fc60000000800 */
[----:B------:R-:W-:-:S04]  /*0b60*/  USEL UR36, UR36, 0x1, UP0 ;  /* 0x0000000124247887 */ /* 0x000fc80008000000 */
[----:B------:R-:W-:-:S04]  /*0b70*/  UIMAD UR36, UR36, UR4, URZ ;  /* 0x00000004242472a4 */ /* 0x000fc8000f8e023f */
[----:B------:R-:W-:Y:S02]  /*0b80*/  UISETP.GE.AND UP0, UPT, UR36, 0x1, UPT ;  /* 0x000000012400788c */ /* 0x000fe4000bf06270 */
[----:B------:R-:W-:-:S04]  /*0b90*/  UIADD3 UR4, UR36, 0xaf, URZ ;  /* 0x000000af24047890 */ /* 0x000fc8000fffe03f */
[----:B------:R-:W-:Y:S01]  /*0ba0*/  PLOP3.LUT P0, PT, PT, PT, UP0, 0x80, 0x0 ;  /* 0x000000000000781c */ /* 0x000fe20003f0f008 */
[----:B------:R-:W-:-:S04]  /*0bb0*/  UIMAD.WIDE UR4, UR4, 0x2e8ba2e9, URZ ;  /* 0x2e8ba2e9040478a5 */ /* 0x000fc8000f8e023f */
[----:B------:R-:W-:-:S03]  /*0bc0*/  USHF.R.U32.HI UR6, URZ, 0x1f, UR5 ;  /* 0x0000001f3f067899 */ /* 0x000fc60008011605 */
[----:B------:R-:W-:Y:S01]  /*0bd0*/  UMOV UR4, URZ ;  /* 0x0000003f00047c82 */ /* 0x000fe20008000000 */
[----:B------:R-:W-:-:S04]  /*0be0*/  ULEA.HI.SX32 UR6, UR5, UR6, 0x1b ;  /* 0x0000000605067291 */ /* 0x000fc8000f8fda3f */
[----:B------:R-:W-:Y:S08]  /*0bf0*/  @!P0 BRA `(.L_x_11) ;  /* 0x0000000000908947 */ /* 0x000ff00003800000 */
[----:B------:R-:W-:Y:S01]  /*0c00*/  USHF.R.U32.HI UR7, URZ, 0x10, UR7 ;  /* 0x000000103f077899 */ /* 0x000fe20008011607 */
[----:B------:R-:W-:-:S03]  /*0c10*/  UMOV UR4, URZ ;  /* 0x0000003f00047c82 */ /* 0x000fc60008000000 */
[----:B------:R-:W-:-:S11]  /*0c20*/  UISETP.NE.AND UP0, UPT, UR7, URZ, UPT ;  /* 0x0000003f0700728c */ /* 0x000fd6000bf05270 */
[----:B------:R-:W-:Y:S02]  /*0c30*/  @!UP0 ULDC UR7, c[0x0][0x9f0] ;  /* 0x00027c0000078ab9 */ /* 0x000fe40000000800 */
[----:B------:R-:W-:Y:S01]  /*0c40*/  IMAD.U32 R3, RZ, RZ, UR7 ;  /* 0x00000007ff037e24 */ /* 0x000fe2000f8e00ff */
[----:B------:R-:W-:-:S04]  /*0c50*/  UIADD3 UR8, UR6, -0x1, UR7 ;  /* 0xffffffff06087890 */ /* 0x000fc8000fffe007 */
[-C--:B------:R-:W-:Y:S02]  /*0c60*/  IABS R0, R3.reuse ;  /* 0x0000000300007213 */ /* 0x080fe40000000000 */
[----:B------:R-:W-:Y:S01]  /*0c70*/  IMAD.U32 R4, RZ, RZ, UR8 ;  /* 0x00000008ff047e24 */ /* 0x000fe2000f8e00ff */
[----:B------:R-:W-:Y:S01]  /*0c80*/  IABS R5, R3 ;  /* 0x0000000300057213 */ /* 0x000fe20000000000 */
[----:B------:R-:W-:Y:S01]  /*0c90*/  ULOP3.LUT UR8, UR8, UR7, URZ, 0x3c, !UPT ;  /* 0x0000000708087292 */ /* 0x000fe2000f8e3c3f */
[----:B------:R-:W-:Y:S02]  /*0ca0*/  R2UR UR12, R0 ;  /* 0x00000000000c72ca */ /* 0x000fe400000e0000 */
[----:B------:R-:W-:-:S05]  /*0cb0*/  IABS R4, R4 ;  /* 0x0000000400047213 */ /* 0x000fca0000000000 */
[----:B------:R-:W-:-:S05]  /*0cc0*/  IMAD.MOV.U32 R3, RZ, RZ, R4 ;  /* 0x000000ffff037224 */ /* 0x000fca00078e0004 */
[----:B------:R-:W-:Y:S01]  /*0cd0*/  R2UR UR11, R3 ;  /* 0x00000000030b72ca */ /* 0x000fe200000e0000 */
[----:B------:R-:W1:Y:S08]  /*0ce0*/  I2F.RP R0, UR12 ;  /* 0x0000000c00007d06 */ /* 0x000e700008209400 */
[----:B-1----:R-:W0:Y:S02]  /*0cf0*/  MUFU.RCP R0, R0 ;  /* 0x0000000000007308 */ /* 0x002e240000001000 */
[----:B0-----:R-:W-:-:S02]  /*0d00*/  VIADD R2, R0, 0xffffffe ;  /* 0x0ffffffe00027836 */ /* 0x001fc40000000000 */
[----:B------:R-:W-:-:S04]  /*0d10*/  IMAD.MOV R0, RZ, RZ, -R5 ;  /* 0x000000ffff007224 */ /* 0x000fc800078e0a05 */
[----:B------:R-:W0:Y:S02]  /*0d20*/  F2I.FTZ.U32.TRUNC.NTZ R2, R2 ;  /* 0x0000000200027305 */ /* 0x000e24000021f000 */
[----:B0-----:R-:W-:-:S13]  /*0d30*/  R2UR UR5, R2 ;  /* 0x00000000020572ca */ /* 0x001fda00000e0000 */
[----:B------:R-:W-:-:S04]  /*0d40*/  UIADD3 UR10, URZ, -UR5, URZ ;  /* 0x800000053f0a7290 */ /* 0x000fc8000fffe03f */
[----:B------:R-:W-:-:S04]  /*0d50*/  UIMAD UR10, UR10, UR12, URZ ;  /* 0x0000000c0a0a72a4 */ /* 0x000fc8000f8e023f */
[----:B------:R-:W-:-:S03]  /*0d60*/  UIMAD.WIDE.U32 UR4, UR5, UR10, UR4 ;  /* 0x0000000a050472a5 */ /* 0x000fc6000f8e0004 */
[----:B------:R-:W-:Y:S01]  /*0d70*/  R2UR UR10, R0 ;  /* 0x00000000000a72ca */ /* 0x000fe200000e0000 */
[----:B------:R-:W-:-:S12]  /*0d80*/  UIMAD.WIDE.U32 UR4, UR5, UR11, URZ ;  /* 0x0000000b050472a5 */ /* 0x000fd8000f8e003f */
[----:B------:R-:W-:-:S04]  /*0d90*/  UIMAD UR4, UR5, UR10, UR11 ;  /* 0x0000000a050472a4 */ /* 0x000fc8000f8e020b */
[----:B------:R-:W-:-:S11]  /*0da0*/  UISETP.GT.U32.AND UP1, UPT, UR12, UR4, UPT ;  /* 0x000000040c00728c */ /* 0x000fd6000bf24070 */
[----:B------:R-:W-:Y:S02]  /*0db0*/  @!UP1 UIADD3 UR4, UR4, -UR12, URZ ;  /* 0x8000000c04049290 */ /* 0x000fe4000fffe03f */
[----:B------:R-:W-:Y:S02]  /*0dc0*/  @!UP1 UIADD3 UR5, UR5, 0x1, URZ ;  /* 0x0000000105059890 */ /* 0x000fe4000fffe03f */
[----:B------:R-:W-:Y:S02]  /*0dd0*/  UISETP.GE.U32.AND UP0, UPT, UR4, UR12, UPT ;  /* 0x0000000c0400728c */ /* 0x000fe4000bf06070 */
[----:B------:R-:W-:-:S09]  /*0de0*/  UISETP.GE.AND UP1, UPT, UR8, URZ, UPT ;  /* 0x0000003f0800728c */ /* 0x000fd2000bf26270 */
[----:B------:R-:W-:Y:S02]  /*0df0*/  @UP0 UIADD3 UR5, UR5, 0x1, URZ ;  /* 0x0000000105050890 */ /* 0x000fe4000fffe03f */
[----:B------:R-:W-:-:S05]  /*0e00*/  UISETP.NE.AND UP0, UPT, UR7, URZ, UPT ;  /* 0x0000003f0700728c */ /* 0x000fca000bf05270 */
[----:B------:R-:W-:Y:S02]  /*0e10*/  UMOV UR4, UR5 ;  /* 0x0000000500047c82 */ /* 0x000fe40008000000 */
[----:B------:R-:W-:-:S04]  /*0e20*/  @!UP1 UIADD3 UR4, -UR4, URZ, URZ ;  /* 0x0000003f04049290 */ /* 0x000fc8000fffe13f */
[----:B------:R-:W-:-:S12]  /*0e30*/  @!UP0 ULOP3.LUT UR4, URZ, UR7, URZ, 0x33, !UPT ;  /* 0x000000073f048292 */ /* 0x000fd8000f8e333f */
.L_x_11:
[----:B------:R-:W-:Y:S01]  /*0e40*/  UIMAD UR5, UR9, UR4, URZ ;  /* 0x00000004090572a4 */ /* 0x000fe2000f8e023f */
[----:B------:R-:W-:Y:S01]  /*0e50*/  IMAD.U32 R0, RZ, RZ, UR6 ;  /* 0x00000006ff007e24 */ /* 0x000fe2000f8e00ff */
[----:B------:R-:W-:Y:S01]  /*0e60*/  PLOP3.LUT P0, PT, PT, PT, PT, 0x80, 0x0 ;  /* 0x000000000000781c */ /* 0x000fe20003f0f070 */
[----:B------:R-:W-:Y:S01]  /*0e70*/  IMAD.U32 R3, RZ, RZ, UR4 ;  /* 0x00000004ff037e24 */ /* 0x000fe2000f8e00ff */
[----:B------:R-:W-:Y:S01]  /*0e80*/  CS2R R86, SRZ ;  /* 0x0000000000567805 */ /* 0x000fe2000001ff00 */
[----:B------:R-:W-:Y:S01]  /*0e90*/  VIADD R23, R6, 0xffffff80 ;  /* 0xffffff8006177836 */ /* 0x000fe20000000000 */
[----:B------:R-:W-:Y:S01]  /*0ea0*/  CS2R R60, SRZ ;  /* 0x00000000003c7805 */ /* 0x000fe2000001ff00 */
[----:B------:R-:W-:Y:S01]  /*0eb0*/  IMAD.U32 R17, RZ, RZ, UR5 ;  /* 0x00000005ff117e24 */ /* 0x000fe2000f8e00ff */
[----:B------:R-:W-:Y:S01]  /*0ec0*/  VIADDMNMX R0, R3, UR5, R0, PT ;  /* 0x0000000503007c46 */ /* 0x000fe2000b800100 */
[----:B------:R-:W-:Y:S01]  /*0ed0*/  IMAD.MOV.U32 R16, RZ, RZ, RZ ;  /* 0x000000ffff107224 */ /* 0x000fe200078e00ff */
[----:B------:R-:W-:-:S02]  /*0ee0*/  CS2R R54, SRZ ;  /* 0x0000000000367805 */ /* 0x000fc4000001ff00 */
[----:B------:R-:W-:Y:S02]  /*0ef0*/  CS2R R48, SRZ ;  /* 0x0000000000307805 */ /* 0x000fe4000001ff00 */
[----:B------:R-:W-:Y:S01]  /*0f00*/  R2UR UR52, R0 ;  /* 0x00000000003472ca */ /* 0x000fe200000e0000 */
[----:B------:R-:W-:Y:S01]  /*0f10*/  IMAD.MOV.U32 R0, RZ, RZ, RZ ;  /* 0x000000ffff007224 */ /* 0x000fe200078e00ff */
[----:B------:R-:W-:Y:S02]  /*0f20*/  CS2R R42, SRZ ;  /* 0x00000000002a7805 */ /* 0x000fe4000001ff00 */
[----:B------:R-:W-:Y:S02]  /*0f30*/  CS2R R24, SRZ ;  /* 0x0000000000187805 */ /* 0x000fe4000001ff00 */
[----:B------:R-:W-:Y:S02]  /*0f40*/  CS2R R26, SRZ ;  /* 0x00000000001a7805 */ /* 0x000fe4000001ff00 */
[----:B------:R-:W-:-:S02]  /*0f50*/  CS2R R12, SRZ ;  /* 0x00000000000c7805 */ /* 0x000fc4000001ff00 */
[----:B------:R-:W-:Y:S02]  /*0f60*/  CS2R R14, SRZ ;  /* 0x00000000000e7805 */ /* 0x000fe4000001ff00 */
[----:B------:R-:W-:Y:S02]  /*0f70*/  CS2R R6, SRZ ;  /* 0x0000000000067805 */ /* 0x000fe4000001ff00 */
[----:B------:R-:W-:Y:S02]  /*0f80*/  CS2R R8, SRZ ;  /* 0x0000000000087805 */ /* 0x000fe4000001ff00 */
[----:B------:R-:W-:Y:S02]  /*0f90*/  CS2R R4, SRZ ;  /* 0x0000000000047805 */ /* 0x000fe4000001ff00 */
[----:B------:R-:W-:Y:S02]  /*0fa0*/  CS2R R50, SRZ ;  /* 0x0000000000327805 */ /* 0x000fe4000001ff00 */
[----:B0-----:R-:W-:-:S02]  /*0fb0*/  CS2R R2, SRZ ;  /* 0x0000000000027805 */ /* 0x001fc4000001ff00 */
[----:B------:R-:W-:Y:S01]  /*0fc0*/  CS2R R38, SRZ ;  /* 0x0000000000267805 */ /* 0x000fe2000001ff00 */
[----:B------:R-:W-:Y:S01]  /*0fd0*/  UISETP.GT.AND UP0, UPT, UR52, UR5, UPT ;  /* 0x000000053400728c */ /* 0x000fe2000bf04270 */
[----:B------:R-:W-:Y:S02]  /*0fe0*/  CS2R R96, SRZ ;  /* 0x0000000000607805 */ /* 0x000fe4000001ff00 */
[----:B------:R-:W-:Y:S02]  /*0ff0*/  CS2R R46, SRZ ;  /* 0x00000000002e7805 */ /* 0x000fe4000001ff00 */
[----:B------:R-:W-:Y:S02]  /*1000*/  CS2R R44, SRZ ;  /* 0x00000000002c7805 */ /* 0x000fe4000001ff00 */
[----:B------:R-:W-:Y:S02]  /*1010*/  CS2R R34, SRZ ;  /* 0x0000000000227805 */ /* 0x000fe4000001ff00 */
[----:B------:R-:W-:-:S02]  /*1020*/  CS2R R28, SRZ ;  /* 0x00000000001c7805 */ /* 0x000fc4000001ff00 */
[----:B------:R-:W-:Y:S02]  /*1030*/  PLOP3.LUT P1, PT, PT, PT, UP0, 0x80, 0x0 ;  /* 0x000000000000781c */ /* 0x000fe40003f2f008 */
[----:B------:R-:W-:Y:S02]  /*1040*/  CS2R R30, SRZ ;  /* 0x00000000001e7805 */ /* 0x000fe4000001ff00 */
        /* <DEDUP_REMOVED lines=9> */
[----:B------:R-:W-:-:S02]  /*10e0*/  CS2R R52, SRZ ;  /* 0x0000000000347805 */ /* 0x000fc4000001ff00 */
[----:B------:R-:W-:Y:S01]  /*10f0*/  CS2R R88, SRZ ;  /* 0x0000000000587805 */ /* 0x000fe2000001ff00 */
[----:B------:R-:W-:Y:S06]  /*1100*/  @!P1 BRA `(.L_x_12) ;  /* 0x000000a400d89947 */ /* 0x000fec0003800000 */
[----:B------:R-:W-:Y:S01]  /*1110*/  SHF.R.S32.HI R0, RZ, 0x1f, R23 ;  /* 0x0000001fff007819 */ /* 0x000fe20000011417 */
[----:B------:R-:W0:Y:S01]  /*1120*/  S2UR UR6, SR_CgaCtaId ;  /* 0x00000000000679c3 */ /* 0x000e220000008800 */
[----:B------:R-:W-:Y:S02]  /*1130*/  UMOV UR5, 0x400 ;  /* 0x0000040000057882 */ /* 0x000fe40000000000 */
[----:B------:R-:W-:-:S04]  /*1140*/  LEA.HI R80, R0, R23, RZ, 0x7 ;  /* 0x0000001700507211 */ /* 0x000fc800078f38ff */
[----:B------:R-:W-:-:S06]  /*1150*/  SHF.R.S32.HI R0, RZ, 0x7, R80 ;  /* 0x00000007ff007819 */ /* 0x000fcc0000011450 */
[----:B------:R-:W1:Y:S01]  /*1160*/  SHFL.IDX PT, R0, R0, RZ, 0x1f ;  /* 0x00001fff00007589 */ /* 0x000e6200000e0000 */
[----:B0-----:R-:W-:-:S04]  /*1170*/  ULEA UR8, UR6, UR5, 0x18 ;  /* 0x0000000506087291 */ /* 0x001fc8000f8ec03f */
[----:B------:R-:W-:Y:S02]  /*1180*/  UIADD3 UR5, UR8, 0x16400, URZ ;  /* 0x0001640008057890 */ /* 0x000fe4000fffe03f */
[----:B------:R-:W-:Y:S02]  /*1190*/  IMAD.U32 R16, RZ, RZ, UR8 ;  /* 0x00000008ff107e24 */ /* 0x000fe4000f8e00ff */
[----:B------:R-:W-:Y:S01]  /*11a0*/  ULOP3.LUT UP0, URZ, UR5, 0x9f, URZ, 0xc0, !UPT ;  /* 0x0000009f053f7892 */ /* 0x000fe2000f80c03f */
[----:B-1----:R-:W-:-:S05]  /*11b0*/  R2UR UR7, R0 ;  /* 0x00000000000772ca */ /* 0x002fca00000e0000 */
[----:B------:R-:W-:-:S08]  /*11c0*/  PLOP3.LUT P0, PT, PT, PT, UP0, 0x80, 0x0 ;  /* 0x000000000000781c */ /* 0x000fd00003f0f008 */
[----:B------:R-:W-:Y:S02]  /*11d0*/  ULEA.HI UR4, UR7, UR7, URZ, 0x1 ;  /* 0x0000000707047291 */ /* 0x000fe4000f8f083f */
[----:B------:R-:W-:Y:S02]  /*11e0*/  IMAD.U32 R18, RZ, RZ, UR7 ;  /* 0x00000007ff127e24 */ /* 0x000fe4000f8e00ff */
[----:B------:R-:W-:-:S04]  /*11f0*/  ULOP3.LUT UR4, UR4, 0x1e, URZ, 0xc0, !UPT ;  /* 0x0000001e04047892 */ /* 0x000fc8000f8ec03f */
[----:B------:R-:W-:-:S04]  /*1200*/  UIADD3 UR4, UR7, -UR4, URZ ;  /* 0x8000000407047290 */ /* 0x000fc8000fffe03f */
[----:B------:R-:W-:-:S04]  /*1210*/  ULEA UR4, UR4, UR5, 0xd ;  /* 0x0000000504047291 */ /* 0x000fc8000f8e683f */
[----:B------:R-:W-:-:S04]  /*1220*/  USHF.R.U32.HI UR4, URZ, 0x4, UR4 ;  /* 0x000000043f047899 */ /* 0x000fc80008011604 */
[----:B------:R-:W-:Y:S01]  /*1230*/  ULOP3.LUT UR37, UR4, 0x3fff, URZ, 0xc0, !UPT ;  /* 0x00003fff04257892 */ /* 0x000fe2000f8ec03f */
[----:B------:R-:W-:Y:S11]  /*1240*/  @!P0 BRA `(.L_x_13) ;  /* 0x0000000000408947 */ /* 0x000ff60003800000 */
[----:B------:R-:W-:Y:S01]  /*1250*/  MOV R0, 0x0 ;  /* 0x0000000000007802 */ /* 0x000fe20000000f00 */
[----:B------:R-:W-:Y:S01]  /*1260*/  ULDC.64 UR4, c[0x4][0xa0] ;  /* 0x0100280000047ab9 */ /* 0x000fe20000000a00 */
[----:B------:R-:W-:Y:S01]  /*1270*/  ULDC.64 UR6, c[0x4][0x40] ;  /* 0x0100100000067ab9 */ /* 0x000fe20000000a00 */
[----:B------:R-:W-:Y:S01]  /*1280*/  IMAD.U32 R4, RZ, RZ, UR4 ;  /* 0x00000004ff047e24 */ /* 0x000fe2000f8e00ff */
[----:B------:R0:W1:Y:S01]  /*1290*/  LDC.64 R2, c[0x4][R0] ;  /* 0x0100000000027b82 */ /* 0x0000620000000a00 */
[----:B------:R-:W-:Y:S01]  /*12a0*/  IMAD.U32 R5, RZ, RZ, UR5 ;  /* 0x00000005ff057e24 */ /* 0x000fe2000f8e00ff */
[----:B------:R-:W-:Y:S01]  /*12b0*/  ULDC.64 UR4, c[0x4][0xa8] ;  /* 0x01002a0000047ab9 */ /* 0x000fe20000000a00 */
[----:B------:R-:W-:Y:S02]  /*12c0*/  IMAD.U32 R10, RZ, RZ, UR6 ;  /* 0x00000006ff0a7e24 */ /* 0x000fe4000f8e00ff */
[----:B------:R-:W-:Y:S02]  /*12d0*/  IMAD.U32 R6, RZ, RZ, UR4 ;  /* 0x00000004ff067e24 */ /* 0x000fe4000f8e00ff */
[----:B------:R-:W-:-:S02]  /*12e0*/  IMAD.U32 R7, RZ, RZ, UR5 ;  /* 0x00000005ff077e24 */ /* 0x000fc4000f8e00ff */
[----:B------:R-:W-:Y:S02]  /*12f0*/  IMAD.U32 R11, RZ, RZ, UR7 ;  /* 0x00000007ff0b7e24 */ /* 0x000fe4000f8e00ff */
[----:B------:R-:W-:Y:S02]  /*1300*/  IMAD.MOV.U32 R8, RZ, RZ, 0x70 ;  /* 0x00000070ff087424 */ /* 0x000fe400078e00ff */
[----:B------:R-:W-:Y:S02]  /*1310*/  IMAD.MOV.U32 R12, RZ, RZ, 0x1 ;  /* 0x00000001ff0c7424 */ /* 0x000fe400078e00ff */
[----:B0-----:R-:W-:-:S07]  /*1320*/  IMAD.MOV.U32 R13, RZ, RZ, RZ ;  /* 0x000000ffff0d7224 */ /* 0x001fce00078e00ff */
[----:B------:R-:W-:-:S07]  /*1330*/  LEPC R20, `(.L_x_13) ;  /* 0x000000001014794e */ /* 0x000fce0000000000 */
[----:B-1----:R-:W-:Y:S05]  /*1340*/  CALL.ABS.NOINC R2 ;  /* 0x0000000002007343 */ /* 0x002fea0003c00000 */
.L_x_13:
[----:B------:R-:W-:Y:S02]  /*1350*/  R2UR UR4, R16 ;  /* 0x00000000100472ca */ /* 0x000fe400000e0000 */
[----:B------:R-:W-:-:S11]  /*1360*/  SHF.L.U32 R0, RZ, 0x1f, RZ ;  /* 0x0000001fff007819 */ /* 0x000fd600000006ff */
[----:B------:R-:W0:Y:S02]  /*1370*/  SYNCS.PHASECHK.TRANS64.TRYWAIT P0, [UR4+0x34800], R0 ;  /* 0x03480000ff0075a7 */ /* 0x000e240008000144 */
[----:B0-----:R-:W-:Y:S05]  /*1380*/  @!P0 BRA `(.L_x_14) ;  /* 0x000000f800588947 */ /* 0x001fea0003800000 */
.L_x_118:
[----:B------:R-:W2:Y:S02]  /*1390*/  LDL R2, [R1+0x8] ;  /* 0x0000080001027983 */ /* 0x000ea40000100800 */
[----:B--2---:R-:W-:-:S13]  /*13a0*/  R2UR UR4, R2 ;  /* 0x00000000020472ca */ /* 0x004fda00000e0000 */
[----:B------:R-:W-:-:S06]  /*13b0*/  ULOP3.LUT UR4, UR4, 0x1, URZ, 0xfc, !UPT ;  /* 0x0000000104047892 */ /* 0x000fcc000f8efc3f */
[----:B------:R-:W-:-:S05]  /*13c0*/  IMAD.U32 R2, RZ, RZ, UR4 ;  /* 0x00000004ff027e24 */ /* 0x000fca000f8e00ff */
[----:B------:R-:W-:-:S13]  /*13d0*/  ISETP.NE.AND P0, PT, R2, 0x3, PT ;  /* 0x000000030200780c */ /* 0x000fda0003f05270 */
[----:B------:R-:W-:Y:S05]  /*13e0*/  @!P0 BRA `(.L_x_15) ;  /* 0x0000000000048947 */ /* 0x000fea0003800000 */
[----:B------:R-:W-:Y:S01]  /*13f0*/  BPT.TRAP 0x1 ;  /* 0x000000040000795c */ /* 0x000fe20000300000 */
.L_x_15:
[----:B------:R-:W-:-:S13]  /*1400*/  R2UR UR4, R16 ;  /* 0x00000000100472ca */ /* 0x000fda00000e0000 */
[----:B------:R1:W2:Y:S01]  /*1410*/  SYNCS.PHASECHK.TRANS64.TRYWAIT P2, [UR4+0x34830], R0 ;  /* 0x03483000ff0075a7 */ /* 0x0002a20008040144 */
[----:B------:R-:W-:Y:S05]  /*1420*/  @!P0 BRA `(.L_x_16) ;  /* 0x0000000000048947 */ /* 0x000fea0003800000 */
[----:B------:R-:W-:Y:S01]  /*1430*/  BPT.TRAP 0x1 ;  /* 0x000000040000795c */ /* 0x000fe20000300000 */
.L_x_16:
[----:B------:R-:W3:Y:S02]  /*1440*/  S2R R2, SR_TID.X ;  /* 0x0000000000027919 */ /* 0x000ee40000002100 */
[----:B---3--:R-:W-:-:S04]  /*1450*/  LOP3.LUT R2, R2, 0x7f, RZ, 0xc0, !PT ;  /* 0x0000007f02027812 */ /* 0x008fc800078ec0ff */
[----:B------:R-:W-:Y:S01]  /*1460*/  ISETP.NE.AND P1, PT, R2, RZ, PT ;  /* 0x000000ff0200720c */ /* 0x000fe20003f25270 */
[----:B------:R-:W-:Y:S01]  /*1470*/  IMAD.U32 R2, RZ, RZ, UR37 ;  /* 0x00000025ff027e24 */ /* 0x000fe2000f8e00ff */
[----:B--2---:R-:W-:Y:S11]  /*1480*/  @P2 BRA `(.L_x_17) ;  /* 0x00000000000c2947 */ /* 0x004ff60003800000 */
[----:B------:R-:W-:-:S13]  /*1490*/  R2UR UR4, R16 ;  /* 0x00000000100472ca */ /* 0x000fda00000e0000 */
[----:B------:R-:W2:Y:S02]  /*14a0*/  SYNCS.PHASECHK.TRANS64.TRYWAIT P2, [UR4+0x34830], R0 ;  /* 0x03483000ff0075a7 */ /* 0x000ea40008040144 */
[----:B--2---:R-:W-:Y:S05]  /*14b0*/  @!P2 BRA `(.L_x_18) ;  /* 0x000000f80028a947 */ /* 0x004fea0003800000 */
.L_x_17:
[----:B------:R-:W-:Y:S05]  /*14c0*/  WARPSYNC.ALL ;  /* 0x0000000000007948 */ /* 0x000fea0003800000 */
[----:B01----:R-:W-:Y:S01]  /*14d0*/  IMAD.MOV.U32 R0, RZ, RZ, RZ ;  /* 0x000000ffff007224 */ /* 0x003fe200078e00ff */
[----:B------:R-:W-:Y:S01]  /*14e0*/  LOP3.LUT R2, R2, 0x10000, RZ, 0xfc, !PT ;  /* 0x0001000002027812 */ /* 0x000fe200078efcff */
[----:B------:R-:W-:Y:S02]  /*14f0*/  IMAD.MOV.U32 R87, RZ, RZ, RZ ;  /* 0x000000ffff577224 */ /* 0x000fe400078e00ff */
[----:B------:R-:W-:Y:S01]  /*1500*/  IMAD.MOV.U32 R3, RZ, RZ, 0x40000040 ;  /* 0x40000040ff037424 */ /* 0x000fe200078e00ff */
[----:B------:R-:W-:Y:S01]  /*1510*/  R2UR UR53, R16 ;  /* 0x00000000103572ca */ /* 0x000fe200000e0000 */
[----:B------:R-:W-:Y:S01]  /*1520*/  WARPGROUP.ARRIVE ;  /* 0x00000000000079c5 */ /* 0x000fe20000000000 */
[C---:B------:R-:W-:Y:S01]  /*1530*/  R2UR UR8, R2.reuse ;  /* 0x00000000020872ca */ /* 0x040fe200000e0000 */
[----:B------:R-:W-:Y:S01]  /*1540*/  UMOV UR11, 0x40000040 ;  /* 0x40000040000b7882 */ /* 0x000fe20000000000 */
        /* <DEDUP_REMOVED lines=9> */
[----:B------:R-:W-:Y:S01]  /*15e0*/  UIADD3 UR4, UR53, 0x1e400, URZ ;  /* 0x0001e40035047890 */ /* 0x000fe2000fffe03f */
[C---:B------:R-:W-:Y:S01]  /*15f0*/  R2UR UR20, R2.reuse ;  /* 0x00000000021472ca */ /* 0x040fe200000e0000 */
[----:B------:R-:W-:Y:S01]  /*1600*/  UMOV UR25, 0x40000040 ;  /* 0x4000004000197882 */ /* 0x000fe20000000000 */
[----:B------:R-:W-:Y:S01]  /*1610*/  R2UR UR21, R3 ;  /* 0x00000000031572ca */ /* 0x000fe200000e0000 */
[----:B------:R-:W-:Y:S01]  /*1620*/  USHF.R.U32.HI UR4, URZ, 0x4, UR4 ;  /* 0x000000043f047899 */ /* 0x000fe20008011604 */
[----:B------:R-:W-:Y:S01]  /*1630*/  R2UR UR6, R2 ;  /* 0x00000000020672ca */ /* 0x000fe200000e0000 */
[----:B------:R-:W-:Y:S01]  /*1640*/  UMOV UR27, 0x40000040 ;  /* 0x40000040001b7882 */ /* 0x000fe20000000000 */
[----:B------:R-:W-:Y:S01]  /*1650*/  UMOV UR33, 0x40000040 ;  /* 0x4000004000217882 */ /* 0x000fe20000000000 */
[----:B------:R-:W-:Y:S01]  /*1660*/  ULOP3.LUT UR4, UR4, 0x3fff, URZ, 0xc0, !UPT ;  /* 0x00003fff04047892 */ /* 0x000fe2000f8ec03f */
[----:B------:R-:W-:Y:S01]  /*1670*/  LOP3.LUT R80, R80, 0xffffff80, RZ, 0xc0, !PT ;  /* 0xffffff8050507812 */ /* 0x000fe200078ec0ff */
[----:B------:R-:W-:Y:S01]  /*1680*/  UMOV UR29, UR33 ;  /* 0x00000021001d7c82 */ /* 0x000fe20008000000 */
[----:B------:R-:W-:Y:S01]  /*1690*/  UMOV UR31, 0x40000040 ;  /* 0x40000040001f7882 */ /* 0x000fe20000000000 */
[----:B------:R-:W-:Y:S01]  /*16a0*/  ULOP3.LUT UR60, UR4, 0x10000, URZ, 0xfc, !UPT ;  /* 0x00010000043c7892 */ /* 0x000fe2000f8efc3f */
[----:B------:R-:W-:Y:S01]  /*16b0*/  IMAD.MOV.U32 R4, RZ, RZ, -0x2 ;  /* 0xfffffffeff047424 */ /* 0x000fe200078e00ff */
[----:B------:R-:W-:Y:S01]  /*16c0*/  UMOV UR35, 0x40000040 ;  /* 0x4000004000237882 */ /* 0x000fe20000000000 */
[----:B------:R-:W-:Y:S01]  /*16d0*/  IMAD.IADD R80, R23, 0x1, -R80 ;  /* 0x0000000117507824 */ /* 0x000fe200078e0a50 */
[----:B------:R-:W-:Y:S01]  /*16e0*/  UIADD3 UR14, UR60, 0x80, URZ ;  /* 0x000000803c0e7890 */ /* 0x000fe2000fffe03f */
[----:B------:R-:W-:Y:S01]  /*16f0*/  P2R R11, PR, RZ, 0x2 ;  /* 0x00000002ff0b7803 */ /* 0x000fe20000000000 */
[----:B------:R-:W-:Y:S01]  /*1700*/  UIADD3 UR18, UR60, 0x180, URZ ;  /* 0x000001803c127890 */ /* 0x000fe2000fffe03f */
[----:B------:R-:W-:Y:S01]  /*1710*/  P2R R9, PR, RZ, 0x1 ;  /* 0x00000001ff097803 */ /* 0x000fe20000000000 */
[----:B------:R-:W-:Y:S01]  /*1720*/  UMOV UR10, UR60 ;  /* 0x0000003c000a7c82 */ /* 0x000fe20008000000 */
[----:B------:R-:W-:Y:S01]  /*1730*/  UIADD3 UR22, UR60, 0x200, URZ ;  /* 0x000002003c167890 */ /* 0x000fe2000fffe03f */
[----:B------:R-:W-:Y:S01]  /*1740*/  HGMMA.64x16x16.F32.BF16 R112, gdesc[UR8], RZ, !UPT, gsb0 ;  /* 0x00200000087079f0 */ /* 0x000fe2000c0018ff */
[----:B------:R-:W-:Y:S01]  /*1750*/  R2UR UR8, R2 ;  /* 0x00000000020872ca */ /* 0x000fe200000e0000 */
[----:B------:R-:W-:Y:S01]  /*1760*/  UIADD3 UR10, UR60, 0x100, URZ ;  /* 0x000001003c0a7890 */ /* 0x000fe2000fffe03f */
[----:B------:R-:W-:Y:S01]  /*1770*/  R2UR UR9, R3 ;  /* 0x00000000030972ca */ /* 0x000fe200000e0000 */
[----:B------:R-:W-:Y:S01]  /*1780*/  UMOV UR11, 0x40000040 ;  /* 0x40000040000b7882 */ /* 0x000fe20000000000 */
[----:B------:R-:W-:Y:S01]  /*1790*/  UIADD3 UR4, UR6, 0x2, URZ ;  /* 0x0000000206047890 */ /* 0x000fe2000fffe03f */
[----:B------:R-:W-:Y:S01]  /*17a0*/  SHF.R.S32.HI R5, RZ, 0x1f, R80 ;  /* 0x0000001fff057819 */ /* 0x000fe20000011450 */
[----:B------:R-:W-:Y:S01]  /*17b0*/  UIADD3 UR7, UR60, 0x2, URZ ;  /* 0x000000023c077890 */ /* 0x000fe2000fffe03f */
[--C-:B------:R-:W-:Y:S01]  /*17c0*/  IMAD.MOV.U32 R85, RZ, RZ, R87.reuse ;  /* 0x000000ffff557224 */ /* 0x100fe200078e0057 */
[----:B------:R-:W-:Y:S01]  /*17d0*/  UIADD3 UR24, UR6, 0x404, URZ ;  /* 0x0000040406187890 */ /* 0x000fe2000fffe03f */
[----:B------:R-:W-:Y:S01]  /*17e0*/  LEA.HI R5, R5, R80, RZ, 0x2 ;  /* 0x0000005005057211 */ /* 0x000fe200078f10ff */
[----:B------:R-:W-:Y:S01]  /*17f0*/  UIADD3 UR26, UR60, 0x584, URZ ;  /* 0x000005843c1a7890 */ /* 0x000fe2000fffe03f */
[--C-:B------:R-:W-:Y:S01]  /*1800*/  IMAD.MOV.U32 R83, RZ, RZ, R87.reuse ;  /* 0x000000ffff537224 */ /* 0x100fe200078e0057 */
[----:B------:R-:W-:Y:S01]  /*1810*/  UIADD3 UR32, UR6, 0x406, URZ ;  /* 0x0000040606207890 */ /* 0x000fe2000fffe03f */
[----:B------:R-:W-:Y:S01]  /*1820*/  LOP3.LUT R5, R5, 0x7ffffffc, RZ, 0xc0, !PT ;  /* 0x7ffffffc05057812 */ /* 0x000fe200078ec0ff */
[----:B------:R-:W-:Y:S01]  /*1830*/  UIADD3 UR30, UR60, 0x586, URZ ;  /* 0x000005863c1e7890 */ /* 0x000fe2000fffe03f */
[----:B------:R-:W-:Y:S01]  /*1840*/  IMAD.MOV.U32 R81, RZ, RZ, R87 ;  /* 0x000000ffff517224 */ /* 0x000fe200078e0057 */
[----:B------:R-:W-:-:S02]  /*1850*/  UIADD3 UR34, UR60, 0x786, URZ ;  /* 0x000007863c227890 */ /* 0x000fc4000fffe03f */
[----:B------:R-:W-:Y:S01]  /*1860*/  IMAD.IADD R5, R80, 0x1, -R5 ;  /* 0x0000000150057824 */ /* 0x000fe200078e0a05 */
[----:B------:R-:W-:Y:S01]  /*1870*/  UMOV UR28, UR32 ;  /* 0x00000020001c7c82 */ /* 0x000fe20008000000 */
[----:B------:R-:W-:Y:S02]  /*1880*/  UIADD3 UR38, UR60, 0x806, URZ ;  /* 0x000008063c267890 */ /* 0x000fe4000fffe03f */
[----:B------:R-:W-:Y:S01]  /*1890*/  IMAD R5, R5, R4, 0xb0 ;  /* 0x000000b005057424 */ /* 0x000fe200078e0204 */
[----:B------:R-:W-:Y:S01]  /*18a0*/  UMOV UR37, UR33 ;  /* 0x0000002100257c82 */ /* 0x000fe20008000000 */
[----:B------:R-:W-:Y:S01]  /*18b0*/  UMOV UR39, 0x40000040 ;  /* 0x4000004000277882 */ /* 0x000fe20000000000 */
[----:B------:R-:W-:Y:S01]  /*18c0*/  UIADD3 UR42, UR60, 0x886, URZ ;  /* 0x000008863c2a7890 */ /* 0x000fe2000fffe03f */
[----:B------:R-:W-:Y:S01]  /*18d0*/  VIADD R5, R5, UR36 ;  /* 0x0000002405057c36 */ /* 0x000fe20008000000 */
[----:B------:R-:W-:Y:S01]  /*18e0*/  UMOV UR36, UR32 ;  /* 0x0000002000247c82 */ /* 0x000fe20008000000 */
[----:B------:R-:W-:Y:S01]  /*18f0*/  UMOV UR40, UR32 ;  /* 0x0000002000287c82 */ /* 0x000fe20008000000 */
[----:B------:R-:W-:Y:S01]  /*1900*/  UMOV UR41, UR33 ;  /* 0x0000002100297c82 */ /* 0x000fe20008000000 */
[----:B------:R-:W-:Y:S01]  /*1910*/  UMOV UR43, 0x40000040 ;  /* 0x40000040002b7882 */ /* 0x000fe20000000000 */
[----:B------:R-:W-:Y:S01]  /*1920*/  UIADD3 UR46, UR60, 0x906, URZ ;  /* 0x000009063c2e7890 */ /* 0x000fe2000fffe03f */
[----:B------:R-:W-:Y:S01]  /*1930*/  IMAD.U32 R4, RZ, RZ, UR52 ;  /* 0x00000034ff047e24 */ /* 0x000fe2000f8e00ff */
[----:B------:R-:W-:Y:S01]  /*1940*/  UMOV UR44, UR32 ;  /* 0x00000020002c7c82 */ /* 0x000fe20008000000 */
[----:B------:R-:W-:Y:S01]  /*1950*/  UMOV UR45, UR33 ;  /* 0x00000021002d7c82 */ /* 0x000fe20008000000 */
[----:B------:R-:W-:Y:S01]  /*1960*/  UMOV UR47, 0x40000040 ;  /* 0x40000040002f7882 */ /* 0x000fe20000000000 */
[----:B------:R-:W-:Y:S01]  /*1970*/  UIADD3 UR50, UR60, 0x986, URZ ;  /* 0x000009863c327890 */ /* 0x000fe2000fffe03f */
[----:B------:R-:W-:Y:S01]  /*1980*/  IMAD R7, R4, -0xb0, R5 ;  /* 0xffffff5004077824 */ /* 0x000fe200078e0205 */
[----:B------:R-:W-:Y:S01]  /*1990*/  UMOV UR48, UR32 ;  /* 0x0000002000307c82 */ /* 0x000fe20008000000 */
[----:B------:R-:W-:Y:S01]  /*19a0*/  UMOV UR49, UR33 ;  /* 0x0000002100317c82 */ /* 0x000fe20008000000 */
[----:B------:R-:W-:Y:S01]  /*19b0*/  UMOV UR51, 0x40000040 ;  /* 0x4000004000337882 */ /* 0x000fe20000000000 */
[----:B------:R-:W-:Y:S01]  /*19c0*/  UIADD3 UR52, UR52, -0x2, URZ ;  /* 0xfffffffe34347890 */ /* 0x000fe2000fffe03f */
[----:B------:R-:W-:-:S02]  /*19d0*/  ISETP.GT.AND P2, PT, R7, RZ, PT ;  /* 0x000000ff0700720c */ /* 0x000fc40003f44270 */
[C---:B------:R-:W-:Y:S02]  /*19e0*/  ISETP.GT.AND P3, PT, R7.reuse, 0x1, PT ;  /* 0x000000010700780c */ /* 0x040fe40003f64270 */
[C---:B------:R-:W-:Y:S02]  /*19f0*/  ISETP.GT.AND P4, PT, R7.reuse, 0x8, PT ;  /* 0x000000080700780c */ /* 0x040fe40003f84270 */
[C---:B------:R-:W-:Y:S02]  /*1a00*/  ISETP.GT.AND P5, PT, R7.reuse, 0x9, PT ;  /* 0x000000090700780c */ /* 0x040fe40003fa4270 */
[C---:B------:R-:W-:Y:S01]  /*1a10*/  ISETP.GT.AND P6, PT, R7.reuse, 0x61, PT ;  /* 0x000000610700780c */ /* 0x040fe20003fc4270 */
[----:B------:R-:W-:Y:S02]  /*1a20*/  WARPGROUP.DEPBAR.LE gsb0, 0x0 ;  /* 0x00008000000079c5 */ /* 0x000fe40000010000 */
[----:B------:R-:W-:Y:S01]  /*1a30*/  WARPGROUP.ARRIVE ;  /* 0x00000000000079c5 */ /* 0x000fe20000000000 */
[----:B------:R-:W-:-:S02]  /*1a40*/  ISETP.GT.AND P1, PT, R7, 0x89, PT ;  /* 0x000000890700780c */ /* 0x000fc40003f24270 */
[----:B------:R-:W-:-:S03]  /*1a50*/  ISETP.GT.AND P0, PT, R7, 0x90, PT ;  /* 0x000000900700780c */ /* 0x000fc60003f04270 */
[----:B------:R-:W-:Y:S01]  /*1a60*/  HGMMA.64x16x16.F32.BF16 R104, gdesc[UR12], RZ, !UPT, gsb0 ;  /* 0x002000000c6879f0 */ /* 0x000fe2000c0018ff */
[----:B------:R-:W-:Y:S01]  /*1a70*/  R2UR UR12, R2 ;  /* 0x00000000020c72ca */ /* 0x000fe200000e0000 */
[----:B------:R-:W-:Y:S01]  /*1a80*/  UIADD3 UR14, UR60, 0x280, URZ ;  /* 0x000002803c0e7890 */ /* 0x000fe2000fffe03f */
[----:B------:R-:W-:Y:S01]  /*1a90*/  R2UR UR13, R3 ;  /* 0x00000000030d72ca */ /* 0x000fe200000e0000 */
[----:B------:R-:W-:Y:S01]  /*1aa0*/  UMOV UR15, 0x40000040 ;  /* 0x40000040000f7882 */ /* 0x000fe20000000000 */
[----:B------:R-:W-:Y:S02]  /*1ab0*/  WARPGROUP.DEPBAR.LE gsb0, 0x0 ;  /* 0x00008000000079c5 */ /* 0x000fe40000010000 */
[----:B------:R-:W-:-:S06]  /*1ac0*/  WARPGROUP.ARRIVE ;  /* 0x00000000000079c5 */ /* 0x000fcc0000000000 */
        /* <DEDUP_REMOVED lines=36> */
[----:B------:R-:W-:Y:S02]  /*1d10*/  UIADD3 UR16, UR6, 0x400, URZ ;  /* 0x0000040006107890 */ /* 0x000fe4000fffe03f */
[----:B------:R-:W-:Y:S01]  /*1d20*/  UIADD3 UR18, UR60, 0x580, URZ ;  /* 0x000005803c127890 */ /* 0x000fe2000fffe03f */
[----:B------:R-:W-:Y:S01]  /*1d30*/  UMOV UR17, 0x40000040 ;  /* 0x4000004000117882 */ /* 0x000fe20000000000 */
        /* <DEDUP_REMOVED lines=11> */
[----:B------:R-:W-:Y:S01]  /*1df0*/  UIADD3 UR14, UR60, 0x82, URZ ;  /* 0x000000823c0e7890 */ /* 0x000fe2000fffe03f */
[----:B------:R-:W-:Y:S01]  /*1e00*/  UMOV UR12, UR4 ;  /* 0x00000004000c7c82 */ /* 0x000fe20008000000 */
[----:B------:R-:W-:Y:S01]  /*1e10*/  UMOV UR13, UR5 ;  /* 0x00000005000d7c82 */ /* 0x000fe20008000000 */
[----:B------:R-:W-:Y:S01]  /*1e20*/  UMOV UR15, 0x40000040 ;  /* 0x40000040000f7882 */ /* 0x000fe20000000000 */
[----:B------:R-:W-:Y:S02]  /*1e30*/  WARPGROUP.DEPBAR.LE gsb0, 0x0 ;  /* 0x00008000000079c5 */ /* 0x000fe40000010000 */
[----:B------:R-:W-:-:S06]  /*1e40*/  WARPGROUP.ARRIVE ;  /* 0x00000000000079c5 */ /* 0x000fcc0000000000 */
[----:B------:R-:W-:Y:S01]  /*1e50*/  HGMMA.64x16x16.F32.BF16 R24, gdesc[UR8], RZ, !UPT, gsb0 ;  /* 0x00200000081879f0 */ /* 0x000fe2000c0018ff */
[----:B------:R-:W-:Y:S01]  /*1e60*/  UMOV UR8, UR4 ;  /* 0x0000000400087c82 */ /* 0x000fe20008000000 */
[----:B------:R-:W-:Y:S01]  /*1e70*/  UMOV UR9, UR5 ;  /* 0x0000000500097c82 */ /* 0x000fe20008000000 */
[----:B------:R-:W-:Y:S01]  /*1e80*/  UMOV UR10, UR7 ;  /* 0x00000007000a7c82 */ /* 0x000fe20008000000 */
[----:B------:R-:W-:Y:S01]  /*1e90*/  UMOV UR11, 0x40000040 ;  /* 0x40000040000b7882 */ /* 0x000fe20000000000 */
[----:B------:R-:W-:Y:S01]  /*1ea0*/  UIADD3 UR7, UR60, 0x102, URZ ;  /* 0x000001023c077890 */ /* 0x000fe2000fffe03f */
[----:B------:R-:W-:Y:S02]  /*1eb0*/  WARPGROUP.DEPBAR.LE gsb0, 0x0 ;  /* 0x00008000000079c5 */ /* 0x000fe40000010000 */
[----:B------:R-:W-:-:S06]  /*1ec0*/  WARPGROUP.ARRIVE ;  /* 0x00000000000079c5 */ /* 0x000fcc0000000000 */
[----:B------:R-:W-:Y:S01]  /*1ed0*/  HGMMA.64x16x16.F32.BF16 R112, gdesc[UR8], R112, gsb0 ;  /* 0x00200000087079f0 */ /* 0x000fe20008001870 */
[----:B------:R-:W-:Y:S02]  /*1ee0*/  UIADD3 UR9, UR60, 0x182, URZ ;  /* 0x000001823c097890 */ /* 0x000fe4000fffe03f */
[----:B------:R-:W-:Y:S02]  /*1ef0*/  UIADD3 UR8, UR6, 0x4, URZ ;  /* 0x0000000406087890 */ /* 0x000fe4000fffe03f */
[----:B------:R-:W-:Y:S01]  /*1f00*/  UIADD3 UR10, UR60, 0x4, URZ ;  /* 0x000000043c0a7890 */ /* 0x000fe2000fffe03f */
[----:B------:R-:W-:Y:S01]  /*1f10*/  UMOV UR11, 0x40000040 ;  /* 0x40000040000b7882 */ /* 0x000fe20000000000 */
[----:B------:R-:W-:Y:S02]  /*1f20*/  WARPGROUP.DEPBAR.LE gsb0, 0x0 ;  /* 0x00008000000079c5 */ /* 0x000fe40000010000 */
[----:B------:R-:W-:-:S06]  /*1f30*/  WARPGROUP.ARRIVE ;  /* 0x00000000000079c5 */ /* 0x000fcc0000000000 */
[----:B------:R-:W-:Y:S01]  /*1f40*/  HGMMA.64x16x16.F32.BF16 R104, gdesc[UR12], R104, gsb0 ;  /* 0x002000000c6879f0 */ /* 0x000fe20008001868 */
        /* <DEDUP_REMOVED lines=76> */
[----:B------:R-:W-:Y:S01]  /*2410*/  UIADD3 UR6, UR60, 0x684, URZ ;  /* 0x000006843c067890 */ /* 0x000fe2000fffe03f */
[----:B------:R-:W-:Y:S02]  /*2420*/  WARPGROUP.DEPBAR.LE gsb0, 0x0 ;  /* 0x00008000000079c5 */ /* 0x000fe40000010000 */
[----:B------:R-:W-:-:S06]  /*2430*/  WARPGROUP.ARRIVE ;  /* 0x00000000000079c5 */ /* 0x000fcc0000000000 */
[----:B------:R-:W-:Y:S01]  /*2440*/  HGMMA.64x16x16.F32.BF16 R112, gdesc[UR8], R112, gsb0 ;  /* 0x00200000087079f0 */ /* 0x000fe20008001870 */
[----:B------:R-:W-:Y:S01]  /*2450*/  UIADD3 UR10, UR60, 0x84, URZ ;  /* 0x000000843c0a7890 */ /* 0x000fe2000fffe03f */
[----:B------:R-:W-:Y:S01]  /*2460*/  UMOV UR11, 0x40000040 ;  /* 0x40000040000b7882 */ /* 0x000fe20000000000 */
[----:B------:R-:W-:Y:S02]  /*2470*/  WARPGROUP.DEPBAR.LE gsb0, 0x0 ;  /* 0x00008000000079c5 */ /* 0x000fe40000010000 */
[----:B------:R-:W-:-:S06]  /*2480*/  WARPGROUP.ARRIVE ;  /* 0x00000000000079c5 */ /* 0x000fcc0000000000 */
[----:B------:R-:W-:Y:S01]  /*2490*/  HGMMA.64x16x16.F32.BF16 R104, gdesc[UR8], R104, gsb0 ;  /* 0x00200000086879f0 */ /* 0x000fe20008001868 */
[----:B------:R-:W-:Y:S01]  /*24a0*/  UMOV UR10, UR7 ;  /* 0x00000007000a7c82 */ /* 0x000fe20008000000 */
[----:B------:R-:W-:Y:S01]  /*24b0*/  UMOV UR11, 0x40000040 ;  /* 0x40000040000b7882 */ /* 0x000fe20000000000 */
[----:B------:R-:W-:Y:S01]  /*24c0*/  UIADD3 UR7, UR60, 0x204, URZ ;  /* 0x000002043c077890 */ /* 0x000fe2000fffe03f */
        /* <DEDUP_REMOVED lines=51> */
[----:B------:R-:W-:Y:S02]  /*2800*/  UIADD3 UR10, UR60, 0x186, URZ ;  /* 0x000001863c0a7890 */ /* 0x000fe4000fffe03f */
        /* <DEDUP_REMOVED lines=61> */
[----:B------:R-:W-:Y:S03]  /*2be0*/  HGMMA.64x16x16.F32.BF16 R24, gdesc[UR12], R24, gsb0 ;  /* 0x002000000c1879f0 */ /* 0x000fe60008001818 */
        /* <DEDUP_REMOVED lines=180> */
[----:B------:R-:W-:Y:S01]  /*3730*/  ULDC UR6, c[0x0][0x988] ;  /* 0x0002620000067ab9 */ /* 0x000fe20000000800 */
[----:B------:R-:W-:Y:S02]  /*3740*/  WARPGROUP.DEPBAR.LE gsb0, 0x0 ;  /* 0x00008000000079c5 */ /* 0x000fe40000010000 */
[----:B------:R-:W-:-:S06]  /*3750*/  WARPGROUP.ARRIVE ;  /* 0x00000000000079c5 */ /* 0x000fcc0000000000 */
[----:B------:R-:W-:Y:S03]  /*3760*/  HGMMA.64x16x16.F32.BF16 R24, gdesc[UR24], R24, gsb0 ;  /* 0x00200000181879f0 */ /* 0x000fe60008001818 */
[----:B------:R-:W-:Y:S02]  /*3770*/  WARPGROUP.DEPBAR.LE gsb0, 0x0 ;  /* 0x00008000000079c5 */ /* 0x000fe40000010000 */
[----:B------:R-:W-:-:S06]  /*3780*/  WARPGROUP.ARRIVE ;  /* 0x00000000000079c5 */ /* 0x000fcc0000000000 */
[----:B------:R-:W-:Y:S01]  /*3790*/  HGMMA.64x16x16.F32.BF16 R112, gdesc[UR28], R112, gsb0 ;  /* 0x002000001c7079f0 */ /* 0x000fe20008001870 */
[----:B------:R-:W-:Y:S01]  /*37a0*/  UIADD3 UR30, UR60, 0x606, URZ ;  /* 0x000006063c1e7890 */ /* 0x000fe2000fffe03f */
[----:B------:R-:W-:Y:S01]  /*37b0*/  UMOV UR28, UR32 ;  /* 0x00000020001c7c82 */ /* 0x000fe20008000000 */
[----:B------:R-:W-:Y:S01]  /*37c0*/  UMOV UR29, UR33 ;  /* 0x00000021001d7c82 */ /* 0x000fe20008000000 */
[----:B------:R-:W-:Y:S01]  /*37d0*/  UMOV UR31, 0x40000040 ;  /* 0x40000040001f7882 */ /* 0x000fe20000000000 */
[----:B------:R-:W-:Y:S02]  /*37e0*/  WARPGROUP.DEPBAR.LE gsb0, 0x0 ;  /* 0x00008000000079c5 */ /* 0x000fe40000010000 */
[----:B------:R-:W-:Y:S01]  /*37f0*/  WARPGROUP.ARRIVE ;  /* 0x00000000000079c5 */ /* 0x000fe20000000000 */
[----:B------:R-:W-:Y:S02]  /*3800*/  FSEL R148, R112, -INF , P2 ;  /* 0xff80000070947808 */ /* 0x000fe40001000000 */
[----:B------:R-:W-:-:S02]  /*3810*/  FSEL R150, R113, -INF , P3 ;  /* 0xff80000071967808 */ /* 0x000fc40001800000 */
[----:B------:R-:W-:Y:S01]  /*3820*/  FSEL R152, R116, -INF , P4 ;  /* 0xff80000074987808 */ /* 0x000fe20002000000 */
[----:B------:R-:W-:Y:S01]  /*3830*/  HGMMA.64x16x16.F32.BF16 R104, gdesc[UR28], R104, gsb0 ;  /* 0x002000001c6879f0 */ /* 0x000fe20008001868 */
[----:B------:R-:W-:Y:S01]  /*3840*/  UIADD3 UR30, UR60, 0x686, URZ ;  /* 0x000006863c1e7890 */ /* 0x000fe2000fffe03f */
[----:B------:R-:W-:Y:S01]  /*3850*/  FMNMX.FTZ R5, R148, R150, !PT ;  /* 0x0000009694057209 */ /* 0x000fe20007810000 */
[----:B------:R-:W-:Y:S01]  /*3860*/  UMOV UR28, UR32 ;  /* 0x00000020001c7c82 */ /* 0x000fe20008000000 */
[----:B------:R-:W-:Y:S01]  /*3870*/  UMOV UR29, UR33 ;  /* 0x00000021001d7c82 */ /* 0x000fe20008000000 */
[----:B------:R-:W-:Y:S01]  /*3880*/  UMOV UR31, 0x40000040 ;  /* 0x40000040001f7882 */ /* 0x000fe20000000000 */
[----:B------:R-:W-:Y:S02]  /*3890*/  FSEL R114, R114, -INF , P2 ;  /* 0xff80000072727808 */ /* 0x000fe40001000000 */
[----:B------:R-:W-:Y:S02]  /*38a0*/  FSEL R154, R117, -INF , P5 ;  /* 0xff800000759a7808 */ /* 0x000fe40002800000 */
[----:B------:R-:W-:-:S02]  /*38b0*/  ISETP.GT.AND P2, PT, R7, 0x10, PT ;  /* 0x000000100700780c */ /* 0x000fc40003f44270 */
[----:B------:R-:W-:Y:S02]  /*38c0*/  FMNMX.FTZ R5, R152, R5, !PT ;  /* 0x0000000598057209 */ /* 0x000fe40007810000 */
[----:B------:R-:W-:Y:S02]  /*38d0*/  FSEL R115, R115, -INF , P3 ;  /* 0xff80000073737808 */ /* 0x000fe40001800000 */
[C---:B------:R-:W-:Y:S02]  /*38e0*/  ISETP.GT.AND P3, PT, R7.reuse, 0x11, PT ;  /* 0x000000110700780c */ /* 0x040fe40003f64270 */
[----:B------:R-:W-:Y:S02]  /*38f0*/  FMNMX.FTZ R5, R154, R5, !PT ;  /* 0x000000059a057209 */ /* 0x000fe40007810000 */
[----:B------:R-:W-:Y:S02]  /*3900*/  FSEL R118, R118, -INF , P4 ;  /* 0xff80000076767808 */ /* 0x000fe40002000000 */
[----:B------:R-:W-:-:S02]  /*3910*/  ISETP.GT.AND P4, PT, R7, 0x18, PT ;  /* 0x000000180700780c */ /* 0x000fc40003f84270 */
[----:B------:R-:W-:Y:S02]  /*3920*/  FSEL R6, R119, -INF , P5 ;  /* 0xff80000077067808 */ /* 0x000fe40002800000 */
[----:B------:R-:W-:Y:S01]  /*3930*/  ISETP.GT.AND P5, PT, R7, 0x19, PT ;  /* 0x000000190700780c */ /* 0x000fe20003fa4270 */
[----:B------:R-:W-:Y:S02]  /*3940*/  WARPGROUP.DEPBAR.LE gsb0, 0x0 ;  /* 0x00008000000079c5 */ /* 0x000fe40000010000 */
[----:B------:R-:W-:Y:S01]  /*3950*/  WARPGROUP.ARRIVE ;  /* 0x00000000000079c5 */ /* 0x000fe20000000000 */
[----:B------:R-:W-:Y:S02]  /*3960*/  FSEL R156, R104, -INF , P2 ;  /* 0xff800000689c7808 */ /* 0x000fe40001000000 */
[----:B------:R-:W-:Y:S02]  /*3970*/  FSEL R158, R105, -INF , P3 ;  /* 0xff800000699e7808 */ /* 0x000fe40001800000 */
[----:B------:R-:W-:Y:S01]  /*3980*/  FMNMX.FTZ R5, R156, R5, !PT ;  /* 0x000000059c057209 */ /* 0x000fe20007810000 */
[----:B------:R-:W-:Y:S01]  /*3990*/  HGMMA.64x16x16.F32.BF16 R96, gdesc[UR28], R96, gsb0 ;  /* 0x002000001c6079f0 */ /* 0x000fe20008001860 */
[----:B------:R-:W-:Y:S01]  /*39a0*/  UIADD3 UR30, UR60, 0x706, URZ ;  /* 0x000007063c1e7890 */ /* 0x000fe2000fffe03f */
[----:B------:R-:W-:Y:S01]  /*39b0*/  FSEL R160, R108, -INF , P4 ;  /* 0xff8000006ca07808 */ /* 0x000fe20002000000 */
[----:B------:R-:W-:Y:S01]  /*39c0*/  UMOV UR28, UR32 ;  /* 0x00000020001c7c82 */ /* 0x000fe20008000000 */
[----:B------:R-:W-:Y:S01]  /*39d0*/  UMOV UR29, UR33 ;  /* 0x00000021001d7c82 */ /* 0x000fe20008000000 */
[----:B------:R-:W-:Y:S01]  /*39e0*/  UMOV UR31, 0x40000040 ;  /* 0x40000040001f7882 */ /* 0x000fe20000000000 */
[----:B------:R-:W-:-:S02]  /*39f0*/  FMNMX.FTZ R5, R158, R5, !PT ;  /* 0x000000059e057209 */ /* 0x000fc40007810000 */
[----:B------:R-:W-:Y:S02]  /*3a00*/  FSEL R106, R106, -INF , P2 ;  /* 0xff8000006a6a7808 */ /* 0x000fe40001000000 */
[----:B------:R-:W-:Y:S02]  /*3a10*/  FSEL R162, R109, -INF , P5 ;  /* 0xff8000006da27808 */ /* 0x000fe40002800000 */
[----:B------:R-:W-:Y:S02]  /*3a20*/  ISETP.GT.AND P2, PT, R7, 0x20, PT ;  /* 0x000000200700780c */ /* 0x000fe40003f44270 */
[----:B------:R-:W-:Y:S02]  /*3a30*/  FMNMX.FTZ R5, R160, R5, !PT ;  /* 0x00000005a0057209 */ /* 0x000fe40007810000 */
[----:B------:R-:W-:Y:S02]  /*3a40*/  FSEL R8, R107, -INF , P3 ;  /* 0xff8000006b087808 */ /* 0x000fe40001800000 */
[----:B------:R-:W-:-:S02]  /*3a50*/  ISETP.GT.AND P3, PT, R7, 0x21, PT ;  /* 0x000000210700780c */ /* 0x000fc40003f64270 */
[----:B------:R-:W-:Y:S02]  /*3a60*/  FMNMX.FTZ R5, R162, R5, !PT ;  /* 0x00000005a2057209 */ /* 0x000fe40007810000 */
[----:B------:R-:W-:Y:S02]  /*3a70*/  FSEL R110, R110, -INF , P4 ;  /* 0xff8000006e6e7808 */ /* 0x000fe40002000000 */
[----:B------:R-:W-:Y:S02]  /*3a80*/  ISETP.GT.AND P4, PT, R7, 0x28, PT ;  /* 0x000000280700780c */ /* 0x000fe40003f84270 */
[----:B------:R-:W-:Y:S02]  /*3a90*/  FSEL R12, R111, -INF , P5 ;  /* 0xff8000006f0c7808 */ /* 0x000fe40002800000 */
[----:B------:R-:W-:Y:S01]  /*3aa0*/  ISETP.GT.AND P5, PT, R7, 0x29, PT ;  /* 0x000000290700780c */ /* 0x000fe20003fa4270 */
[----:B------:R-:W-:Y:S02]  /*3ab0*/  WARPGROUP.DEPBAR.LE gsb0, 0x0 ;  /* 0x00008000000079c5 */ /* 0x000fe40000010000 */
[----:B------:R-:W-:Y:S01]  /*3ac0*/  WARPGROUP.ARRIVE ;  /* 0x00000000000079c5 */ /* 0x000fe20000000000 */
[----:B------:R-:W-:-:S02]  /*3ad0*/  FSEL R164, R96, -INF , P2 ;  /* 0xff80000060a47808 */ /* 0x000fc40001000000 */
[----:B------:R-:W-:Y:S02]  /*3ae0*/  FSEL R166, R97, -INF , P3 ;  /* 0xff80000061a67808 */ /* 0x000fe40001800000 */
[----:B------:R-:W-:Y:S01]  /*3af0*/  FMNMX.FTZ R5, R164, R5, !PT ;  /* 0x00000005a4057209 */ /* 0x000fe20007810000 */
[----:B------:R-:W-:Y:S01]  /*3b00*/  HGMMA.64x16x16.F32.BF16 R88, gdesc[UR28], R88, gsb0 ;  /* 0x002000001c5879f0 */ /* 0x000fe20008001858 */
[----:B------:R-:W-:Y:S01]  /*3b10*/  FSEL R168, R100, -INF , P4 ;  /* 0xff80000064a87808 */ /* 0x000fe20002000000 */
[----:B------:R-:W-:Y:S01]  /*3b20*/  UIADD3 UR30, UR60, 0xa06, URZ ;  /* 0x00000a063c1e7890 */ /* 0x000fe2000fffe03f */
[----:B------:R-:W-:Y:S01]  /*3b30*/  FMNMX.FTZ R5, R166, R5, !PT ;  /* 0x00000005a6057209 */ /* 0x000fe20007810000 */
[----:B------:R-:W-:Y:S01]  /*3b40*/  UMOV UR28, UR32 ;  /* 0x00000020001c7c82 */ /* 0x000fe20008000000 */
[----:B------:R-:W-:Y:S01]  /*3b50*/  FSEL R98, R98, -INF , P2 ;  /* 0xff80000062627808 */ /* 0x000fe20001000000 */
[----:B------:R-:W-:Y:S01]  /*3b60*/  UMOV UR29, UR33 ;  /* 0x00000021001d7c82 */ /* 0x000fe20008000000 */
[----:B------:R-:W-:Y:S01]  /*3b70*/  FSEL R170, R101, -INF , P5 ;  /* 0xff80000065aa7808 */ /* 0x000fe20002800000 */
[----:B------:R-:W-:Y:S01]  /*3b80*/  UMOV UR31, 0x40000040 ;  /* 0x40000040001f7882 */ /* 0x000fe20000000000 */
        /* <DEDUP_REMOVED lines=15> */
[----:B------:R-:W-:-:S02]  /*3c80*/  FSEL R190, R92, -INF , P4 ;  /* 0xff8000005cbe7808 */ /* 0x000fc40002000000 */
[----:B------:R-:W-:Y:S02]  /*3c90*/  FMNMX.FTZ R5, R174, R5, !PT ;  /* 0x00000005ae057209 */ /* 0x000fe40007810000 */
[----:B------:R-:W-:Y:S02]  /*3ca0*/  FSEL R90, R90, -INF , P2 ;  /* 0xff8000005a5a7808 */ /* 0x000fe40001000000 */
[----:B------:R-:W-:Y:S02]  /*3cb0*/  FSEL R144, R93, -INF , P5 ;  /* 0xff8000005d907808 */ /* 0x000fe40002800000 */
[----:B------:R-:W-:Y:S02]  /*3cc0*/  ISETP.GT.AND P2, PT, R7, 0x40, PT ;  /* 0x000000400700780c */ /* 0x000fe40003f44270 */
[----:B------:R-:W-:Y:S02]  /*3cd0*/  FMNMX.FTZ R5, R190, R5, !PT ;  /* 0x00000005be057209 */ /* 0x000fe40007810000 */
[----:B------:R-:W-:-:S02]  /*3ce0*/  FSEL R80, R91, -INF , P3 ;  /* 0xff8000005b507808 */ /* 0x000fc40001800000 */
[C---:B------:R-:W-:Y:S02]  /*3cf0*/  ISETP.GT.AND P3, PT, R7.reuse, 0x41, PT ;  /* 0x000000410700780c */ /* 0x040fe40003f64270 */
[----:B------:R-:W-:Y:S02]  /*3d00*/  FMNMX.FTZ R5, R144, R5, !PT ;  /* 0x0000000590057209 */ /* 0x000fe40007810000 */
[----:B------:R-:W-:Y:S02]  /*3d10*/  FSEL R94, R94, -INF , P4 ;  /* 0xff8000005e5e7808 */ /* 0x000fe40002000000 */
[----:B------:R-:W-:Y:S02]  /*3d20*/  ISETP.GT.AND P4, PT, R7, 0x48, PT ;  /* 0x000000480700780c */ /* 0x000fe40003f84270 */
[----:B------:R-:W-:Y:S02]  /*3d30*/  FSEL R82, R95, -INF , P5 ;  /* 0xff8000005f527808 */ /* 0x000fe40002800000 */
[----:B------:R-:W-:Y:S01]  /*3d40*/  ISETP.GT.AND P5, PT, R7, 0x49, PT ;  /* 0x000000490700780c */ /* 0x000fe20003fa4270 */
[----:B------:R-:W-:-:S02]  /*3d50*/  WARPGROUP.DEPBAR.LE gsb0, 0x0 ;  /* 0x00008000000079c5 */ /* 0x000fc40000010000 */
[----:B------:R-:W-:Y:S01]  /*3d60*/  WARPGROUP.ARRIVE ;  /* 0x00000000000079c5 */ /* 0x000fe20000000000 */
[----:B------:R-:W-:Y:S02]  /*3d70*/  FSEL R192, R72, -INF , P2 ;  /* 0xff80000048c07808 */ /* 0x000fe40001000000 */
[----:B------:R-:W-:Y:S01]  /*3d80*/  FSEL R146, R73, -INF , P3 ;  /* 0xff80000049927808 */ /* 0x000fe20001800000 */
[----:B------:R-:W-:Y:S01]  /*3d90*/  IMAD.MOV.U32 R73, RZ, RZ, R87 ;  /* 0x000000ffff497224 */ /* 0x000fe200078e0057 */
[----:B------:R-:W-:Y:S01]  /*3da0*/  FMNMX.FTZ R5, R192, R5, !PT ;  /* 0x00000005c0057209 */ /* 0x000fe20007810000 */
[----:B------:R-:W-:Y:S01]  /*3db0*/  HGMMA.64x16x16.F32.BF16 R64, gdesc[UR36], R64, gsb0 ;  /* 0x00200000244079f0 */ /* 0x000fe20008001840 */
[----:B------:R-:W-:Y:S02]  /*3dc0*/  FSEL R142, R76, -INF , P4 ;  /* 0xff8000004c8e7808 */ /* 0x000fe40002000000 */
[----:B------:R-:W-:Y:S02]  /*3dd0*/  FMNMX.FTZ R5, R146, R5, !PT ;  /* 0x0000000592057209 */ /* 0x000fe40007810000 */
[----:B------:R-:W-:-:S02]  /*3de0*/  FSEL R74, R74, -INF , P2 ;  /* 0xff8000004a4a7808 */ /* 0x000fc40001000000 */
[----:B------:R-:W-:Y:S01]  /*3df0*/  FSEL R108, R77, -INF , P5 ;  /* 0xff8000004d6c7808 */ /* 0x000fe20002800000 */
[--C-:B------:R-:W-:Y:S01]  /*3e00*/  IMAD.MOV.U32 R77, RZ, RZ, R87.reuse ;  /* 0x000000ffff4d7224 */ /* 0x100fe200078e0057 */
[----:B------:R-:W-:Y:S02]  /*3e10*/  ISETP.GT.AND P2, PT, R7, 0x50, PT ;  /* 0x000000500700780c */ /* 0x000fe40003f44270 */
[----:B------:R-:W-:Y:S02]  /*3e20*/  FMNMX.FTZ R5, R142, R5, !PT ;  /* 0x000000058e057209 */ /* 0x000fe40007810000 */
[----:B------:R-:W-:Y:S01]  /*3e30*/  FSEL R72, R75, -INF , P3 ;  /* 0xff8000004b487808 */ /* 0x000fe20001800000 */
[----:B------:R-:W-:Y:S01]  /*3e40*/  IMAD.MOV.U32 R75, RZ, RZ, R87 ;  /* 0x000000ffff4b7224 */ /* 0x000fe200078e0057 */
[----:B------:R-:W-:Y:S02]  /*3e50*/  ISETP.GT.AND P3, PT, R7, 0x51, PT ;  /* 0x000000510700780c */ /* 0x000fe40003f64270 */
[----:B------:R-:W-:-:S02]  /*3e60*/  FMNMX.FTZ R5, R108, R5, !PT ;  /* 0x000000056c057209 */ /* 0x000fc40007810000 */
[----:B------:R-:W-:Y:S02]  /*3e70*/  FSEL R78, R78, -INF , P4 ;  /* 0xff8000004e4e7808 */ /* 0x000fe40002000000 */
[----:B------:R-:W-:Y:S02]  /*3e80*/  ISETP.GT.AND P4, PT, R7, 0x58, PT ;  /* 0x000000580700780c */ /* 0x000fe40003f84270 */
[----:B------:R-:W-:Y:S01]  /*3e90*/  FSEL R76, R79, -INF , P5 ;  /* 0xff8000004f4c7808 */ /* 0x000fe20002800000 */
[----:B------:R-:W-:Y:S01]  /*3ea0*/  IMAD.MOV.U32 R79, RZ, RZ, R87 ;  /* 0x000000ffff4f7224 */ /* 0x000fe200078e0057 */
[----:B------:R-:W-:Y:S01]  /*3eb0*/  ISETP.GT.AND P5, PT, R7, 0x59, PT ;  /* 0x000000590700780c */ /* 0x000fe20003fa4270 */
[----:B------:R-:W-:Y:S02]  /*3ec0*/  WARPGROUP.DEPBAR.LE gsb0, 0x0 ;  /* 0x00008000000079c5 */ /* 0x000fe40000010000 */
[----:B------:R-:W-:Y:S01]  /*3ed0*/  WARPGROUP.ARRIVE ;  /* 0x00000000000079c5 */ /* 0x000fe20000000000 */
[----:B------:R-:W-:-:S02]  /*3ee0*/  FSEL R140, R64, -INF , P2 ;  /* 0xff800000408c7808 */ /* 0x000fc40001000000 */
[----:B------:R-:W-:Y:S01]  /*3ef0*/  FSEL R124, R65, -INF , P3 ;  /* 0xff800000417c7808 */ /* 0x000fe20001800000 */
[--C-:B------:R-:W-:Y:S01]  /*3f00*/  IMAD.MOV.U32 R65, RZ, RZ, R87.reuse ;  /* 0x000000ffff417224 */ /* 0x100fe200078e0057 */
[----:B------:R-:W-:Y:S01]  /*3f10*/  FMNMX.FTZ R5, R140, R5, !PT ;  /* 0x000000058c057209 */ /* 0x000fe20007810000 */
[----:B------:R-:W-:Y:S01]  /*3f20*/  HGMMA.64x16x16.F32.BF16 R56, gdesc[UR40], R56, gsb0 ;  /* 0x00200000283879f0 */ /* 0x000fe20008001838 */
[----:B------:R-:W-:Y:S02]  /*3f30*/  FSEL R122, R68, -INF , P4 ;  /* 0xff800000447a7808 */ /* 0x000fe40002000000 */
[----:B------:R-:W-:Y:S02]  /*3f40*/  FMNMX.FTZ R5, R124, R5, !PT ;  /* 0x000000057c057209 */ /* 0x000fe40007810000 */
[----:B------:R-:W-:Y:S02]  /*3f50*/  FSEL R66, R66, -INF , P2 ;  /* 0xff80000042427808 */ /* 0x000fe40001000000 */
[----:B------:R-:W-:Y:S01]  /*3f60*/  FSEL R112, R69, -INF , P5 ;  /* 0xff80000045707808 */ /* 0x000fe20002800000 */
[----:B------:R-:W-:Y:S01]  /*3f70*/  IMAD.MOV.U32 R69, RZ, RZ, R87 ;  /* 0x000000ffff457224 */ /* 0x000fe200078e0057 */
[----:B------:R-:W-:-:S02]  /*3f80*/  ISETP.GT.AND P2, PT, R7, 0x60, PT ;  /* 0x000000600700780c */ /* 0x000fc40003f44270 */
[----:B------:R-:W-:Y:S02]  /*3f90*/  FMNMX.FTZ R5, R122, R5, !PT ;  /* 0x000000057a057209 */ /* 0x000fe40007810000 */
[----:B------:R-:W-:Y:S01]  /*3fa0*/  FSEL R68, R71, -INF , P5 ;  /* 0xff80000047447808 */ /* 0x000fe20002800000 */
[----:B------:R-:W-:Y:S01]  /*3fb0*/  IMAD.MOV.U32 R71, RZ, RZ, R87 ;  /* 0x000000ffff477224 */ /* 0x000fe200078e0057 */
[----:B------:R-:W-:Y:S02]  /*3fc0*/  FMNMX.FTZ R5, R112, R5, !PT ;  /* 0x0000000570057209 */ /* 0x000fe40007810000 */
[C---:B------:R-:W-:Y:S02]  /*3fd0*/  ISETP.GT.AND P5, PT, R7.reuse, 0x68, PT ;  /* 0x000000680700780c */ /* 0x040fe40003fa4270 */
[----:B------:R-:W-:Y:S02]  /*3fe0*/  FSEL R70, R70, -INF , P4 ;  /* 0xff80000046467808 */ /* 0x000fe40002000000 */
[----:B------:R-:W-:-:S02]  /*3ff0*/  ISETP.GT.AND P4, PT, R7, 0x69, PT ;  /* 0x000000690700780c */ /* 0x000fc40003f84270 */
[----:B------:R-:W-:Y:S01]  /*4000*/  FSEL R64, R67, -INF , P3 ;  /* 0xff80000043407808 */ /* 0x000fe20001800000 */
[----:B------:R-:W-:Y:S01]  /*4010*/  IMAD.MOV.U32 R67, RZ, RZ, R87 ;  /* 0x000000ffff437224 */ /* 0x000fe200078e0057 */
        /* <DEDUP_REMOVED lines=10> */
[----:B------:R-:W-:Y:S02]  /*40c0*/  FMNMX.FTZ R5, R100, R5, !PT ;  /* 0x0000000564057209 */ /* 0x000fe40007810000 */
[----:B------:R-:W-:Y:S02]  /*40d0*/  FSEL R58, R58, -INF , P2 ;  /* 0xff8000003a3a7808 */ /* 0x000fe40001000000 */
[----:B------:R-:W-:Y:S02]  /*40e0*/  ISETP.GT.AND P2, PT, R7, 0x71, PT ;  /* 0x000000710700780c */ /* 0x000fe40003f44270 */
[----:B------:R-:W-:-:S02]  /*40f0*/  FMNMX.FTZ R5, R92, R5, !PT ;  /* 0x000000055c057209 */ /* 0x000fc40007810000 */
[----:B------:R-:W-:Y:S02]  /*4100*/  FSEL R62, R62, -INF , P5 ;  /* 0xff8000003e3e7808 */ /* 0x000fe40002800000 */
[----:B------:R-:W-:Y:S01]  /*4110*/  ISETP.GT.AND P5, PT, R7, 0x79, PT ;  /* 0x000000790700780c */ /* 0x000fe20003fa4270 */
[----:B------:R-:W-:Y:S02]  /*4120*/  WARPGROUP.DEPBAR.LE gsb0, 0x0 ;  /* 0x00008000000079c5 */ /* 0x000fe40000010000 */
[----:B------:R-:W-:Y:S01]  /*4130*/  WARPGROUP.ARRIVE ;  /* 0x00000000000079c5 */ /* 0x000fe20000000000 */
[----:B------:R-:W-:Y:S02]  /*4140*/  FSEL R86, R48, -INF , P3 ;  /* 0xff80000030567808 */ /* 0x000fe40001800000 */
[----:B------:R-:W-:Y:S02]  /*4150*/  FSEL R48, R59, -INF , P6 ;  /* 0xff8000003b307808 */ /* 0x000fe40003000000 */
[----:B------:R-:W-:Y:S01]  /*4160*/  ISETP.GT.AND P6, PT, R7, 0x78, PT ;  /* 0x000000780700780c */ /* 0x000fe20003fc4270 */
[----:B------:R-:W-:Y:S01]  /*4170*/  HGMMA.64x16x16.F32.BF16 R40, gdesc[UR48], R40, gsb0 ;  /* 0x00200000302879f0 */ /* 0x000fe20008001828 */
[----:B------:R-:W-:-:S02]  /*4180*/  FSEL R56, R49, -INF , P2 ;  /* 0xff80000031387808 */ /* 0x000fc40001000000 */
[----:B------:R-:W-:Y:S02]  /*4190*/  FMNMX.FTZ R5, R86, R5, !PT ;  /* 0x0000000556057209 */ /* 0x000fe40007810000 */
[----:B------:R-:W-:Y:S02]  /*41a0*/  FSEL R10, R52, -INF , P6 ;  /* 0xff800000340a7808 */ /* 0x000fe40003000000 */
[----:B------:R-:W-:Y:S02]  /*41b0*/  FMNMX.FTZ R5, R56, R5, !PT ;  /* 0x0000000538057209 */ /* 0x000fe40007810000 */
[----:B------:R-:W-:Y:S01]  /*41c0*/  FSEL R52, R63, -INF , P4 ;  /* 0xff8000003f347808 */ /* 0x000fe20002000000 */
[----:B------:R-:W-:Y:S01]  /*41d0*/  IMAD.MOV.U32 R63, RZ, RZ, R87 ;  /* 0x000000ffff3f7224 */ /* 0x000fe200078e0057 */
[----:B------:R-:W-:Y:S02]  /*41e0*/  ISETP.GT.AND P4, PT, R7, 0x80, PT ;  /* 0x000000800700780c */ /* 0x000fe40003f84270 */
[----:B------:R-:W-:-:S02]  /*41f0*/  FSEL R60, R53, -INF , P5 ;  /* 0xff800000353c7808 */ /* 0x000fc40002800000 */
[----:B------:R-:W-:Y:S02]  /*4200*/  FMNMX.FTZ R5, R10, R5, !PT ;  /* 0x000000050a057209 */ /* 0x000fe40007810000 */
[----:B------:R-:W-:Y:S02]  /*4210*/  FSEL R50, R50, -INF , P3 ;  /* 0xff80000032327808 */ /* 0x000fe40001800000 */
[C---:B------:R-:W-:Y:S02]  /*4220*/  ISETP.GT.AND P3, PT, R7.reuse, 0x81, PT ;  /* 0x000000810700780c */ /* 0x040fe40003f64270 */
[----:B------:R-:W-:Y:S02]  /*4230*/  FMNMX.FTZ R5, R60, R5, !PT ;  /* 0x000000053c057209 */ /* 0x000fe40007810000 */
[----:B------:R-:W-:Y:S02]  /*4240*/  FSEL R54, R54, -INF , P6 ;  /* 0xff80000036367808 */ /* 0x000fe40003000000 */
[----:B------:R-:W-:Y:S01]  /*4250*/  ISETP.GT.AND P6, PT, R7, 0xa9, PT ;  /* 0x000000a90700780c */ /* 0x000fe20003fc4270 */
[----:B------:R-:W-:-:S02]  /*4260*/  WARPGROUP.DEPBAR.LE gsb0, 0x0 ;  /* 0x00008000000079c5 */ /* 0x000fc40000010000 */
[----:B------:R-:W-:Y:S01]  /*4270*/  WARPGROUP.ARRIVE ;  /* 0x00000000000079c5 */ /* 0x000fe20000000000 */
[----:B------:R-:W-:Y:S02]  /*4280*/  FSEL R84, R40, -INF , P4 ;  /* 0xff80000028547808 */ /* 0x000fe40002000000 */
[----:B------:R-:W-:Y:S02]  /*4290*/  FSEL R40, R51, -INF , P2 ;  /* 0xff80000033287808 */ /* 0x000fe40001000000 */
[----:B------:R-:W-:Y:S01]  /*42a0*/  ISETP.GT.AND P2, PT, R7, 0x88, PT ;  /* 0x000000880700780c */ /* 0x000fe20003f44270 */
        /* <DEDUP_REMOVED lines=8> */
[----:B------:R-:W-:Y:S02]  /*4330*/  FMNMX.FTZ R5, R88, R5, !PT ;  /* 0x0000000558057209 */ /* 0x000fe40007810000 */
[----:B------:R-:W-:Y:S02]  /*4340*/  FSEL R116, R45, -INF , P1 ;  /* 0xff8000002d747808 */ /* 0x000fe40000800000 */
[----:B------:R-:W-:Y:S02]  /*4350*/  FMNMX.FTZ R5, R96, R5, !PT ;  /* 0x0000000560057209 */ /* 0x000fe40007810000 */
[----:B------:R-:W-:Y:S02]  /*4360*/  ISETP.GT.AND P1, PT, R7, 0x91, PT ;  /* 0x000000910700780c */ /* 0x000fe40003f24270 */
[----:B------:R-:W-:-:S02]  /*4370*/  FMNMX.FTZ R5, R116, R5, !PT ;  /* 0x0000000574057209 */ /* 0x000fc40007810000 */
[----:B------:R-:W-:Y:S02]  /*4380*/  FSEL R46, R46, -INF , P2 ;  /* 0xff8000002e2e7808 */ /* 0x000fe40001000000 */
[C---:B------:R-:W-:Y:S02]  /*4390*/  ISETP.GT.AND P2, PT, R7.reuse, 0x99, PT ;  /* 0x000000990700780c */ /* 0x040fe40003f44270 */
[----:B------:R-:W-:Y:S02]  /*43a0*/  FSEL R42, R42, -INF , P4 ;  /* 0xff8000002a2a7808 */ /* 0x000fe40002000000 */
[----:B------:R-:W-:Y:S02]  /*43b0*/  ISETP.GT.AND P4, PT, R7, 0xa1, PT ;  /* 0x000000a10700780c */ /* 0x000fe40003f84270 */
[----:B------:R-:W-:Y:S02]  /*43c0*/  FSEL R44, R55, -INF , P5 ;  /* 0xff800000372c7808 */ /* 0x000fe40002800000 */
[----:B------:R-:W-:-:S02]  /*43d0*/  ISETP.GT.AND P5, PT, R7, 0xa8, PT ;  /* 0x000000a80700780c */ /* 0x000fc40003fa4270 */
[----:B------:R-:W-:Y:S02]  /*43e0*/  P2R R21, PR, RZ, 0x4 ;  /* 0x00000004ff157803 */ /* 0x000fe40000000000 */
[----:B------:R-:W-:Y:S01]  /*43f0*/  P2R R41, PR, RZ, 0x2 ;  /* 0x00000002ff297803 */ /* 0x000fe20000000000 */
[----:B------:R-:W-:Y:S02]  /*4400*/  WARPGROUP.DEPBAR.LE gsb0, 0x0 ;  /* 0x00008000000079c5 */ /* 0x000fe40000010000 */
[----:B------:R-:W-:Y:S01]  /*4410*/  WARPGROUP.ARRIVE ;  /* 0x00000000000079c5 */ /* 0x000fe20000000000 */
[----:B------:R-:W-:Y:S02]  /*4420*/  FSEL R126, R32, -INF , P0 ;  /* 0xff800000207e7808 */ /* 0x000fe40000000000 */
[----:B------:R-:W-:Y:S02]  /*4430*/  ISETP.GT.AND P0, PT, R7, 0x98, PT ;  /* 0x000000980700780c */ /* 0x000fe40003f04270 */
[----:B------:R-:W-:Y:S01]  /*4440*/  FSEL R128, R33, -INF , P1 ;  /* 0xff80000021807808 */ /* 0x000fe20000800000 */
[----:B------:R-:W-:Y:S01]  /*4450*/  HGMMA.64x16x16.F32.BF16 R24, gdesc[UR28], R24, gsb0 ;  /* 0x002000001c1879f0 */ /* 0x000fe20008001818 */
[----:B------:R-:W-:-:S02]  /*4460*/  FMNMX.FTZ R5, R126, R5, !PT ;  /* 0x000000057e057209 */ /* 0x000fc40007810000 */
[----:B------:R-:W-:Y:S02]  /*4470*/  FSEL R36, R36, -INF , P0 ;  /* 0xff80000024247808 */ /* 0x000fe40000000000 */
[----:B------:R-:W-:Y:S02]  /*4480*/  FMNMX.FTZ R5, R128, R5, !PT ;  /* 0x0000000580057209 */ /* 0x000fe40007810000 */
[----:B------:R-:W-:Y:S02]  /*4490*/  FSEL R32, R43, -INF , P3 ;  /* 0xff8000002b207808 */ /* 0x000fe40001800000 */
[----:B------:R-:W-:Y:S02]  /*44a0*/  FSEL R130, R37, -INF , P2 ;  /* 0xff80000025827808 */ /* 0x000fe40001000000 */
[----:B------:R-:W-:Y:S02]  /*44b0*/  FMNMX.FTZ R5, R36, R5, !PT ;  /* 0x0000000524057209 */ /* 0x000fe40007810000 */
[----:B------:R-:W-:-:S02]  /*44c0*/  ISETP.GT.AND P3, PT, R7, 0xa0, PT ;  /* 0x000000a00700780c */ /* 0x000fc40003f64270 */
[----:B------:R-:W-:Y:S02]  /*44d0*/  FMNMX.FTZ R5, R130, R5, !PT ;  /* 0x0000000582057209 */ /* 0x000fe40007810000 */
[----:B------:R-:W-:Y:S02]  /*44e0*/  P2R R33, PR, RZ, 0x1 ;  /* 0x00000001ff217803 */ /* 0x000fe40000000000 */
[C---:B------:R-:W-:Y:S02]  /*44f0*/  ISETP.GT.AND P0, PT, R7.reuse, 0x89, PT ;  /* 0x000000890700780c */ /* 0x040fe40003f04270 */
[----:B------:R-:W-:-:S04]  /*4500*/  ISETP.GT.AND P1, PT, R7, 0x90, PT ;  /* 0x000000900700780c */ /* 0x000fc80003f24270 */
[----:B------:R-:W-:Y:S02]  /*4510*/  FSEL R34, R34, -INF , P1 ;  /* 0xff80000022227808 */ /* 0x000fe40000800000 */
[----:B------:R-:W-:Y:S01]  /*4520*/  ISETP.NE.AND P1, PT, R41, RZ, PT ;  /* 0x000000ff2900720c */ /* 0x000fe20003f25270 */
[----:B------:R-:W-:Y:S02]  /*4530*/  WARPGROUP.DEPBAR.LE gsb0, 0x0 ;  /* 0x00008000000079c5 */ /* 0x000fe40000010000 */
[----:B------:R-:W-:Y:S02]  /*4540*/  FSEL R132, R24, -INF , P3 ;  /* 0xff80000018847808 */ /* 0x000fe40001800000 */
[----:B------:R-:W-:Y:S02]  /*4550*/  FSEL R136, R25, -INF , P4 ;  /* 0xff80000019887808 */ /* 0x000fe40002000000 */
[----:B------:R-:W-:Y:S02]  /*4560*/  FMNMX.FTZ R5, R132, R5, !PT ;  /* 0x0000000584057209 */ /* 0x000fe40007810000 */
[----:B------:R-:W-:-:S02]  /*4570*/  FSEL R134, R28, -INF , P5 ;  /* 0xff8000001c867808 */ /* 0x000fc40002800000 */
[----:B------:R-:W-:Y:S02]  /*4580*/  FMNMX.FTZ R5, R136, R5, !PT ;  /* 0x0000000588057209 */ /* 0x000fe40007810000 */
[----:B------:R-:W-:Y:S02]  /*4590*/  FSEL R138, R29, -INF , P6 ;  /* 0xff8000001d8a7808 */ /* 0x000fe40003000000 */
[----:B------:R-:W-:Y:S02]  /*45a0*/  FMNMX.FTZ R5, R134, R5, !PT ;  /* 0x0000000586057209 */ /* 0x000fe40007810000 */
[----:B------:R-:W-:Y:S02]  /*45b0*/  FSEL R24, R47, -INF , P0 ;  /* 0xff8000002f187808 */ /* 0x000fe40000000000 */
[----:B------:R-:W-:Y:S01]  /*45c0*/  FMNMX.FTZ R13, R138, R5, !PT ;  /* 0x000000058a0d7209 */ /* 0x000fe20007810000 */
[----:B------:R-:W-:Y:S01]  /*45d0*/  IMAD.U32 R5, RZ, RZ, UR6 ;  /* 0x00000006ff057e24 */ /* 0x000fe2000f8e00ff */
[----:B------:R-:W-:-:S02]  /*45e0*/  ISETP.NE.AND P0, PT, R33, RZ, PT ;  /* 0x000000ff2100720c */ /* 0x000fc40003f05270 */
[----:B------:R-:W-:Y:S01]  /*45f0*/  FSEL R28, R35, -INF , P1 ;  /* 0xff800000231c7808 */ /* 0x000fe20000800000 */
[----:B------:R-:W0:Y:S01]  /*4600*/  SHFL.BFLY PT, R4, R13, 0x2, 0x1f ;  /* 0x0c401f000d047f89 */ /* 0x000e2200000e0000 */
[----:B------:R-:W-:Y:S02]  /*4610*/  FSEL R38, R38, -INF , P0 ;  /* 0xff80000026267808 */ /* 0x000fe40000000000 */
[----:B------:R-:W-:Y:S02]  /*4620*/  FSEL R26, R26, -INF , P3 ;  /* 0xff8000001a1a7808 */ /* 0x000fe40001800000 */
[----:B------:R-:W-:Y:S02]  /*4630*/  FSEL R30, R30, -INF , P5 ;  /* 0xff8000001e1e7808 */ /* 0x000fe40002800000 */
[----:B------:R-:W-:Y:S02]  /*4640*/  ISETP.NE.AND P0, PT, R9, RZ, PT ;  /* 0x000000ff0900720c */ /* 0x000fe40003f05270 */
[----:B------:R-:W-:-:S02]  /*4650*/  ISETP.NE.AND P1, PT, R11, RZ, PT ;  /* 0x000000ff0b00720c */ /* 0x000fc40003f25270 */
[----:B------:R-:W-:Y:S02]  /*4660*/  R2UR UR6, R17 ;  /* 0x00000000110672ca */ /* 0x000fe400000e0000 */
[----:B0-----:R-:W-:-:S11]  /*4670*/  FMNMX.FTZ R15, R13, R4, !PT ;  /* 0x000000040d0f7209 */ /* 0x001fd60007810000 */
[----:B------:R-:W-:-:S03]  /*4680*/  UISETP.GE.AND UP0, UPT, UR52, UR6, UPT ;  /* 0x000000063400728c */ /* 0x000fc6000bf06270 */
[----:B------:R-:W-:Y:S01]  /*4690*/  UMOV UR6, URZ ;  /* 0x0000003f00067c82 */ /* 0x000fe20008000000 */
[----:B------:R-:W0:Y:S02]  /*46a0*/  SHFL.BFLY PT, R4, R15, 0x1, 0x1f ;  /* 0x0c201f000f047f89 */ /* 0x000e2400000e0000 */
[----:B0-----:R-:W-:-:S04]  /*46b0*/  FMNMX.FTZ R4, R15, R4, !PT ;  /* 0x000000040f047209 */ /* 0x001fc80007810000 */
[C---:B------:R-:W-:Y:S01]  /*46c0*/  FSETP.NEU.FTZ.AND P2, PT, R4.reuse, -INF , PT ;  /* 0xff8000000400780b */ /* 0x040fe20003f5d000 */
[----:B------:R-:W-:-:S05]  /*46d0*/  FMUL.FTZ R23, R4, R5 ;  /* 0x0000000504177220 */ /* 0x000fca0000410000 */
[----:B------:R-:W-:Y:S02]  /*46e0*/  FSEL R23, R23, RZ, P2 ;  /* 0x000000ff17177208 */ /* 0x000fe40001000000 */
[----:B------:R-:W-:Y:S02]  /*46f0*/  ISETP.NE.AND P2, PT, R21, RZ, PT ;  /* 0x000000ff1500720c */ /* 0x000fe40003f45270 */
[----:B------:R-:W-:Y:S01]  /*4700*/  FMNMX.FTZ R21, R114, R115, !PT ;  /* 0x0000007372157209 */ /* 0x000fe20007810000 */
[-CC-:B------:R-:W-:Y:S01]  /*4710*/  FFMA.FTZ R47, R92, R5.reuse, -R23.reuse ;  /* 0x000000055c2f7223 */ /* 0x180fe20000010817 */
[----:B------:R-:W-:Y:S01]  /*4720*/  FSEL R92, R39, -INF , P2 ;  /* 0xff800000275c7808 */ /* 0x000fe20001000000 */
[--C-:B------:R-:W-:Y:S01]  /*4730*/  FFMA.FTZ R204, R86, R5, -R23.reuse ;  /* 0x0000000556cc7223 */ /* 0x100fe20000010817 */
        /* <DEDUP_REMOVED lines=10> */
[--C-:B------:R-:W-:Y:S01]  /*47e0*/  FFMA.FTZ R9, R154, R5, -R23.reuse ;  /* 0x000000059a097223 */ /* 0x100fe20000010817 */
[----:B------:R-:W-:Y:S01]  /*47f0*/  MUFU.EX2 R176, R176 ;  /* 0x000000b000b07308 */ /* 0x000fe20000000800 */
[----:B------:R-:W-:Y:S01]  /*4800*/  FMNMX.FTZ R25, R8, R21, !PT ;  /* 0x0000001508197209 */ /* 0x000fe20007810000 */
[-CC-:B------:R-:W-:Y:S01]  /*4810*/  FFMA.FTZ R180, R156, R5.reuse, -R23.reuse ;  /* 0x000000059cb47223 */ /* 0x180fe20000010817 */
[-CC-:B------:R-:W-:Y:S01]  /*4820*/  FFMA.FTZ R214, R36, R5.reuse, -R23.reuse ;  /* 0x0000000524d67223 */ /* 0x180fe20000010817 */
[--C-:B------:R-:W-:Y:S01]  /*4830*/  FFMA.FTZ R11, R158, R5, -R23.reuse ;  /* 0x000000059e0b7223 */ /* 0x100fe20000010817 */
[----:B------:R-:W-:Y:S01]  /*4840*/  FMNMX.FTZ R25, R110, R25, !PT ;  /* 0x000000196e197209 */ /* 0x000fe20007810000 */
[-CC-:B------:R-:W-:Y:S01]  /*4850*/  FFMA.FTZ R182, R160, R5.reuse, -R23.reuse ;  /* 0x00000005a0b67223 */ /* 0x180fe20000010817 */
[--C-:B------:R-:W-:Y:S01]  /*4860*/  FFMA.FTZ R13, R162, R5, -R23.reuse ;  /* 0x00000005a20d7223 */ /* 0x100fe20000010817 */
[----:B------:R-:W0:Y:S01]  /*4870*/  MUFU.EX2 R7, R7 ;  /* 0x0000000700077308 */ /* 0x000e220000000800 */
[----:B------:R-:W-:Y:S01]  /*4880*/  FMNMX.FTZ R25, R12, R25, !PT ;  /* 0x000000190c197209 */ /* 0x000fe20007810000 */
[-CC-:B------:R-:W-:Y:S01]  /*4890*/  FFMA.FTZ R184, R164, R5.reuse, -R23.reuse ;  /* 0x00000005a4b87223 */ /* 0x180fe20000010817 */
[-CC-:B------:R-:W-:Y:S01]  /*48a0*/  FFMA.FTZ R15, R166, R5.reuse, -R23.reuse ;  /* 0x00000005a60f7223 */ /* 0x180fe20000010817 */
[--C-:B------:R-:W-:Y:S01]  /*48b0*/  FFMA.FTZ R186, R168, R5, -R23.reuse ;  /* 0x00000005a8ba7223 */ /* 0x100fe20000010817 */
[----:B------:R-:W-:Y:S01]  /*48c0*/  FMNMX.FTZ R25, R98, R25, !PT ;  /* 0x0000001962197209 */ /* 0x000fe20007810000 */
[-CC-:B------:R-:W-:Y:S01]  /*48d0*/  FFMA.FTZ R170, R170, R5.reuse, -R23.reuse ;  /* 0x00000005aaaa7223 */ /* 0x180fe20000010817 */
[--C-:B------:R-:W-:Y:S01]  /*48e0*/  FFMA.FTZ R188, R172, R5, -R23.reuse ;  /* 0x00000005acbc7223 */ /* 0x100fe20000010817 */
[----:B------:R-:W1:Y:S01]  /*48f0*/  MUFU.EX2 R178, R178 ;  /* 0x000000b200b27308 */ /* 0x000e620000000800 */
[----:B------:R-:W-:Y:S01]  /*4900*/  FMNMX.FTZ R29, R14, R25, !PT ;  /* 0x000000190e1d7209 */ /* 0x000fe20007810000 */
[-CC-:B------:R-:W-:Y:S01]  /*4910*/  FFMA.FTZ R174, R174, R5.reuse, -R23.reuse ;  /* 0x00000005aeae7223 */ /* 0x180fe20000010817 */
[-CC-:B------:R-:W-:Y:S01]  /*4920*/  FFMA.FTZ R190, R190, R5.reuse, -R23.reuse ;  /* 0x00000005bebe7223 */ /* 0x180fe20000010817 */
[--C-:B------:R-:W-:Y:S01]  /*4930*/  FFMA.FTZ R144, R144, R5, -R23.reuse ;  /* 0x0000000590907223 */ /* 0x100fe20000010817 */
[----:B------:R-:W-:Y:S01]  /*4940*/  FMNMX.FTZ R29, R102, R29, !PT ;  /* 0x0000001d661d7209 */ /* 0x000fe20007810000 */
[-CC-:B------:R-:W-:Y:S01]  /*4950*/  FFMA.FTZ R192, R192, R5.reuse, -R23.reuse ;  /* 0x00000005c0c07223 */ /* 0x180fe20000010817 */
[----:B------:R-:W-:Y:S01]  /*4960*/  FFMA.FTZ R146, R146, R5, -R23 ;  /* 0x0000000592927223 */ /* 0x000fe20000010817 */
[----:B------:R-:W2:Y:S01]  /*4970*/  MUFU.EX2 R9, R9 ;  /* 0x0000000900097308 */ /* 0x000ea20000000800 */
[----:B------:R-:W-:Y:S01]  /*4980*/  FMNMX.FTZ R29, R20, R29, !PT ;  /* 0x0000001d141d7209 */ /* 0x000fe20007810000 */
[----:B0-----:R-:W-:Y:S01]  /*4990*/  FADD.FTZ R57, R176, R7 ;  /* 0x00000007b0397221 */ /* 0x001fe20000010000 */
        /* <DEDUP_REMOVED lines=13> */
[----:B------:R-:W3:Y:S01]  /*4a70*/  MUFU.EX2 R11, R11 ;  /* 0x0000000b000b7308 */ /* 0x000ee20000000800 */
[----:B------:R-:W-:Y:S01]  /*4a80*/  FMNMX.FTZ R33, R82, R33, !PT ;  /* 0x0000002152217209 */ /* 0x000fe20007810000 */
[-CC-:B------:R-:W-:Y:S01]  /*4a90*/  FFMA.FTZ R202, R100, R5.reuse, -R23.reuse ;  /* 0x0000000564ca7223 */ /* 0x180fe20000010817 */
[-CC-:B------:R-:W-:Y:S01]  /*4aa0*/  FFMA.FTZ R208, R84, R5.reuse, -R23.reuse ;  /* 0x0000000554d07223 */ /* 0x180fe20000010817 */
[--C-:B------:R-:W-:Y:S01]  /*4ab0*/  FFMA.FTZ R210, R96, R5, -R23.reuse ;  /* 0x0000000560d27223 */ /* 0x100fe20000010817 */
[----:B------:R-:W-:Y:S01]  /*4ac0*/  FMNMX.FTZ R33, R74, R33, !PT ;  /* 0x000000214a217209 */ /* 0x000fe20007810000 */
[--C-:B------:R-:W-:Y:S01]  /*4ad0*/  FFMA.FTZ R212, R126, R5, -R23.reuse ;  /* 0x000000057ed47223 */ /* 0x100fe20000010817 */
[----:B------:R-:W-:Y:S01]  /*4ae0*/  F2FP.BF16.F32.PACK_AB R176, R7, R176 ;  /* 0x000000b007b0723e */ /* 0x000fe200000010ff */
[----:B------:R-:W4:Y:S01]  /*4af0*/  MUFU.EX2 R182, R182 ;  /* 0x000000b600b67308 */ /* 0x000f220000000800 */
[----:B------:R-:W-:Y:S01]  /*4b00*/  FMNMX.FTZ R35, R72, R33, !PT ;  /* 0x0000002148237209 */ /* 0x000fe20007810000 */
[-CC-:B------:R-:W-:Y:S01]  /*4b10*/  FFMA.FTZ R51, R130, R5.reuse, -R23.reuse ;  /* 0x0000000582337223 */ /* 0x180fe20000010817 */
[-CC-:B------:R-:W-:Y:S01]  /*4b20*/  FFMA.FTZ R216, R132, R5.reuse, -R23.reuse ;  /* 0x0000000584d87223 */ /* 0x180fe20000010817 */
[--C-:B------:R-:W-:Y:S01]  /*4b30*/  FFMA.FTZ R136, R136, R5, -R23.reuse ;  /* 0x0000000588887223 */ /* 0x100fe20000010817 */
[----:B------:R-:W-:Y:S01]  /*4b40*/  FMNMX.FTZ R35, R78, R35, !PT ;  /* 0x000000234e237209 */ /* 0x000fe20007810000 */
[----:B------:R-:W-:Y:S01]  /*4b50*/  FFMA.FTZ R218, R134, R5, -R23 ;  /* 0x0000000586da7223 */ /* 0x000fe20000010817 */
[----:B------:R-:W-:Y:S01]  /*4b60*/  IMAD.MOV.U32 R84, RZ, RZ, R87 ;  /* 0x000000ffff547224 */ /* 0x000fe200078e0057 */
[----:B------:R-:W5:Y:S01]  /*4b70*/  MUFU.EX2 R13, R13 ;  /* 0x0000000d000d7308 */ /* 0x000f620000000800 */
[----:B------:R-:W-:-:S04]  /*4b80*/  FMNMX.FTZ R35, R76, R35, !PT ;  /* 0x000000234c237209 */ /* 0x000fc80007810000 */
[----:B------:R-:W-:-:S03]  /*4b90*/  FMNMX.FTZ R35, R66, R35, !PT ;  /* 0x0000002342237209 */ /* 0x000fc60007810000 */
[----:B------:R-:W5:Y:S01]  /*4ba0*/  MUFU.EX2 R184, R184 ;  /* 0x000000b800b87308 */ /* 0x000f620000000800 */
[----:B------:R-:W-:-:S04]  /*4bb0*/  FMNMX.FTZ R37, R64, R35, !PT ;  /* 0x0000002340257209 */ /* 0x000fc80007810000 */
[----:B------:R-:W-:-:S03]  /*4bc0*/  FMNMX.FTZ R37, R70, R37, !PT ;  /* 0x0000002546257209 */ /* 0x000fc60007810000 */
[----:B------:R-:W5:Y:S01]  /*4bd0*/  MUFU.EX2 R15, R15 ;  /* 0x0000000f000f7308 */ /* 0x000f620000000800 */
[----:B------:R-:W-:-:S04]  /*4be0*/  FMNMX.FTZ R37, R68, R37, !PT ;  /* 0x0000002544257209 */ /* 0x000fc80007810000 */
[----:B------:R-:W-:-:S03]  /*4bf0*/  FMNMX.FTZ R37, R58, R37, !PT ;  /* 0x000000253a257209 */ /* 0x000fc60007810000 */
[----:B------:R-:W-:Y:S01]  /*4c00*/  MUFU.EX2 R186, R186 ;  /* 0x000000ba00ba7308 */ /* 0x000fe20000000800 */
        /* <DEDUP_REMOVED lines=27> */
[----:B------:R-:W-:Y:S01]  /*4dc0*/  FMNMX.FTZ R10, R56, R45, !PT ;  /* 0x0000002d380a7209 */ /* 0x000fe20007810000 */
[----:B------:R-:W-:-:S04]  /*4dd0*/  FFMA.FTZ R45, R88, R5, -R23 ;  /* 0x00000005582d7223 */ /* 0x000fc80000010817 */
[----:B------:R-:W1:Y:S02]  /*4de0*/  SHFL.BFLY PT, R49, R10, 0x2, 0x1f ;  /* 0x0c401f000a317f89 */ /* 0x000e6400000e0000 */
[----:B------:R-:W-:Y:S08]  /*4df0*/  MUFU.EX2 R196, R196 ;  /* 0x000000c400c47308 */ /* 0x000ff00000000800 */
[----:B------:R-:W-:Y:S08]  /*4e00*/  MUFU.EX2 R37, R124 ;  /* 0x0000007c00257308 */ /* 0x000ff00000000800 */
[----:B------:R-:W-:Y:S01]  /*4e10*/  MUFU.EX2 R198, R198 ;  /* 0x000000c600c67308 */ /* 0x000fe20000000800 */
[----:B-1----:R-:W-:Y:S01]  /*4e20*/  FMNMX.FTZ R53, R10, R49, !PT ;  /* 0x000000310a357209 */ /* 0x002fe20007810000 */
[----:B------:R-:W-:-:S06]  /*4e30*/  FFMA.FTZ R49, R128, R5, -R23 ;  /* 0x0000000580317223 */ /* 0x000fcc0000010817 */
[----:B------:R-:W-:Y:S01]  /*4e40*/  MUFU.EX2 R41, R112 ;  /* 0x0000007000297308 */ /* 0x000fe20000000800 */
[----:B------:R-:W1:Y:S07]  /*4e50*/  SHFL.BFLY PT, R10, R53, 0x1, 0x1f ;  /* 0x0c201f00350a7f89 */ /* 0x000e6e00000e0000 */
[----:B------:R-:W-:Y:S08]  /*4e60*/  MUFU.EX2 R200, R200 ;  /* 0x000000c800c87308 */ /* 0x000ff00000000800 */
[----:B------:R-:W-:Y:S08]  /*4e70*/  MUFU.EX2 R43, R104 ;  /* 0x00000068002b7308 */ /* 0x000ff00000000800 */
[----:B------:R-:W-:Y:S01]  /*4e80*/  MUFU.EX2 R202, R202 ;  /* 0x000000ca00ca7308 */ /* 0x000fe20000000800 */
[----:B-1----:R-:W-:-:S04]  /*4e90*/  FMNMX.FTZ R10, R53, R10, !PT ;  /* 0x0000000a350a7209 */ /* 0x002fc80007810000 */
[C---:B------:R-:W-:Y:S01]  /*4ea0*/  FSETP.NEU.FTZ.AND P2, PT, R10.reuse, -INF , PT ;  /* 0xff8000000a00780b */ /* 0x040fe20003f5d000 */
[----:B------:R-:W-:Y:S02]  /*4eb0*/  FMUL.FTZ R36, R10, R5 ;  /* 0x000000050a247220 */ /* 0x000fe40000410000 */
[----:B------:R-:W-:Y:S03]  /*4ec0*/  MUFU.EX2 R39, R47 ;  /* 0x0000002f00277308 */ /* 0x000fe60000000800 */
[----:B------:R-:W-:Y:S02]  /*4ed0*/  FSEL R55, R36, RZ, P2 ;  /* 0x000000ff24377208 */ /* 0x000fe40001000000 */
[----:B------:R-:W-:-:S03]  /*4ee0*/  PLOP3.LUT P2, PT, PT, PT, UP0, 0x80, 0x0 ;  /* 0x000000000000781c */ /* 0x000fc60003f4f008 */
[----:B------:R-:W-:Y:S01]  /*4ef0*/  MUFU.EX2 R204, R204 ;  /* 0x000000cc00cc7308 */ /* 0x000fe20000000800 */
[-C--:B------:R-:W-:Y:S01]  /*4f00*/  FFMA.FTZ R197, R66, R5.reuse, -R55 ;  /* 0x0000000542c57223 */ /* 0x080fe20000010837 */
[----:B------:R-:W-:Y:S01]  /*4f10*/  FADD.FTZ R66, R178, R57 ;  /* 0x00000039b2427221 */ /* 0x000fe20000010000 */
[-CC-:B------:R-:W-:Y:S01]  /*4f20*/  FFMA.FTZ R177, R114, R5.reuse, -R55.reuse ;  /* 0x0000000572b17223 */ /* 0x180fe20000010837 */
[-CC-:B------:R-:W-:Y:S01]  /*4f30*/  FFMA.FTZ R36, R115, R5.reuse, -R55.reuse ;  /* 0x0000000573247223 */ /* 0x180fe20000010837 */
[-CC-:B------:R-:W-:Y:S01]  /*4f40*/  FFMA.FTZ R179, R118, R5.reuse, -R55.reuse ;  /* 0x0000000576b37223 */ /* 0x180fe20000010837 */
[----:B--2---:R-:W-:Y:S01]  /*4f50*/  FADD.FTZ R57, R9, R66 ;  /* 0x0000004209397221 */ /* 0x004fe20000010000 */
[-CC-:B------:R-:W-:Y:S01]  /*4f60*/  FFMA.FTZ R6, R6, R5.reuse, -R55.reuse ;  /* 0x0000000506067223 */ /* 0x180fe20000010837 */
[-C--:B------:R-:W-:Y:S01]  /*4f70*/  FFMA.FTZ R181, R106, R5.reuse, -R55 ;  /* 0x000000056ab57223 */ /* 0x080fe20000010837 */
[----:B------:R-:W-:Y:S01]  /*4f80*/  MUFU.EX2 R177, R177 ;  /* 0x000000b100b17308 */ /* 0x000fe20000000800 */
[----:B0-----:R-:W-:Y:S01]  /*4f90*/  FADD.FTZ R66, R180, R57 ;  /* 0x00000039b4427221 */ /* 0x001fe20000010000 */
[-CC-:B------:R-:W-:Y:S01]  /*4fa0*/  FFMA.FTZ R8, R8, R5.reuse, -R55.reuse ;  /* 0x0000000508087223 */ /* 0x180fe20000010837 */
[-CC-:B------:R-:W-:Y:S01]  /*4fb0*/  FFMA.FTZ R183, R110, R5.reuse, -R55.reuse ;  /* 0x000000056eb77223 */ /* 0x180fe20000010837 */
[-CC-:B------:R-:W-:Y:S01]  /*4fc0*/  FFMA.FTZ R201, R58, R5.reuse, -R55.reuse ;  /* 0x000000053ac97223 */ /* 0x180fe20000010837 */
[----:B---3--:R-:W-:Y:S01]  /*4fd0*/  FADD.FTZ R57, R11, R66 ;  /* 0x000000420b397221 */ /* 0x008fe20000010000 */
[-CC-:B------:R-:W-:Y:S01]  /*4fe0*/  FFMA.FTZ R66, R68, R5.reuse, -R55.reuse ;  /* 0x0000000544427223 */ /* 0x180fe20000010837 */
[-C--:B------:R-:W-:Y:S01]  /*4ff0*/  FFMA.FTZ R12, R12, R5.reuse, -R55 ;  /* 0x000000050c0c7223 */ /* 0x080fe20000010837 */
[----:B------:R-:W0:Y:S01]  /*5000*/  MUFU.EX2 R36, R36 ;  /* 0x0000002400247308 */ /* 0x000e220000000800 */
[----:B----4-:R-:W-:Y:S01]  /*5010*/  FADD.FTZ R68, R182, R57 ;  /* 0x00000039b6447221 */ /* 0x010fe20000010000 */
[-CC-:B------:R-:W-:Y:S01]  /*5020*/  FFMA.FTZ R185, R98, R5.reuse, -R55.reuse ;  /* 0x0000000562b97223 */ /* 0x180fe20000010837 */
[-CC-:B------:R-:W-:Y:S01]  /*5030*/  FFMA.FTZ R14, R14, R5.reuse, -R55.reuse ;  /* 0x000000050e0e7223 */ /* 0x180fe20000010837 */
[-CC-:B------:R-:W-:Y:S01]  /*5040*/  FFMA.FTZ R187, R102, R5.reuse, -R55.reuse ;  /* 0x0000000566bb7223 */ /* 0x180fe20000010837 */
[----:B-----5:R-:W-:Y:S01]  /*5050*/  FADD.FTZ R57, R13, R68 ;  /* 0x000000440d397221 */ /* 0x020fe20000010000 */
[-CC-:B------:R-:W-:Y:S01]  /*5060*/  FFMA.FTZ R203, R62, R5.reuse, -R55.reuse ;  /* 0x000000053ecb7223 */ /* 0x180fe20000010837 */
[-C--:B------:R-:W-:Y:S01]  /*5070*/  FFMA.FTZ R20, R20, R5.reuse, -R55 ;  /* 0x0000000514147223 */ /* 0x080fe20000010837 */
[----:B------:R-:W1:Y:S01]  /*5080*/  MUFU.EX2 R179, R179 ;  /* 0x000000b300b37308 */ /* 0x000e620000000800 */
[----:B------:R-:W-:Y:S01]  /*5090*/  FADD.FTZ R68, R184, R57 ;  /* 0x00000039b8447221 */ /* 0x000fe20000010000 */
[-CC-:B------:R-:W-:Y:S01]  /*50a0*/  FFMA.FTZ R189, R90, R5.reuse, -R55.reuse ;  /* 0x000000055abd7223 */ /* 0x180fe20000010837 */
[-CC-:B------:R-:W-:Y:S01]  /*50b0*/  FFMA.FTZ R60, R80, R5.reuse, -R55.reuse ;  /* 0x00000005503c7223 */ /* 0x180fe20000010837 */
[-CC-:B------:R-:W-:Y:S01]  /*50c0*/  FFMA.FTZ R191, R94, R5.reuse, -R55.reuse ;  /* 0x000000055ebf7223 */ /* 0x180fe20000010837 */
[----:B------:R-:W-:Y:S01]  /*50d0*/  FADD.FTZ R59, R15, R68 ;  /* 0x000000440f3b7221 */ /* 0x000fe20000010000 */
[-CC-:B------:R-:W-:Y:S01]  /*50e0*/  FFMA.FTZ R80, R82, R5.reuse, -R55.reuse ;  /* 0x0000000552507223 */ /* 0x180fe20000010837 */
[-C--:B------:R-:W-:Y:S01]  /*50f0*/  FFMA.FTZ R193, R74, R5.reuse, -R55 ;  /* 0x000000054ac17223 */ /* 0x080fe20000010837 */
[----:B------:R-:W2:Y:S01]  /*5100*/  MUFU.EX2 R6, R6 ;  /* 0x0000000600067308 */ /* 0x000ea20000000800 */
[----:B0-----:R-:W-:Y:S01]  /*5110*/  FADD.FTZ R58, R177, R36 ;  /* 0x00000024b13a7221 */ /* 0x001fe20000010000 */
[----:B------:R-:W-:Y:S01]  /*5120*/  FADD.FTZ R68, R186, R59 ;  /* 0x0000003bba447221 */ /* 0x000fe20000010000 */
[-CC-:B------:R-:W-:Y:S01]  /*5130*/  FFMA.FTZ R72, R72, R5.reuse, -R55.reuse ;  /* 0x0000000548487223 */ /* 0x180fe20000010837 */
[-CC-:B------:R-:W-:Y:S01]  /*5140*/  FFMA.FTZ R195, R78, R5.reuse, -R55.reuse ;  /* 0x000000054ec37223 */ /* 0x180fe20000010837 */
[-CC-:B------:R-:W-:Y:S01]  /*5150*/  FFMA.FTZ R74, R76, R5.reuse, -R55.reuse ;  /* 0x000000054c4a7223 */ /* 0x180fe20000010837 */
[----:B------:R-:W-:Y:S01]  /*5160*/  FADD.FTZ R59, R21, R68 ;  /* 0x00000044153b7221 */ /* 0x000fe20000010000 */
[-C--:B------:R-:W-:Y:S01]  /*5170*/  FFMA.FTZ R64, R64, R5.reuse, -R55 ;  /* 0x0000000540407223 */ /* 0x080fe20000010837 */
[----:B------:R-:W0:Y:S01]  /*5180*/  MUFU.EX2 R181, R181 ;  /* 0x000000b500b57308 */ /* 0x000e220000000800 */
[----:B-1----:R-:W-:Y:S01]  /*5190*/  FADD.FTZ R57, R179, R58 ;  /* 0x0000003ab3397221 */ /* 0x002fe20000010000 */
[----:B------:R-:W-:Y:S01]  /*51a0*/  FADD.FTZ R62, R188, R59 ;  /* 0x0000003bbc3e7221 */ /* 0x000fe20000010000 */
[-CC-:B------:R-:W-:Y:S01]  /*51b0*/  FFMA.FTZ R199, R70, R5.reuse, -R55.reuse ;  /* 0x0000000546c77223 */ /* 0x180fe20000010837 */
[-CC-:B------:R-:W-:Y:S01]  /*51c0*/  FFMA.FTZ R44, R44, R5.reuse, -R55.reuse ;  /* 0x000000052c2c7223 */ /* 0x180fe20000010837 */
[-CC-:B------:R-:W-:Y:S01]  /*51d0*/  FFMA.FTZ R48, R48, R5.reuse, -R55.reuse ;  /* 0x0000000530307223 */ /* 0x180fe20000010837 */
[----:B------:R-:W-:Y:S01]  /*51e0*/  FADD.FTZ R59, R25, R62 ;  /* 0x0000003e193b7221 */ /* 0x000fe20000010000 */
[-C--:B------:R-:W-:Y:S01]  /*51f0*/  FFMA.FTZ R52, R52, R5.reuse, -R55 ;  /* 0x0000000534347223 */ /* 0x080fe20000010837 */
[----:B------:R-:W1:Y:S01]  /*5200*/  MUFU.EX2 R8, R8 ;  /* 0x0000000800087308 */ /* 0x000e620000000800 */
[----:B--2---:R-:W-:Y:S01]  /*5210*/  FADD.FTZ R58, R6, R57 ;  /* 0x00000039063a7221 */ /* 0x004fe20000010000 */
[----:B------:R-:W-:Y:S01]  /*5220*/  FADD.FTZ R62, R190, R59 ;  /* 0x0000003bbe3e7221 */ /* 0x000fe20000010000 */
[-C--:B------:R-:W-:Y:S01]  /*5230*/  FFMA.FTZ R32, R32, R5.reuse, -R55 ;  /* 0x0000000520207223 */ /* 0x080fe20000010837 */
[-C--:B------:R-:W-:Y:S01]  /*5240*/  FFMA.FTZ R47, R116, R5.reuse, -R23 ;  /* 0x00000005742f7223 */ /* 0x080fe20000010817 */
[-CC-:B------:R-:W-:Y:S01]  /*5250*/  FFMA.FTZ R40, R40, R5.reuse, -R55.reuse ;  /* 0x0000000528287223 */ /* 0x180fe20000010837 */
[----:B------:R-:W-:Y:S01]  /*5260*/  FADD.FTZ R61, R29, R62 ;  /* 0x0000003e1d3d7221 */ /* 0x000fe20000010000 */
[----:B------:R-:W-:Y:S01]  /*5270*/  IMAD.U32 R62, RZ, RZ, UR53 ;  /* 0x00000035ff3e7e24 */ /* 0x000fe2000f8e00ff */
[----:B------:R-:W2:Y:S01]  /*5280*/  MUFU.EX2 R183, R183 ;  /* 0x000000b700b77308 */ /* 0x000ea20000000800 */
[----:B0-----:R-:W-:Y:S01]  /*5290*/  FADD.FTZ R57, R181, R58 ;  /* 0x0000003ab5397221 */ /* 0x001fe20000010000 */
[----:B------:R-:W-:Y:S01]  /*52a0*/  F2FP.BF16.F32.PACK_AB R178, R9, R178 ;  /* 0x000000b209b2723e */ /* 0x000fe200000010ff */
[-CC-:B------:R-:W-:Y:S01]  /*52b0*/  FFMA.FTZ R54, R54, R5.reuse, -R55.reuse ;  /* 0x0000000536367223 */ /* 0x180fe20000010837 */
[-CC-:B------:R-:W-:Y:S01]  /*52c0*/  FFMA.FTZ R24, R24, R5.reuse, -R55.reuse ;  /* 0x0000000518187223 */ /* 0x180fe20000010837 */
[-CC-:B------:R-:W-:Y:S01]  /*52d0*/  FFMA.FTZ R42, R42, R5.reuse, -R55.reuse ;  /* 0x000000052a2a7223 */ /* 0x180fe20000010837 */
[-CC-:B------:R-:W-:Y:S01]  /*52e0*/  FFMA.FTZ R46, R46, R5.reuse, -R55.reuse ;  /* 0x000000052e2e7223 */ /* 0x180fe20000010837 */
[-C--:B------:R-:W-:Y:S01]  /*52f0*/  FFMA.FTZ R34, R34, R5.reuse, -R55 ;  /* 0x0000000522227223 */ /* 0x080fe20000010837 */
[----:B------:R-:W0:Y:S01]  /*5300*/  MUFU.EX2 R12, R12 ;  /* 0x0000000c000c7308 */ /* 0x000e220000000800 */
[----:B-1----:R-:W-:Y:S01]  /*5310*/  FADD.FTZ R58, R8, R57 ;  /* 0x00000039083a7221 */ /* 0x002fe20000010000 */
[-CC-:B------:R-:W-:Y:S01]  /*5320*/  FFMA.FTZ R28, R28, R5.reuse, -R55.reuse ;  /* 0x000000051c1c7223 */ /* 0x180fe20000010837 */
[-CC-:B------:R-:W-:Y:S01]  /*5330*/  FFMA.FTZ R38, R38, R5.reuse, -R55.reuse ;  /* 0x0000000526267223 */ /* 0x180fe20000010837 */
[-CC-:B------:R-:W-:Y:S01]  /*5340*/  FFMA.FTZ R92, R92, R5.reuse, -R55.reuse ;  /* 0x000000055c5c7223 */ /* 0x180fe20000010837 */
[-CC-:B------:R-:W-:Y:S01]  /*5350*/  FFMA.FTZ R26, R26, R5.reuse, -R55.reuse ;  /* 0x000000051a1a7223 */ /* 0x180fe20000010837 */
[--C-:B------:R-:W-:Y:S01]  /*5360*/  FFMA.FTZ R86, R86, R5, -R55.reuse ;  /* 0x0000000556567223 */ /* 0x100fe20000010837 */
[----:B------:R-:W-:Y:S01]  /*5370*/  F2FP.BF16.F32.PACK_AB R179, R6, R179 ;  /* 0x000000b306b3723e */ /* 0x000fe200000010ff */
[----:B------:R-:W1:Y:S01]  /*5380*/  MUFU.EX2 R185, R185 ;  /* 0x000000b900b97308 */ /* 0x000e620000000800 */
[----:B--2---:R-:W-:Y:S01]  /*5390*/  FADD.FTZ R57, R183, R58 ;  /* 0x0000003ab7397221 */ /* 0x004fe20000010000 */
[-C--:B------:R-:W-:Y:S01]  /*53a0*/  FFMA.FTZ R30, R30, R5.reuse, -R55 ;  /* 0x000000051e1e7223 */ /* 0x080fe20000010837 */
[----:B------:R-:W-:Y:S01]  /*53b0*/  FFMA.FTZ R23, R138, R5, -R23 ;  /* 0x000000058a177223 */ /* 0x000fe20000010817 */
[----:B------:R-:W-:Y:S01]  /*53c0*/  F2FP.BF16.F32.PACK_AB R181, R8, R181 ;  /* 0x000000b508b5723e */ /* 0x000fe200000010ff */
[--C-:B------:R-:W-:Y:S01]  /*53d0*/  IMAD.MOV.U32 R82, RZ, RZ, R87.reuse ;  /* 0x000000ffff527224 */ /* 0x100fe200078e0057 */
[----:B------:R-:W-:Y:S01]  /*53e0*/  F2FP.BF16.F32.PACK_AB R188, R25, R188 ;  /* 0x000000bc19bc723e */ /* 0x000fe200000010ff */
[----:B------:R-:W-:Y:S01]  /*53f0*/  IMAD.MOV.U32 R78, RZ, RZ, R87 ;  /* 0x000000ffff4e7224 */ /* 0x000fe200078e0057 */
[----:B------:R-:W2:Y:S01]  /*5400*/  MUFU.EX2 R14, R14 ;  /* 0x0000000e000e7308 */ /* 0x000ea20000000800 */
[----:B0-----:R-:W-:Y:S01]  /*5410*/  FADD.FTZ R58, R12, R57 ;  /* 0x000000390c3a7221 */ /* 0x001fe20000010000 */
[-C--:B------:R-:W-:Y:S01]  /*5420*/  FFMA.FTZ R57, R50, R5.reuse, -R55 ;  /* 0x0000000532397223 */ /* 0x080fe20000010837 */
[----:B------:R-:W-:Y:S01]  /*5430*/  FADD.FTZ R50, R192, R61 ;  /* 0x0000003dc0327221 */ /* 0x000fe20000010000 */
[----:B------:R-:W-:Y:S01]  /*5440*/  FFMA.FTZ R55, R56, R5, -R55 ;  /* 0x0000000538377223 */ /* 0x000fe20000010837 */
[----:B------:R-:W-:Y:S01]  /*5450*/  F2FP.BF16.F32.PACK_AB R183, R12, R183 ;  /* 0x000000b70cb7723e */ /* 0x000fe200000010ff */
[----:B------:R-:W-:-:S02]  /*5460*/  IMAD.U32 R12, RZ, RZ, UR6 ;  /* 0x00000006ff0c7e24 */ /* 0x000fc4000f8e00ff */
[----:B------:R-:W-:Y:S01]  /*5470*/  FADD.FTZ R61, R33, R50 ;  /* 0x00000032213d7221 */ /* 0x000fe20000010000 */
[----:B------:R-:W0:Y:S01]  /*5480*/  MUFU.EX2 R187, R187 ;  /* 0x000000bb00bb7308 */ /* 0x000e220000000800 */
[----:B-1----:R-:W-:Y:S01]  /*5490*/  FADD.FTZ R59, R185, R58 ;  /* 0x0000003ab93b7221 */ /* 0x002fe20000010000 */
[----:B------:R-:W-:Y:S02]  /*54a0*/  @!P1 VIADD R50, R62, 0x34840 ;  /* 0x000348403e329836 */ /* 0x000fe40000000000 */
[----:B------:R-:W-:Y:S01]  /*54b0*/  FADD.FTZ R62, R194, R61 ;  /* 0x0000003dc23e7221 */ /* 0x000fe20000010000 */
[----:B------:R-:W-:Y:S01]  /*54c0*/  F2FP.BF16.F32.PACK_AB R190, R29, R190 ;  /* 0x000000be1dbe723e */ /* 0x000fe200000010ff */
[----:B------:R-:W-:Y:S01]  /*54d0*/  IMAD.MOV.U32 R76, RZ, RZ, R87 ;  /* 0x000000ffff4c7224 */ /* 0x000fe200078e0057 */
[----:B------:R-:W-:Y:S01]  /*54e0*/  F2FP.BF16.F32.PACK_AB R192, R33, R192 ;  /* 0x000000c021c0723e */ /* 0x000fe200000010ff */
[C---:B------:R-:W-:Y:S01]  /*54f0*/  FADD.FTZ R61, R35.reuse, R62 ;  /* 0x0000003e233d7221 */ /* 0x040fe20000010000 */
[----:B------:R-:W1:Y:S01]  /*5500*/  MUFU.EX2 R20, R20 ;  /* 0x0000001400147308 */ /* 0x000e620000000800 */
[----:B--2---:R-:W-:Y:S01]  /*5510*/  FADD.FTZ R58, R14, R59 ;  /* 0x0000003b0e3a7221 */ /* 0x004fe20000010000 */
[----:B------:R-:W-:Y:S01]  /*5520*/  @!P1 PRMT R50, RZ, 0x654, R50 ;  /* 0x00000654ff329816 */ /* 0x000fe20000000032 */
[--C-:B------:R-:W-:Y:S01]  /*5530*/  IMAD.MOV.U32 R70, RZ, RZ, R87.reuse ;  /* 0x000000ffff467224 */ /* 0x100fe200078e0057 */
[----:B------:R-:W-:Y:S01]  /*5540*/  F2FP.BF16.F32.PACK_AB R194, R35, R194 ;  /* 0x000000c223c2723e */ /* 0x000fe200000010ff */
[--C-:B------:R-:W-:Y:S01]  /*5550*/  IMAD.MOV.U32 R68, RZ, RZ, R87.reuse ;  /* 0x000000ffff447224 */ /* 0x100fe200078e0057 */
[----:B------:R2:W-:Y:S01]  /*5560*/  @!P1 SYNCS.ARRIVE.TRANS64.RED.A1T0 RZ, [R50+URZ], RZ ;  /* 0x000000ff32ff99a7 */ /* 0x0005e2000810043f */
[----:B------:R-:W-:Y:S01]  /*5570*/  F2FP.BF16.F32.PACK_AB R177, R36, R177 ;  /* 0x000000b124b1723e */ /* 0x000fe200000010ff */
[----:B------:R-:W3:Y:S01]  /*5580*/  MUFU.EX2 R189, R189 ;  /* 0x000000bd00bd7308 */ /* 0x000ee20000000800 */
[----:B0-----:R-:W-:Y:S01]  /*5590*/  FADD.FTZ R59, R187, R58 ;  /* 0x0000003abb3b7221 */ /* 0x001fe20000010000 */
[----:B------:R-:W-:Y:S01]  /*55a0*/  F2FP.BF16.F32.PACK_AB R180, R11, R180 ;  /* 0x000000b40bb4723e */ /* 0x000fe200000010ff */
[--C-:B------:R-:W-:Y:S01]  /*55b0*/  IMAD.MOV.U32 R62, RZ, RZ, R87.reuse ;  /* 0x000000ffff3e7224 */ /* 0x100fe200078e0057 */
[----:B------:R-:W-:Y:S01]  /*55c0*/  F2FP.BF16.F32.PACK_AB R182, R13, R182 ;  /* 0x000000b60db6723e */ /* 0x000fe200000010ff */
[--C-:B------:R-:W-:Y:S01]  /*55d0*/  IMAD.MOV.U32 R56, RZ, RZ, R87.reuse ;  /* 0x000000ffff387224 */ /* 0x100fe200078e0057 */
[----:B------:R-:W-:Y:S01]  /*55e0*/  F2FP.BF16.F32.PACK_AB R184, R15, R184 ;  /* 0x000000b80fb8723e */ /* 0x000fe200000010ff */
[----:B------:R-:W-:Y:S01]  /*55f0*/  IMAD.MOV.U32 R36, RZ, RZ, R87 ;  /* 0x000000ffff247224 */ /* 0x000fe200078e0057 */
[----:B------:R-:W2:Y:S01]  /*5600*/  MUFU.EX2 R60, R60 ;  /* 0x0000003c003c7308 */ /* 0x000ea20000000800 */
[----:B-1----:R-:W-:Y:S01]  /*5610*/  FADD.FTZ R58, R20, R59 ;  /* 0x0000003b143a7221 */ /* 0x002fe20000010000 */
[----:B------:R-:W-:Y:S01]  /*5620*/  F2FP.BF16.F32.PACK_AB R186, R21, R186 ;  /* 0x000000ba15ba723e */ /* 0x000fe200000010ff */
[--C-:B------:R-:W-:Y:S01]  /*5630*/  IMAD.MOV.U32 R35, RZ, RZ, R87.reuse ;  /* 0x000000ffff237224 */ /* 0x100fe200078e0057 */
[----:B------:R-:W-:Y:S01]  /*5640*/  F2FP.BF16.F32.PACK_AB R185, R14, R185 ;  /* 0x000000b90eb9723e */ /* 0x000fe200000010ff */
[--C-:B------:R-:W-:Y:S01]  /*5650*/  IMAD.MOV.U32 R33, RZ, RZ, R87.reuse ;  /* 0x000000ffff217224 */ /* 0x100fe200078e0057 */
[----:B------:R-:W-:Y:S01]  /*5660*/  F2FP.BF16.F32.PACK_AB R187, R20, R187 ;  /* 0x000000bb14bb723e */ /* 0x000fe200000010ff */
[----:B------:R-:W-:Y:S01]  /*5670*/  IMAD.MOV.U32 R29, RZ, RZ, R87 ;  /* 0x000000ffff1d7224 */ /* 0x000fe200078e0057 */
[----:B------:R-:W0:Y:S01]  /*5680*/  MUFU.EX2 R191, R191 ;  /* 0x000000bf00bf7308 */ /* 0x000e220000000800 */
[----:B---3--:R-:W-:Y:S01]  /*5690*/  FADD.FTZ R59, R189, R58 ;  /* 0x0000003abd3b7221 */ /* 0x008fe20000010000 */
[----:B------:R-:W-:Y:S01]  /*56a0*/  FADD.FTZ R58, R196, R61 ;  /* 0x0000003dc43a7221 */ /* 0x000fe20000010000 */
[----:B------:R-:W-:Y:S01]  /*56b0*/  F2FP.BF16.F32.PACK_AB R196, R37, R196 ;  /* 0x000000c425c4723e */ /* 0x000fe200000010ff */
[----:B------:R-:W-:-:S02]  /*56c0*/  IMAD.MOV.U32 R25, RZ, RZ, R87 ;  /* 0x000000ffff197224 */ /* 0x000fc400078e0057 */
[----:B------:R-:W-:Y:S01]  /*56d0*/  FADD.FTZ R61, R37, R58 ;  /* 0x0000003a253d7221 */ /* 0x000fe20000010000 */
[----:B------:R-:W-:Y:S01]  /*56e0*/  IMAD.MOV.U32 R37, RZ, RZ, R87 ;  /* 0x000000ffff257224 */ /* 0x000fe200078e0057 */
[----:B------:R-:W1:Y:S01]  /*56f0*/  MUFU.EX2 R80, R80 ;  /* 0x0000005000507308 */ /* 0x000e620000000800 */
[----:B--2---:R-:W-:Y:S01]  /*5700*/  FADD.FTZ R50, R60, R59 ;  /* 0x0000003b3c327221 */ /* 0x004fe20000010000 */
[----:B------:R-:W-:Y:S01]  /*5710*/  FADD.FTZ R58, R198, R61 ;  /* 0x0000003dc63a7221 */ /* 0x000fe20000010000 */
[C---:B------:R-:W-:Y:S02]  /*5720*/  F2FP.BF16.F32.PACK_AB R198, R41.reuse, R198 ;  /* 0x000000c629c6723e */ /* 0x040fe400000010ff */
[----:B------:R-:W-:Y:S01]  /*5730*/  F2FP.BF16.F32.PACK_AB R189, R60, R189 ;  /* 0x000000bd3cbd723e */ /* 0x000fe200000010ff */
[----:B------:R-:W-:Y:S01]  /*5740*/  FADD.FTZ R61, R41, R58 ;  /* 0x0000003a293d7221 */ /* 0x000fe20000010000 */
[----:B------:R-:W-:Y:S01]  /*5750*/  IMAD.MOV.U32 R60, RZ, RZ, R87 ;  /* 0x000000ffff3c7224 */ /* 0x000fe200078e0057 */
[----:B------:R-:W2:Y:S01]  /*5760*/  MUFU.EX2 R193, R193 ;  /* 0x000000c100c17308 */ /* 0x000ea20000000800 */
[----:B0-----:R-:W-:Y:S01]  /*5770*/  FADD.FTZ R59, R191, R50 ;  /* 0x00000032bf3b7221 */ /* 0x001fe20000010000 */
[----:B------:R-:W-:Y:S01]  /*5780*/  FADD.FTZ R58, R200, R61 ;  /* 0x0000003dc83a7221 */ /* 0x000fe20000010000 */
[----:B------:R-:W-:Y:S01]  /*5790*/  F2FP.BF16.F32.PACK_AB R200, R43, R200 ;  /* 0x000000c82bc8723e */ /* 0x000fe200000010ff */
[----:B------:R-:W-:-:S02]  /*57a0*/  IMAD.MOV.U32 R41, RZ, RZ, R87 ;  /* 0x000000ffff297224 */ /* 0x000fc400078e0057 */
[----:B------:R-:W-:Y:S01]  /*57b0*/  FADD.FTZ R61, R43, R58 ;  /* 0x0000003a2b3d7221 */ /* 0x000fe20000010000 */
[----:B------:R-:W-:Y:S01]  /*57c0*/  IMAD.MOV.U32 R58, RZ, RZ, R87 ;  /* 0x000000ffff3a7224 */ /* 0x000fe200078e0057 */
[----:B------:R-:W0:Y:S01]  /*57d0*/  MUFU.EX2 R72, R72 ;  /* 0x0000004800487308 */ /* 0x000e220000000800 */
[C---:B-1----:R-:W-:Y:S01]  /*57e0*/  FADD.FTZ R50, R80.reuse, R59 ;  /* 0x0000003b50327221 */ /* 0x042fe20000010000 */
[----:B------:R-:W-:Y:S01]  /*57f0*/  F2FP.BF16.F32.PACK_AB R191, R80, R191 ;  /* 0x000000bf50bf723e */ /* 0x000fe200000010ff */
[--C-:B------:R-:W-:Y:S02]  /*5800*/  IMAD.MOV.U32 R80, RZ, RZ, R87.reuse ;  /* 0x000000ffff507224 */ /* 0x100fe400078e0057 */
[----:B------:R-:W-:-:S03]  /*5810*/  IMAD.MOV.U32 R43, RZ, RZ, R87 ;  /* 0x000000ffff2b7224 */ /* 0x000fc600078e0057 */
[----:B------:R-:W1:Y:S01]  /*5820*/  MUFU.EX2 R195, R195 ;  /* 0x000000c300c37308 */ /* 0x000e620000000800 */
[----:B--2---:R-:W-:-:S07]  /*5830*/  FADD.FTZ R59, R193, R50 ;  /* 0x00000032c13b7221 */ /* 0x004fce0000010000 */
[----:B------:R-:W2:Y:S01]  /*5840*/  MUFU.EX2 R74, R74 ;  /* 0x0000004a004a7308 */ /* 0x000ea20000000800 */
[C---:B0-----:R-:W-:Y:S01]  /*5850*/  FADD.FTZ R50, R72.reuse, R59 ;  /* 0x0000003b48327221 */ /* 0x041fe20000010000 */
[----:B------:R-:W-:Y:S01]  /*5860*/  F2FP.BF16.F32.PACK_AB R193, R72, R193 ;  /* 0x000000c148c1723e */ /* 0x000fe200000010ff */
[----:B------:R-:W-:-:S05]  /*5870*/  IMAD.MOV.U32 R72, RZ, RZ, R87 ;  /* 0x000000ffff487224 */ /* 0x000fca00078e0057 */
[----:B------:R-:W-:Y:S01]  /*5880*/  MUFU.EX2 R197, R197 ;  /* 0x000000c500c57308 */ /* 0x000fe20000000800 */
[----:B-1----:R-:W-:Y:S01]  /*5890*/  FADD.FTZ R59, R195, R50 ;  /* 0x00000032c33b7221 */ /* 0x002fe20000010000 */
[----:B------:R-:W-:Y:S01]  /*58a0*/  FADD.FTZ R50, R202, R61 ;  /* 0x0000003dca327221 */ /* 0x000fe20000010000 */
[----:B------:R-:W-:-:S03]  /*58b0*/  F2FP.BF16.F32.PACK_AB R202, R39, R202 ;  /* 0x000000ca27ca723e */ /* 0x000fc600000010ff */
[----:B------:R-:W-:Y:S01]  /*58c0*/  FADD.FTZ R61, R39, R50 ;  /* 0x00000032273d7221 */ /* 0x000fe20000010000 */
[----:B------:R-:W-:Y:S01]  /*58d0*/  IMAD.MOV.U32 R39, RZ, RZ, R87 ;  /* 0x000000ffff277224 */ /* 0x000fe200078e0057 */
[----:B------:R-:W-:Y:S01]  /*58e0*/  MUFU.EX2 R64, R64 ;  /* 0x0000004000407308 */ /* 0x000fe20000000800 */
[----:B--2---:R-:W-:Y:S01]  /*58f0*/  F2FP.BF16.F32.PACK_AB R195, R74, R195 ;  /* 0x000000c34ac3723e */ /* 0x004fe200000010ff */
[----:B------:R-:W-:Y:S01]  /*5900*/  FADD.FTZ R50, R204, R61 ;  /* 0x0000003dcc327221 */ /* 0x000fe20000010000 */
[----:B------:R-:W-:-:S05]  /*5910*/  IMAD.MOV.U32 R61, RZ, RZ, R87 ;  /* 0x000000ffff3d7224 */ /* 0x000fca00078e0057 */
[----:B------:R-:W0:Y:S08]  /*5920*/  MUFU.EX2 R27, R27 ;  /* 0x0000001b001b7308 */ /* 0x000e300000000800 */
[----:B------:R-:W1:Y:S08]  /*5930*/  MUFU.EX2 R199, R199 ;  /* 0x000000c700c77308 */ /* 0x000e700000000800 */
[----:B------:R-:W2:Y:S01]  /*5940*/  MUFU.EX2 R206, R206 ;  /* 0x000000ce00ce7308 */ /* 0x000ea20000000800 */
[----:B0-----:R-:W-:-:S07]  /*5950*/  F2FP.BF16.F32.PACK_AB R204, R27, R204 ;  /* 0x000000cc1bcc723e */ /* 0x001fce00000010ff */
[----:B------:R-:W0:Y:S08]  /*5960*/  MUFU.EX2 R66, R66 ;  /* 0x0000004200427308 */ /* 0x000e300000000800 */
[----:B------:R3:W-:Y:S08]  /*5970*/  MUFU.EX2 R207, R44 ;  /* 0x0000002c00cf7308 */ /* 0x0007f00000000800 */
[----:B------:R-:W4:Y:S01]  /*5980*/  MUFU.EX2 R31, R31 ;  /* 0x0000001f001f7308 */ /* 0x000f220000000800 */
[----:B---3--:R-:W-:Y:S01]  /*5990*/  FADD.FTZ R44, R74, R59 ;  /* 0x0000003b4a2c7221 */ /* 0x008fe20000010000 */
[----:B------:R-:W-:-:S03]  /*59a0*/  IMAD.MOV.U32 R74, RZ, RZ, R87 ;  /* 0x000000ffff4a7224 */ /* 0x000fc600078e0057 */
[----:B------:R-:W-:Y:S01]  /*59b0*/  FADD.FTZ R59, R197, R44 ;  /* 0x0000002cc53b7221 */ /* 0x000fe20000010000 */
[C---:B------:R-:W-:Y:S02]  /*59c0*/  F2FP.BF16.F32.PACK_AB R197, R64.reuse, R197 ;  /* 0x000000c540c5723e */ /* 0x040fe400000010ff */
[----:B------:R-:W-:Y:S01]  /*59d0*/  MUFU.EX2 R201, R201 ;  /* 0x000000c900c97308 */ /* 0x000fe20000000800 */
[----:B------:R-:W-:Y:S01]  /*59e0*/  FADD.FTZ R44, R64, R59 ;  /* 0x0000003b402c7221 */ /* 0x000fe20000010000 */
[----:B------:R-:W-:Y:S01]  /*59f0*/  FADD.FTZ R59, R27, R50 ;  /* 0x000000321b3b7221 */ /* 0x000fe20000010000 */
[----:B------:R-:W-:Y:S02]  /*5a00*/  IMAD.MOV.U32 R64, RZ, RZ, R87 ;  /* 0x000000ffff407224 */ /* 0x000fe400078e0057 */
[----:B-1----:R-:W-:Y:S01]  /*5a10*/  FADD.FTZ R7, R199, R44 ;  /* 0x0000002cc7077221 */ /* 0x002fe20000010000 */
[----:B--2---:R-:W-:Y:S01]  /*5a20*/  FADD.FTZ R44, R206, R59 ;  /* 0x0000003bce2c7221 */ /* 0x004fe20000010000 */
[----:B0-----:R-:W-:Y:S01]  /*5a30*/  F2FP.BF16.F32.PACK_AB R199, R66, R199 ;  /* 0x000000c742c7723e */ /* 0x001fe200000010ff */
[----:B------:R-:W0:Y:S01]  /*5a40*/  MUFU.EX2 R208, R208 ;  /* 0x000000d000d07308 */ /* 0x000e220000000800 */
[C---:B----4-:R-:W-:Y:S01]  /*5a50*/  F2FP.BF16.F32.PACK_AB R206, R31.reuse, R206 ;  /* 0x000000ce1fce723e */ /* 0x050fe200000010ff */
[----:B------:R-:W-:Y:S01]  /*5a60*/  FADD.FTZ R9, R31, R44 ;  /* 0x0000002c1f097221 */ /* 0x000fe20000010000 */
[----:B------:R-:W-:-:S02]  /*5a70*/  IMAD.MOV.U32 R59, RZ, RZ, R87 ;  /* 0x000000ffff3b7224 */ /* 0x000fc400078e0057 */
[--C-:B------:R-:W-:Y:S02]  /*5a80*/  IMAD.MOV.U32 R50, RZ, RZ, R87.reuse ;  /* 0x000000ffff327224 */ /* 0x100fe400078e0057 */
[--C-:B------:R-:W-:Y:S01]  /*5a90*/  IMAD.MOV.U32 R31, RZ, RZ, R87.reuse ;  /* 0x000000ffff1f7224 */ /* 0x100fe200078e0057 */
[----:B------:R-:W-:Y:S01]  /*5aa0*/  MUFU.EX2 R48, R48 ;  /* 0x0000003000307308 */ /* 0x000fe20000000800 */
[----:B------:R-:W-:-:S07]  /*5ab0*/  IMAD.MOV.U32 R27, RZ, RZ, R87 ;  /* 0x000000ffff1b7224 */ /* 0x000fce00078e0057 */
[----:B------:R-:W1:Y:S01]  /*5ac0*/  MUFU.EX2 R45, R45 ;  /* 0x0000002d002d7308 */ /* 0x000e620000000800 */
[----:B0-----:R-:W-:-:S07]  /*5ad0*/  FADD.FTZ R44, R208, R9 ;  /* 0x00000009d02c7221 */ /* 0x001fce0000010000 */
[----:B------:R-:W0:Y:S08]  /*5ae0*/  MUFU.EX2 R203, R203 ;  /* 0x000000cb00cb7308 */ /* 0x000e300000000800 */
[----:B------:R-:W2:Y:S01]  /*5af0*/  MUFU.EX2 R210, R210 ;  /* 0x000000d200d27308 */ /* 0x000ea20000000800 */
[C---:B-1----:R-:W-:Y:S01]  /*5b00*/  FADD.FTZ R9, R45.reuse, R44 ;  /* 0x0000002c2d097221 */ /* 0x042fe20000010000 */
[----:B------:R-:W-:Y:S01]  /*5b10*/  F2FP.BF16.F32.PACK_AB R208, R45, R208 ;  /* 0x000000d02dd0723e */ /* 0x000fe200000010ff */
[----:B------:R-:W-:-:S02]  /*5b20*/  IMAD.MOV.U32 R45, RZ, RZ, R87 ;  /* 0x000000ffff2d7224 */ /* 0x000fc400078e0057 */
[----:B------:R-:W-:-:S03]  /*5b30*/  IMAD.MOV.U32 R44, RZ, RZ, R87 ;  /* 0x000000ffff2c7224 */ /* 0x000fc600078e0057 */
[----:B------:R-:W1:Y:S08]  /*5b40*/  MUFU.EX2 R52, R52 ;  /* 0x0000003400347308 */ /* 0x000e700000000800 */
        /* <DEDUP_REMOVED lines=8> */
[----:B------:R-:W-:-:S03]  /*5bd0*/  IMAD.MOV.U32 R48, RZ, RZ, R87 ;  /* 0x000000ffff307224 */ /* 0x000fc600078e0057 */
[----:B0-----:R-:W-:Y:S01]  /*5be0*/  FADD.FTZ R7, R203, R32 ;  /* 0x00000020cb077221 */ /* 0x001fe20000010000 */
[----:B--2---:R-:W-:Y:S01]  /*5bf0*/  FADD.FTZ R32, R210, R9 ;  /* 0x00000009d2207221 */ /* 0x004fe20000010000 */
[----:B-1----:R-:W-:Y:S01]  /*5c00*/  F2FP.BF16.F32.PACK_AB R203, R52, R203 ;  /* 0x000000cb34cb723e */ /* 0x002fe200000010ff */
[----:B------:R-:W-:Y:S01]  /*5c10*/  MUFU.EX2 R212, R212 ;  /* 0x000000d400d47308 */ /* 0x000fe20000000800 */
[C---:B----4-:R-:W-:Y:S01]  /*5c20*/  F2FP.BF16.F32.PACK_AB R210, R47.reuse, R210 ;  /* 0x000000d22fd2723e */ /* 0x050fe200000010ff */
[----:B------:R-:W-:Y:S01]  /*5c30*/  FADD.FTZ R9, R47, R32 ;  /* 0x000000202f097221 */ /* 0x000fe20000010000 */
[--C-:B------:R-:W-:Y:S02]  /*5c40*/  IMAD.MOV.U32 R47, RZ, RZ, R87.reuse ;  /* 0x000000ffff2f7224 */ /* 0x100fe400078e0057 */
[----:B------:R-:W-:-:S03]  /*5c50*/  IMAD.MOV.U32 R32, RZ, RZ, R87 ;  /* 0x000000ffff207224 */ /* 0x000fc600078e0057 */
[----:B------:R-:W0:Y:S08]  /*5c60*/  MUFU.EX2 R40, R40 ;  /* 0x0000002800287308 */ /* 0x000e300000000800 */
[----:B------:R-:W1:Y:S08]  /*5c70*/  MUFU.EX2 R49, R49 ;  /* 0x0000003100317308 */ /* 0x000e700000000800 */
[----:B------:R-:W2:Y:S01]  /*5c80*/  MUFU.EX2 R54, R54 ;  /* 0x0000003600367308 */ /* 0x000ea20000000800 */
[----:B0-----:R-:W-:-:S07]  /*5c90*/  F2FP.BF16.F32.PACK_AB R205, R40, R57 ;  /* 0x0000003928cd723e */ /* 0x001fce00000010ff */
[----:B------:R0:W-:Y:S08]  /*5ca0*/  MUFU.EX2 R211, R24 ;  /* 0x0000001800d37308 */ /* 0x0001f00000000800 */
[----:B------:R-:W3:Y:S01]  /*5cb0*/  MUFU.EX2 R42, R42 ;  /* 0x0000002a002a7308 */ /* 0x000ee20000000800 */
[----:B0-----:R-:W-:Y:S01]  /*5cc0*/  FADD.FTZ R24, R52, R7 ;  /* 0x0000000734187221 */ /* 0x001fe20000010000 */
[----:B------:R-:W-:-:S03]  /*5cd0*/  IMAD.MOV.U32 R52, RZ, RZ, R87 ;  /* 0x000000ffff347224 */ /* 0x000fc600078e0057 */
[----:B------:R-:W-:Y:S01]  /*5ce0*/  FADD.FTZ R7, R57, R24 ;  /* 0x0000001839077221 */ /* 0x000fe20000010000 */
[----:B------:R-:W-:Y:S01]  /*5cf0*/  FADD.FTZ R24, R212, R9 ;  /* 0x00000009d4187221 */ /* 0x000fe20000010000 */
[C---:B-1----:R-:W-:Y:S01]  /*5d00*/  F2FP.BF16.F32.PACK_AB R212, R49.reuse, R212 ;  /* 0x000000d431d4723e */ /* 0x042fe200000010ff */
[----:B------:R-:W0:Y:S01]  /*5d10*/  MUFU.EX2 R46, R46 ;  /* 0x0000002e002e7308 */ /* 0x000e220000000800 */
[----:B------:R-:W-:Y:S01]  /*5d20*/  FADD.FTZ R7, R40, R7 ;  /* 0x0000000728077221 */ /* 0x000fe20000010000 */
[----:B------:R-:W-:Y:S01]  /*5d30*/  FADD.FTZ R9, R49, R24 ;  /* 0x0000001831097221 */ /* 0x000fe20000010000 */
[----:B------:R-:W-:Y:S02]  /*5d40*/  IMAD.MOV.U32 R57, RZ, RZ, R87 ;  /* 0x000000ffff397224 */ /* 0x000fe400078e0057 */
[----:B--2---:R-:W-:Y:S01]  /*5d50*/  FADD.FTZ R24, R54, R7 ;  /* 0x0000000736187221 */ /* 0x004fe20000010000 */
[--C-:B------:R-:W-:Y:S02]  /*5d60*/  IMAD.MOV.U32 R49, RZ, RZ, R87.reuse ;  /* 0x000000ffff317224 */ /* 0x100fe400078e0057 */
[----:B------:R-:W1:Y:S01]  /*5d70*/  MUFU.EX2 R34, R34 ;  /* 0x0000002200227308 */ /* 0x000e620000000800 */
[C---:B------:R-:W-:Y:S01]  /*5d80*/  FADD.FTZ R7, R207.reuse, R24 ;  /* 0x00000018cf077221 */ /* 0x040fe20000010000 */
[----:B------:R-:W-:Y:S01]  /*5d90*/  F2FP.BF16.F32.PACK_AB R207, R207, R54 ;  /* 0x00000036cfcf723e */ /* 0x000fe200000010ff */
[----:B------:R-:W-:-:S02]  /*5da0*/  IMAD.MOV.U32 R54, RZ, RZ, R87 ;  /* 0x000000ffff367224 */ /* 0x000fc400078e0057 */
[----:B---3--:R-:W-:Y:S01]  /*5db0*/  FADD.FTZ R24, R42, R7 ;  /* 0x000000072a187221 */ /* 0x008fe20000010000 */
[--C-:B------:R-:W-:Y:S02]  /*5dc0*/  IMAD.MOV.U32 R40, RZ, RZ, R87.reuse ;  /* 0x000000ffff287224 */ /* 0x100fe400078e0057 */
[----:B------:R-:W2:Y:S01]  /*5dd0*/  MUFU.EX2 R213, R28 ;  /* 0x0000001c00d57308 */ /* 0x000ea20000000800 */
[C---:B------:R-:W-:Y:S01]  /*5de0*/  FADD.FTZ R7, R209.reuse, R24 ;  /* 0x00000018d1077221 */ /* 0x040fe20000010000 */
[----:B------:R-:W-:Y:S01]  /*5df0*/  F2FP.BF16.F32.PACK_AB R209, R209, R42 ;  /* 0x0000002ad1d1723e */ /* 0x000fe200000010ff */
[----:B------:R-:W-:Y:S02]  /*5e00*/  IMAD.MOV.U32 R42, RZ, RZ, R87 ;  /* 0x000000ffff2a7224 */ /* 0x000fe400078e0057 */
[----:B0-----:R-:W-:-:S03]  /*5e10*/  FADD.FTZ R24, R46, R7 ;  /* 0x000000072e187221 */ /* 0x001fc60000010000 */
[----:B------:R-:W0:Y:S01]  /*5e20*/  MUFU.EX2 R214, R214 ;  /* 0x000000d600d67308 */ /* 0x000e220000000800 */
[C---:B------:R-:W-:Y:S01]  /*5e30*/  FADD.FTZ R7, R211.reuse, R24 ;  /* 0x00000018d3077221 */ /* 0x040fe20000010000 */
[----:B------:R-:W-:Y:S01]  /*5e40*/  F2FP.BF16.F32.PACK_AB R211, R211, R46 ;  /* 0x0000002ed3d3723e */ /* 0x000fe200000010ff */
[----:B------:R-:W-:Y:S02]  /*5e50*/  IMAD.MOV.U32 R46, RZ, RZ, R87 ;  /* 0x000000ffff2e7224 */ /* 0x000fe400078e0057 */
[----:B-1----:R-:W-:Y:S01]  /*5e60*/  FADD.FTZ R6, R34, R7 ;  /* 0x0000000722067221 */ /* 0x002fe20000010000 */
[--C-:B------:R-:W-:Y:S02]  /*5e70*/  IMAD.MOV.U32 R24, RZ, RZ, R87.reuse ;  /* 0x000000ffff187224 */ /* 0x100fe400078e0057 */
[----:B------:R-:W1:Y:S01]  /*5e80*/  MUFU.EX2 R38, R38 ;  /* 0x0000002600267308 */ /* 0x000e620000000800 */
[C---:B--2---:R-:W-:Y:S01]  /*5e90*/  FADD.FTZ R7, R213.reuse, R6 ;  /* 0x00000006d5077221 */ /* 0x044fe20000010000 */
[----:B------:R-:W-:Y:S01]  /*5ea0*/  F2FP.BF16.F32.PACK_AB R213, R213, R34 ;  /* 0x00000022d5d5723e */ /* 0x000fe200000010ff */
[----:B------:R-:W-:-:S05]  /*5eb0*/  IMAD.MOV.U32 R34, RZ, RZ, R87 ;  /* 0x000000ffff227224 */ /* 0x000fca00078e0057 */
[----:B------:R-:W2:Y:S01]  /*5ec0*/  MUFU.EX2 R51, R51 ;  /* 0x0000003300337308 */ /* 0x000ea20000000800 */
[----:B0-----:R-:W-:-:S07]  /*5ed0*/  FADD.FTZ R28, R214, R9 ;  /* 0x00000009d61c7221 */ /* 0x001fce0000010000 */
[----:B------:R-:W0:Y:S01]  /*5ee0*/  MUFU.EX2 R215, R92 ;  /* 0x0000005c00d77308 */ /* 0x000e220000000800 */
[----:B-1----:R-:W-:-:S07]  /*5ef0*/  FADD.FTZ R6, R38, R7 ;  /* 0x0000000726067221 */ /* 0x002fce0000010000 */
[----:B------:R-:W1:Y:S01]  /*5f00*/  MUFU.EX2 R216, R216 ;  /* 0x000000d800d87308 */ /* 0x000e620000000800 */
[C---:B--2---:R-:W-:Y:S01]  /*5f10*/  FADD.FTZ R9, R51.reuse, R28 ;  /* 0x0000001c33097221 */ /* 0x044fe20000010000 */
[----:B------:R-:W-:Y:S01]  /*5f20*/  F2FP.BF16.F32.PACK_AB R214, R51, R214 ;  /* 0x000000d633d6723e */ /* 0x000fe200000010ff */
[----:B------:R-:W-:-:S05]  /*5f30*/  IMAD.MOV.U32 R51, RZ, RZ, R87 ;  /* 0x000000ffff337224 */ /* 0x000fca00078e0057 */
[----:B------:R-:W2:Y:S01]  /*5f40*/  MUFU.EX2 R26, R26 ;  /* 0x0000001a001a7308 */ /* 0x000ea20000000800 */
[C---:B0-----:R-:W-:Y:S01]  /*5f50*/  FADD.FTZ R7, R215.reuse, R6 ;  /* 0x00000006d7077221 */ /* 0x041fe20000010000 */
[----:B------:R-:W-:Y:S01]  /*5f60*/  F2FP.BF16.F32.PACK_AB R215, R215, R38 ;  /* 0x00000026d7d7723e */ /* 0x000fe200000010ff */
[----:B------:R-:W-:-:S05]  /*5f70*/  IMAD.MOV.U32 R38, RZ, RZ, R87 ;  /* 0x000000ffff267224 */ /* 0x000fca00078e0057 */
[----:B------:R-:W0:Y:S01]  /*5f80*/  MUFU.EX2 R53, R136 ;  /* 0x0000008800357308 */ /* 0x000e220000000800 */
[----:B-1----:R-:W-:-:S07]  /*5f90*/  FADD.FTZ R28, R216, R9 ;  /* 0x00000009d81c7221 */ /* 0x002fce0000010000 */
[----:B------:R1:W3:Y:S01]  /*5fa0*/  MUFU.EX2 R217, R86 ;  /* 0x0000005600d97308 */ /* 0x0002e20000000800 */
[----:B--2---:R-:W-:-:S07]  /*5fb0*/  FADD.FTZ R6, R26, R7 ;  /* 0x000000071a067221 */ /* 0x004fce0000010000 */
[----:B------:R-:W2:Y:S01]  /*5fc0*/  MUFU.EX2 R218, R218 ;  /* 0x000000da00da7308 */ /* 0x000ea20000000800 */
[C---:B0-----:R-:W-:Y:S01]  /*5fd0*/  FADD.FTZ R9, R53.reuse, R28 ;  /* 0x0000001c35097221 */ /* 0x041fe20000010000 */
[----:B------:R-:W-:Y:S01]  /*5fe0*/  F2FP.BF16.F32.PACK_AB R216, R53, R216 ;  /* 0x000000d835d8723e */ /* 0x000fe200000010ff */
[--C-:B-1----:R-:W-:Y:S02]  /*5ff0*/  IMAD.MOV.U32 R86, RZ, RZ, R87.reuse ;  /* 0x000000ffff567224 */ /* 0x102fe400078e0057 */
[----:B------:R-:W-:-:S03]  /*6000*/  IMAD.MOV.U32 R53, RZ, RZ, R87 ;  /* 0x000000ffff357224 */ /* 0x000fc600078e0057 */
[----:B------:R-:W0:Y:S01]  /*6010*/  MUFU.EX2 R30, R30 ;  /* 0x0000001e001e7308 */ /* 0x000e220000000800 */
[C---:B---3--:R-:W-:Y:S01]  /*6020*/  FADD.FTZ R7, R217.reuse, R6 ;  /* 0x00000006d9077221 */ /* 0x048fe20000010000 */
[----:B------:R-:W-:Y:S01]  /*6030*/  F2FP.BF16.F32.PACK_AB R217, R217, R26 ;  /* 0x0000001ad9d9723e */ /* 0x000fe200000010ff */
[----:B------:R-:W-:-:S05]  /*6040*/  IMAD.MOV.U32 R26, RZ, RZ, R87 ;  /* 0x000000ffff1a7224 */ /* 0x000fca00078e0057 */
[----:B------:R-:W1:Y:S01]  /*6050*/  MUFU.EX2 R23, R23 ;  /* 0x0000001700177308 */ /* 0x000e620000000800 */
[----:B--2---:R-:W-:-:S07]  /*6060*/  FADD.FTZ R28, R218, R9 ;  /* 0x00000009da1c7221 */ /* 0x004fce0000010000 */
[----:B------:R-:W2:Y:S01]  /*6070*/  MUFU.EX2 R55, R55 ;  /* 0x0000003700377308 */ /* 0x000ea20000000800 */
[----:B0-----:R-:W-:Y:S01]  /*6080*/  FADD.FTZ R8, R30, R7 ;  /* 0x000000071e087221 */ /* 0x001fe20000010000 */
[C---:B-1----:R-:W-:Y:S01]  /*6090*/  FADD.FTZ R9, R23.reuse, R28 ;  /* 0x0000001c17097221 */ /* 0x042fe20000010000 */
[----:B------:R-:W-:Y:S01]  /*60a0*/  F2FP.BF16.F32.PACK_AB R218, R23, R218 ;  /* 0x000000da17da723e */ /* 0x000fe200000010ff */
[--C-:B------:R-:W-:Y:S02]  /*60b0*/  IMAD.MOV.U32 R28, RZ, RZ, R87.reuse ;  /* 0x000000ffff1c7224 */ /* 0x100fe400078e0057 */
[C---:B--2---:R-:W-:Y:S01]  /*60c0*/  FADD.FTZ R8, R55.reuse, R8 ;  /* 0x0000000837087221 */ /* 0x044fe20000010000 */
[----:B------:R-:W-:Y:S01]  /*60d0*/  F2FP.BF16.F32.PACK_AB R219, R55, R30 ;  /* 0x0000001e37db723e */ /* 0x000fe200000010ff */
[--C-:B------:R-:W-:Y:S02]  /*60e0*/  IMAD.MOV.U32 R55, RZ, RZ, R87.reuse ;  /* 0x000000ffff377224 */ /* 0x100fe400078e0057 */
[----:B------:R-:W-:Y:S01]  /*60f0*/  IMAD.MOV.U32 R30, RZ, RZ, R87 ;  /* 0x000000ffff1e7224 */ /* 0x000fe200078e0057 */
[----:B------:R-:W-:Y:S06]  /*6100*/  @!P2 BRA `(.L_x_19) ;  /* 0x0000004c0034a947 */ /* 0x000fec0003800000 */
[----:B------:R-:W-:Y:S01]  /*6110*/  UMOV UR6, URZ ;  /* 0x0000003f00067c82 */ /* 0x000fe20008000000 */
[----:B------:R-:W-:Y:S01]  /*6120*/  IMAD.U32 R14, RZ, RZ, UR52 ;  /* 0x00000034ff0e7e24 */ /* 0x000fe2000f8e00ff */
[----:B------:R-:W-:Y:S01]  /*6130*/  CS2R R86, SRZ ;  /* 0x0000000000567805 */ /* 0x000fe2000001ff00 */
[----:B------:R-:W-:Y:S01]  /*6140*/  IMAD.MOV.U32 R7, RZ, RZ, R10 ;  /* 0x000000ffff077224 */ /* 0x000fe200078e000a */
[----:B------:R-:W-:Y:S01]  /*6150*/  CS2R R84, SRZ ;  /* 0x0000000000547805 */ /* 0x000fe2000001ff00 */
[----:B------:R-:W-:Y:S01]  /*6160*/  IMAD.MOV.U32 R11, RZ, RZ, R4 ;  /* 0x000000ffff0b7224 */ /* 0x000fe200078e0004 */
        /* <DEDUP_REMOVED lines=29> */
[----:B------:R-:W-:Y:S01]  /*6340*/  CS2R R24, SRZ ;  /* 0x0000000000187805 */ /* 0x000fe2000001ff00 */
[----:B------:R-:W-:Y:S01]  /*6350*/  IMAD.U32 R13, RZ, RZ, UR6 ;  /* 0x00000006ff0d7e24 */ /* 0x000fe2000f8e00ff */
[----:B------:R-:W-:-:S06]  /*6360*/  UMOV UR61, URZ ;  /* 0x0000003f003d7c82 */ /* 0x000fcc0008000000 */
.L_x_28:
[----:B------:R-:W-:Y:S01]  /*6370*/  R2UR UR11, R18 ;  /* 0x00000000120b72ca */ /* 0x000fe200000e0000 */
[----:B------:R-:W-:Y:S01]  /*6380*/  UIADD3 UR6, UR61, 0x1, URZ ;  /* 0x000000013d067890 */ /* 0x000fe2000fffe03f */
[----:B------:R-:W-:-:S03]  /*6390*/  R2UR UR10, R13 ;  /* 0x000000000d0a72ca */ /* 0x000fc600000e0000 */
[----:B------:R-:W-:-:S04]  /*63a0*/  UISETP.NE.AND UP0, UPT, UR6, 0x2, UPT ;  /* 0x000000020600788c */ /* 0x000fc8000bf05270 */
[----:B------:R-:W-:Y:S02]  /*63b0*/  USEL UR7, URZ, 0x1, UP0 ;  /* 0x000000013f077887 */ /* 0x000fe40008000000 */
[----:B------:R-:W-:Y:S02]  /*63c0*/  USEL UR6, UR6, URZ, UP0 ;  /* 0x0000003f06067287 */ /* 0x000fe40008000000 */
[----:B------:R-:W-:Y:S02]  /*63d0*/  ISETP.NE.AND P3, PT, RZ, UR11, PT ;  /* 0x0000000bff007c0c */ /* 0x000fe4000bf65270 */
[----:B------:R-:W-:Y:S02]  /*63e0*/  ULOP3.LUT UR7, UR10, UR7, URZ, 0x3c, !UPT ;  /* 0x000000070a077292 */ /* 0x000fe4000f8e3c3f */
[----:B------:R-:W-:-:S04]  /*63f0*/  IMAD.U32 R0, RZ, RZ, UR6 ;  /* 0x00000006ff007e24 */ /* 0x000fc8000f8e00ff */
[----:B------:R-:W-:-:S05]  /*6400*/  IMAD.U32 R12, RZ, RZ, UR7 ;  /* 0x00000007ff0c7e24 */ /* 0x000fca000f8e00ff */
[----:B------:R-:W-:Y:S05]  /*6410*/  @P3 BRA `(.L_x_20) ;  /* 0x0000000000343947 */ /* 0x000fea0003800000 */
[----:B------:R-:W-:Y:S05]  /*6420*/  @!P0 BRA `(.L_x_21) ;  /* 0x0000000000048947 */ /* 0x000fea0003800000 */
[----:B------:R-:W-:Y:S01]  /*6430*/  BPT.TRAP 0x1 ;  /* 0x000000040000795c */ /* 0x000fe20000300000 */
.L_x_21:
[----:B------:R-:W-:Y:S02]  /*6440*/  R2UR UR7, R12 ;  /* 0x000000000c0772ca */ /* 0x000fe400000e0000 */
[----:B------:R-:W-:-:S11]  /*6450*/  R2UR UR6, R16 ;  /* 0x00000000100672ca */ /* 0x000fd600000e0000 */
[----:B------:R-:W-:Y:S02]  /*6460*/  IMAD.U32 R4, RZ, RZ, UR7 ;  /* 0x00000007ff047e24 */ /* 0x000fe4000f8e00ff */
[----:B------:R-:W-:-:S03]  /*6470*/  LEA R5, R0, UR6, 0x3 ;  /* 0x0000000600057c11 */ /* 0x000fc6000f8e18ff */
[----:B------:R-:W-:-:S04]  /*6480*/  SHF.L.U32 R4, R4, 0x1f, RZ ;  /* 0x0000001f04047819 */ /* 0x000fc800000006ff */
[----:B------:R0:W1:Y:S01]  /*6490*/  SYNCS.PHASECHK.TRANS64.TRYWAIT P2, [R5+URZ+0x34830], R4 ;  /* 0x03483004050075a7 */ /* 0x000062000804017f */
[----:B------:R-:W-:Y:S05]  /*64a0*/  @!P0 BRA `(.L_x_22) ;  /* 0x0000000000048947 */ /* 0x000fea0003800000 */
[----:B------:R-:W-:Y:S01]  /*64b0*/  BPT.TRAP 0x1 ;  /* 0x000000040000795c */ /* 0x000fe20000300000 */
.L_x_22:
[----:B-1----:R-:W-:Y:S05]  /*64c0*/  @P2 BRA `(.L_x_20) ;  /* 0x0000000000082947 */ /* 0x002fea0003800000 */
[----:B------:R-:W1:Y:S02]  /*64d0*/  SYNCS.PHASECHK.TRANS64.TRYWAIT P2, [R5+URZ+0x34830], R4 ;  /* 0x03483004050075a7 */ /* 0x000e64000804017f */
[----:B-1----:R-:W-:Y:S05]  /*64e0*/  @!P2 BRA `(.L_x_23) ;  /* 0x000000a80038a947 */ /* 0x002fea0003800000 */
.L_x_20:
[----:B01----:R-:W-:Y:S01]  /*64f0*/  VIADD R4, R22, 0x8 ;  /* 0x0000000816047836 */ /* 0x003fe20000000000 */
[----:B------:R-:W-:Y:S01]  /*6500*/  R2UR UR30, R0 ;  /* 0x00000000001e72ca */ /* 0x000fe200000e0000 */
[----:B------:R-:W-:Y:S01]  /*6510*/  UMOV UR31, 0x40000040 ;  /* 0x40000040001f7882 */ /* 0x000fe20000000000 */
[C---:B------:R-:W-:Y:S01]  /*6520*/  R2UR UR28, R2.reuse ;  /* 0x00000000021c72ca */ /* 0x040fe200000e0000 */
[----:B------:R-:W-:Y:S01]  /*6530*/  UMOV UR51, 0x40000040 ;  /* 0x4000004000337882 */ /* 0x000fe20000000000 */
[----:B------:R0:W-:Y:S01]  /*6540*/  BAR.SYNC.DEFER_BLOCKING R4, 0x100 ;  /* 0x000400040000751d */ /* 0x0001e20000010000 */
[C---:B------:R-:W-:Y:S02]  /*6550*/  R2UR UR29, R3.reuse ;  /* 0x00000000031d72ca */ /* 0x040fe400000e0000 */
[C---:B------:R-:W-:Y:S02]  /*6560*/  R2UR UR48, R2.reuse ;  /* 0x00000000023072ca */ /* 0x040fe400000e0000 */
[C---:B------:R-:W-:Y:S01]  /*6570*/  R2UR UR49, R3.reuse ;  /* 0x00000000033172ca */ /* 0x040fe200000e0000 */
[----:B------:R-:W-:Y:S01]  /*6580*/  UMOV UR55, 0x40000040 ;  /* 0x4000004000377882 */ /* 0x000fe20000000000 */
[C---:B------:R-:W-:Y:S01]  /*6590*/  R2UR UR52, R2.reuse ;  /* 0x00000000023472ca */ /* 0x040fe200000e0000 */
[----:B------:R-:W-:Y:S01]  /*65a0*/  UMOV UR39, 0x40000040 ;  /* 0x4000004000277882 */ /* 0x000fe20000000000 */
[----:B------:R-:W-:Y:S01]  /*65b0*/  UIMAD UR30, UR30, 0xb00, UR60 ;  /* 0x00000b001e1e78a4 */ /* 0x000fe2000f8e023c */
[C---:B------:R-:W-:Y:S01]  /*65c0*/  R2UR UR53, R3.reuse ;  /* 0x00000000033572ca */ /* 0x040fe200000e0000 */
[----:B------:R-:W-:Y:S01]  /*65d0*/  UMOV UR43, 0x40000040 ;  /* 0x40000040002b7882 */ /* 0x000fe20000000000 */
[C---:B------:R-:W-:Y:S01]  /*65e0*/  R2UR UR36, R2.reuse ;  /* 0x00000000022472ca */ /* 0x040fe200000e0000 */
[----:B------:R-:W-:Y:S01]  /*65f0*/  UIADD3 UR50, UR30, 0x80, URZ ;  /* 0x000000801e327890 */ /* 0x000fe2000fffe03f */
[C---:B------:R-:W-:Y:S01]  /*6600*/  R2UR UR37, R3.reuse ;  /* 0x00000000032572ca */ /* 0x040fe200000e0000 */
[----:B------:R-:W-:Y:S01]  /*6610*/  UIADD3 UR54, UR30, 0x100, URZ ;  /* 0x000001001e367890 */ /* 0x000fe2000fffe03f */
[C---:B------:R-:W-:Y:S01]  /*6620*/  R2UR UR40, R2.reuse ;  /* 0x00000000022872ca */ /* 0x040fe200000e0000 */
[----:B------:R-:W-:Y:S01]  /*6630*/  UIADD3 UR38, UR30, 0x180, URZ ;  /* 0x000001801e267890 */ /* 0x000fe2000fffe03f */
[C---:B------:R-:W-:Y:S01]  /*6640*/  R2UR UR41, R3.reuse ;  /* 0x00000000032972ca */ /* 0x040fe200000e0000 */
[----:B------:R-:W-:Y:S01]  /*6650*/  UIADD3 UR42, UR30, 0x200, URZ ;  /* 0x000002001e2a7890 */ /* 0x000fe2000fffe03f */
[----:B------:R-:W-:Y:S01]  /*6660*/  R2UR UR44, R2 ;  /* 0x00000000022c72ca */ /* 0x000fe200000e0000 */
[----:B------:R-:W-:Y:S01]  /*6670*/  UIADD3 UR46, UR30, 0x280, URZ ;  /* 0x000002801e2e7890 */ /* 0x000fe2000fffe03f */
[----:B------:R-:W-:Y:S01]  /*6680*/  R2UR UR45, R3 ;  /* 0x00000000032d72ca */ /* 0x000fe200000e0000 */
[----:B------:R-:W-:Y:S01]  /*6690*/  UMOV UR47, 0x40000040 ;  /* 0x40000040002f7882 */ /* 0x000fe20000000000 */
[----:B------:R-:W-:Y:S01]  /*66a0*/  WARPGROUP.ARRIVE ;  /* 0x00000000000079c5 */ /* 0x000fe20000000000 */
[----:B------:R-:W-:Y:S01]  /*66b0*/  UIADD3 UR6, UR30, 0x2, URZ ;  /* 0x000000021e067890 */ /* 0x000fe2000fffe03f */
[----:B------:R-:W-:Y:S01]  /*66c0*/  MOV R5, UR33 ;  /* 0x0000002100057c02 */ /* 0x000fe20008000f00 */
[----:B------:R-:W-:Y:S01]  /*66d0*/  UMOV UR7, 0x40000040 ;  /* 0x4000004000077882 */ /* 0x000fe20000000000 */
[----:B------:R-:W-:Y:S01]  /*66e0*/  UIADD3 UR10, UR30, 0x82, URZ ;  /* 0x000000821e0a7890 */ /* 0x000fe2000fffe03f */
[----:B------:R-:W-:Y:S01]  /*66f0*/  MOV R6, UR32 ;  /* 0x0000002000067c02 */ /* 0x000fe20008000f00 */
[----:B------:R-:W-:Y:S01]  /*6700*/  HGMMA.64x16x16.F32.BF16 R168, gdesc[UR28], RZ, !UPT, gsb0 ;  /* 0x002000001ca879f0 */ /* 0x000fe2000c0018ff */
[----:B------:R-:W-:Y:S01]  /*6710*/  UMOV UR32, UR4 ;  /* 0x0000000400207c82 */ /* 0x000fe20008000000 */
[----:B------:R-:W-:Y:S01]  /*6720*/  UMOV UR33, UR5 ;  /* 0x0000000500217c82 */ /* 0x000fe20008000000 */
[----:B------:R-:W-:Y:S01]  /*6730*/  UMOV UR35, 0x40000040 ;  /* 0x4000004000237882 */ /* 0x000fe20000000000 */
[----:B------:R-:W-:Y:S01]  /*6740*/  UIADD3 UR11, UR30, 0x102, URZ ;  /* 0x000001021e0b7890 */ /* 0x000fe2000fffe03f */
[----:B------:R-:W-:Y:S01]  /*6750*/  UMOV UR34, UR10 ;  /* 0x0000000a00227c82 */ /* 0x000fe20008000000 */
[----:B------:R-:W-:Y:S01]  /*6760*/  UIADD3 UR58, UR30, 0x402, URZ ;  /* 0x000004021e3a7890 */ /* 0x000fe2000fffe03f */
[----:B------:R-:W-:Y:S01]  /*6770*/  UMOV UR56, UR4 ;  /* 0x0000000400387c82 */ /* 0x000fe20008000000 */
[----:B------:R-:W-:Y:S01]  /*6780*/  UMOV UR57, UR5 ;  /* 0x0000000500397c82 */ /* 0x000fe20008000000 */
[----:B------:R-:W-:Y:S01]  /*6790*/  UMOV UR59, 0x40000040 ;  /* 0x40000040003b7882 */ /* 0x000fe20000000000 */
[----:B------:R-:W-:-:S02]  /*67a0*/  UIADD3 UR10, UR30, 0x502, URZ ;  /* 0x000005021e0a7890 */ /* 0x000fc4000fffe03f */
[----:B------:R-:W-:Y:S01]  /*67b0*/  UIADD3 UR14, UR30, 0x6, URZ ;  /* 0x000000061e0e7890 */ /* 0x000fe2000fffe03f */
[----:B------:R-:W-:Y:S01]  /*67c0*/  UMOV UR15, 0x40000040 ;  /* 0x40000040000f7882 */ /* 0x000fe20000000000 */
[----:B------:R-:W-:Y:S01]  /*67d0*/  UIADD3 UR18, UR30, 0x580, URZ ;  /* 0x000005801e127890 */ /* 0x000fe2000fffe03f */
[----:B------:R-:W-:Y:S01]  /*67e0*/  UMOV UR19, 0x40000040 ;  /* 0x4000004000137882 */ /* 0x000fe20000000000 */
[----:B------:R-:W-:Y:S01]  /*67f0*/  UIADD3 UR22, UR30, 0x582, URZ ;  /* 0x000005821e167890 */ /* 0x000fe2000fffe03f */
[----:B------:R-:W-:Y:S01]  /*6800*/  UMOV UR23, 0x40000040 ;  /* 0x4000004000177882 */ /* 0x000fe20000000000 */
[----:B------:R-:W-:Y:S01]  /*6810*/  UIADD3 UR26, UR30, 0x584, URZ ;  /* 0x000005841e1a7890 */ /* 0x000fe2000fffe03f */
[----:B------:R-:W-:Y:S01]  /*6820*/  UMOV UR27, 0x40000040 ;  /* 0x40000040001b7882 */ /* 0x000fe20000000000 */
        /* <DEDUP_REMOVED lines=82> */
[----:B------:R-:W-:Y:S01]  /*6d50*/  UMOV UR35, 0x40000040 ;  /* 0x4000004000237882 */ /* 0x000fe20000000000 */
        /* <DEDUP_REMOVED lines=57> */
[----:B------:R-:W-:-:S05]  /*70f0*/  UIADD3 UR7, UR30, 0x104, URZ ;  /* 0x000001041e077890 */ /* 0x000fca000fffe03f */
[----:B------:R-:W-:Y:S01]  /*7100*/  UMOV UR34, UR6 ;  /* 0x0000000600227c82 */ /* 0x000fe20008000000 */
        /* <DEDUP_REMOVED lines=65> */
[----:B------:R-:W-:-:S07]  /*7520*/  UIADD3 UR6, UR30, 0x86, URZ ;  /* 0x000000861e067890 */ /* 0x000fce000fffe03f */
[----:B------:R-:W-:Y:S01]  /*7530*/  UMOV UR34, UR6 ;  /* 0x0000000600227c82 */ /* 0x000fe20008000000 */
        /* <DEDUP_REMOVED lines=74> */
[----:B------:R-:W-:Y:S03]  /*79e0*/  HGMMA.64x16x16.F32.BF16 R88, gdesc[UR12], R88, gsb0 ;  /* 0x002000000c5879f0 */ /* 0x000fe60008001858 */
        /* <DEDUP_REMOVED lines=149> */
[----:B------:R-:W-:Y:S01]  /*8340*/  R2UR UR33, R5 ;  /* 0x00000000052172ca */ /* 0x000fe200000e0000 */
[----:B------:R-:W-:Y:S01]  /*8350*/  UIADD3 UR34, UR30, 0x586, URZ ;  /* 0x000005861e227890 */ /* 0x000fe2000fffe03f */
[----:B------:R-:W-:Y:S01]  /*8360*/  R2UR UR32, R6 ;  /* 0x00000000062072ca */ /* 0x000fe200000e0000 */
[----:B------:R-:W-:-:S10]  /*8370*/  UMOV UR35, 0x40000040 ;  /* 0x4000004000237882 */ /* 0x000fd40000000000 */
[----:B------:R-:W-:Y:S02]  /*8380*/  UMOV UR29, UR33 ;  /* 0x00000021001d7c82 */ /* 0x000fe40008000000 */
[----:B------:R-:W-:Y:S01]  /*8390*/  UMOV UR28, UR32 ;  /* 0x00000020001c7c82 */ /* 0x000fe20008000000 */
        /* <DEDUP_REMOVED lines=61> */
[----:B------:R-:W-:-:S07]  /*8770*/  UIADD3 UR6, UR30, 0x986, URZ ;  /* 0x000009861e067890 */ /* 0x000fce000fffe03f */
[----:B------:R-:W-:Y:S01]  /*8780*/  UMOV UR30, UR6 ;  /* 0x00000006001e7c82 */ /* 0x000fe20008000000 */
[----:B------:R-:W-:Y:S02]  /*8790*/  WARPGROUP.DEPBAR.LE gsb0, 0x0 ;  /* 0x00008000000079c5 */ /* 0x000fe40000010000 */
[----:B------:R-:W-:-:S06]  /*87a0*/  WARPGROUP.ARRIVE ;  /* 0x00000000000079c5 */ /* 0x000fcc0000000000 */
[----:B------:R-:W-:Y:S03]  /*87b0*/  HGMMA.64x16x16.F32.BF16 R160, gdesc[UR32], R160, gsb0 ;  /* 0x0020000020a079f0 */ /* 0x000fe600080018a0 */
        /* <DEDUP_REMOVED lines=20> */
[----:B------:R-:W-:Y:S01]  /*8900*/  HGMMA.64x16x16.F32.BF16 R104, gdesc[UR28], R104, gsb0 ;  /* 0x002000001c6879f0 */ /* 0x000fe20008001868 */
[----:B------:R-:W-:Y:S01]  /*8910*/  UMOV UR28, UR32 ;  /* 0x00000020001c7c82 */ /* 0x000fe20008000000 */
[----:B------:R-:W-:Y:S01]  /*8920*/  UMOV UR29, UR33 ;  /* 0x00000021001d7c82 */ /* 0x000fe20008000000 */
[----:B------:R-:W-:Y:S01]  /*8930*/  UMOV UR30, UR7 ;  /* 0x00000007001e7c82 */ /* 0x000fe20008000000 */
        /* <DEDUP_REMOVED lines=10> */
[----:B------:R-:W-:Y:S03]  /*89e0*/  HGMMA.64x16x16.F32.BF16 R88, gdesc[UR28], R88, gsb0 ;  /* 0x002000001c5879f0 */ /* 0x000fe60008001858 */
[----:B------:R-:W-:Y:S02]  /*89f0*/  WARPGROUP.DEPBAR.LE gsb0, 0x0 ;  /* 0x00008000000079c5 */ /* 0x000fe40000010000 */
[----:B0-----:R-:W-:Y:S05]  /*8a00*/  @P3 BRA `(.L_x_24) ;  /* 0x0000000000343947 */ /* 0x001fea0003800000 */
[----:B------:R-:W-:Y:S05]  /*8a10*/  @!P0 BRA `(.L_x_25) ;  /* 0x0000000000048947 */ /* 0x000fea0003800000 */
[----:B------:R-:W-:Y:S01]  /*8a20*/  BPT.TRAP 0x1 ;  /* 0x000000040000795c */ /* 0x000fe20000300000 */
.L_x_25:
[----:B------:R-:W-:Y:S02]  /*8a30*/  R2UR UR6, R16 ;  /* 0x00000000100672ca */ /* 0x000fe400000e0000 */
[----:B------:R-:W-:-:S11]  /*8a40*/  R2UR UR7, R13 ;  /* 0x000000000d0772ca */ /* 0x000fd600000e0000 */
[----:B------:R-:W-:Y:S02]  /*8a50*/  ULEA UR6, UR61, UR6, 0x3 ;  /* 0x000000063d067291 */ /* 0x000fe4000f8e183f */
[----:B------:R-:W-:-:S05]  /*8a60*/  IMAD.U32 R4, RZ, RZ, UR7 ;  /* 0x00000007ff047e24 */ /* 0x000fca000f8e00ff */
[----:B------:R-:W-:-:S04]  /*8a70*/  SHF.L.U32 R4, R4, 0x1f, RZ ;  /* 0x0000001f04047819 */ /* 0x000fc800000006ff */
[----:B------:R0:W1:Y:S01]  /*8a80*/  SYNCS.PHASECHK.TRANS64.TRYWAIT P2, [UR6+0x34850], R4 ;  /* 0x03485004ff0075a7 */ /* 0x0000620008040146 */
[----:B------:R-:W-:Y:S05]  /*8a90*/  @!P0 BRA `(.L_x_26) ;  /* 0x0000000000048947 */ /* 0x000fea0003800000 */
[----:B------:R-:W-:Y:S01]  /*8aa0*/  BPT.TRAP 0x1 ;  /* 0x000000040000795c */ /* 0x000fe20000300000 */
.L_x_26:
[----:B-1----:R-:W-:Y:S05]  /*8ab0*/  @P2 BRA `(.L_x_24) ;  /* 0x0000000000082947 */ /* 0x002fea0003800000 */
[----:B------:R-:W1:Y:S02]  /*8ac0*/  SYNCS.PHASECHK.TRANS64.TRYWAIT P2, [UR6+0x34850], R4 ;  /* 0x03485004ff0075a7 */ /* 0x000e640008040146 */
[----:B-1----:R-:W-:Y:S05]  /*8ad0*/  @!P2 BRA `(.L_x_27) ;  /* 0x0000008000d0a947 */ /* 0x002fea0003800000 */
.L_x_24:
[----:B------:R-:W-:Y:S01]  /*8ae0*/  R2UR UR14, R16 ;  /* 0x00000000100e72ca */ /* 0x000fe200000e0000 */
[----:B------:R-:W-:Y:S01]  /*8af0*/  WARPGROUP.ARRIVE ;  /* 0x00000000000079c5 */ /* 0x000fe20000000000 */
[----:B------:R-:W-:Y:S01]  /*8b00*/  UMOV UR7, 0x40000040 ;  /* 0x4000004000077882 */ /* 0x000fe20000000000 */
[----:B------:R-:W-:Y:S01]  /*8b10*/  UMOV UR11, 0x40000040 ;  /* 0x40000040000b7882 */ /* 0x000fe20000000000 */
[----:B01----:R-:W-:-:S04]  /*8b20*/  FMNMX.FTZ R4, R168, R11, !PT ;  /* 0x0000000ba8047209 */ /* 0x003fc80007810000 */
[----:B------:R-:W-:-:S04]  /*8b30*/  FMNMX.FTZ R5, R169, R4, !PT ;  /* 0x00000004a9057209 */ /* 0x000fc80007810000 */
[----:B------:R-:W-:Y:S01]  /*8b40*/  FMNMX.FTZ R4, R172, R5, !PT ;  /* 0x00000005ac047209 */ /* 0x000fe20007810000 */
[----:B------:R-:W-:-:S03]  /*8b50*/  UIADD3 UR6, UR14, 0x400, URZ ;  /* 0x000004000e067890 */ /* 0x000fc6000fffe03f */
[----:B------:R-:W-:Y:S01]  /*8b60*/  FMNMX.FTZ R5, R173, R4, !PT ;  /* 0x00000004ad057209 */ /* 0x000fe20007810000 */
[----:B------:R-:W-:-:S03]  /*8b70*/  USHF.R.U32.HI UR6, URZ, 0x4, UR6 ;  /* 0x000000043f067899 */ /* 0x000fc60008011606 */
[----:B------:R-:W-:Y:S01]  /*8b80*/  FMNMX.FTZ R4, R160, R5, !PT ;  /* 0x00000005a0047209 */ /* 0x000fe20007810000 */
[----:B------:R-:W-:-:S03]  /*8b90*/  ULOP3.LUT UR6, UR6, 0x3fff, URZ, 0xc0, !UPT ;  /* 0x00003fff06067892 */ /* 0x000fc6000f8ec03f */
[----:B------:R-:W-:Y:S01]  /*8ba0*/  FMNMX.FTZ R5, R161, R4, !PT ;  /* 0x00000004a1057209 */ /* 0x000fe20007810000 */
[----:B------:R-:W-:-:S03]  /*8bb0*/  ULOP3.LUT UR6, UR6, 0x5800000, URZ, 0xfc, !UPT ;  /* 0x0580000006067892 */ /* 0x000fc6000f8efc3f */
[----:B------:R-:W-:Y:S01]  /*8bc0*/  FMNMX.FTZ R4, R164, R5, !PT ;  /* 0x00000005a4047209 */ /* 0x000fe20007810000 */
[----:B------:R-:W-:-:S03]  /*8bd0*/  UIMAD UR6, UR61, 0xb00, UR6 ;  /* 0x00000b003d0678a4 */ /* 0x000fc6000f8e0206 */
[----:B------:R-:W-:Y:S01]  /*8be0*/  FMNMX.FTZ R5, R165, R4, !PT ;  /* 0x00000004a5057209 */ /* 0x000fe20007810000 */
[----:B------:R-:W-:-:S03]  /*8bf0*/  UIADD3 UR10, UR6, 0x80, URZ ;  /* 0x00000080060a7890 */ /* 0x000fc6000fffe03f */
[----:B------:R-:W-:Y:S02]  /*8c00*/  FMNMX.FTZ R4, R152, R5, !PT ;  /* 0x0000000598047209 */ /* 0x000fe40007810000 */
[----:B------:R-:W-:Y:S01]  /*8c10*/  HGMMA.64x128x16.F32.BF16 R24, R176, gdesc[UR4].tnspB, R24, gsb0 ;  /* 0x41e00004b0187df0 */ /* 0x000fe20008001818 */
[----:B------:R-:W-:Y:S01]  /*8c20*/  UMOV UR7, 0x40000040 ;  /* 0x4000004000077882 */ /* 0x000fe20000000000 */
[----:B------:R-:W-:-:S04]  /*8c30*/  FMNMX.FTZ R5, R153, R4, !PT ;  /* 0x0000000499057209 */ /* 0x000fc80007810000 */
        /* <DEDUP_REMOVED lines=33> */
[----:B------:R-:W-:Y:S01]  /*8e50*/  FMNMX.FTZ R10, R93, R4, !PT ;  /* 0x000000045d0a7209 */ /* 0x000fe20007810000 */
[----:B------:R-:W-:Y:S02]  /*8e60*/  WARPGROUP.DEPBAR.LE gsb0, 0x0 ;  /* 0x00008000000079c5 */ /* 0x000fe40000010000 */
[----:B------:R-:W-:Y:S02]  /*8e70*/  WARPGROUP.ARRIVE ;  /* 0x00000000000079c5 */ /* 0x000fe40000000000 */
[----:B------:R-:W0:Y:S04]  /*8e80*/  SHFL.BFLY PT, R5, R10, 0x2, 0x1f ;  /* 0x0c401f000a057f89 */ /* 0x000e2800000e0000 */
[----:B------:R-:W-:Y:S01]  /*8e90*/  HGMMA.64x128x16.F32.BF16 R24, R180, gdesc[UR8].tnspB, R24, gsb0 ;  /* 0x41e00008b4187df0 */ /* 0x000fe20008001818 */
[----:B------:R-:W-:Y:S01]  /*8ea0*/  UIADD3 UR10, UR6, 0x100, URZ ;  /* 0x00000100060a7890 */ /* 0x000fe2000fffe03f */
[----:B------:R-:W-:Y:S01]  /*8eb0*/  UMOV UR11, 0x40000040 ;  /* 0x40000040000b7882 */ /* 0x000fe20000000000 */
[----:B0-----:R-:W-:-:S02]  /*8ec0*/  FMNMX.FTZ R13, R10, R5, !PT ;  /* 0x000000050a0d7209 */ /* 0x001fc40007810000 */
[----:B------:R-:W0:Y:S01]  /*8ed0*/  LDC R5, c[0x0][0x988] ;  /* 0x00026200ff057b82 */ /* 0x000e220000000800 */
[----:B------:R-:W-:Y:S02]  /*8ee0*/  FMNMX.FTZ R10, R170, R7, !PT ;  /* 0x00000007aa0a7209 */ /* 0x000fe40007810000 */
[----:B------:R-:W1:Y:S02]  /*8ef0*/  SHFL.BFLY PT, R4, R13, 0x1, 0x1f ;  /* 0x0c201f000d047f89 */ /* 0x000e6400000e0000 */
[----:B-1----:R-:W-:Y:S02]  /*8f00*/  FMNMX.FTZ R4, R13, R4, !PT ;  /* 0x000000040d047209 */ /* 0x002fe40007810000 */
[----:B------:R-:W-:-:S03]  /*8f10*/  FMNMX.FTZ R13, R171, R10, !PT ;  /* 0x0000000aab0d7209 */ /* 0x000fc60007810000 */
[----:B0-----:R-:W-:Y:S01]  /*8f20*/  FMUL.FTZ R220, R4, R5 ;  /* 0x0000000504dc7220 */ /* 0x001fe20000410000 */
[----:B------:R-:W-:Y:S01]  /*8f30*/  FMNMX.FTZ R10, R174, R13, !PT ;  /* 0x0000000dae0a7209 */ /* 0x000fe20007810000 */
[----:B------:R-:W-:Y:S02]  /*8f40*/  FADD.FTZ R6, -R4, R11 ;  /* 0x0000000b04067221 */ /* 0x000fe40000010100 */
[-CC-:B------:R-:W-:Y:S01]  /*8f50*/  FFMA.FTZ R20, R96, R5.reuse, -R220.reuse ;  /* 0x0000000560147223 */ /* 0x180fe200000108dc */
[----:B------:R-:W-:Y:S01]  /*8f60*/  FMNMX.FTZ R23, R175, R10, !PT ;  /* 0x0000000aaf177209 */ /* 0x000fe20007810000 */
[-CC-:B------:R-:W-:Y:S01]  /*8f70*/  FFMA.FTZ R96, R100, R5.reuse, -R220.reuse ;  /* 0x0000000564607223 */ /* 0x180fe200000108dc */
[-CC-:B------:R-:W-:Y:S01]  /*8f80*/  FFMA.FTZ R176, R169, R5.reuse, -R220.reuse ;  /* 0x00000005a9b07223 */ /* 0x180fe200000108dc */
[--C-:B------:R-:W-:Y:S01]  /*8f90*/  FFMA.FTZ R11, R168, R5, -R220.reuse ;  /* 0x00000005a80b7223 */ /* 0x100fe200000108dc */
[----:B------:R-:W-:Y:S01]  /*8fa0*/  FMNMX.FTZ R10, R162, R23, !PT ;  /* 0x00000017a20a7209 */ /* 0x000fe20007810000 */
[-CC-:B------:R-:W-:Y:S01]  /*8fb0*/  FFMA.FTZ R178, R172, R5.reuse, -R220.reuse ;  /* 0x00000005acb27223 */ /* 0x180fe200000108dc */
[-CC-:B------:R-:W-:Y:S01]  /*8fc0*/  FFMA.FTZ R169, R173, R5.reuse, -R220.reuse ;  /* 0x00000005ada97223 */ /* 0x180fe200000108dc */
        /* <DEDUP_REMOVED lines=24> */
[-C--:B------:R-:W-:Y:S01]  /*9150*/  FFMA.FTZ R92, R92, R5.reuse, -R220 ;  /* 0x000000055c5c7223 */ /* 0x080fe200000108dc */
[----:B------:R-:W-:Y:S01]  /*9160*/  FMNMX.FTZ R149, R159, R10, !PT ;  /* 0x0000000a9f957209 */ /* 0x000fe20007810000 */
[----:B------:R-:W-:Y:S01]  /*9170*/  FMUL.FTZ R6, R6, R5 ;  /* 0x0000000506067220 */ /* 0x000fe20000410000 */
[----:B------:R-:W-:Y:S02]  /*9180*/  MUFU.EX2 R11, R11 ;  /* 0x0000000b000b7308 */ /* 0x000fe40000000800 */
[----:B------:R-:W-:-:S04]  /*9190*/  FMNMX.FTZ R10, R146, R149, !PT ;  /* 0x00000095920a7209 */ /* 0x000fc80007810000 */
[----:B------:R-:W-:Y:S02]  /*91a0*/  FMNMX.FTZ R149, R147, R10, !PT ;  /* 0x0000000a93957209 */ /* 0x000fe40007810000 */
[----:B------:R-:W0:Y:S02]  /*91b0*/  MUFU.EX2 R6, R6 ;  /* 0x0000000600067308 */ /* 0x000e240000000800 */
[----:B------:R-:W-:-:S04]  /*91c0*/  FMNMX.FTZ R10, R150, R149, !PT ;  /* 0x00000095960a7209 */ /* 0x000fc80007810000 */
[----:B------:R-:W-:Y:S02]  /*91d0*/  FMNMX.FTZ R149, R151, R10, !PT ;  /* 0x0000000a97957209 */ /* 0x000fe40007810000 */
[----:B------:R-:W1:Y:S02]  /*91e0*/  MUFU.EX2 R176, R176 ;  /* 0x000000b000b07308 */ /* 0x000e640000000800 */
[----:B------:R-:W-:-:S04]  /*91f0*/  FMNMX.FTZ R10, R138, R149, !PT ;  /* 0x000000958a0a7209 */ /* 0x000fc80007810000 */
[----:B------:R-:W-:Y:S02]  /*9200*/  FMNMX.FTZ R149, R139, R10, !PT ;  /* 0x0000000a8b957209 */ /* 0x000fe40007810000 */
[----:B------:R-:W-:Y:S01]  /*9210*/  MUFU.EX2 R178, R178 ;  /* 0x000000b200b27308 */ /* 0x000fe20000000800 */
[----:B0-----:R-:W-:Y:S01]  /*9220*/  FFMA.FTZ R9, R6, R9, R11 ;  /* 0x0000000906097223 */ /* 0x001fe2000001000b */
[----:B------:R-:W-:-:S04]  /*9230*/  FMNMX.FTZ R10, R142, R149, !PT ;  /* 0x000000958e0a7209 */ /* 0x000fc80007810000 */
[----:B------:R-:W-:Y:S02]  /*9240*/  FMNMX.FTZ R149, R143, R10, !PT ;  /* 0x0000000a8f957209 */ /* 0x000fe40007810000 */
[----:B------:R-:W-:Y:S01]  /*9250*/  MUFU.EX2 R169, R169 ;  /* 0x000000a900a97308 */ /* 0x000fe20000000800 */
[----:B-1----:R-:W-:Y:S01]  /*9260*/  FADD.FTZ R9, R176, R9 ;  /* 0x00000009b0097221 */ /* 0x002fe20000010000 */
[----:B------:R-:W-:Y:S02]  /*9270*/  FMNMX.FTZ R10, R130, R149, !PT ;  /* 0x00000095820a7209 */ /* 0x000fe40007810000 */
[----:B------:R-:W-:Y:S02]  /*9280*/  F2FP.BF16.F32.PACK_AB R176, R176, R11 ;  /* 0x0000000bb0b0723e */ /* 0x000fe400000010ff */
[----:B------:R-:W-:Y:S02]  /*9290*/  FMNMX.FTZ R149, R131, R10, !PT ;  /* 0x0000000a83957209 */ /* 0x000fe40007810000 */
[----:B------:R-:W-:Y:S02]  /*92a0*/  MUFU.EX2 R161, R161 ;  /* 0x000000a100a17308 */ /* 0x000fe40000000800 */
[----:B------:R-:W-:Y:S01]  /*92b0*/  FMNMX.FTZ R10, R134, R149, !PT ;  /* 0x00000095860a7209 */ /* 0x000fe20007810000 */
[----:B------:R-:W-:-:S03]  /*92c0*/  FFMA.FTZ R149, R129, R5, -R220 ;  /* 0x0000000581957223 */ /* 0x000fc600000108dc */
[----:B------:R-:W-:Y:S02]  /*92d0*/  FMNMX.FTZ R129, R135, R10, !PT ;  /* 0x0000000a87817209 */ /* 0x000fe40007810000 */
[----:B------:R-:W-:Y:S01]  /*92e0*/  MUFU.EX2 R15, R15 ;  /* 0x0000000f000f7308 */ /* 0x000fe20000000800 */
[----:B------:R-:W-:Y:S02]  /*92f0*/  WARPGROUP.DEPBAR.LE gsb0, 0x0 ;  /* 0x00008000000079c5 */ /* 0x000fe40000010000 */
[----:B------:R-:W-:Y:S01]  /*9300*/  WARPGROUP.ARRIVE ;  /* 0x00000000000079c5 */ /* 0x000fe20000000000 */
[----:B------:R-:W-:Y:S01]  /*9310*/  FMNMX.FTZ R10, R122, R129, !PT ;  /* 0x000000817a0a7209 */ /* 0x000fe20007810000 */
[-CC-:B------:R-:W-:Y:S01]  /*9320*/  FFMA.FTZ R180, R160, R5.reuse, -R220.reuse ;  /* 0x00000005a0b47223 */ /* 0x180fe200000108dc */
[--C-:B------:R-:W-:Y:S02]  /*9330*/  FFMA.FTZ R182, R164, R5, -R220.reuse ;  /* 0x00000005a4b67223 */ /* 0x100fe400000108dc */
[----:B------:R-:W-:Y:S01]  /*9340*/  MUFU.EX2 R21, R21 ;  /* 0x0000001500157308 */ /* 0x000fe20000000800 */
[----:B------:R-:W-:Y:S01]  /*9350*/  FMNMX.FTZ R129, R123, R10, !PT ;  /* 0x0000000a7b817209 */ /* 0x000fe20007810000 */
[----:B------:R-:W-:Y:S01]  /*9360*/  HGMMA.64x128x16.F32.BF16 R24, R184, gdesc[UR8].tnspB, R24, gsb0 ;  /* 0x41e00008b8187df0 */ /* 0x000fe20008001818 */
[----:B------:R-:W-:Y:S01]  /*9370*/  UIADD3 UR10, UR6, 0x180, URZ ;  /* 0x00000180060a7890 */ /* 0x000fe2000fffe03f */
[----:B------:R-:W-:Y:S01]  /*9380*/  UMOV UR11, 0x40000040 ;  /* 0x40000040000b7882 */ /* 0x000fe20000000000 */
[----:B------:R-:W-:Y:S01]  /*9390*/  FMNMX.FTZ R10, R126, R129, !PT ;  /* 0x000000817e0a7209 */ /* 0x000fe20007810000 */
[----:B------:R-:W-:-:S02]  /*93a0*/  FFMA.FTZ R129, R133, R5, -R220 ;  /* 0x0000000585817223 */ /* 0x000fc400000108dc */
        /* <DEDUP_REMOVED lines=25> */
[----:B------:R-:W-:-:S05]  /*9540*/  FMNMX.FTZ R10, R95, R10, !PT ;  /* 0x0000000a5f0a7209 */ /* 0x000fca0007810000 */
[----:B------:R-:W0:Y:S02]  /*9550*/  SHFL.BFLY PT, R133, R10, 0x2, 0x1f ;  /* 0x0c401f000a857f89 */ /* 0x000e2400000e0000 */
[----:B------:R-:W-:Y:S08]  /*9560*/  MUFU.EX2 R121, R121 ;  /* 0x0000007900797308 */ /* 0x000ff00000000800 */
[----:B------:R-:W-:Y:S08]  /*9570*/  MUFU.EX2 R125, R125 ;  /* 0x0000007d007d7308 */ /* 0x000ff00000000800 */
[----:B------:R-:W-:Y:S01]  /*9580*/  MUFU.EX2 R113, R113 ;  /* 0x0000007100717308 */ /* 0x000fe20000000800 */
[----:B0-----:R-:W-:-:S07]  /*9590*/  FMNMX.FTZ R133, R10, R133, !PT ;  /* 0x000000850a857209 */ /* 0x001fce0007810000 */
[----:B------:R-:W-:Y:S01]  /*95a0*/  MUFU.EX2 R117, R117 ;  /* 0x0000007500757308 */ /* 0x000fe20000000800 */
[----:B------:R-:W0:Y:S07]  /*95b0*/  SHFL.BFLY PT, R10, R133, 0x1, 0x1f ;  /* 0x0c201f00850a7f89 */ /* 0x000e2e00000e0000 */
[----:B------:R-:W-:Y:S08]  /*95c0*/  MUFU.EX2 R105, R105 ;  /* 0x0000006900697308 */ /* 0x000ff00000000800 */
[----:B------:R-:W-:Y:S08]  /*95d0*/  MUFU.EX2 R109, R109 ;  /* 0x0000006d006d7308 */ /* 0x000ff00000000800 */
[----:B------:R-:W-:Y:S01]  /*95e0*/  MUFU.EX2 R20, R20 ;  /* 0x0000001400147308 */ /* 0x000fe20000000800 */
[----:B0-----:R-:W-:-:S02]  /*95f0*/  FMNMX.FTZ R10, R133, R10, !PT ;  /* 0x0000000a850a7209 */ /* 0x001fc40007810000 */
[----:B------:R-:W-:-:S05]  /*9600*/  @!P1 LEA R133, R0, UR14, 0x3 ;  /* 0x0000000e00859c11 */ /* 0x000fca000f8e18ff */
[----:B------:R-:W-:Y:S01]  /*9610*/  MUFU.EX2 R97, R97 ;  /* 0x0000006100617308 */ /* 0x000fe20000000800 */
[----:B------:R-:W-:Y:S01]  /*9620*/  FADD.FTZ R100, -R10, R7 ;  /* 0x000000070a647221 */ /* 0x000fe20000010100 */
[----:B------:R-:W-:Y:S01]  /*9630*/  @!P1 VIADD R133, R133, 0x34840 ;  /* 0x0003484085859836 */ /* 0x000fe20000000000 */
[----:B------:R-:W-:Y:S02]  /*9640*/  WARPGROUP.DEPBAR.LE gsb0, 0x0 ;  /* 0x00008000000079c5 */ /* 0x000fe40000010000 */
[----:B------:R-:W-:Y:S01]  /*9650*/  WARPGROUP.ARRIVE ;  /* 0x00000000000079c5 */ /* 0x000fe20000000000 */
[-CC-:B------:R-:W-:Y:S01]  /*9660*/  FFMA.FTZ R184, R152, R5.reuse, -R220.reuse ;  /* 0x0000000598b87223 */ /* 0x180fe200000108dc */
[----:B------:R-:W-:Y:S01]  /*9670*/  FFMA.FTZ R186, R156, R5, -R220 ;  /* 0x000000059cba7223 */ /* 0x000fe200000108dc */
[----:B------:R-:W-:Y:S01]  /*9680*/  @!P1 PRMT R133, RZ, 0x654, R133 ;  /* 0x00000654ff859816 */ /* 0x000fe20000000085 */
[----:B------:R-:W-:Y:S02]  /*9690*/  MUFU.EX2 R96, R96 ;  /* 0x0000006000607308 */ /* 0x000fe40000000800 */
[----:B------:R-:W-:Y:S01]  /*96a0*/  HGMMA.64x128x16.F32.BF16 R24, R188, gdesc[UR8].tnspB, R24, gsb0 ;  /* 0x41e00008bc187df0 */ /* 0x000fe20008001818 */
[----:B------:R-:W-:Y:S01]  /*96b0*/  UIADD3 UR10, UR6, 0x200, URZ ;  /* 0x00000200060a7890 */ /* 0x000fe2000fffe03f */
[----:B------:R-:W-:-:S04]  /*96c0*/  UMOV UR11, 0x40000040 ;  /* 0x40000040000b7882 */ /* 0x000fc80000000000 */
[----:B------:R-:W-:Y:S08]  /*96d0*/  MUFU.EX2 R184, R184 ;  /* 0x000000b800b87308 */ /* 0x000ff00000000800 */
[----:B------:R-:W-:Y:S08]  /*96e0*/  MUFU.EX2 R186, R186 ;  /* 0x000000ba00ba7308 */ /* 0x000ff00000000800 */
[----:B------:R-:W-:Y:S08]  /*96f0*/  MUFU.EX2 R101, R101 ;  /* 0x0000006500657308 */ /* 0x000ff00000000800 */
[----:B------:R-:W-:Y:S08]  /*9700*/  MUFU.EX2 R88, R88 ;  /* 0x0000005800587308 */ /* 0x000ff00000000800 */
[----:B------:R-:W-:Y:S08]  /*9710*/  MUFU.EX2 R89, R89 ;  /* 0x0000005900597308 */ /* 0x000ff00000000800 */
[----:B------:R-:W-:Y:S01]  /*9720*/  MUFU.EX2 R92, R92 ;  /* 0x0000005c005c7308 */ /* 0x000fe20000000800 */
[----:B------:R-:W-:-:S02]  /*9730*/  WARPGROUP.DEPBAR.LE gsb0, 0x0 ;  /* 0x00008000000079c5 */ /* 0x000fc40000010000 */
[----:B------:R-:W-:Y:S01]  /*9740*/  WARPGROUP.ARRIVE ;  /* 0x00000000000079c5 */ /* 0x000fe20000000000 */
[-CC-:B------:R-:W-:Y:S01]  /*9750*/  FFMA.FTZ R188, R144, R5.reuse, -R220.reuse ;  /* 0x0000000590bc7223 */ /* 0x180fe200000108dc */
[----:B------:R-:W-:-:S04]  /*9760*/  FFMA.FTZ R190, R148, R5, -R220 ;  /* 0x0000000594be7223 */ /* 0x000fc800000108dc */
[----:B------:R-:W-:Y:S01]  /*9770*/  HGMMA.64x128x16.F32.BF16 R24, R192, gdesc[UR8].tnspB, R24, gsb0 ;  /* 0x41e00008c0187df0 */ /* 0x000fe20008001818 */
[----:B------:R-:W-:Y:S01]  /*9780*/  UIADD3 UR10, UR6, 0x280, URZ ;  /* 0x00000280060a7890 */ /* 0x000fe2000fffe03f */
[----:B------:R-:W-:Y:S01]  /*9790*/  MUFU.EX2 R188, R188 ;  /* 0x000000bc00bc7308 */ /* 0x000fe20000000800 */
[----:B------:R-:W-:-:S07]  /*97a0*/  UMOV UR11, 0x40000040 ;  /* 0x40000040000b7882 */ /* 0x000fce0000000000 */
[----:B------:R-:W-:Y:S01]  /*97b0*/  MUFU.EX2 R190, R190 ;  /* 0x000000be00be7308 */ /* 0x000fe20000000800 */
[----:B------:R-:W-:Y:S02]  /*97c0*/  WARPGROUP.DEPBAR.LE gsb0, 0x0 ;  /* 0x00008000000079c5 */ /* 0x000fe40000010000 */
        /* <DEDUP_REMOVED lines=33> */
[----:B------:R-:W-:Y:S01]  /*99e0*/  UMOV UR11, 0x40000040 ;  /* 0x40000040000b7882 */ /* 0x000fe20000000000 */
[----:B------:R-:W-:-:S06]  /*99f0*/  UIADD3 UR6, UR6, 0x500, URZ ;  /* 0x0000050006067890 */ /* 0x000fcc000fffe03f */
[----:B------:R-:W-:Y:S01]  /*9a00*/  MUFU.EX2 R206, R206 ;  /* 0x000000ce00ce7308 */ /* 0x000fe20000000800 */
[----:B------:R-:W-:Y:S02]  /*9a10*/  WARPGROUP.DEPBAR.LE gsb0, 0x0 ;  /* 0x00008000000079c5 */ /* 0x000fe40000010000 */
[----:B------:R-:W-:Y:S01]  /*9a20*/  WARPGROUP.ARRIVE ;  /* 0x00000000000079c5 */ /* 0x000fe20000000000 */
[-CC-:B------:R-:W-:Y:S01]  /*9a30*/  FFMA.FTZ R208, R104, R5.reuse, -R220.reuse ;  /* 0x0000000568d07223 */ /* 0x180fe200000108dc */
[-C--:B------:R-:W-:Y:S01]  /*9a40*/  FMUL.FTZ R104, R10, R5.reuse ;  /* 0x000000050a687220 */ /* 0x080fe20000410000 */
[-CC-:B------:R-:W-:Y:S01]  /*9a50*/  FFMA.FTZ R210, R108, R5.reuse, -R220.reuse ;  /* 0x000000056cd27223 */ /* 0x180fe200000108dc */
[-C--:B------:R-:W-:Y:S01]  /*9a60*/  FFMA.FTZ R220, R93, R5.reuse, -R220 ;  /* 0x000000055ddc7223 */ /* 0x080fe200000108dc */
[-C--:B------:R-:W-:Y:S01]  /*9a70*/  FMUL.FTZ R93, R100, R5.reuse ;  /* 0x00000005645d7220 */ /* 0x080fe20000410000 */
[----:B------:R-:W-:Y:S01]  /*9a80*/  HGMMA.64x128x16.F32.BF16 R24, R212, gdesc[UR8].tnspB, R24, gsb0 ;  /* 0x41e00008d4187df0 */ /* 0x000fe20008001818 */
[-CC-:B------:R-:W-:Y:S01]  /*9a90*/  FFMA.FTZ R100, R170, R5.reuse, -R104.reuse ;  /* 0x00000005aa647223 */ /* 0x180fe20000010868 */
[-CC-:B------:R-:W-:Y:S01]  /*9aa0*/  FFMA.FTZ R177, R171, R5.reuse, -R104.reuse ;  /* 0x00000005abb17223 */ /* 0x180fe20000010868 */
[-CC-:B------:R-:W-:Y:S01]  /*9ab0*/  FFMA.FTZ R179, R174, R5.reuse, -R104.reuse ;  /* 0x00000005aeb37223 */ /* 0x180fe20000010868 */
[-CC-:B------:R-:W-:Y:S01]  /*9ac0*/  FFMA.FTZ R197, R130, R5.reuse, -R104.reuse ;  /* 0x0000000582c57223 */ /* 0x180fe20000010868 */
[----:B------:R-:W-:Y:S01]  /*9ad0*/  MUFU.EX2 R93, R93 ;  /* 0x0000005d005d7308 */ /* 0x000fe20000000800 */
[-CC-:B------:R-:W-:Y:S01]  /*9ae0*/  FFMA.FTZ R130, R131, R5.reuse, -R104.reuse ;  /* 0x0000000583827223 */ /* 0x180fe20000010868 */
[-CC-:B------:R-:W-:Y:S01]  /*9af0*/  FFMA.FTZ R108, R175, R5.reuse, -R104.reuse ;  /* 0x00000005af6c7223 */ /* 0x180fe20000010868 */
[----:B------:R-:W-:Y:S01]  /*9b00*/  IADD3 R131, -R22, 0xb, RZ ;  /* 0x0000000b16837810 */ /* 0x000fe20007ffe1ff */
[-CC-:B------:R-:W-:Y:S01]  /*9b10*/  FFMA.FTZ R181, R162, R5.reuse, -R104.reuse ;  /* 0x00000005a2b57223 */ /* 0x180fe20000010868 */
[-CC-:B------:R-:W-:Y:S01]  /*9b20*/  FFMA.FTZ R112, R163, R5.reuse, -R104.reuse ;  /* 0x00000005a3707223 */ /* 0x180fe20000010868 */
[-CC-:B------:R-:W-:Y:S01]  /*9b30*/  FFMA.FTZ R201, R122, R5.reuse, -R104.reuse ;  /* 0x000000057ac97223 */ /* 0x180fe20000010868 */
[-CC-:B------:R-:W-:Y:S01]  /*9b40*/  FFMA.FTZ R183, R166, R5.reuse, -R104.reuse ;  /* 0x00000005a6b77223 */ /* 0x180fe20000010868 */
[----:B------:R-:W0:Y:S01]  /*9b50*/  MUFU.EX2 R100, R100 ;  /* 0x0000006400647308 */ /* 0x000e220000000800 */
[-CC-:B------:R-:W-:Y:S01]  /*9b60*/  FFMA.FTZ R116, R167, R5.reuse, -R104.reuse ;  /* 0x00000005a7747223 */ /* 0x180fe20000010868 */
[-CC-:B------:R-:W-:Y:S01]  /*9b70*/  FFMA.FTZ R185, R154, R5.reuse, -R104.reuse ;  /* 0x000000059ab97223 */ /* 0x180fe20000010868 */
[-CC-:B------:R-:W-:Y:S01]  /*9b80*/  FFMA.FTZ R120, R155, R5.reuse, -R104.reuse ;  /* 0x000000059b787223 */ /* 0x180fe20000010868 */
[-CC-:B------:R-:W-:Y:S01]  /*9b90*/  FFMA.FTZ R187, R158, R5.reuse, -R104.reuse ;  /* 0x000000059ebb7223 */ /* 0x180fe20000010868 */
[-CC-:B------:R-:W-:Y:S01]  /*9ba0*/  FFMA.FTZ R124, R159, R5.reuse, -R104.reuse ;  /* 0x000000059f7c7223 */ /* 0x180fe20000010868 */
[-CC-:B------:R-:W-:Y:S01]  /*9bb0*/  FFMA.FTZ R205, R114, R5.reuse, -R104.reuse ;  /* 0x0000000572cd7223 */ /* 0x180fe20000010868 */
[-CC-:B------:R-:W-:Y:S01]  /*9bc0*/  FFMA.FTZ R189, R146, R5.reuse, -R104.reuse ;  /* 0x0000000592bd7223 */ /* 0x180fe20000010868 */
[----:B------:R-:W1:Y:S01]  /*9bd0*/  MUFU.EX2 R177, R177 ;  /* 0x000000b100b17308 */ /* 0x000e620000000800 */
[-CC-:B------:R-:W-:Y:S01]  /*9be0*/  FFMA.FTZ R128, R147, R5.reuse, -R104.reuse ;  /* 0x0000000593807223 */ /* 0x180fe20000010868 */
[-CC-:B------:R-:W-:Y:S01]  /*9bf0*/  FFMA.FTZ R207, R118, R5.reuse, -R104.reuse ;  /* 0x0000000576cf7223 */ /* 0x180fe20000010868 */
[-CC-:B------:R-:W-:Y:S01]  /*9c00*/  FFMA.FTZ R191, R150, R5.reuse, -R104.reuse ;  /* 0x0000000596bf7223 */ /* 0x180fe20000010868 */
[-CC-:B------:R-:W-:Y:S01]  /*9c10*/  FFMA.FTZ R209, R106, R5.reuse, -R104.reuse ;  /* 0x000000056ad17223 */ /* 0x180fe20000010868 */
[-CC-:B------:R-:W-:Y:S01]  /*9c20*/  FFMA.FTZ R132, R151, R5.reuse, -R104.reuse ;  /* 0x0000000597847223 */ /* 0x180fe20000010868 */
[-CC-:B------:R-:W-:Y:S01]  /*9c30*/  FFMA.FTZ R193, R138, R5.reuse, -R104.reuse ;  /* 0x000000058ac17223 */ /* 0x180fe20000010868 */
[-C--:B------:R-:W-:Y:S01]  /*9c40*/  FFMA.FTZ R136, R139, R5.reuse, -R104 ;  /* 0x000000058b887223 */ /* 0x080fe20000010868 */
[----:B------:R-:W-:Y:S01]  /*9c50*/  MUFU.EX2 R179, R179 ;  /* 0x000000b300b37308 */ /* 0x000fe20000000800 */
[----:B0-----:R-:W-:Y:S01]  /*9c60*/  FFMA.FTZ R8, R93, R8, R100 ;  /* 0x000000085d087223 */ /* 0x001fe20000010064 */
[-CC-:B------:R-:W-:Y:S01]  /*9c70*/  FFMA.FTZ R195, R142, R5.reuse, -R104.reuse ;  /* 0x000000058ec37223 */ /* 0x180fe20000010868 */
[-CC-:B------:R-:W-:Y:S01]  /*9c80*/  FFMA.FTZ R115, R115, R5.reuse, -R104.reuse ;  /* 0x0000000573737223 */ /* 0x180fe20000010868 */
[-CC-:B------:R-:W-:Y:S01]  /*9c90*/  FFMA.FTZ R138, R143, R5.reuse, -R104.reuse ;  /* 0x000000058f8a7223 */ /* 0x180fe20000010868 */
[-CC-:B------:R-:W-:Y:S01]  /*9ca0*/  FFMA.FTZ R199, R134, R5.reuse, -R104.reuse ;  /* 0x0000000586c77223 */ /* 0x180fe20000010868 */
[-CC-:B------:R-:W-:Y:S01]  /*9cb0*/  FFMA.FTZ R134, R135, R5.reuse, -R104.reuse ;  /* 0x0000000587867223 */ /* 0x180fe20000010868 */
[-CC-:B------:R-:W-:Y:S01]  /*9cc0*/  FFMA.FTZ R203, R126, R5.reuse, -R104.reuse ;  /* 0x000000057ecb7223 */ /* 0x180fe20000010868 */
[----:B------:R-:W-:Y:S01]  /*9cd0*/  MUFU.EX2 R108, R108 ;  /* 0x0000006c006c7308 */ /* 0x000fe20000000800 */
[-CC-:B------:R-:W-:Y:S01]  /*9ce0*/  FFMA.FTZ R119, R119, R5.reuse, -R104.reuse ;  /* 0x0000000577777223 */ /* 0x180fe20000010868 */
        /* <DEDUP_REMOVED lines=9> */
[----:B------:R-:W-:-:S05]  /*9d80*/  FFMA.FTZ R95, R95, R5, -R104 ;  /* 0x000000055f5f7223 */ /* 0x000fca0000010868 */
[----:B------:R-:W-:Y:S08]  /*9d90*/  MUFU.EX2 R112, R112 ;  /* 0x0000007000707308 */ /* 0x000ff00000000800 */
        /* <DEDUP_REMOVED lines=13> */
[----:B------:R-:W-:Y:S02]  /*9e70*/  F2FP.BF16.F32.PACK_AB R212, R97, R20 ;  /* 0x0000001461d4723e */ /* 0x000fe400000010ff */
[----:B------:R-:W-:Y:S02]  /*9e80*/  F2FP.BF16.F32.PACK_AB R214, R101, R96 ;  /* 0x0000006065d6723e */ /* 0x000fe400000010ff */
[----:B------:R-:W-:Y:S01]  /*9e90*/  MUFU.EX2 R136, R136 ;  /* 0x0000008800887308 */ /* 0x000fe20000000800 */
[----:B------:R-:W-:Y:S01]  /*9ea0*/  HGMMA.64x128x16.F32.BF16 R24, R216, gdesc[UR4].tnspB, R24, gsb0 ;  /* 0x41e00004d8187df0 */ /* 0x000fe20008001818 */
[----:B------:R-:W-:Y:S01]  /*9eb0*/  R2UR UR6, R14 ;  /* 0x000000000e0672ca */ /* 0x000fe200000e0000 */
[----:B-1----:R-:W-:Y:S01]  /*9ec0*/  FADD.FTZ R14, R177, R8 ;  /* 0x00000008b10e7221 */ /* 0x002fe20000010000 */
[----:B------:R-:W-:Y:S01]  /*9ed0*/  FFMA.FTZ R8, R123, R5, -R104 ;  /* 0x000000057b087223 */ /* 0x000fe20000010868 */
[----:B------:R-:W-:-:S02]  /*9ee0*/  F2FP.BF16.F32.PACK_AB R177, R177, R100 ;  /* 0x00000064b1b1723e */ /* 0x000fc400000010ff */
[----:B------:R-:W-:Y:S01]  /*9ef0*/  R2UR UR7, R17 ;  /* 0x00000000110772ca */ /* 0x000fe200000e0000 */
[----:B------:R-:W-:Y:S08]  /*9f00*/  MUFU.EX2 R195, R195 ;  /* 0x000000c300c37308 */ /* 0x000ff00000000800 */
[----:B------:R-:W-:Y:S04]  /*9f10*/  MUFU.EX2 R138, R138 ;  /* 0x0000008a008a7308 */ /* 0x000fe80000000800 */
[----:B------:R-:W-:Y:S01]  /*9f20*/  UISETP.GT.AND UP0, UPT, UR6, UR7, UPT ;  /* 0x000000070600728c */ /* 0x000fe2000bf04270 */
[----:B------:R-:W-:Y:S01]  /*9f30*/  R2UR UR7, R12 ;  /* 0x000000000c0772ca */ /* 0x000fe200000e0000 */
[----:B------:R-:W-:-:S02]  /*9f40*/  UIADD3 UR6, UR6, -0x1, URZ ;  /* 0xffffffff06067890 */ /* 0x000fc4000fffe03f */
[----:B------:R-:W-:Y:S02]  /*9f50*/  MUFU.EX2 R197, R197 ;  /* 0x000000c500c57308 */ /* 0x000fe40000000800 */
[----:B------:R-:W-:-:S06]  /*9f60*/  PLOP3.LUT P2, PT, PT, PT, UP0, 0x80, 0x0 ;  /* 0x000000000000781c */ /* 0x000fcc0003f4f008 */
        /* <DEDUP_REMOVED lines=13> */
[----:B------:R-:W0:Y:S01]  /*a040*/  MUFU.EX2 R111, R111 ;  /* 0x0000006f006f7308 */ /* 0x000e220000000800 */
[----:B------:R-:W-:-:S02]  /*a050*/  WARPGROUP.DEPBAR.LE gsb0, 0x0 ;  /* 0x00008000000079c5 */ /* 0x000fc40000010000 */
[----:B------:R1:W-:Y:S06]  /*a060*/  BAR.ARV R131, 0x100 ;  /* 0x000400830000751d */ /* 0x0003ec0000002000 */
[----:B------:R2:W-:Y:S01]  /*a070*/  @!P1 SYNCS.ARRIVE.TRANS64.RED.A1T0 RZ, [R133+URZ], RZ ;  /* 0x000000ff85ff99a7 */ /* 0x0005e2000810043f */
[----:B------:R-:W-:Y:S01]  /*a080*/  MUFU.EX2 R99, R99 ;  /* 0x0000006300637308 */ /* 0x000fe20000000800 */
[----:B0-----:R-:W-:Y:S01]  /*a090*/  F2FP.BF16.F32.PACK_AB R211, R111, R110 ;  /* 0x0000006e6fd3723e */ /* 0x001fe200000010ff */
[----:B------:R-:W-:Y:S01]  /*a0a0*/  FMUL.FTZ R24, R24, R6 ;  /* 0x0000000618187220 */ /* 0x000fe20000410000 */
[----:B------:R-:W-:Y:S01]  /*a0b0*/  F2FP.BF16.F32.PACK_AB R216, R89, R88 ;  /* 0x0000005859d8723e */ /* 0x000fe200000010ff */
[-C--:B------:R-:W-:Y:S01]  /*a0c0*/  FMUL.FTZ R25, R25, R6.reuse ;  /* 0x0000000619197220 */ /* 0x080fe20000410000 */
[-C--:B------:R-:W-:Y:S01]  /*a0d0*/  FMUL.FTZ R28, R28, R6.reuse ;  /* 0x000000061c1c7220 */ /* 0x080fe20000410000 */
[-C--:B------:R-:W-:Y:S01]  /*a0e0*/  FMUL.FTZ R29, R29, R6.reuse ;  /* 0x000000061d1d7220 */ /* 0x080fe20000410000 */
[----:B--2---:R-:W-:Y:S01]  /*a0f0*/  IMAD.U32 R133, RZ, RZ, UR61 ;  /* 0x0000003dff857e24 */ /* 0x004fe2000f8e00ff */
[----:B------:R-:W-:Y:S01]  /*a100*/  MUFU.EX2 R103, R103 ;  /* 0x0000006700677308 */ /* 0x000fe20000000800 */
[----:B------:R-:W-:Y:S01]  /*a110*/  R2UR UR61, R0 ;  /* 0x00000000003d72ca */ /* 0x000fe200000e0000 */
[-C--:B------:R-:W-:Y:S01]  /*a120*/  FMUL.FTZ R32, R32, R6.reuse ;  /* 0x0000000620207220 */ /* 0x080fe20000410000 */
[-C--:B------:R-:W-:Y:S01]  /*a130*/  FMUL.FTZ R33, R33, R6.reuse ;  /* 0x0000000621217220 */ /* 0x080fe20000410000 */
[----:B------:R-:W-:Y:S01]  /*a140*/  @!P1 LEA R122, R133, UR14, 0x3 ;  /* 0x0000000e857a9c11 */ /* 0x000fe2000f8e18ff */
[-C--:B------:R-:W-:Y:S01]  /*a150*/  FMUL.FTZ R36, R36, R6.reuse ;  /* 0x0000000624247220 */ /* 0x080fe20000410000 */
[-C--:B------:R-:W-:Y:S01]  /*a160*/  FMUL.FTZ R37, R37, R6.reuse ;  /* 0x0000000625257220 */ /* 0x080fe20000410000 */
[----:B------:R-:W-:Y:S01]  /*a170*/  FMUL.FTZ R40, R40, R6 ;  /* 0x0000000628287220 */ /* 0x000fe20000410000 */
[----:B------:R-:W-:Y:S01]  /*a180*/  MUFU.EX2 R90, R90 ;  /* 0x0000005a005a7308 */ /* 0x000fe20000000800 */
[----:B-1----:R-:W-:-:S02]  /*a190*/  @!P1 VIADD R131, R122, 0x34860 ;  /* 0x000348607a839836 */ /* 0x002fc40000000000 */
[----:B------:R-:W-:Y:S01]  /*a1a0*/  FADD.FTZ R122, R178, R9 ;  /* 0x00000009b27a7221 */ /* 0x000fe20000010000 */
[----:B------:R-:W-:Y:S01]  /*a1b0*/  FADD.FTZ R9, R179, R14 ;  /* 0x0000000eb3097221 */ /* 0x000fe20000010000 */
[C---:B------:R-:W-:Y:S01]  /*a1c0*/  F2FP.BF16.F32.PACK_AB R179, R108.reuse, R179 ;  /* 0x000000b36cb3723e */ /* 0x040fe200000010ff */
[----:B------:R-:W-:Y:S01]  /*a1d0*/  FMUL.FTZ R41, R41, R6 ;  /* 0x0000000629297220 */ /* 0x000fe20000410000 */
[----:B------:R-:W-:Y:S01]  /*a1e0*/  FADD.FTZ R123, R169, R122 ;  /* 0x0000007aa97b7221 */ /* 0x000fe20000010000 */
[----:B------:R-:W-:Y:S01]  /*a1f0*/  FADD.FTZ R14, R108, R9 ;  /* 0x000000096c0e7221 */ /* 0x000fe20000010000 */
[----:B------:R-:W-:Y:S01]  /*a200*/  MUFU.EX2 R91, R91 ;  /* 0x0000005b005b7308 */ /* 0x000fe20000000800 */
[----:B------:R-:W-:Y:S01]  /*a210*/  @!P1 PRMT R131, RZ, 0x654, R131 ;  /* 0x00000654ff839816 */ /* 0x000fe20000000083 */
[----:B------:R-:W-:Y:S01]  /*a220*/  FADD.FTZ R122, R180, R123 ;  /* 0x0000007bb47a7221 */ /* 0x000fe20000010000 */
[----:B------:R-:W-:Y:S01]  /*a230*/  FADD.FTZ R9, R181, R14 ;  /* 0x0000000eb5097221 */ /* 0x000fe20000010000 */
[----:B------:R-:W-:Y:S01]  /*a240*/  FFMA.FTZ R14, R127, R5, -R104 ;  /* 0x000000057f0e7223 */ /* 0x000fe20000010868 */
[C---:B------:R-:W-:Y:S01]  /*a250*/  F2FP.BF16.F32.PACK_AB R181, R112.reuse, R181 ;  /* 0x000000b570b5723e */ /* 0x040fe200000010ff */
[----:B------:R-:W-:Y:S01]  /*a260*/  FADD.FTZ R123, R161, R122 ;  /* 0x0000007aa17b7221 */ /* 0x000fe20000010000 */
[----:B------:R-:W-:Y:S01]  /*a270*/  FADD.FTZ R122, R112, R9 ;  /* 0x00000009707a7221 */ /* 0x000fe20000010000 */
[----:B------:R-:W-:Y:S01]  /*a280*/  MUFU.EX2 R94, R94 ;  /* 0x0000005e005e7308 */ /* 0x000fe20000000800 */
[----:B------:R0:W-:Y:S01]  /*a290*/  @!P1 SYNCS.ARRIVE.TRANS64.RED.A1T0 RZ, [R131+URZ], RZ ;  /* 0x000000ff83ff99a7 */ /* 0x0001e2000810043f */
[----:B------:R-:W-:Y:S01]  /*a2a0*/  FADD.FTZ R114, R182, R123 ;  /* 0x0000007bb6727221 */ /* 0x000fe20000010000 */
[----:B------:R-:W-:Y:S01]  /*a2b0*/  FADD.FTZ R9, R183, R122 ;  /* 0x0000007ab7097221 */ /* 0x000fe20000010000 */
[C---:B------:R-:W-:Y:S01]  /*a2c0*/  F2FP.BF16.F32.PACK_AB R182, R15.reuse, R182 ;  /* 0x000000b60fb6723e */ /* 0x040fe200000010ff */
[----:B------:R-:W-:Y:S01]  /*a2d0*/  FMUL.FTZ R44, R44, R6 ;  /* 0x000000062c2c7220 */ /* 0x000fe20000410000 */
[----:B------:R-:W-:Y:S01]  /*a2e0*/  FADD.FTZ R123, R15, R114 ;  /* 0x000000720f7b7221 */ /* 0x000fe20000010000 */
[----:B------:R-:W-:Y:S01]  /*a2f0*/  FADD.FTZ R114, R116, R9 ;  /* 0x0000000974727221 */ /* 0x000fe20000010000 */
[----:B------:R-:W-:Y:S01]  /*a300*/  MUFU.EX2 R14, R14 ;  /* 0x0000000e000e7308 */ /* 0x000fe20000000800 */
[----:B------:R-:W-:Y:S01]  /*a310*/  F2FP.BF16.F32.PACK_AB R178, R169, R178 ;  /* 0x000000b2a9b2723e */ /* 0x000fe200000010ff */
[----:B------:R-:W-:Y:S01]  /*a320*/  FADD.FTZ R118, R184, R123 ;  /* 0x0000007bb8767221 */ /* 0x000fe20000010000 */
[----:B------:R-:W-:Y:S01]  /*a330*/  FADD.FTZ R9, R185, R114 ;  /* 0x00000072b9097221 */ /* 0x000fe20000010000 */
[----:B------:R-:W-:Y:S01]  /*a340*/  F2FP.BF16.F32.PACK_AB R180, R161, R180 ;  /* 0x000000b4a1b4723e */ /* 0x000fe200000010ff */
[----:B------:R-:W-:Y:S01]  /*a350*/  FMUL.FTZ R45, R45, R6 ;  /* 0x000000062d2d7220 */ /* 0x000fe20000410000 */
[----:B------:R-:W-:Y:S01]  /*a360*/  FADD.FTZ R123, R21, R118 ;  /* 0x00000076157b7221 */ /* 0x000fe20000010000 */
[----:B------:R-:W-:Y:S01]  /*a370*/  FADD.FTZ R106, R120, R9 ;  /* 0x00000009786a7221 */ /* 0x000fe20000010000 */
[-C--:B------:R-:W-:Y:S01]  /*a380*/  FFMA.FTZ R9, R98, R5.reuse, -R104 ;  /* 0x0000000562097223 */ /* 0x080fe20000010868 */
[----:B------:R-:W1:Y:S01]  /*a390*/  MUFU.EX2 R7, R220 ;  /* 0x000000dc00077308 */ /* 0x000e620000000800 */
[----:B------:R-:W-:Y:S01]  /*a3a0*/  FADD.FTZ R114, R186, R123 ;  /* 0x0000007bba727221 */ /* 0x000fe20000010000 */
[----:B------:R-:W-:Y:S01]  /*a3b0*/  FADD.FTZ R123, R187, R106 ;  /* 0x0000006abb7b7221 */ /* 0x000fe20000010000 */
[----:B------:R-:W-:Y:S01]  /*a3c0*/  FFMA.FTZ R106, R102, R5, -R104 ;  /* 0x00000005666a7223 */ /* 0x000fe20000010868 */
[C---:B------:R-:W-:Y:S01]  /*a3d0*/  F2FP.BF16.F32.PACK_AB R186, R13.reuse, R186 ;  /* 0x000000ba0dba723e */ /* 0x040fe200000010ff */
[----:B------:R-:W-:Y:S01]  /*a3e0*/  FADD.FTZ R127, R13, R114 ;  /* 0x000000720d7f7221 */ /* 0x000fe20000010000 */
[----:B------:R-:W-:Y:S01]  /*a3f0*/  FADD.FTZ R114, R124, R123 ;  /* 0x0000007b7c727221 */ /* 0x000fe20000010000 */
[----:B------:R-:W-:Y:S01]  /*a400*/  F2FP.BF16.F32.PACK_AB R183, R116, R183 ;  /* 0x000000b774b7723e */ /* 0x000fe200000010ff */
[----:B------:R2:W3:Y:S01]  /*a410*/  MUFU.EX2 R98, R115 ;  /* 0x0000007300627308 */ /* 0x0004e20000000800 */
[----:B------:R-:W-:Y:S01]  /*a420*/  FADD.FTZ R118, R188, R127 ;  /* 0x0000007fbc767221 */ /* 0x000fe20000010000 */
[----:B------:R-:W-:Y:S01]  /*a430*/  FADD.FTZ R123, R189, R114 ;  /* 0x00000072bd7b7221 */ /* 0x000fe20000010000 */
[----:B------:R-:W-:Y:S01]  /*a440*/  F2FP.BF16.F32.PACK_AB R184, R21, R184 ;  /* 0x000000b815b8723e */ /* 0x000fe200000010ff */
[----:B------:R-:W-:Y:S01]  /*a450*/  FMUL.FTZ R48, R48, R6 ;  /* 0x0000000630307220 */ /* 0x000fe20000410000 */
[----:B------:R-:W-:Y:S01]  /*a460*/  FADD.FTZ R127, R23, R118 ;  /* 0x00000076177f7221 */ /* 0x000fe20000010000 */
[----:B------:R-:W-:Y:S01]  /*a470*/  FADD.FTZ R102, R128, R123 ;  /* 0x0000007b80667221 */ /* 0x000fe20000010000 */
[----:B------:R-:W-:Y:S01]  /*a480*/  F2FP.BF16.F32.PACK_AB R185, R120, R185 ;  /* 0x000000b978b9723e */ /* 0x000fe200000010ff */
[----:B------:R4:W-:Y:S01]  /*a490*/  MUFU.EX2 R112, R9 ;  /* 0x0000000900707308 */ /* 0x0009e20000000800 */
[----:B------:R-:W-:Y:S01]  /*a4a0*/  FADD.FTZ R114, R190, R127 ;  /* 0x0000007fbe727221 */ /* 0x000fe20000010000 */
[----:B--2---:R-:W-:Y:S01]  /*a4b0*/  FADD.FTZ R115, R191, R102 ;  /* 0x00000066bf737221 */ /* 0x004fe20000010000 */
[----:B-1----:R-:W-:Y:S01]  /*a4c0*/  F2FP.BF16.F32.PACK_AB R218, R7, R92 ;  /* 0x0000005c07da723e */ /* 0x002fe200000010ff */
[----:B------:R-:W-:Y:S01]  /*a4d0*/  FMUL.FTZ R49, R49, R6 ;  /* 0x0000000631317220 */ /* 0x000fe20000410000 */
[----:B------:R-:W-:Y:S01]  /*a4e0*/  FADD.FTZ R123, R145, R114 ;  /* 0x00000072917b7221 */ /* 0x000fe20000010000 */
[----:B------:R-:W-:Y:S01]  /*a4f0*/  FADD.FTZ R114, R132, R115 ;  /* 0x0000007384727221 */ /* 0x000fe20000010000 */
[----:B------:R-:W-:Y:S01]  /*a500*/  F2FP.BF16.F32.PACK_AB R187, R124, R187 ;  /* 0x000000bb7cbb723e */ /* 0x000fe200000010ff */
[----:B------:R-:W1:Y:S01]  /*a510*/  MUFU.EX2 R102, R119 ;  /* 0x0000007700667308 */ /* 0x000e620000000800 */
[----:B------:R-:W-:Y:S01]  /*a520*/  FADD.FTZ R104, R192, R123 ;  /* 0x0000007bc0687221 */ /* 0x000fe20000010000 */
[----:B------:R-:W-:Y:S01]  /*a530*/  FADD.FTZ R11, R193, R114 ;  /* 0x00000072c10b7221 */ /* 0x000fe20000010000 */
[----:B------:R-:W-:Y:S01]  /*a540*/  F2FP.BF16.F32.PACK_AB R188, R23, R188 ;  /* 0x000000bc17bc723e */ /* 0x000fe200000010ff */
[----:B------:R-:W-:Y:S01]  /*a550*/  FMUL.FTZ R52, R52, R6 ;  /* 0x0000000634347220 */ /* 0x000fe20000410000 */
[----:B------:R-:W-:Y:S01]  /*a560*/  FADD.FTZ R115, R137, R104 ;  /* 0x0000006889737221 */ /* 0x000fe20000010000 */
[----:B------:R-:W-:Y:S01]  /*a570*/  FADD.FTZ R104, R136, R11 ;  /* 0x0000000b88687221 */ /* 0x000fe20000010000 */
[----:B------:R-:W-:Y:S01]  /*a580*/  F2FP.BF16.F32.PACK_AB R189, R128, R189 ;  /* 0x000000bd80bd723e */ /* 0x000fe200000010ff */
[----:B------:R-:W-:Y:S01]  /*a590*/  MUFU.EX2 R95, R95 ;  /* 0x0000005f005f7308 */ /* 0x000fe20000000800 */
[----:B------:R-:W-:Y:S01]  /*a5a0*/  FADD.FTZ R114, R194, R115 ;  /* 0x00000073c2727221 */ /* 0x000fe20000010000 */
[----:B------:R-:W-:Y:S01]  /*a5b0*/  FADD.FTZ R11, R195, R104 ;  /* 0x00000068c30b7221 */ /* 0x000fe20000010000 */
[----:B------:R-:W-:Y:S01]  /*a5c0*/  F2FP.BF16.F32.PACK_AB R190, R145, R190 ;  /* 0x000000be91be723e */ /* 0x000fe200000010ff */
[----:B------:R-:W-:Y:S01]  /*a5d0*/  FMUL.FTZ R53, R53, R6 ;  /* 0x0000000635357220 */ /* 0x000fe20000410000 */
[----:B------:R-:W-:Y:S01]  /*a5e0*/  FADD.FTZ R115, R141, R114 ;  /* 0x000000728d737221 */ /* 0x000fe20000010000 */
[----:B------:R-:W-:Y:S01]  /*a5f0*/  FADD.FTZ R104, R138, R11 ;  /* 0x0000000b8a687221 */ /* 0x000fe20000010000 */
[----:B------:R-:W-:Y:S01]  /*a600*/  F2FP.BF16.F32.PACK_AB R191, R132, R191 ;  /* 0x000000bf84bf723e */ /* 0x000fe200000010ff */
[----:B------:R2:W5:Y:S01]  /*a610*/  MUFU.EX2 R114, R106 ;  /* 0x0000006a00727308 */ /* 0x0005620000000800 */
[----:B------:R-:W-:Y:S01]  /*a620*/  FADD.FTZ R108, R196, R115 ;  /* 0x00000073c46c7221 */ /* 0x000fe20000010000 */
[----:B------:R-:W-:Y:S01]  /*a630*/  FADD.FTZ R11, R197, R104 ;  /* 0x00000068c50b7221 */ /* 0x000fe20000010000 */
[----:B------:R-:W-:Y:S01]  /*a640*/  F2FP.BF16.F32.PACK_AB R192, R137, R192 ;  /* 0x000000c089c0723e */ /* 0x000fe200000010ff */
[-C--:B------:R-:W-:Y:S01]  /*a650*/  FMUL.FTZ R56, R56, R6.reuse ;  /* 0x0000000638387220 */ /* 0x080fe20000410000 */
[----:B------:R-:W-:Y:S01]  /*a660*/  FADD.FTZ R15, R149, R108 ;  /* 0x0000006c950f7221 */ /* 0x000fe20000010000 */
[----:B------:R-:W-:Y:S01]  /*a670*/  FADD.FTZ R104, R130, R11 ;  /* 0x0000000b82687221 */ /* 0x000fe20000010000 */
[----:B------:R-:W-:Y:S01]  /*a680*/  F2FP.BF16.F32.PACK_AB R193, R136, R193 ;  /* 0x000000c188c1723e */ /* 0x000fe200000010ff */
[----:B------:R-:W-:Y:S01]  /*a690*/  FMUL.FTZ R57, R57, R6 ;  /* 0x0000000639397220 */ /* 0x000fe20000410000 */
[----:B------:R-:W-:Y:S01]  /*a6a0*/  FADD.FTZ R108, R198, R15 ;  /* 0x0000000fc66c7221 */ /* 0x000fe20000010000 */
[----:B------:R-:W-:Y:S01]  /*a6b0*/  FADD.FTZ R11, R199, R104 ;  /* 0x00000068c70b7221 */ /* 0x000fe20000010000 */
[----:B------:R-:W-:Y:S01]  /*a6c0*/  F2FP.BF16.F32.PACK_AB R194, R141, R194 ;  /* 0x000000c28dc2723e */ /* 0x000fe200000010ff */
[-C--:B------:R-:W-:Y:S01]  /*a6d0*/  FMUL.FTZ R60, R60, R6.reuse ;  /* 0x000000063c3c7220 */ /* 0x080fe20000410000 */
        /* <DEDUP_REMOVED lines=18> */
[----:B------:R-:W-:Y:S01]  /*a800*/  IMAD.U32 R14, RZ, RZ, UR6 ;  /* 0x00000006ff0e7e24 */ /* 0x000fe2000f8e00ff */
[----:B------:R-:W-:Y:S01]  /*a810*/  F2FP.BF16.F32.PACK_AB R197, R130, R197 ;  /* 0x000000c582c5723e */ /* 0x000fe200000010ff */
[----:B------:R-:W-:Y:S01]  /*a820*/  FADD.FTZ R108, R204, R13 ;  /* 0x0000000dcc6c7221 */ /* 0x000fe20000010000 */
[----:B----4-:R-:W-:Y:S01]  /*a830*/  FADD.FTZ R9, R205, R104 ;  /* 0x00000068cd097221 */ /* 0x010fe20000010000 */
[----:B------:R-:W-:Y:S01]  /*a840*/  IMAD.U32 R13, RZ, RZ, UR7 ;  /* 0x00000007ff0d7e24 */ /* 0x000fe2000f8e00ff */
[----:B------:R-:W-:Y:S01]  /*a850*/  F2FP.BF16.F32.PACK_AB R198, R129, R198 ;  /* 0x000000c681c6723e */ /* 0x000fe200000010ff */
[----:B------:R-:W-:Y:S01]  /*a860*/  FADD.FTZ R11, R113, R108 ;  /* 0x0000006c710b7221 */ /* 0x000fe20000010000 */
[----:B---3--:R-:W-:Y:S01]  /*a870*/  FADD.FTZ R104, R98, R9 ;  /* 0x0000000962687221 */ /* 0x008fe20000010000 */
[----:B------:R-:W-:Y:S01]  /*a880*/  F2FP.BF16.F32.PACK_AB R199, R134, R199 ;  /* 0x000000c786c7723e */ /* 0x000fe200000010ff */
[----:B------:R-:W-:Y:S01]  /*a890*/  FMUL.FTZ R69, R69, R6 ;  /* 0x0000000645457220 */ /* 0x000fe20000410000 */
[----:B------:R-:W-:Y:S01]  /*a8a0*/  FADD.FTZ R108, R206, R11 ;  /* 0x0000000bce6c7221 */ /* 0x000fe20000010000 */
[----:B------:R-:W-:Y:S01]  /*a8b0*/  FADD.FTZ R9, R207, R104 ;  /* 0x00000068cf097221 */ /* 0x000fe20000010000 */
[----:B------:R-:W-:Y:S01]  /*a8c0*/  F2FP.BF16.F32.PACK_AB R200, R121, R200 ;  /* 0x000000c879c8723e */ /* 0x000fe200000010ff */
[----:B------:R-:W-:Y:S01]  /*a8d0*/  FMUL.FTZ R72, R72, R6 ;  /* 0x0000000648487220 */ /* 0x000fe20000410000 */
[----:B------:R-:W-:Y:S01]  /*a8e0*/  FADD.FTZ R11, R117, R108 ;  /* 0x0000006c750b7221 */ /* 0x000fe20000010000 */
[----:B-1----:R-:W-:Y:S01]  /*a8f0*/  FADD.FTZ R104, R102, R9 ;  /* 0x0000000966687221 */ /* 0x002fe20000010000 */
[----:B------:R-:W-:Y:S01]  /*a900*/  F2FP.BF16.F32.PACK_AB R202, R125, R202 ;  /* 0x000000ca7dca723e */ /* 0x000fe200000010ff */
[----:B------:R-:W-:Y:S01]  /*a910*/  FMUL.FTZ R73, R73, R6 ;  /* 0x0000000649497220 */ /* 0x000fe20000410000 */
[----:B--2---:R-:W-:Y:S01]  /*a920*/  FADD.FTZ R106, R208, R11 ;  /* 0x0000000bd06a7221 */ /* 0x004fe20000010000 */
        /* <DEDUP_REMOVED lines=24> */
[----:B-----5:R-:W-:Y:S01]  /*aab0*/  FADD.FTZ R9, R114, R9 ;  /* 0x0000000972097221 */ /* 0x020fe20000010000 */
        /* <DEDUP_REMOVED lines=11> */
[C---:B------:R-:W-:Y:S01]  /*ab70*/  FADD.FTZ R9, R91.reuse, R9 ;  /* 0x000000095b097221 */ /* 0x040fe20000010000 */
        /* <DEDUP_REMOVED lines=8> */
[-C--:B------:R-:W-:Y:S01]  /*ac00*/  FMUL.FTZ R35, R35, R93.reuse ;  /* 0x0000005d23237220 */ /* 0x080fe20000410000 */
        /* <DEDUP_REMOVED lines=25> */
[----:B------:R-:W-:Y:S01]  /*ada0*/  FMUL.FTZ R87, R87, R93 ;  /* 0x0000005d57577220 */ /* 0x000fe20000410000 */
[----:B------:R-:W-:-:S02]  /*adb0*/  IMAD.MOV.U32 R7, RZ, RZ, R10 ;  /* 0x000000ffff077224 */ /* 0x000fc400078e000a */
[----:B------:R-:W-:Y:S01]  /*adc0*/  IMAD.MOV.U32 R11, RZ, RZ, R4 ;  /* 0x000000ffff0b7224 */ /* 0x000fe200078e0004 */
[----:B0-----:R-:W-:Y:S06]  /*add0*/  @P2 BRA `(.L_x_28) ;  /* 0xffffffb400642947 */ /* 0x001fec000383ffff */
.L_x_19:
[----:B------:R-:W-:Y:S06]  /*ade0*/  BAR.ARV 0x8, 0x180 ;  /* 0x0206000000007b1d */ /* 0x000fec0000002000 */
[----:B------:R-:W-:Y:S05]  /*adf0*/  @!P0 BRA `(.L_x_29) ;  /* 0x0000000000048947 */ /* 0x000fea0003800000 */
[----:B------:R-:W-:Y:S01]  /*ae00*/  BPT.TRAP 0x1 ;  /* 0x000000040000795c */ /* 0x000fe20000300000 */
.L_x_29:
        /* <DEDUP_REMOVED lines=8> */
.L_x_30:
[----:B-1----:R-:W-:Y:S05]  /*ae90*/  @P2 BRA `(.L_x_31) ;  /* 0x0000000000082947 */ /* 0x002fea0003800000 */
[----:B------:R-:W1:Y:S02]  /*aea0*/  SYNCS.PHASECHK.TRANS64.TRYWAIT P0, [R11+URZ+0x34850], R2 ;  /* 0x034850020b0075a7 */ /* 0x000e64000800017f */
[----:B-1----:R-:W-:Y:S05]  /*aeb0*/  @!P0 BRA `(.L_x_32) ;  /* 0x0000005c00f08947 */ /* 0x002fea0003800000 */
.L_x_31:
[----:B------:R-:W-:Y:S01]  /*aec0*/  R2UR UR4, R16 ;  /* 0x00000000100472ca */ /* 0x000fe200000e0000 */
[----:B------:R-:W-:Y:S01]  /*aed0*/  WARPGROUP.ARRIVE ;  /* 0x00000000000079c5 */ /* 0x000fe20000000000 */
[----:B------:R-:W-:Y:S01]  /*aee0*/  R2UR UR5, R0 ;  /* 0x00000000000572ca */ /* 0x000fe200000e0000 */
[----:B------:R-:W-:Y:S01]  /*aef0*/  UMOV UR7, 0x40000040 ;  /* 0x4000004000077882 */ /* 0x000fe20000000000 */
[----:B------:R-:W2:Y:S01]  /*af00*/  SHFL.BFLY PT, R0, R9, 0x2, 0x1f ;  /* 0x0c401f0009007f89 */ /* 0x000ea200000e0000 */
[----:B------:R-:W-:Y:S02]  /*af10*/  IMAD.MOV.U32 R17, RZ, RZ, RZ ;  /* 0x000000ffff117224 */ /* 0x000fe400078e00ff */
[----:B------:R-:W-:Y:S01]  /*af20*/  IMAD.MOV.U32 R16, RZ, RZ, -0x800000 ;  /* 0xff800000ff107424 */ /* 0x000fe200078e00ff */
[----:B------:R-:W0:Y:S05]  /*af30*/  SHFL.BFLY PT, R3, R8, 0x2, 0x1f ;  /* 0x0c401f0008037f89 */ /* 0x000e2a00000e0000 */
[----:B------:R-:W-:-:S04]  /*af40*/  UIADD3 UR4, UR4, 0x400, URZ ;  /* 0x0000040004047890 */ /* 0x000fc8000fffe03f */
[----:B------:R-:W-:-:S04]  /*af50*/  USHF.R.U32.HI UR4, URZ, 0x4, UR4 ;  /* 0x000000043f047899 */ /* 0x000fc80008011604 */
[----:B------:R-:W-:-:S04]  /*af60*/  ULOP3.LUT UR4, UR4, 0x3fff, URZ, 0xc0, !UPT ;  /* 0x00003fff04047892 */ /* 0x000fc8000f8ec03f */
[----:B------:R-:W-:Y:S01]  /*af70*/  ULOP3.LUT UR4, UR4, 0x5800000, URZ, 0xfc, !UPT ;  /* 0x0580000004047892 */ /* 0x000fe2000f8efc3f */
[----:B--2---:R-:W-:-:S03]  /*af80*/  FADD.FTZ R0, R0, R9 ;  /* 0x0000000900007221 */ /* 0x004fc60000010000 */
[----:B------:R-:W-:Y:S01]  /*af90*/  UIMAD UR4, UR5, 0xb00, UR4 ;  /* 0x00000b00050478a4 */ /* 0x000fe2000f8e0204 */
[----:B------:R-:W-:Y:S02]  /*afa0*/  @!P1 VIADD R9, R11, 0x34860 ;  /* 0x000348600b099836 */ /* 0x000fe40000000000 */
[----:B01----:R-:W-:Y:S01]  /*afb0*/  FADD.FTZ R2, R3, R8 ;  /* 0x0000000803027221 */ /* 0x003fe20000010000 */
[----:B------:R-:W-:Y:S01]  /*afc0*/  IMAD.MOV.U32 R8, RZ, RZ, RZ ;  /* 0x000000ffff087224 */ /* 0x000fe200078e00ff */
[----:B------:R-:W0:Y:S01]  /*afd0*/  SHFL.BFLY PT, R3, R0, 0x1, 0x1f ;  /* 0x0c201f0000037f89 */ /* 0x000e2200000e0000 */
[----:B------:R-:W-:Y:S01]  /*afe0*/  @!P1 PRMT R9, RZ, 0x654, R9 ;  /* 0x00000654ff099816 */ /* 0x000fe20000000009 */
[----:B------:R-:W-:Y:S02]  /*aff0*/  UMOV UR6, UR4 ;  /* 0x0000000400067c82 */ /* 0x000fe40008000000 */
[----:B------:R-:W-:Y:S01]  /*b000*/  HGMMA.64x128x16.F32.BF16 R24, R176, gdesc[UR4].tnspB, R24, gsb0 ;  /* 0x41e00004b0187df0 */ /* 0x000fe20008001818 */
[----:B------:R-:W-:Y:S01]  /*b010*/  UIADD3 UR6, UR4, 0x80, URZ ;  /* 0x0000008004067890 */ /* 0x000fe2000fffe03f */
[----:B------:R-:W1:Y:S01]  /*b020*/  SHFL.BFLY PT, R7, R2, 0x1, 0x1f ;  /* 0x0c201f0002077f89 */ /* 0x000e6200000e0000 */
[----:B------:R-:W-:Y:S01]  /*b030*/  UMOV UR7, 0x40000040 ;  /* 0x4000004000077882 */ /* 0x000fe20000000000 */
[----:B0-----:R-:W-:Y:S01]  /*b040*/  FADD.FTZ R12, R0, R3 ;  /* 0x00000003000c7221 */ /* 0x001fe20000010000 */
[----:B------:R-:W-:-:S04]  /*b050*/  IMAD.MOV.U32 R0, RZ, RZ, -0x800000 ;  /* 0xff800000ff007424 */ /* 0x000fc800078e00ff */
[----:B------:R-:W-:Y:S01]  /*b060*/  FSETP.NE.FTZ.AND P0, PT, R12, RZ, PT ;  /* 0x000000ff0c00720b */ /* 0x000fe20003f15000 */
[----:B-1----:R-:W-:-:S05]  /*b070*/  FADD.FTZ R13, R2, R7 ;  /* 0x00000007020d7221 */ /* 0x002fca0000010000 */
[----:B------:R-:W-:-:S07]  /*b080*/  FSETP.NE.FTZ.AND P2, PT, R13, RZ, PT ;  /* 0x000000ff0d00720b */ /* 0x000fce0003f55000 */
[----:B------:R-:W0:Y:S01]  /*b090*/  @P0 MUFU.LG2 R6, R12 ;  /* 0x0000000c00060308 */ /* 0x000e220000000c00 */
[----:B------:R-:W-:-:S05]  /*b0a0*/  @P0 FMUL.FTZ R3, R5, 0.69314718246459960938 ;  /* 0x3f31721805030820 */ /* 0x000fca0000410000 */
[----:B------:R-:W-:Y:S02]  /*b0b0*/  @P2 FMUL.FTZ R2, R5, 0.69314718246459960938 ;  /* 0x3f31721805022820 */ /* 0x000fe40000410000 */
[----:B------:R-:W1:Y:S08]  /*b0c0*/  @P2 MUFU.LG2 R7, R13 ;  /* 0x0000000d00072308 */ /* 0x000e700000000c00 */
[----:B------:R-:W2:Y:S01]  /*b0d0*/  @P0 MUFU.RCP R8, R12 ;  /* 0x0000000c00080308 */ /* 0x000ea20000001000 */
[----:B0-----:R-:W-:-:S04]  /*b0e0*/  @P0 FMUL.FTZ R6, R6, 0.69314718246459960938 ;  /* 0x3f31721806060820 */ /* 0x001fc80000410000 */
[----:B------:R-:W-:Y:S01]  /*b0f0*/  @P0 FFMA.FTZ R16, R3, R4, R6 ;  /* 0x0000000403100223 */ /* 0x000fe20000010006 */
[----:B------:R-:W-:Y:S02]  /*b100*/  PLOP3.LUT P0, PT, PT, PT, PT, 0x8, 0x0 ;  /* 0x000000000000781c */ /* 0x000fe40003f0e170 */
[----:B------:R-:W0:Y:S01]  /*b110*/  @P2 MUFU.RCP R17, R13 ;  /* 0x0000000d00112308 */ /* 0x000e220000001000 */
[----:B-1----:R-:W-:-:S04]  /*b120*/  @P2 FMUL.FTZ R7, R7, 0.69314718246459960938 ;  /* 0x3f31721807072820 */ /* 0x002fc80000410000 */
[----:B------:R-:W-:Y:S01]  /*b130*/  @P2 FFMA.FTZ R0, R2, R10, R7 ;  /* 0x0000000a02002223 */ /* 0x000fe20000010007 */
[----:B------:R-:W-:Y:S02]  /*b140*/  WARPGROUP.DEPBAR.LE gsb0, 0x0 ;  /* 0x00008000000079c5 */ /* 0x000fe40000010000 */
[----:B------:R-:W-:-:S06]  /*b150*/  WARPGROUP.ARRIVE ;  /* 0x00000000000079c5 */ /* 0x000fcc0000000000 */
[----:B------:R-:W-:Y:S01]  /*b160*/  HGMMA.64x128x16.F32.BF16 R24, R180, gdesc[UR4].tnspB, R24, gsb0 ;  /* 0x41e00004b4187df0 */ /* 0x000fe20008001818 */
[----:B------:R-:W-:Y:S01]  /*b170*/  UIADD3 UR6, UR4, 0x100, URZ ;  /* 0x0000010004067890 */ /* 0x000fe2000fffe03f */
[----:B------:R-:W-:Y:S01]  /*b180*/  UMOV UR7, 0x40000040 ;  /* 0x4000004000077882 */ /* 0x000fe20000000000 */
[----:B------:R-:W-:Y:S02]  /*b190*/  WARPGROUP.DEPBAR.LE gsb0, 0x0 ;  /* 0x00008000000079c5 */ /* 0x000fe40000010000 */
[----:B------:R-:W-:-:S07]  /*b1a0*/  WARPGROUP.ARRIVE ;  /* 0x00000000000079c5 */ /* 0x000fce0000000000 */
        /* <DEDUP_REMOVED lines=33> */
[----:B------:R-:W-:Y:S01]  /*b3c0*/  UIADD3 UR4, UR4, 0x500, URZ ;  /* 0x0000050004047890 */ /* 0x000fe2000fffe03f */
[----:B------:R-:W-:Y:S02]  /*b3d0*/  WARPGROUP.DEPBAR.LE gsb0, 0x0 ;  /* 0x00008000000079c5 */ /* 0x000fe40000010000 */
[----:B------:R-:W-:-:S06]  /*b3e0*/  WARPGROUP.ARRIVE ;  /* 0x00000000000079c5 */ /* 0x000fcc0000000000 */
[----:B------:R-:W-:Y:S01]  /*b3f0*/  HGMMA.64x128x16.F32.BF16 R24, R212, gdesc[UR4].tnspB, R24, gsb0 ;  /* 0x41e00004d4187df0 */ /* 0x000fe20008001818 */
[----:B------:R-:W-:Y:S01]  /*b400*/  UMOV UR6, UR4 ;  /* 0x0000000400067c82 */ /* 0x000fe20008000000 */
[----:B------:R-:W-:Y:S01]  /*b410*/  UMOV UR7, 0x40000040 ;  /* 0x4000004000077882 */ /* 0x000fe20000000000 */
[----:B------:R-:W-:Y:S02]  /*b420*/  WARPGROUP.DEPBAR.LE gsb0, 0x0 ;  /* 0x00008000000079c5 */ /* 0x000fe40000010000 */
[----:B------:R-:W-:-:S07]  /*b430*/  WARPGROUP.ARRIVE ;  /* 0x00000000000079c5 */ /* 0x000fce0000000000 */
[----:B------:R-:W-:Y:S03]  /*b440*/  HGMMA.64x128x16.F32.BF16 R24, R216, gdesc[UR4].tnspB, R24, gsb0 ;  /* 0x41e00004d8187df0 */ /* 0x000fe60008001818 */
[----:B------:R-:W-:Y:S02]  /*b450*/  WARPGROUP.DEPBAR.LE gsb0, 0x0 ;  /* 0x00008000000079c5 */ /* 0x000fe40000010000 */
[-C--:B--2---:R-:W-:Y:S01]  /*b460*/  FMUL.FTZ R94, R36, R8.reuse ;  /* 0x00000008245e7220 */ /* 0x084fe20000410000 */
        /* <DEDUP_REMOVED lines=11> */
[-C--:B0-----:R-:W-:Y:S01]  /*b520*/  FMUL.FTZ R40, R30, R17.reuse ;  /* 0x000000111e287220 */ /* 0x081fe20000410000 */
        /* <DEDUP_REMOVED lines=13> */
[----:B------:R0:W-:Y:S01]  /*b600*/  @!P1 SYNCS.ARRIVE.TRANS64.RED.A1T0 RZ, [R9+URZ], RZ ;  /* 0x000000ff09ff99a7 */ /* 0x0001e2000810043f */
        /* <DEDUP_REMOVED lines=37> */
[----:B------:R-:W-:-:S07]  /*b860*/  FMUL.FTZ R87, R87, R17 ;  /* 0x0000001157577220 */ /* 0x000fce0000410000 */
.L_x_12:
[----:B------:R-:W-:Y:S05]  /*b870*/  @P0 BRA `(.L_x_33) ;  /* 0x0000001400600947 */ /* 0x000fea0003800000 */
[----:B------:R-:W0:Y:S01]  /*b880*/  S2R R17, SR_TID.X ;  /* 0x0000000000117919 */ /* 0x000e220000002100 */
[----:B------:R-:W1:Y:S01]  /*b890*/  LDC R71, c[0x0][0xbe8] ;  /* 0x0002fa00ff477b82 */ /* 0x000e620000000800 */
[----:B------:R-:W-:Y:S01]  /*b8a0*/  R2UR UR13, R19 ;  /* 0x00000000130d72ca */ /* 0x000fe200000e0000 */
[----:B------:R-:W-:Y:S01]  /*b8b0*/  ULDC.64 UR8, c[0x0][0xbd0] ;  /* 0x0002f40000087ab9 */ /* 0x000fe20000000a00 */
[----:B------:R-:W2:Y:S01]  /*b8c0*/  S2R R64, SR_CTAID.X ;  /* 0x0000000000407919 */ /* 0x000ea20000002500 */
[----:B------:R-:W-:Y:S01]  /*b8d0*/  ULDC.64 UR14, c[0x0][0x208] ;  /* 0x00008200000e7ab9 */ /* 0x000fe20000000a00 */
[----:B------:R-:W-:Y:S03]  /*b8e0*/  BSSY B0, `(.L_x_34) ;  /* 0x00000eb000007945 */ /* 0x000fe60003800000 */
[----:B------:R-:W3:Y:S06]  /*b8f0*/  S2UR UR12, SR_CTAID.Z ;  /* 0x00000000000c79c3 */ /* 0x000eec0000002700 */
[----:B------:R-:W-:-:S02]  /*b900*/  USHF.R.S32.HI UR7, URZ, 0x1f, UR13 ;  /* 0x0000001f3f077899 */ /* 0x000fc4000801140d */
[----:B------:R-:W4:Y:S01]  /*b910*/  LDC.64 R68, c[0x0][0xbd8] ;  /* 0x0002f600ff447b82 */ /* 0x000f220000000a00 */
[----:B------:R-:W-:Y:S02]  /*b920*/  UIMAD.WIDE.U32 UR4, UR13, UR8, URZ ;  /* 0x000000080d0472a5 */ /* 0x000fe4000f8e003f */
[----:B------:R-:W-:-:S04]  /*b930*/  UIMAD UR6, UR7, UR8, URZ ;  /* 0x00000008070672a4 */ /* 0x000fc8000f8e023f */
[----:B------:R-:W-:Y:S01]  /*b940*/  UIMAD UR6, UR13, UR9, UR6 ;  /* 0x000000090d0672a4 */ /* 0x000fe2000f8e0206 */
[----:B-1----:R-:W-:Y:S01]  /*b950*/  ISETP.NE.AND P0, PT, R71, 0x1, PT ;  /* 0x000000014700780c */ /* 0x002fe20003f05270 */
[----:B------:R-:W1:Y:S01]  /*b960*/  S2UR UR11, SR_CTAID.Y ;  /* 0x00000000000b79c3 */ /* 0x000e620000002600 */
[----:B------:R-:W-:Y:S01]  /*b970*/  ULDC.64 UR8, c[0x0][0xb38] ;  /* 0x0002ce0000087ab9 */ /* 0x000fe20000000a00 */
[----:B------:R-:W-:Y:S02]  /*b980*/  UIADD3 UR6, UR5, UR6, URZ ;  /* 0x0000000605067290 */ /* 0x000fe4000fffe03f */
[----:B------:R-:W-:Y:S01]  /*b990*/  UIMAD UR7, UR7, UR8, URZ ;  /* 0x00000008070772a4 */ /* 0x000fe2000f8e023f */
[----:B0-----:R-:W-:Y:S01]  /*b9a0*/  VIADD R59, R17, 0xffffff80 ;  /* 0xffffff80113b7836 */ /* 0x001fe20000000000 */
[----:B---3--:R-:W-:Y:S02]  /*b9b0*/  USHF.R.S32.HI UR10, URZ, 0x1f, UR12 ;  /* 0x0000001f3f0a7899 */ /* 0x008fe4000801140c */
[----:B------:R-:W1:Y:S02]  /*b9c0*/  LDC R75, c[0x0][0xc50] ;  /* 0x00031400ff4b7b82 */ /* 0x000e640000000800 */
[----:B------:R-:W-:-:S04]  /*b9d0*/  SHF.R.S32.HI R22, RZ, 0x1f, R59 ;  /* 0x0000001fff167819 */ /* 0x000fc8000001143b */
[CC--:B------:R-:W-:Y:S02]  /*b9e0*/  LEA.HI R17, R22.reuse, R59.reuse, RZ, 0x7 ;  /* 0x0000003b16117211 */ /* 0x0c0fe400078f38ff */
[----:B------:R-:W0:Y:S01]  /*b9f0*/  LDC.64 R72, c[0x0][0xb40] ;  /* 0x0002d000ff487b82 */ /* 0x000e220000000a00 */
[----:B------:R-:W-:Y:S02]  /*ba00*/  LEA.HI R22, R22, R59, RZ, 0x2 ;  /* 0x0000003b16167211 */ /* 0x000fe400078f10ff */
[----:B------:R-:W-:Y:S02]  /*ba10*/  LOP3.LUT R18, R17, 0xffffff80, RZ, 0xc0, !PT ;  /* 0xffffff8011127812 */ /* 0x000fe400078ec0ff */
[----:B------:R-:W-:Y:S02]  /*ba20*/  SHF.R.S32.HI R58, RZ, 0x7, R17 ;  /* 0x00000007ff3a7819 */ /* 0x000fe40000011411 */
[----:B------:R-:W-:Y:S01]  /*ba30*/  LOP3.LUT R22, R22, 0xfffffffc, RZ, 0xc0, !PT ;  /* 0xfffffffc16167812 */ /* 0x000fe200078ec0ff */
[----:B------:R-:W-:Y:S01]  /*ba40*/  IMAD.IADD R70, R59, 0x1, -R18 ;  /* 0x000000013b467824 */ /* 0x000fe200078e0a12 */
[----:B------:R-:W-:Y:S01]  /*ba50*/  LEA.HI R17, R17, R58, RZ, 0x1 ;  /* 0x0000003a11117211 */ /* 0x000fe200078f08ff */
[----:B------:R-:W3:Y:S02]  /*ba60*/  @P0 LDC R67, c[0x0][0xbf0] ;  /* 0x0002fc00ff430b82 */ /* 0x000ee40000000800 */
[----:B------:R-:W-:Y:S01]  /*ba70*/  IMAD.IADD R22, R59, 0x1, -R22 ;  /* 0x000000013b167824 */ /* 0x000fe200078e0a16 */
[----:B------:R-:W-:-:S02]  /*ba80*/  SHF.R.S32.HI R63, RZ, 0x1f, R70 ;  /* 0x0000001fff3f7819 */ /* 0x000fc40000011446 */
[----:B------:R-:W-:Y:S02]  /*ba90*/  LOP3.LUT R17, R17, 0x3fffffe, RZ, 0xc0, !PT ;  /* 0x03fffffe11117812 */ /* 0x000fe400078ec0ff */
[----:B------:R-:W-:Y:S01]  /*baa0*/  LEA.HI R77, R63, R70, RZ, 0x2 ;  /* 0x000000463f4d7211 */ /* 0x000fe200078f10ff */
[----:B------:R-:W5:Y:S02]  /*bab0*/  @P0 LDC R79, c[0x0][0xbec] ;  /* 0x0002fb00ff4f0b82 */ /* 0x000f640000000800 */
[----:B------:R-:W-:Y:S01]  /*bac0*/  IMAD.IADD R17, R58, 0x1, -R17 ;  /* 0x000000013a117824 */ /* 0x000fe200078e0a11 */
[--C-:B------:R-:W-:Y:S02]  /*bad0*/  SHF.R.S32.HI R18, RZ, 0x2, R77.reuse ;  /* 0x00000002ff127819 */ /* 0x100fe4000001144d */
[----:B------:R-:W-:Y:S01]  /*bae0*/  SHF.R.S32.HI R23, RZ, 0x1f, R77 ;  /* 0x0000001fff177819 */ /* 0x000fe2000001144d */
[----:B0-----:R-:W-:Y:S01]  /*baf0*/  IMAD R66, R72, UR10, RZ ;  /* 0x0000000a48427c24 */ /* 0x001fe2000f8e02ff */
[----:B------:R-:W-:Y:S01]  /*bb00*/  LEA.HI R58, R22, R22, RZ, 0x1 ;  /* 0x00000016163a7211 */ /* 0x000fe200078f08ff */
[----:B------:R-:W0:Y:S01]  /*bb10*/  @P0 LDC R74, c[0x0][0xbf0] ;  /* 0x0002fc00ff4a0b82 */ /* 0x000e220000000800 */
[----:B------:R-:W-:-:S02]  /*bb20*/  LEA.HI R23, R23, R18, RZ, 0x3 ;  /* 0x0000001217177211 */ /* 0x000fc400078f18ff */
[----:B------:R-:W-:Y:S02]  /*bb30*/  LOP3.LUT R59, R58, 0x1ffffffe, RZ, 0xc0, !PT ;  /* 0x1ffffffe3a3b7812 */ /* 0x000fe400078ec0ff */
[----:B------:R-:W-:Y:S02]  /*bb40*/  LOP3.LUT R23, R23, 0xfffffff8, RZ, 0xc0, !PT ;  /* 0xfffffff817177812 */ /* 0x000fe400078ec0ff */
[----:B------:R-:W-:Y:S01]  /*bb50*/  LOP3.LUT R77, R77, 0x7ffffffc, RZ, 0xc0, !PT ;  /* 0x7ffffffc4d4d7812 */ /* 0x000fe200078ec0ff */
[----:B------:R-:W-:Y:S02]  /*bb60*/  IMAD.IADD R58, R22, 0x1, -R59 ;  /* 0x00000001163a7824 */ /* 0x000fe400078e0a3b */
[----:B------:R-:W-:Y:S01]  /*bb70*/  IMAD.IADD R23, R18, 0x1, -R23 ;  /* 0x0000000112177824 */ /* 0x000fe200078e0a17 */
[----:B------:R-:W-:Y:S01]  /*bb80*/  LEA.HI R18, R63, R70, RZ, 0x5 ;  /* 0x000000463f127211 */ /* 0x000fe200078f28ff */
[----:B------:R-:W-:Y:S01]  /*bb90*/  IMAD.U32 R22, RZ, RZ, UR4 ;  /* 0x00000004ff167e24 */ /* 0x000fe2000f8e00ff */
[----:B------:R-:W1:Y:S02]  /*bba0*/  @P0 LDC R63, c[0x0][0xbec] ;  /* 0x0002fb00ff3f0b82 */ /* 0x000e640000000800 */
[----:B------:R-:W-:-:S05]  /*bbb0*/  SHF.R.S32.HI R18, RZ, 0x5, R18 ;  /* 0x00000005ff127819 */ /* 0x000fca0000011412 */
[----:B------:R-:W-:Y:S02]  /*bbc0*/  IMAD R18, R18, 0x10, R23 ;  /* 0x0000001012127824 */ /* 0x000fe400078e0217 */
[----:B------:R-:W-:Y:S01]  /*bbd0*/  IMAD.U32 R23, RZ, RZ, UR5 ;  /* 0x00000005ff177e24 */ /* 0x000fe2000f8e00ff */
[----:B------:R-:W-:Y:S01]  /*bbe0*/  UIMAD.WIDE.U32 UR4, UR13, UR8, URZ ;  /* 0x000000080d0472a5 */ /* 0x000fe2000f8e003f */
[----:B------:R-:W-:Y:S02]  /*bbf0*/  IMAD R17, R17, 0x40, R18 ;  /* 0x0000004011117824 */ /* 0x000fe400078e0212 */
[----:B----4-:R-:W-:Y:S02]  /*bc00*/  IMAD R18, R68, UR10, RZ ;  /* 0x0000000a44127c24 */ /* 0x010fe4000f8e02ff */
[----:B------:R-:W-:Y:S01]  /*bc10*/  IMAD.U32 R23, RZ, RZ, UR6 ;  /* 0x00000006ff177e24 */ /* 0x000fe2000f8e00ff */
[----:B------:R-:W-:Y:S01]  /*bc20*/  UIMAD UR6, UR13, UR9, UR7 ;  /* 0x000000090d0672a4 */ /* 0x000fe2000f8e0207 */
[----:B------:R-:W-:-:S02]  /*bc30*/  IMAD R58, R58, 0x8, R17 ;  /* 0x000000083a3a7824 */ /* 0x000fc400078e0211 */
[----:B------:R-:W-:Y:S01]  /*bc40*/  IMAD R65, R69, UR12, R18 ;  /* 0x0000000c45417c24 */ /* 0x000fe2000f8e0212 */
[----:B------:R-:W-:Y:S01]  /*bc50*/  UIADD3 UR6, UR5, UR6, URZ ;  /* 0x0000000605067290 */ /* 0x000fe2000fffe03f */
[----:B--2---:R-:W-:Y:S01]  /*bc60*/  IMAD R18, R64, 0x80, R58 ;  /* 0x0000008040127824 */ /* 0x004fe200078e023a */
[----:B------:R-:W-:Y:S01]  /*bc70*/  ULDC.64 UR8, c[0x0][0xb28] ;  /* 0x0002ca0000087ab9 */ /* 0x000fe20000000a00 */
[----:B------:R-:W-:-:S04]  /*bc80*/  IMAD.WIDE.U32 R22, R68, UR12, R22 ;  /* 0x0000000c44167c25 */ /* 0x000fc8000f8e0016 */
[----:B------:R-:W-:Y:S02]  /*bc90*/  IMAD R68, RZ, RZ, -UR13 ;  /* 0x8000000dff447e24 */ /* 0x000fe4000f8e02ff */
[----:B-1----:R-:W-:-:S04]  /*bca0*/  @P0 IMAD.HI.U32 R62, R18, R63, RZ ;  /* 0x0000003f123e0227 */ /* 0x002fc800078e00ff */
[----:B------:R-:W-:Y:S02]  /*bcb0*/  IMAD.U32 R59, RZ, RZ, UR5 ;  /* 0x00000005ff3b7e24 */ /* 0x000fe4000f8e00ff */
[----:B------:R-:W-:Y:S02]  /*bcc0*/  IMAD R75, R75, R68, UR11 ;  /* 0x0000000b4b4b7e24 */ /* 0x000fe4000f8e0244 */
[----:B------:R-:W-:Y:S01]  /*bcd0*/  IMAD.U32 R58, RZ, RZ, UR4 ;  /* 0x00000004ff3a7e24 */ /* 0x000fe2000f8e00ff */
[----:B------:R-:W-:Y:S01]  /*bce0*/  ULDC.64 UR4, c[0x0][0xbe0] ;  /* 0x0002f80000047ab9 */ /* 0x000fe20000000a00 */
[----:B------:R-:W-:Y:S01]  /*bcf0*/  IMAD.U32 R59, RZ, RZ, UR6 ;  /* 0x00000006ff3b7e24 */ /* 0x000fe2000f8e00ff */
[----:B------:R-:W-:Y:S01]  /*bd00*/  ULDC.64 UR6, c[0x0][0xb48] ;  /* 0x0002d20000067ab9 */ /* 0x000fe20000000a00 */
[----:B------:R-:W-:Y:S01]  /*bd10*/  IMAD.MOV.U32 R63, RZ, RZ, R18 ;  /* 0x000000ffff3f7224 */ /* 0x000fe200078e0012 */
[----:B---3--:R-:W-:Y:S01]  /*bd20*/  @P0 SHF.R.U32.HI R63, RZ, R67, R62 ;  /* 0x00000043ff3f0219 */ /* 0x008fe2000001163e */
[----:B------:R-:W-:Y:S01]  /*bd30*/  IMAD R67, R73, UR12, R66 ;  /* 0x0000000c49437c24 */ /* 0x000fe2000f8e0242 */
[----:B------:R-:W-:Y:S01]  /*bd40*/  SHF.R.S32.HI R66, RZ, 0x1f, R75 ;  /* 0x0000001fff427819 */ /* 0x000fe2000001144b */
[----:B------:R-:W-:-:S04]  /*bd50*/  IMAD.WIDE.U32 R58, R72, UR12, R58 ;  /* 0x0000000c483a7c25 */ /* 0x000fc8000f8e003a */
[----:B------:R-:W-:Y:S02]  /*bd60*/  IMAD.IADD R23, R23, 0x1, R65 ;  /* 0x0000000117177824 */ /* 0x000fe400078e0241 */
[----:B-----5:R-:W-:-:S04]  /*bd70*/  @P0 IMAD.HI.U32 R79, R18, R79, RZ ;  /* 0x0000004f124f0227 */ /* 0x020fc800078e00ff */
[----:B------:R-:W-:Y:S02]  /*bd80*/  IMAD.IADD R59, R59, 0x1, R67 ;  /* 0x000000013b3b7824 */ /* 0x000fe400078e0243 */
[----:B------:R-:W-:Y:S02]  /*bd90*/  IMAD R67, R66, UR6, RZ ;  /* 0x0000000642437c24 */ /* 0x000fe4000f8e02ff */
[----:B------:R-:W-:-:S04]  /*bda0*/  IMAD.WIDE.U32 R22, R75, UR4, R22 ;  /* 0x000000044b167c25 */ /* 0x000fc8000f8e0016 */
[----:B------:R-:W-:Y:S01]  /*bdb0*/  IMAD.MOV.U32 R65, RZ, RZ, R18 ;  /* 0x000000ffff417224 */ /* 0x000fe200078e0012 */
[----:B0-----:R-:W-:Y:S01]  /*bdc0*/  @P0 SHF.R.U32.HI R65, RZ, R74, R79 ;  /* 0x0000004aff410219 */ /* 0x001fe2000001164f */
[----:B------:R-:W-:Y:S01]  /*bdd0*/  IMAD R62, R66, UR4, RZ ;  /* 0x00000004423e7c24 */ /* 0x000fe2000f8e02ff */
[----:B------:R-:W-:Y:S01]  /*bde0*/  BAR.SYNC.DEFER_BLOCKING 0x1, 0x100 ;  /* 0x0044000000007b1d */ /* 0x000fe20000010000 */
[C---:B------:R-:W-:Y:S01]  /*bdf0*/  IMAD R69, R75.reuse, UR7, R67 ;  /* 0x000000074b457c24 */ /* 0x040fe2000f8e0243 */
[--C-:B------:R-:W-:Y:S01]  /*be00*/  SHF.R.S32.HI R67, RZ, 0x1f, R63.reuse ;  /* 0x0000001fff437819 */ /* 0x100fe2000001143f */
[----:B------:R-:W-:Y:S01]  /*be10*/  IMAD R66, R75, UR5, R62 ;  /* 0x000000054b427c24 */ /* 0x000fe2000f8e023e */
[----:B------:R-:W-:Y:S01]  /*be20*/  IADD3 R22, P0, R63, R22, RZ ;  /* 0x000000163f167210 */ /* 0x000fe20007f1e0ff */
[----:B------:R-:W-:Y:S01]  /*be30*/  IMAD.MOV R63, RZ, RZ, -R63 ;  /* 0x000000ffff3f7224 */ /* 0x000fe200078e0a3f */
[--C-:B------:R-:W-:Y:S01]  /*be40*/  SHF.R.S32.HI R62, RZ, 0x1f, R65.reuse ;  /* 0x0000001fff3e7819 */ /* 0x100fe20000011441 */
[----:B------:R-:W-:Y:S01]  /*be50*/  IMAD.MOV R68, RZ, RZ, -R65 ;  /* 0x000000ffff447224 */ /* 0x000fe200078e0a41 */
[----:B------:R-:W-:Y:S01]  /*be60*/  ULDC.64 UR4, c[0x0][0xb30] ;  /* 0x0002cc0000047ab9 */ /* 0x000fe20000000a00 */
[----:B------:R-:W-:Y:S01]  /*be70*/  IMAD R63, R71, R63, R18 ;  /* 0x0000003f473f7224 */ /* 0x000fe200078e0212 */
[----:B------:R-:W-:Y:S01]  /*be80*/  IADD3.X R23, R67, R23, R66, P0, !PT ;  /* 0x0000001743177210 */ /* 0x000fe200007fe442 */
[----:B------:R-:W-:Y:S01]  /*be90*/  IMAD.WIDE.U32 R58, R75, UR6, R58 ;  /* 0x000000064b3a7c25 */ /* 0x000fe2000f8e003a */
[----:B------:R-:W-:-:S03]  /*bea0*/  ULDC.64 UR6, c[0x0][0xbc8] ;  /* 0x0002f20000067ab9 */ /* 0x000fc60000000a00 */
[----:B------:R-:W-:Y:S02]  /*beb0*/  IMAD R62, R62, UR4, RZ ;  /* 0x000000043e3e7c24 */ /* 0x000fe4000f8e02ff */
[----:B------:R-:W-:Y:S01]  /*bec0*/  IMAD R67, R71, R68, R18 ;  /* 0x0000004447437224 */ /* 0x000fe200078e0212 */
[----:B------:R-:W-:Y:S01]  /*bed0*/  SHF.R.S32.HI R18, RZ, 0x1f, R63 ;  /* 0x0000001fff127819 */ /* 0x000fe2000001143f */
[----:B------:R-:W-:Y:S02]  /*bee0*/  IMAD.IADD R59, R59, 0x1, R69 ;  /* 0x000000013b3b7824 */ /* 0x000fe400078e0245 */
[C---:B------:R-:W-:Y:S01]  /*bef0*/  IMAD R69, R65.reuse, UR5, R62 ;  /* 0x0000000541457c24 */ /* 0x040fe2000f8e023e */
[----:B------:R-:W-:Y:S01]  /*bf00*/  SHF.R.S32.HI R62, RZ, 0x1f, R67 ;  /* 0x0000001fff3e7819 */ /* 0x000fe20000011443 */
[----:B------:R-:W-:Y:S01]  /*bf10*/  IMAD.WIDE.U32 R58, R65, UR4, R58 ;  /* 0x00000004413a7c25 */ /* 0x000fe2000f8e003a */
[----:B------:R-:W0:Y:S01]  /*bf20*/  S2UR UR5, SR_CgaCtaId ;  /* 0x00000000000579c3 */ /* 0x000e220000008800 */
[----:B------:R-:W-:-:S02]  /*bf30*/  UMOV UR4, 0x400 ;  /* 0x0000040000047882 */ /* 0x000fc40000000000 */
[----:B------:R-:W-:Y:S02]  /*bf40*/  IMAD R18, R18, UR6, RZ ;  /* 0x0000000612127c24 */ /* 0x000fe4000f8e02ff */
[----:B------:R-:W-:Y:S02]  /*bf50*/  IMAD.IADD R59, R59, 0x1, R69 ;  /* 0x000000013b3b7824 */ /* 0x000fe400078e0245 */
[----:B------:R-:W-:Y:S02]  /*bf60*/  IMAD R62, R62, UR8, RZ ;  /* 0x000000083e3e7c24 */ /* 0x000fe4000f8e02ff */
[C---:B------:R-:W-:Y:S02]  /*bf70*/  IMAD R65, R63.reuse, UR7, R18 ;  /* 0x000000073f417c24 */ /* 0x040fe4000f8e0212 */
[----:B------:R-:W-:Y:S01]  /*bf80*/  IMAD.WIDE.U32 R22, R63, UR6, R22 ;  /* 0x000000063f167c25 */ /* 0x000fe2000f8e0016 */
[----:B------:R-:W-:-:S03]  /*bf90*/  ULDC.64 UR6, c[0x0][0xba8] ;  /* 0x0002ea0000067ab9 */ /* 0x000fc60000000a00 */
[C---:B------:R-:W-:Y:S01]  /*bfa0*/  IMAD R69, R67.reuse, UR9, R62 ;  /* 0x0000000943457c24 */ /* 0x040fe2000f8e023e */
[----:B------:R-:W-:Y:S01]  /*bfb0*/  LEA R62, P0, R22, UR6, 0x2 ;  /* 0x00000006163e7c11 */ /* 0x000fe2000f8010ff */
[----:B------:R-:W-:Y:S01]  /*bfc0*/  IMAD.WIDE.U32 R58, R67, UR8, R58 ;  /* 0x00000008433a7c25 */ /* 0x000fe2000f8e003a */
[----:B------:R-:W-:Y:S01]  /*bfd0*/  ULDC.64 UR8, c[0x0][0xb00] ;  /* 0x0002c00000087ab9 */ /* 0x000fe20000000a00 */
[----:B------:R-:W-:Y:S02]  /*bfe0*/  ULDC UR6, c[0x0][0xa88] ;  /* 0x0002a20000067ab9 */ /* 0x000fe40000000800 */
[----:B------:R-:W-:Y:S01]  /*bff0*/  IMAD.IADD R63, R23, 0x1, R65 ;  /* 0x00000001173f7824 */ /* 0x000fe200078e0241 */
[----:B------:R-:W-:Y:S01]  /*c000*/  LEA R74, P1, R58, UR8, 0x2 ;  /* 0x000000083a4a7c11 */ /* 0x000fe2000f8210ff */
[----:B------:R-:W-:Y:S01]  /*c010*/  IMAD.IADD R23, R59, 0x1, R69 ;  /* 0x000000013b177824 */ /* 0x000fe200078e0245 */
[----:B0-----:R-:W-:Y:S01]  /*c020*/  ULEA UR4, UR5, UR4, 0x18 ;  /* 0x0000000405047291 */ /* 0x001fe2000f8ec03f */
[----:B------:R-:W-:Y:S01]  /*c030*/  IMAD R17, R64, 0x80, R17 ;  /* 0x0000008040117824 */ /* 0x000fe200078e0211 */
[----:B------:R-:W-:Y:S01]  /*c040*/  LEA.HI.X R63, R22, UR7, R63, 0x2, P0 ;  /* 0x00000007163f7c11 */ /* 0x000fe200080f143f */
[----:B------:R-:W-:Y:S01]  /*c050*/  IMAD R18, R71, UR6, RZ ;  /* 0x0000000647127c24 */ /* 0x000fe2000f8e02ff */
[----:B------:R-:W-:Y:S01]  /*c060*/  LEA.HI.X R76, R58, UR9, R23, 0x2, P1 ;  /* 0x000000093a4c7c11 */ /* 0x000fe200088f1417 */
[----:B------:R-:W-:Y:S01]  /*c070*/  SHFL.IDX PT, R22, R62, RZ, 0x1c1f ;  /* 0x001c1fff3e167589 */ /* 0x000fe200000e0000 */
[C---:B------:R-:W-:Y:S01]  /*c080*/  LOP3.LUT P0, RZ, R70.reuse, 0x3, RZ, 0xc0, !PT ;  /* 0x0000000346ff7812 */ /* 0x040fe2000780c0ff */
[C---:B------:R-:W-:Y:S01]  /*c090*/  VIADD R69, R17.reuse, 0x8 ;  /* 0x0000000811457836 */ /* 0x040fe20000000000 */
[----:B------:R-:W-:Y:S01]  /*c0a0*/  UIADD3 UR4, UR4, 0x34820, URZ ;  /* 0x0003482004047890 */ /* 0x000fe2000fffe03f */
[----:B------:R-:W0:Y:S01]  /*c0b0*/  SHFL.IDX PT, R23, R63, RZ, 0x1c1f ;  /* 0x001c1fff3f177589 */ /* 0x000e2200000e0000 */
[-C--:B------:R-:W-:Y:S01]  /*c0c0*/  ISETP.GE.OR P1, PT, R17, R18.reuse, P0 ;  /* 0x000000121100720c */ /* 0x080fe20000726670 */
[----:B------:R-:W-:Y:S01]  /*c0d0*/  IMAD.IADD R71, R70, 0x1, -R77 ;  /* 0x0000000146477824 */ /* 0x000fe200078e0a4d */
[-C--:B------:R-:W-:Y:S01]  /*c0e0*/  ISETP.GE.OR P0, PT, R69, R18.reuse, P0 ;  /* 0x000000124500720c */ /* 0x080fe20000706670 */
[----:B------:R-:W-:Y:S01]  /*c0f0*/  SHFL.IDX PT, R58, R62, 0x1, 0x1c1f ;  /* 0x003c1f003e3a7f89 */ /* 0x000fe200000e0000 */
[----:B------:R-:W-:Y:S01]  /*c100*/  ISETP.GE.AND P2, PT, R17, R18, PT ;  /* 0x000000121100720c */ /* 0x000fe20003f46270 */
[----:B------:R-:W-:Y:S01]  /*c110*/  UPRMT UR4, URZ, 0x654, UR4 ;  /* 0x000006543f047896 */ /* 0x000fe20008000004 */
[----:B------:R-:W-:Y:S01]  /*c120*/  IMAD.SHL.U32 R71, R71, 0x2, RZ ;  /* 0x0000000247477824 */ /* 0x000fe200078e00ff */
[----:B------:R-:W1:Y:S04]  /*c130*/  SHFL.IDX PT, R59, R63, 0x1, 0x1c1f ;  /* 0x003c1f003f3b7f89 */ /* 0x000e6800000e0000 */
[----:B------:R2:W3:Y:S03]  /*c140*/  SHFL.IDX PT, R66, R74, RZ, 0x1c1f ;  /* 0x001c1fff4a427589 */ /* 0x0004e600000e0000 */
[----:B------:R-:W-:Y:S01]  /*c150*/  SYNCS.ARRIVE.TRANS64.RED.A1T0 RZ, [UR4], RZ ;  /* 0x000000ffffff79a7 */ /* 0x000fe20008100404 */
[----:B------:R2:W4:Y:S04]  /*c160*/  SHFL.IDX PT, R67, R76, RZ, 0x1c1f ;  /* 0x001c1fff4c437589 */ /* 0x00052800000e0000 */
[----:B0-----:R2:W-:Y:S04]  /*c170*/  @!P1 ST.E desc[UR14][R22.64], R16 ;  /* 0x0000001016009985 */ /* 0x0015e8000c10190e */
[----:B-1----:R2:W-:Y:S01]  /*c180*/  @!P0 ST.E desc[UR14][R58.64], R0 ;  /* 0x000000003a008985 */ /* 0x0025e2000c10190e */
[----:B------:R-:W-:Y:S05]  /*c190*/  @P2 BRA `(.L_x_35) ;  /* 0x00000004007c2947 */ /* 0x000fea0003800000 */
[C---:B--2---:R-:W-:Y:S01]  /*c1a0*/  VIADD R0, R71.reuse, 0x8 ;  /* 0x0000000847007836 */ /* 0x044fe20000000000 */
[----:B------:R-:W-:Y:S01]  /*c1b0*/  ULDC UR4, c[0x0][0xac8] ;  /* 0x0002b20000047ab9 */ /* 0x000fe20000000800 */
[C---:B------:R-:W-:Y:S01]  /*c1c0*/  VIADD R58, R71.reuse, 0x10 ;  /* 0x00000010473a7836 */ /* 0x040fe20000000000 */
[C---:B------:R-:W-:Y:S01]  /*c1d0*/  ISETP.GE.AND P2, PT, R71.reuse, UR4, PT ;  /* 0x0000000447007c0c */ /* 0x040fe2000bf46270 */
[C---:B------:R-:W-:Y:S01]  /*c1e0*/  VIADD R59, R71.reuse, 0x18 ;  /* 0x00000018473b7836 */ /* 0x040fe20000000000 */
[----:B------:R-:W-:Y:S01]  /*c1f0*/  ISETP.GE.AND P3, PT, R0, UR4, PT ;  /* 0x0000000400007c0c */ /* 0x000fe2000bf66270 */
[----:B------:R-:W-:Y:S01]  /*c200*/  VIADD R62, R71, 0x28 ;  /* 0x00000028473e7836 */ /* 0x000fe20000000000 */
[----:B------:R-:W-:Y:S01]  /*c210*/  ISETP.GE.AND P0, PT, R58, UR4, PT ;  /* 0x000000043a007c0c */ /* 0x000fe2000bf06270 */
[----:B------:R-:W-:Y:S01]  /*c220*/  ULDC.64 UR6, c[0x0][0x208] ;  /* 0x0000820000067ab9 */ /* 0x000fe20000000a00 */
[----:B------:R-:W-:Y:S01]  /*c230*/  ISETP.GE.AND P1, PT, R59, UR4, PT ;  /* 0x000000043b007c0c */ /* 0x000fe2000bf26270 */
[----:B------:R-:W-:-:S02]  /*c240*/  VIADD R63, R71, 0x30 ;  /* 0x00000030473f7836 */ /* 0x000fc40000000000 */
[C---:B------:R-:W-:Y:S02]  /*c250*/  VIADD R64, R71.reuse, 0x38 ;  /* 0x0000003847407836 */ /* 0x040fe40000000000 */
[----:B------:R-:W-:Y:S01]  /*c260*/  VIADD R65, R71, 0x40 ;  /* 0x0000004047417836 */ /* 0x000fe20000000000 */
[----:B------:R-:W-:Y:S01]  /*c270*/  ISETP.GE.AND P4, PT, R63, UR4, PT ;  /* 0x000000043f007c0c */ /* 0x000fe2000bf86270 */
[C-C-:B---34-:R-:W-:Y:S01]  /*c280*/  @!P2 IMAD.WIDE R16, R71.reuse, 0x4, R66.reuse ;  /* 0x000000044710a825 */ /* 0x158fe200078e0242 */
[----:B------:R-:W-:Y:S02]  /*c290*/  ISETP.GE.AND P5, PT, R64, UR4, PT ;  /* 0x0000000440007c0c */ /* 0x000fe4000bfa6270 */
[----:B------:R-:W-:Y:S01]  /*c2a0*/  @!P3 LEA.HI R0, R0, R0, RZ, 0x1 ;  /* 0x000000000000b211 */ /* 0x000fe200078f08ff */
[----:B------:R-:W-:Y:S01]  /*c2b0*/  VIADD R68, R71, 0x50 ;  /* 0x0000005047447836 */ /* 0x000fe20000000000 */
[----:B------:R0:W-:Y:S01]  /*c2c0*/  @!P2 ST.E.64 desc[UR6][R16.64], R88 ;  /* 0x000000581000a985 */ /* 0x0001e2000c101b06 */
[----:B------:R-:W-:Y:S01]  /*c2d0*/  ISETP.GE.AND P6, PT, R65, UR4, PT ;  /* 0x0000000441007c0c */ /* 0x000fe2000bfc6270 */
[C---:B------:R-:W-:Y:S01]  /*c2e0*/  VIADD R70, R71.reuse, 0x58 ;  /* 0x0000005847467836 */ /* 0x040fe20000000000 */
[----:B------:R-:W-:Y:S01]  /*c2f0*/  @!P3 LOP3.LUT R23, R0, 0xfffffffe, RZ, 0xc0, !PT ;  /* 0xfffffffe0017b812 */ /* 0x000fe200078ec0ff */
[C---:B------:R-:W-:Y:S01]  /*c300*/  VIADD R0, R71.reuse, 0x20 ;  /* 0x0000002047007836 */ /* 0x040fe20000000000 */
[----:B------:R-:W-:Y:S01]  /*c310*/  @!P0 LEA.HI R58, R58, R58, RZ, 0x1 ;  /* 0x0000003a3a3a8211 */ /* 0x000fe200078f08ff */
[----:B------:R-:W-:Y:S01]  /*c320*/  VIADD R72, R71, 0x60 ;  /* 0x0000006047487836 */ /* 0x000fe20000000000 */
[----:B------:R-:W-:Y:S01]  /*c330*/  @!P1 LEA.HI R59, R59, R59, RZ, 0x1 ;  /* 0x0000003b3b3b9211 */ /* 0x000fe200078f08ff */
[----:B------:R-:W-:Y:S01]  /*c340*/  @!P3 IMAD.WIDE R22, R23, 0x4, R66 ;  /* 0x000000041716b825 */ /* 0x000fe200078e0242 */
[----:B------:R-:W-:-:S02]  /*c350*/  ISETP.GE.AND P2, PT, R0, UR4, PT ;  /* 0x0000000400007c0c */ /* 0x000fc4000bf46270 */
[----:B------:R-:W-:Y:S02]  /*c360*/  @!P5 LEA.HI R64, R64, R64, RZ, 0x1 ;  /* 0x000000404040d211 */ /* 0x000fe400078f08ff */
[----:B------:R1:W-:Y:S01]  /*c370*/  @!P3 ST.E.64 desc[UR6][R22.64], R92 ;  /* 0x0000005c1600b985 */ /* 0x0003e2000c101b06 */
[----:B------:R-:W-:Y:S02]  /*c380*/  ISETP.GE.AND P3, PT, R62, UR4, PT ;  /* 0x000000043e007c0c */ /* 0x000fe4000bf66270 */
[----:B0-----:R-:W-:Y:S02]  /*c390*/  @!P0 LOP3.LUT R17, R58, 0xfffffffe, RZ, 0xc0, !PT ;  /* 0xfffffffe3a118812 */ /* 0x001fe400078ec0ff */
[----:B------:R-:W-:Y:S02]  /*c3a0*/  @!P4 LEA.HI R58, R63, R63, RZ, 0x1 ;  /* 0x0000003f3f3ac211 */ /* 0x000fe400078f08ff */
[----:B------:R-:W-:Y:S01]  /*c3b0*/  @!P5 LOP3.LUT R73, R64, 0xfffffffe, RZ, 0xc0, !PT ;  /* 0xfffffffe4049d812 */ /* 0x000fe200078ec0ff */
[----:B------:R-:W-:Y:S01]  /*c3c0*/  @!P0 IMAD.WIDE R16, R17, 0x4, R66 ;  /* 0x0000000411108825 */ /* 0x000fe200078e0242 */
[----:B------:R-:W-:-:S04]  /*c3d0*/  @!P2 LEA.HI R0, R0, R0, RZ, 0x1 ;  /* 0x000000000000a211 */ /* 0x000fc800078f08ff */
[----:B------:R0:W-:Y:S01]  /*c3e0*/  @!P0 ST.E.64 desc[UR6][R16.64], R90 ;  /* 0x0000005a10008985 */ /* 0x0001e2000c101b06 */
[----:B------:R-:W-:Y:S02]  /*c3f0*/  @!P3 LEA.HI R62, R62, R62, RZ, 0x1 ;  /* 0x0000003e3e3eb211 */ /* 0x000fe400078f08ff */
[----:B-1----:R-:W-:Y:S02]  /*c400*/  @!P1 LOP3.LUT R23, R59, 0xfffffffe, RZ, 0xc0, !PT ;  /* 0xfffffffe3b179812 */ /* 0x002fe400078ec0ff */
[----:B------:R-:W-:Y:S02]  /*c410*/  @!P2 LOP3.LUT R59, R0, 0xfffffffe, RZ, 0xc0, !PT ;  /* 0xfffffffe003ba812 */ /* 0x000fe400078ec0ff */
[----:B------:R-:W-:Y:S01]  /*c420*/  @!P3 LOP3.LUT R63, R62, 0xfffffffe, RZ, 0xc0, !PT ;  /* 0xfffffffe3e3fb812 */ /* 0x000fe200078ec0ff */
[--C-:B------:R-:W-:Y:S01]  /*c430*/  @!P1 IMAD.WIDE R22, R23, 0x4, R66.reuse ;  /* 0x0000000417169825 */ /* 0x100fe200078e0242 */
[----:B------:R-:W-:Y:S02]  /*c440*/  @!P6 LEA.HI R0, R65, R65, RZ, 0x1 ;  /* 0x000000414100e211 */ /* 0x000fe400078f08ff */
[----:B------:R-:W-:Y:S01]  /*c450*/  @!P4 LOP3.LUT R65, R58, 0xfffffffe, RZ, 0xc0, !PT ;  /* 0xfffffffe3a41c812 */ /* 0x000fe200078ec0ff */
[--C-:B------:R-:W-:Y:S01]  /*c460*/  @!P2 IMAD.WIDE R58, R59, 0x4, R66.reuse ;  /* 0x000000043b3aa825 */ /* 0x100fe200078e0242 */
[----:B------:R-:W-:Y:S01]  /*c470*/  @!P6 LOP3.LUT R75, R0, 0xfffffffe, RZ, 0xc0, !PT ;  /* 0xfffffffe004be812 */ /* 0x000fe200078ec0ff */
[----:B------:R1:W-:Y:S01]  /*c480*/  @!P1 ST.E.64 desc[UR6][R22.64], R94 ;  /* 0x0000005e16009985 */ /* 0x0003e2000c101b06 */
[----:B------:R-:W-:Y:S01]  /*c490*/  ISETP.GE.AND P1, PT, R68, UR4, PT ;  /* 0x0000000444007c0c */ /* 0x000fe2000bf26270 */
[----:B0-----:R-:W-:-:S02]  /*c4a0*/  @!P3 IMAD.WIDE R16, R63, 0x4, R66 ;  /* 0x000000043f10b825 */ /* 0x001fc400078e0242 */
[----:B------:R0:W-:Y:S01]  /*c4b0*/  @!P2 ST.E.64 desc[UR6][R58.64], R36 ;  /* 0x000000243a00a985 */ /* 0x0001e2000c101b06 */
[----:B------:R-:W-:Y:S01]  /*c4c0*/  ISETP.GE.AND P2, PT, R70, UR4, PT ;  /* 0x0000000446007c0c */ /* 0x000fe2000bf46270 */
[----:B------:R-:W-:Y:S02]  /*c4d0*/  VIADD R0, R71, 0x48 ;  /* 0x0000004847007836 */ /* 0x000fe40000000000 */
[--C-:B------:R-:W-:Y:S01]  /*c4e0*/  @!P5 IMAD.WIDE R62, R73, 0x4, R66.reuse ;  /* 0x00000004493ed825 */ /* 0x100fe200078e0242 */
[----:B------:R2:W-:Y:S01]  /*c4f0*/  @!P3 ST.E.64 desc[UR6][R16.64], R32 ;  /* 0x000000201000b985 */ /* 0x0005e2000c101b06 */
[----:B------:R-:W-:Y:S02]  /*c500*/  ISETP.GE.AND P3, PT, R72, UR4, PT ;  /* 0x0000000448007c0c */ /* 0x000fe4000bf66270 */
[----:B------:R-:W-:Y:S01]  /*c510*/  ISETP.GE.AND P0, PT, R0, UR4, PT ;  /* 0x0000000400007c0c */ /* 0x000fe2000bf06270 */
[----:B-1----:R-:W-:Y:S01]  /*c520*/  @!P4 IMAD.WIDE R22, R65, 0x4, R66 ;  /* 0x000000044116c825 */ /* 0x002fe200078e0242 */
[----:B------:R-:W-:-:S03]  /*c530*/  @!P1 LEA.HI R68, R68, R68, RZ, 0x1 ;  /* 0x0000004444449211 */ /* 0x000fc600078f08ff */
[----:B------:R-:W-:Y:S01]  /*c540*/  @!P6 IMAD.WIDE R64, R75, 0x4, R66 ;  /* 0x000000044b40e825 */ /* 0x000fe200078e0242 */
[----:B------:R1:W-:Y:S01]  /*c550*/  @!P4 ST.E.64 desc[UR6][R22.64], R28 ;  /* 0x0000001c1600c985 */ /* 0x0003e2000c101b06 */
[----:B------:R-:W-:Y:S02]  /*c560*/  @!P2 LEA.HI R70, R70, R70, RZ, 0x1 ;  /* 0x000000464646a211 */ /* 0x000fe400078f08ff */
[C---:B0-----:R-:W-:Y:S01]  /*c570*/  VIADD R36, R71.reuse, 0x68 ;  /* 0x0000006847247836 */ /* 0x041fe20000000000 */
[----:B------:R0:W-:Y:S01]  /*c580*/  @!P5 ST.E.64 desc[UR6][R62.64], R44 ;  /* 0x0000002c3e00d985 */ /* 0x0001e2000c101b06 */
[C---:B--2---:R-:W-:Y:S02]  /*c590*/  VIADD R17, R71.reuse, 0x78 ;  /* 0x0000007847117836 */ /* 0x044fe40000000000 */
[----:B------:R-:W-:Y:S01]  /*c5a0*/  @!P0 LEA.HI R0, R0, R0, RZ, 0x1 ;  /* 0x0000000000008211 */ /* 0x000fe200078f08ff */
[----:B------:R-:W-:Y:S01]  /*c5b0*/  VIADD R37, R71, 0x70 ;  /* 0x0000007047257836 */ /* 0x000fe20000000000 */
[----:B------:R2:W-:Y:S01]  /*c5c0*/  @!P6 ST.E.64 desc[UR6][R64.64], R96 ;  /* 0x000000604000e985 */ /* 0x0005e2000c101b06 */
[----:B------:R-:W-:-:S02]  /*c5d0*/  ISETP.GE.AND P4, PT, R36, UR4, PT ;  /* 0x0000000424007c0c */ /* 0x000fc4000bf86270 */
[----:B------:R-:W-:Y:S02]  /*c5e0*/  ISETP.GE.AND P6, PT, R17, UR4, PT ;  /* 0x0000000411007c0c */ /* 0x000fe4000bfc6270 */
[----:B------:R-:W-:Y:S02]  /*c5f0*/  ISETP.GE.AND P5, PT, R37, UR4, PT ;  /* 0x0000000425007c0c */ /* 0x000fe4000bfa6270 */
[----:B------:R-:W-:Y:S02]  /*c600*/  @!P3 LEA.HI R72, R72, R72, RZ, 0x1 ;  /* 0x000000484848b211 */ /* 0x000fe400078f08ff */
[----:B-1----:R-:W-:Y:S02]  /*c610*/  @!P1 LOP3.LUT R23, R68, 0xfffffffe, RZ, 0xc0, !PT ;  /* 0xfffffffe44179812 */ /* 0x002fe400078ec0ff */
[----:B------:R-:W-:Y:S02]  /*c620*/  @!P2 LOP3.LUT R29, R70, 0xfffffffe, RZ, 0xc0, !PT ;  /* 0xfffffffe461da812 */ /* 0x000fe400078ec0ff */
[----:B------:R-:W-:-:S02]  /*c630*/  @!P3 LOP3.LUT R33, R72, 0xfffffffe, RZ, 0xc0, !PT ;  /* 0xfffffffe4821b812 */ /* 0x000fc400078ec0ff */
[----:B------:R-:W-:Y:S01]  /*c640*/  @!P4 LEA.HI R36, R36, R36, RZ, 0x1 ;  /* 0x000000242424c211 */ /* 0x000fe200078f08ff */
[--C-:B------:R-:W-:Y:S01]  /*c650*/  @!P2 IMAD.WIDE R28, R29, 0x4, R66.reuse ;  /* 0x000000041d1ca825 */ /* 0x100fe200078e0242 */
[----:B------:R-:W-:Y:S02]  /*c660*/  @!P6 LEA.HI R22, R17, R17, RZ, 0x1 ;  /* 0x000000111116e211 */ /* 0x000fe400078f08ff */
[----:B------:R-:W-:Y:S01]  /*c670*/  @!P5 LEA.HI R16, R37, R37, RZ, 0x1 ;  /* 0x000000252510d211 */ /* 0x000fe200078f08ff */
[--C-:B------:R-:W-:Y:S01]  /*c680*/  @!P3 IMAD.WIDE R32, R33, 0x4, R66.reuse ;  /* 0x000000042120b825 */ /* 0x100fe200078e0242 */
[----:B------:R-:W-:Y:S02]  /*c690*/  @!P0 LOP3.LUT R17, R0, 0xfffffffe, RZ, 0xc0, !PT ;  /* 0xfffffffe00118812 */ /* 0x000fe400078ec0ff */
[----:B------:R-:W-:Y:S02]  /*c6a0*/  @!P4 LOP3.LUT R37, R36, 0xfffffffe, RZ, 0xc0, !PT ;  /* 0xfffffffe2425c812 */ /* 0x000fe400078ec0ff */
[----:B0-----:R-:W-:Y:S01]  /*c6b0*/  @!P5 LOP3.LUT R45, R16, 0xfffffffe, RZ, 0xc0, !PT ;  /* 0xfffffffe102dd812 */ /* 0x001fe200078ec0ff */
[----:B------:R-:W-:Y:S01]  /*c6c0*/  @!P0 IMAD.WIDE R16, R17, 0x4, R66 ;  /* 0x0000000411108825 */ /* 0x000fe200078e0242 */
[----:B------:R-:W-:-:S03]  /*c6d0*/  @!P6 LOP3.LUT R59, R22, 0xfffffffe, RZ, 0xc0, !PT ;  /* 0xfffffffe163be812 */ /* 0x000fc600078ec0ff */
[--C-:B------:R-:W-:Y:S01]  /*c6e0*/  @!P1 IMAD.WIDE R22, R23, 0x4, R66.reuse ;  /* 0x0000000417169825 */ /* 0x100fe200078e0242 */
[----:B------:R2:W-:Y:S03]  /*c6f0*/  @!P0 ST.E.64 desc[UR6][R16.64], R2 ;  /* 0x0000000210008985 */ /* 0x0005e6000c101b06 */
[--C-:B------:R-:W-:Y:S01]  /*c700*/  @!P4 IMAD.WIDE R36, R37, 0x4, R66.reuse ;  /* 0x000000042524c825 */ /* 0x100fe200078e0242 */
[----:B------:R2:W-:Y:S03]  /*c710*/  @!P1 ST.E.64 desc[UR6][R22.64], R4 ;  /* 0x0000000416009985 */ /* 0x0005e6000c101b06 */
[--C-:B------:R-:W-:Y:S01]  /*c720*/  @!P5 IMAD.WIDE R44, R45, 0x4, R66.reuse ;  /* 0x000000042d2cd825 */ /* 0x100fe200078e0242 */
[----:B------:R2:W-:Y:S03]  /*c730*/  @!P2 ST.E.64 desc[UR6][R28.64], R6 ;  /* 0x000000061c00a985 */ /* 0x0005e6000c101b06 */
[----:B------:R-:W-:Y:S01]  /*c740*/  @!P6 IMAD.WIDE R58, R59, 0x4, R66 ;  /* 0x000000043b3ae825 */ /* 0x000fe200078e0242 */
[----:B------:R2:W-:Y:S04]  /*c750*/  @!P3 ST.E.64 desc[UR6][R32.64], R12 ;  /* 0x0000000c2000b985 */ /* 0x0005e8000c101b06 */
[----:B------:R2:W-:Y:S04]  /*c760*/  @!P4 ST.E.64 desc[UR6][R36.64], R24 ;  /* 0x000000182400c985 */ /* 0x0005e8000c101b06 */
[----:B------:R2:W-:Y:S04]  /*c770*/  @!P5 ST.E.64 desc[UR6][R44.64], R48 ;  /* 0x000000302c00d985 */ /* 0x0005e8000c101b06 */
[----:B------:R2:W-:Y:S02]  /*c780*/  @!P6 ST.E.64 desc[UR6][R58.64], R60 ;  /* 0x0000003c3a00e985 */ /* 0x0005e4000c101b06 */
.L_x_35:
[----:B------:R-:W-:Y:S05]  /*c790*/  BSYNC B0 ;  /* 0x0000000000007941 */ /* 0x000fea0003800000 */
.L_x_34:
[----:B------:R-:W-:Y:S01]  /*c7a0*/  ISETP.GE.AND P0, PT, R69, R18, PT ;  /* 0x000000124500720c */ /* 0x000fe20003f06270 */
[----:B--2---:R0:W1:Y:S04]  /*c7b0*/  SHFL.IDX PT, R23, R76, 0x1, 0x1c1f ;  /* 0x003c1f004c177f89 */ /* 0x00406800000e0000 */
[----:B------:R0:W2:Y:S08]  /*c7c0*/  SHFL.IDX PT, R22, R74, 0x1, 0x1c1f ;  /* 0x003c1f004a167f89 */ /* 0x0000b000000e0000 */
[----:B0-----:R-:W-:Y:S05]  /*c7d0*/  @P0 BRA `(.L_x_10) ;  /* 0x00000044003c0947 */ /* 0x001fea0003800000 */
[----:B------:R-:W-:Y:S01]  /*c7e0*/  ULDC UR4, c[0x0][0xac8] ;  /* 0x0002b20000047ab9 */ /* 0x000fe20000000800 */
[C---:B------:R-:W-:Y:S01]  /*c7f0*/  VIADD R0, R71.reuse, 0x8 ;  /* 0x0000000847007836 */ /* 0x040fe20000000000 */
[C---:B------:R-:W-:Y:S01]  /*c800*/  ISETP.GE.AND P0, PT, R71.reuse, UR4, PT ;  /* 0x0000000447007c0c */ /* 0x040fe2000bf06270 */
[C---:B------:R-:W-:Y:S01]  /*c810*/  VIADD R4, R71.reuse, 0x10 ;  /* 0x0000001047047836 */ /* 0x040fe20000000000 */
[----:B------:R-:W-:Y:S01]  /*c820*/  ULDC.64 UR6, c[0x0][0x208] ;  /* 0x0000820000067ab9 */ /* 0x000fe20000000a00 */
[C---:B------:R-:W-:Y:S01]  /*c830*/  VIADD R6, R71.reuse, 0x18 ;  /* 0x0000001847067836 */ /* 0x040fe20000000000 */
[----:B------:R-:W-:Y:S01]  /*c840*/  ISETP.GE.AND P5, PT, R0, UR4, PT ;  /* 0x0000000400007c0c */ /* 0x000fe2000bfa6270 */
[C---:B------:R-:W-:Y:S01]  /*c850*/  VIADD R13, R71.reuse, 0x28 ;  /* 0x00000028470d7836 */ /* 0x040fe20000000000 */
[----:B------:R-:W-:Y:S01]  /*c860*/  ISETP.GE.AND P6, PT, R4, UR4, PT ;  /* 0x0000000404007c0c */ /* 0x000fe2000bfc6270 */
[C---:B------:R-:W-:Y:S02]  /*c870*/  VIADD R12, R71.reuse, 0x20 ;  /* 0x00000020470c7836 */ /* 0x040fe40000000000 */
[----:B------:R-:W-:Y:S01]  /*c880*/  VIADD R17, R71, 0x38 ;  /* 0x0000003847117836 */ /* 0x000fe20000000000 */
[----:B------:R-:W-:Y:S01]  /*c890*/  ISETP.GE.AND P3, PT, R13, UR4, PT ;  /* 0x000000040d007c0c */ /* 0x000fe2000bf66270 */
[C---:B------:R-:W-:Y:S01]  /*c8a0*/  VIADD R16, R71.reuse, 0x30 ;  /* 0x0000003047107836 */ /* 0x040fe20000000000 */
[----:B------:R-:W-:Y:S01]  /*c8b0*/  ISETP.GE.AND P4, PT, R12, UR4, PT ;  /* 0x000000040c007c0c */ /* 0x000fe2000bf86270 */
[----:B-12---:R-:W-:Y:S01]  /*c8c0*/  @!P0 IMAD.WIDE R2, R71, 0x4, R22 ;  /* 0x0000000447028825 */ /* 0x006fe200078e0216 */
[----:B------:R-:W-:-:S02]  /*c8d0*/  ISETP.GE.AND P1, PT, R17, UR4, PT ;  /* 0x0000000411007c0c */ /* 0x000fc4000bf26270 */
[----:B------:R-:W-:Y:S01]  /*c8e0*/  ISETP.GE.AND P2, PT, R16, UR4, PT ;  /* 0x0000000410007c0c */ /* 0x000fe2000bf46270 */
[C---:B------:R-:W-:Y:S01]  /*c8f0*/  VIADD R24, R71.reuse, 0x40 ;  /* 0x0000004047187836 */ /* 0x040fe20000000000 */
[----:B------:R0:W-:Y:S01]  /*c900*/  @!P0 ST.E.64 desc[UR6][R2.64], R52 ;  /* 0x0000003402008985 */ /* 0x0001e2000c101b06 */
[----:B------:R-:W-:Y:S01]  /*c910*/  ISETP.GE.AND P0, PT, R6, UR4, PT ;  /* 0x0000000406007c0c */ /* 0x000fe2000bf06270 */
[C---:B------:R-:W-:Y:S01]  /*c920*/  VIADD R28, R71.reuse, 0x48 ;  /* 0x00000048471c7836 */ /* 0x040fe20000000000 */
[----:B------:R-:W-:Y:S01]  /*c930*/  @!P5 LEA.HI R0, R0, R0, RZ, 0x1 ;  /* 0x000000000000d211 */ /* 0x000fe200078f08ff */
[----:B------:R-:W-:Y:S01]  /*c940*/  VIADD R32, R71, 0x70 ;  /* 0x0000007047207836 */ /* 0x000fe20000000000 */
[----:B------:R-:W-:Y:S02]  /*c950*/  @!P6 LEA.HI R4, R4, R4, RZ, 0x1 ;  /* 0x000000040404e211 */ /* 0x000fe400078f08ff */
[----:B------:R-:W-:Y:S02]  /*c960*/  @!P5 LOP3.LUT R5, R0, 0xfffffffe, RZ, 0xc0, !PT ;  /* 0xfffffffe0005d812 */ /* 0x000fe400078ec0ff */
[----:B------:R-:W-:-:S02]  /*c970*/  @!P6 LOP3.LUT R7, R4, 0xfffffffe, RZ, 0xc0, !PT ;  /* 0xfffffffe0407e812 */ /* 0x000fc400078ec0ff */
[----:B------:R-:W-:Y:S02]  /*c980*/  @!P3 LEA.HI R0, R13, R13, RZ, 0x1 ;  /* 0x0000000d0d00b211 */ /* 0x000fe400078f08ff */
[----:B------:R-:W-:Y:S01]  /*c990*/  @!P4 LEA.HI R12, R12, R12, RZ, 0x1 ;  /* 0x0000000c0c0cc211 */ /* 0x000fe200078f08ff */
[--C-:B0-----:R-:W-:Y:S01]  /*c9a0*/  @!P5 IMAD.WIDE R2, R5, 0x4, R22.reuse ;  /* 0x000000040502d825 */ /* 0x101fe200078e0216 */
[----:B------:R-:W-:Y:S02]  /*c9b0*/  @!P0 LEA.HI R6, R6, R6, RZ, 0x1 ;  /* 0x0000000606068211 */ /* 0x000fe400078f08ff */
[----:B------:R-:W-:Y:S01]  /*c9c0*/  @!P1 LEA.HI R18, R17, R17, RZ, 0x1 ;  /* 0x0000001111129211 */ /* 0x000fe200078f08ff */
[----:B------:R-:W-:Y:S01]  /*c9d0*/  @!P6 IMAD.WIDE R4, R7, 0x4, R22 ;  /* 0x000000040704e825 */ /* 0x000fe200078e0216 */
[----:B------:R-:W-:Y:S01]  /*c9e0*/  @!P0 LOP3.LUT R7, R6, 0xfffffffe, RZ, 0xc0, !PT ;  /* 0xfffffffe06078812 */ /* 0x000fe200078ec0ff */
[----:B------:R0:W-:Y:S01]  /*c9f0*/  @!P5 ST.E.64 desc[UR6][R2.64], R40 ;  /* 0x000000280200d985 */ /* 0x0001e2000c101b06 */
[----:B------:R-:W-:-:S02]  /*ca00*/  ISETP.GE.AND P5, PT, R24, UR4, PT ;  /* 0x0000000418007c0c */ /* 0x000fc4000bfa6270 */
[----:B------:R-:W-:Y:S01]  /*ca10*/  @!P2 LEA.HI R16, R16, R16, RZ, 0x1 ;  /* 0x000000101010a211 */ /* 0x000fe200078f08ff */
[----:B------:R1:W-:Y:S01]  /*ca20*/  @!P6 ST.E.64 desc[UR6][R4.64], R56 ;  /* 0x000000380400e985 */ /* 0x0003e2000c101b06 */
[----:B------:R-:W-:Y:S01]  /*ca30*/  @!P3 LOP3.LUT R17, R0, 0xfffffffe, RZ, 0xc0, !PT ;  /* 0xfffffffe0011b812 */ /* 0x000fe200078ec0ff */
[----:B------:R-:W-:Y:S01]  /*ca40*/  VIADD R0, R71, 0x50 ;  /* 0x0000005047007836 */ /* 0x000fe20000000000 */
[----:B------:R-:W-:Y:S02]  /*ca50*/  @!P4 LOP3.LUT R13, R12, 0xfffffffe, RZ, 0xc0, !PT ;  /* 0xfffffffe0c0dc812 */ /* 0x000fe400078ec0ff */
[----:B------:R-:W-:Y:S02]  /*ca60*/  @!P2 LOP3.LUT R25, R16, 0xfffffffe, RZ, 0xc0, !PT ;  /* 0xfffffffe1019a812 */ /* 0x000fe400078ec0ff */
[----:B------:R-:W-:Y:S02]  /*ca70*/  ISETP.GE.AND P6, PT, R28, UR4, PT ;  /* 0x000000041c007c0c */ /* 0x000fe4000bfc6270 */
[----:B------:R-:W-:Y:S01]  /*ca80*/  @!P1 LOP3.LUT R29, R18, 0xfffffffe, RZ, 0xc0, !PT ;  /* 0xfffffffe121d9812 */ /* 0x000fe200078ec0ff */
[----:B0-----:R-:W-:Y:S01]  /*ca90*/  @!P0 IMAD.WIDE R2, R7, 0x4, R22 ;  /* 0x0000000407028825 */ /* 0x001fe200078e0216 */
[----:B------:R-:W-:-:S03]  /*caa0*/  @!P5 LEA.HI R24, R24, R24, RZ, 0x1 ;  /* 0x000000181818d211 */ /* 0x000fc600078f08ff */
[--C-:B-1----:R-:W-:Y:S01]  /*cab0*/  @!P4 IMAD.WIDE R4, R13, 0x4, R22.reuse ;  /* 0x000000040d04c825 */ /* 0x102fe200078e0216 */
[----:B------:R0:W-:Y:S01]  /*cac0*/  @!P0 ST.E.64 desc[UR6][R2.64], R10 ;  /* 0x0000000a02008985 */ /* 0x0001e2000c101b06 */
[----:B------:R-:W-:Y:S02]  /*cad0*/  ISETP.GE.AND P0, PT, R0, UR4, PT ;  /* 0x0000000400007c0c */ /* 0x000fe4000bf06270 */
[--C-:B------:R-:W-:Y:S01]  /*cae0*/  @!P3 IMAD.WIDE R6, R17, 0x4, R22.reuse ;  /* 0x000000041106b825 */ /* 0x100fe200078e0216 */
[----:B------:R1:W-:Y:S01]  /*caf0*/  @!P4 ST.E.64 desc[UR6][R4.64], R20 ;  /* 0x000000140400c985 */ /* 0x0003e2000c101b06 */
[----:B------:R-:W-:Y:S02]  /*cb00*/  @!P6 LEA.HI R28, R28, R28, RZ, 0x1 ;  /* 0x0000001c1c1ce211 */ /* 0x000fe400078f08ff */
[----:B------:R-:W-:Y:S01]  /*cb10*/  @!P2 IMAD.WIDE R12, R25, 0x4, R22 ;  /* 0x00000004190ca825 */ /* 0x000fe200078e0216 */
[----:B------:R2:W-:Y:S01]  /*cb20*/  @!P3 ST.E.64 desc[UR6][R6.64], R30 ;  /* 0x0000001e0600b985 */ /* 0x0005e2000c101b06 */
[----:B------:R-:W-:-:S02]  /*cb30*/  ISETP.GE.AND P4, PT, R32, UR4, PT ;  /* 0x0000000420007c0c */ /* 0x000fc4000bf86270 */
[--C-:B------:R-:W-:Y:S01]  /*cb40*/  @!P1 IMAD.WIDE R16, R29, 0x4, R22.reuse ;  /* 0x000000041d109825 */ /* 0x100fe200078e0216 */
[----:B------:R-:W-:Y:S01]  /*cb50*/  @!P2 ST.E.64 desc[UR6][R12.64], R34 ;  /* 0x000000220c00a985 */ /* 0x000fe2000c101b06 */
[----:B0-----:R-:W-:Y:S02]  /*cb60*/  @!P5 LOP3.LUT R3, R24, 0xfffffffe, RZ, 0xc0, !PT ;  /* 0xfffffffe1803d812 */ /* 0x001fe400078ec0ff */
[C---:B------:R-:W-:Y:S01]  /*cb70*/  VIADD R18, R71.reuse, 0x58 ;  /* 0x0000005847127836 */ /* 0x040fe20000000000 */
[----:B------:R-:W-:Y:S01]  /*cb80*/  @!P1 ST.E.64 desc[UR6][R16.64], R46 ;  /* 0x0000002e10009985 */ /* 0x000fe2000c101b06 */
[C---:B------:R-:W-:Y:S01]  /*cb90*/  VIADD R25, R71.reuse, 0x60 ;  /* 0x0000006047197836 */ /* 0x040fe20000000000 */
[----:B------:R-:W-:Y:S01]  /*cba0*/  @!P0 LEA.HI R0, R0, R0, RZ, 0x1 ;  /* 0x0000000000008211 */ /* 0x000fe200078f08ff */
[----:B------:R-:W-:Y:S01]  /*cbb0*/  VIADD R29, R71, 0x68 ;  /* 0x00000068471d7836 */ /* 0x000fe20000000000 */
[----:B------:R-:W-:Y:S01]  /*cbc0*/  ISETP.GE.AND P1, PT, R18, UR4, PT ;  /* 0x0000000412007c0c */ /* 0x000fe2000bf26270 */
[----:B------:R-:W-:Y:S01]  /*cbd0*/  @!P5 IMAD.WIDE R2, R3, 0x4, R22 ;  /* 0x000000040302d825 */ /* 0x000fe200078e0216 */
[----:B------:R-:W-:-:S02]  /*cbe0*/  ISETP.GE.AND P2, PT, R25, UR4, PT ;  /* 0x0000000419007c0c */ /* 0x000fc4000bf46270 */
[----:B------:R-:W-:Y:S01]  /*cbf0*/  ISETP.GE.AND P3, PT, R29, UR4, PT ;  /* 0x000000041d007c0c */ /* 0x000fe2000bf66270 */
[----:B------:R-:W-:Y:S01]  /*cc00*/  VIADD R71, R71, 0x78 ;  /* 0x0000007847477836 */ /* 0x000fe20000000000 */
[----:B-1----:R-:W-:Y:S01]  /*cc10*/  @!P6 LOP3.LUT R5, R28, 0xfffffffe, RZ, 0xc0, !PT ;  /* 0xfffffffe1c05e812 */ /* 0x002fe200078ec0ff */
[----:B------:R0:W-:Y:S01]  /*cc20*/  @!P5 ST.E.64 desc[UR6][R2.64], R38 ;  /* 0x000000260200d985 */ /* 0x0001e2000c101b06 */
[----:B--2---:R-:W-:Y:S02]  /*cc30*/  @!P0 LOP3.LUT R7, R0, 0xfffffffe, RZ, 0xc0, !PT ;  /* 0xfffffffe00078812 */ /* 0x004fe400078ec0ff */
[----:B------:R-:W-:Y:S01]  /*cc40*/  @!P4 LEA.HI R32, R32, R32, RZ, 0x1 ;  /* 0x000000202020c211 */ /* 0x000fe200078f08ff */
[----:B------:R-:W-:Y:S02]  /*cc50*/  @!P6 IMAD.WIDE R4, R5, 0x4, R22 ;  /* 0x000000040504e825 */ /* 0x000fe400078e0216 */
[----:B------:R-:W-:Y:S02]  /*cc60*/  @!P1 LEA.HI R18, R18, R18, RZ, 0x1 ;  /* 0x0000001212129211 */ /* 0x000fe400078f08ff */
[----:B------:R-:W-:Y:S01]  /*cc70*/  @!P2 LEA.HI R25, R25, R25, RZ, 0x1 ;  /* 0x000000191919a211 */ /* 0x000fe200078f08ff */
[----:B------:R1:W-:Y:S01]  /*cc80*/  @!P6 ST.E.64 desc[UR6][R4.64], R50 ;  /* 0x000000320400e985 */ /* 0x0003e2000c101b06 */
[----:B------:R-:W-:-:S02]  /*cc90*/  @!P3 LEA.HI R29, R29, R29, RZ, 0x1 ;  /* 0x0000001d1d1db211 */ /* 0x000fc400078f08ff */
[----:B------:R-:W-:Y:S01]  /*cca0*/  @!P1 LOP3.LUT R11, R18, 0xfffffffe, RZ, 0xc0, !PT ;  /* 0xfffffffe120b9812 */ /* 0x000fe200078ec0ff */
[--C-:B0-----:R-:W-:Y:S01]  /*ccb0*/  @!P0 IMAD.WIDE R2, R7, 0x4, R22.reuse ;  /* 0x0000000407028825 */ /* 0x101fe200078e0216 */
[----:B------:R-:W-:Y:S02]  /*ccc0*/  @!P2 LOP3.LUT R25, R25, 0xfffffffe, RZ, 0xc0, !PT ;  /* 0xfffffffe1919a812 */ /* 0x000fe400078ec0ff */
[----:B------:R-:W-:Y:S02]  /*ccd0*/  @!P3 LOP3.LUT R29, R29, 0xfffffffe, RZ, 0xc0, !PT ;  /* 0xfffffffe1d1db812 */ /* 0x000fe400078ec0ff */
[----:B------:R0:W-:Y:S01]  /*cce0*/  @!P0 ST.E.64 desc[UR6][R2.64], R8 ;  /* 0x0000000802008985 */ /* 0x0001e2000c101b06 */
[----:B------:R-:W-:Y:S01]  /*ccf0*/  ISETP.GE.AND P0, PT, R71, UR4, PT ;  /* 0x0000000447007c0c */ /* 0x000fe2000bf06270 */
[----:B------:R-:W-:Y:S01]  /*cd00*/  @!P2 IMAD.WIDE R6, R25, 0x4, R22 ;  /* 0x000000041906a825 */ /* 0x000fe200078e0216 */
[----:B------:R-:W-:-:S03]  /*cd10*/  @!P4 LOP3.LUT R13, R32, 0xfffffffe, RZ, 0xc0, !PT ;  /* 0xfffffffe200dc812 */ /* 0x000fc600078ec0ff */
[----:B-1----:R-:W-:-:S04]  /*cd20*/  @!P1 IMAD.WIDE R4, R11, 0x4, R22 ;  /* 0x000000040b049825 */ /* 0x002fc800078e0216 */
[--C-:B------:R-:W-:Y:S01]  /*cd30*/  @!P3 IMAD.WIDE R10, R29, 0x4, R22.reuse ;  /* 0x000000041d0ab825 */ /* 0x100fe200078e0216 */
[----:B------:R0:W-:Y:S03]  /*cd40*/  @!P1 ST.E.64 desc[UR6][R4.64], R14 ;  /* 0x0000000e04009985 */ /* 0x0001e6000c101b06 */
[----:B------:R-:W-:Y:S01]  /*cd50*/  @!P4 IMAD.WIDE R12, R13, 0x4, R22 ;  /* 0x000000040d0cc825 */ /* 0x000fe200078e0216 */
[----:B------:R0:W-:Y:S04]  /*cd60*/  @!P2 ST.E.64 desc[UR6][R6.64], R26 ;  /* 0x0000001a0600a985 */ /* 0x0001e8000c101b06 */
[----:B------:R0:W-:Y:S04]  /*cd70*/  @!P3 ST.E.64 desc[UR6][R10.64], R42 ;  /* 0x0000002a0a00b985 */ /* 0x0001e8000c101b06 */
[----:B------:R0:W-:Y:S01]  /*cd80*/  @!P4 ST.E.64 desc[UR6][R12.64], R54 ;  /* 0x000000360c00c985 */ /* 0x0001e2000c101b06 */
[----:B------:R-:W-:Y:S05]  /*cd90*/  @P0 BRA `(.L_x_10) ;  /* 0x0000003c00cc0947 */ /* 0x000fea0003800000 */
[----:B------:R-:W-:Y:S01]  /*cda0*/  LEA.HI R71, R71, R71, RZ, 0x1 ;  /* 0x0000004747477211 */ /* 0x000fe200078f08ff */
[----:B------:R-:W-:-:S03]  /*cdb0*/  ULDC.64 UR4, c[0x0][0x208] ;  /* 0x0000820000047ab9 */ /* 0x000fc60000000a00 */
[----:B0-----:R-:W-:-:S05]  /*cdc0*/  LOP3.LUT R3, R71, 0xfffffffe, RZ, 0xc0, !PT ;  /* 0xfffffffe47037812 */ /* 0x001fca00078ec0ff */
[----:B------:R-:W-:-:S05]  /*cdd0*/  IMAD.WIDE R2, R3, 0x4, R22 ;  /* 0x0000000403027825 */ /* 0x000fca00078e0216 */
[----:B------:R0:W-:Y:S01]  /*cde0*/  ST.E.64 desc[UR4][R2.64], R86 ;  /* 0x0000005602007985 */ /* 0x0001e2000c101b04 */
[----:B------:R-:W-:Y:S05]  /*cdf0*/  BRA `(.L_x_10) ;  /* 0x0000003c00b47947 */ /* 0x000fea0003800000 */
.L_x_33:
[----:B------:R-:W0:Y:S02]  /*ce00*/  S2R R0, SR_TID.X ;  /* 0x0000000000007919 */ /* 0x000e240000002100 */
[----:B0-----:R-:W-:-:S05]  /*ce10*/  VIADD R2, R0, 0xffffff80 ;  /* 0xffffff8000027836 */ /* 0x001fca0000000000 */
[----:B------:R-:W-:-:S13]  /*ce20*/  ISETP.GT.AND P0, PT, R2, 0x7f, PT ;  /* 0x0000007f0200780c */ /* 0x000fda0003f04270 */
[----:B------:R-:W-:Y:S05]  /*ce30*/  @P0 BRA `(.L_x_10) ;  /* 0x0000003c00a40947 */ /* 0x000fea0003800000 */
[----:B------:R-:W0:Y:S01]  /*ce40*/  S2R R3, SR_CTAID.X ;  /* 0x0000000000037919 */ /* 0x000e220000002500 */
[----:B------:R-:W1:Y:S01]  /*ce50*/  LDC R6, c[0x0][0xbe8] ;  /* 0x0002fa00ff067b82 */ /* 0x000e620000000800 */
[----:B------:R-:W-:Y:S01]  /*ce60*/  ULDC UR4, c[0x0][0xa88] ;  /* 0x0002a20000047ab9 */ /* 0x000fe20000000800 */
[----:B0-----:R-:W-:Y:S02]  /*ce70*/  IMAD R0, R3, 0x80, R0 ;  /* 0x0000008003007824 */ /* 0x001fe400078e0200 */
[----:B-1----:R-:W-:Y:S02]  /*ce80*/  IMAD R3, R6, UR4, RZ ;  /* 0x0000000406037c24 */ /* 0x002fe4000f8e02ff */
[----:B------:R-:W-:-:S05]  /*ce90*/  VIADD R0, R0, 0xffffff80 ;  /* 0xffffff8000007836 */ /* 0x000fca0000000000 */
[----:B------:R-:W-:-:S13]  /*cea0*/  ISETP.GE.AND P0, PT, R0, R3, PT ;  /* 0x000000030000720c */ /* 0x000fda0003f06270 */
[----:B------:R-:W-:Y:S05]  /*ceb0*/  @P0 BRA `(.L_x_10) ;  /* 0x0000003c00840947 */ /* 0x000fea0003800000 */
[----:B------:R-:W-:Y:S01]  /*cec0*/  ISETP.NE.AND P0, PT, R6, 0x1, PT ;  /* 0x000000010600780c */ /* 0x000fe20003f05270 */
[----:B------:R-:W0:Y:S01]  /*ced0*/  S2UR UR7, SR_CTAID.Z ;  /* 0x00000000000779c3 */ /* 0x000e220000002700 */
[----:B------:R-:W-:Y:S01]  /*cee0*/  R2UR UR11, R19 ;  /* 0x00000000130b72ca */ /* 0x000fe200000e0000 */
[----:B------:R-:W-:Y:S01]  /*cef0*/  ULDC.64 UR8, c[0x0][0xbd0] ;  /* 0x0002f40000087ab9 */ /* 0x000fe20000000a00 */
[----:B------:R-:W-:Y:S01]  /*cf00*/  IMAD.MOV.U32 R5, RZ, RZ, R0 ;  /* 0x000000ffff057224 */ /* 0x000fe200078e0000 */
[----:B------:R-:W-:-:S04]  /*cf10*/  ULDC.64 UR12, c[0x0][0x208] ;  /* 0x00008200000c7ab9 */ /* 0x000fc80000000a00 */
[----:B------:R-:W1:Y:S06]  /*cf20*/  LDC.64 R10, c[0x0][0xbd8] ;  /* 0x0002f600ff0a7b82 */ /* 0x000e6c0000000a00 */
[----:B------:R-:W-:Y:S02]  /*cf30*/  USHF.R.S32.HI UR6, URZ, 0x1f, UR11 ;  /* 0x0000001f3f067899 */ /* 0x000fe4000801140b */
[----:B------:R-:W2:Y:S01]  /*cf40*/  @P0 LDC R7, c[0x0][0xbec] ;  /* 0x0002fb00ff070b82 */ /* 0x000ea20000000800 */
[----:B------:R-:W-:Y:S02]  /*cf50*/  UIMAD.WIDE.U32 UR4, UR11, UR8, URZ ;  /* 0x000000080b0472a5 */ /* 0x000fe4000f8e003f */
[----:B------:R-:W-:-:S04]  /*cf60*/  UIMAD UR6, UR6, UR8, URZ ;  /* 0x00000008060672a4 */ /* 0x000fc8000f8e023f */
[----:B------:R-:W-:Y:S01]  /*cf70*/  UIMAD UR6, UR11, UR9, UR6 ;  /* 0x000000090b0672a4 */ /* 0x000fe2000f8e0206 */
[----:B------:R-:W3:Y:S01]  /*cf80*/  @P0 LDC R9, c[0x0][0xbf0] ;  /* 0x0002fc00ff090b82 */ /* 0x000ee20000000800 */
[----:B0-----:R-:W-:Y:S01]  /*cf90*/  USHF.R.S32.HI UR8, URZ, 0x1f, UR7 ;  /* 0x0000001f3f087899 */ /* 0x001fe20008011407 */
[----:B------:R-:W-:Y:S01]  /*cfa0*/  IMAD.U32 R3, RZ, RZ, UR5 ;  /* 0x00000005ff037e24 */ /* 0x000fe2000f8e00ff */
[----:B------:R-:W-:Y:S01]  /*cfb0*/  UIADD3 UR6, UR5, UR6, URZ ;  /* 0x0000000605067290 */ /* 0x000fe2000fffe03f */
[----:B------:R-:W-:Y:S02]  /*cfc0*/  IMAD.U32 R2, RZ, RZ, UR4 ;  /* 0x00000004ff027e24 */ /* 0x000fe4000f8e00ff */
[----:B------:R-:W-:Y:S02]  /*cfd0*/  ULDC.64 UR4, c[0x0][0xbe0] ;  /* 0x0002f80000047ab9 */ /* 0x000fe40000000a00 */
[----:B------:R-:W0:Y:S01]  /*cfe0*/  S2UR UR10, SR_CTAID.Y ;  /* 0x00000000000a79c3 */ /* 0x000e220000002600 */
[----:B------:R-:W-:-:S02]  /*cff0*/  IMAD.U32 R3, RZ, RZ, UR6 ;  /* 0x00000006ff037e24 */ /* 0x000fc4000f8e00ff */
[C---:B-1----:R-:W-:Y:S02]  /*d000*/  IMAD R12, R10.reuse, UR8, RZ ;  /* 0x000000080a0c7c24 */ /* 0x042fe4000f8e02ff */
[----:B------:R-:W-:-:S03]  /*d010*/  IMAD.WIDE.U32 R2, R10, UR7, R2 ;  /* 0x000000070a027c25 */ /* 0x000fc6000f8e0002 */
[----:B------:R-:W0:Y:S01]  /*d020*/  LDC R8, c[0x0][0xc50] ;  /* 0x00031400ff087b82 */ /* 0x000e220000000800 */
[----:B--2---:R-:W-:-:S04]  /*d030*/  @P0 IMAD.HI.U32 R4, R0, R7, RZ ;  /* 0x0000000700040227 */ /* 0x004fc800078e00ff */
[----:B------:R-:W-:Y:S02]  /*d040*/  IMAD R7, RZ, RZ, -UR11 ;  /* 0x8000000bff077e24 */ /* 0x000fe4000f8e02ff */
[----:B------:R-:W-:Y:S01]  /*d050*/  IMAD R11, R11, UR7, R12 ;  /* 0x000000070b0b7c24 */ /* 0x000fe2000f8e020c */
[----:B---3--:R-:W-:-:S03]  /*d060*/  @P0 SHF.R.U32.HI R5, RZ, R9, R4 ;  /* 0x00000009ff050219 */ /* 0x008fc60000011604 */
[----:B------:R-:W-:Y:S02]  /*d070*/  IMAD.IADD R3, R11, 0x1, R3 ;  /* 0x000000010b037824 */ /* 0x000fe400078e0203 */
[----:B0-----:R-:W-:Y:S02]  /*d080*/  IMAD R9, R8, R7, UR10 ;  /* 0x0000000a08097e24 */ /* 0x001fe4000f8e0207 */
[----:B------:R-:W-:Y:S02]  /*d090*/  IMAD.MOV R7, RZ, RZ, -R5 ;  /* 0x000000ffff077224 */ /* 0x000fe400078e0a05 */
[----:B------:R-:W-:Y:S01]  /*d0a0*/  IMAD.WIDE.U32 R2, R9, UR4, R2 ;  /* 0x0000000409027c25 */ /* 0x000fe2000f8e0002 */
[----:B------:R-:W-:-:S03]  /*d0b0*/  SHF.R.S32.HI R4, RZ, 0x1f, R9 ;  /* 0x0000001fff047819 */ /* 0x000fc60000011409 */
[----:B------:R-:W-:Y:S01]  /*d0c0*/  IMAD R7, R6, R7, R0 ;  /* 0x0000000706077224 */ /* 0x000fe200078e0200 */
[----:B------:R-:W-:Y:S01]  /*d0d0*/  IADD3 R2, P0, R5, R2, RZ ;  /* 0x0000000205027210 */ /* 0x000fe20007f1e0ff */
[----:B------:R-:W-:-:S03]  /*d0e0*/  IMAD R4, R4, UR4, RZ ;  /* 0x0000000404047c24 */ /* 0x000fc6000f8e02ff */
[----:B------:R-:W-:Y:S01]  /*d0f0*/  SHF.R.S32.HI R0, RZ, 0x1f, R7 ;  /* 0x0000001fff007819 */ /* 0x000fe20000011407 */
[----:B------:R-:W-:Y:S01]  /*d100*/  IMAD R4, R9, UR5, R4 ;  /* 0x0000000509047c24 */ /* 0x000fe2000f8e0204 */
[----:B------:R-:W-:Y:S01]  /*d110*/  SHF.R.S32.HI R9, RZ, 0x1f, R5 ;  /* 0x0000001fff097819 */ /* 0x000fe20000011405 */
[----:B------:R-:W-:Y:S02]  /*d120*/  ULDC.64 UR4, c[0x0][0xbc8] ;  /* 0x0002f20000047ab9 */ /* 0x000fe40000000a00 */
[----:B------:R-:W-:Y:S01]  /*d130*/  IMAD R0, R0, UR4, RZ ;  /* 0x0000000400007c24 */ /* 0x000fe2000f8e02ff */
[----:B------:R-:W-:-:S03]  /*d140*/  IADD3.X R3, R9, R3, R4, P0, !PT ;  /* 0x0000000309037210 */ /* 0x000fc600007fe404 */
[C---:B------:R-:W-:Y:S02]  /*d150*/  IMAD R5, R7.reuse, UR5, R0 ;  /* 0x0000000507057c24 */ /* 0x040fe4000f8e0200 */
[----:B------:R-:W-:Y:S01]  /*d160*/  IMAD.WIDE.U32 R2, R7, UR4, R2 ;  /* 0x0000000407027c25 */ /* 0x000fe2000f8e0002 */
[----:B------:R-:W-:-:S03]  /*d170*/  ULDC.64 UR4, c[0x0][0xba8] ;  /* 0x0002ea0000047ab9 */ /* 0x000fc60000000a00 */
[----:B------:R-:W-:Y:S01]  /*d180*/  IMAD.IADD R3, R3, 0x1, R5 ;  /* 0x0000000103037824 */ /* 0x000fe200078e0205 */
[----:B------:R-:W-:-:S04]  /*d190*/  LEA R4, P0, R2, UR4, 0x2 ;  /* 0x0000000402047c11 */ /* 0x000fc8000f8010ff */
[----:B------:R-:W-:Y:S01]  /*d1a0*/  LEA.HI.X R5, R2, UR5, R3, 0x2, P0 ;  /* 0x0000000502057c11 */ /* 0x000fe200080f1403 */
[----:B------:R-:W-:-:S05]  /*d1b0*/  IMAD.MOV.U32 R3, RZ, RZ, -0x800000 ;  /* 0xff800000ff037424 */ /* 0x000fca00078e00ff */
[----:B------:R0:W-:Y:S01]  /*d1c0*/  STG.E desc[UR12][R4.64], R3 ;  /* 0x0000000304007986 */ /* 0x0001e2000c10190c */
[----:B------:R-:W-:Y:S05]  /*d1d0*/  BRA `(.L_x_10) ;  /* 0x0000003800bc7947 */ /* 0x000fea0003800000 */
.L_x_8:
[----:B------:R-:W-:-:S08]  /*d1e0*/  NOP ;  /* 0x0000000000007918 */ /* 0x000fd00000000000 */
[----:B0-----:R-:W0:-:S00]  /*d1f0*/  USETMAXREG.DEALLOC.CTAPOOL 0x18 ;  /* 0x00000018000079c8 */ /* 0x001e0000080e0500 */
[----:B0-----:R-:W-:Y:S01]  /*d200*/  LOP3.LUT R0, R0, 0x3, RZ, 0xc0, !PT ;  /* 0x0000000300007812 */ /* 0x001fe200078ec0ff */
[----:B------:R-:W0:Y:S05]  /*d210*/  S2R R19, SR_CTAID.Z ;  /* 0x0000000000137919 */ /* 0x000e2a0000002700 */
[----:B------:R-:W1:Y:S01]  /*d220*/  S2UR UR6, SR_CTAID.Y ;  /* 0x00000000000679c3 */ /* 0x000e620000002600 */
[----:B------:R-:W2:Y:S02]  /*d230*/  SHFL.IDX PT, R0, R0, RZ, 0x1f ;  /* 0x00001fff00007589 */ /* 0x000ea400000e0000 */
[----:B--2---:R-:W-:-:S13]  /*d240*/  ISETP.NE.AND P0, PT, R0, RZ, PT ;  /* 0x000000ff0000720c */ /* 0x004fda0003f05270 */
[----:B01----:R-:W-:Y:S05]  /*d250*/  @!P0 BRA `(.L_x_36) ;  /* 0x0000000000288947 */ /* 0x003fea0003800000 */
[----:B------:R-:W-:Y:S01]  /*d260*/  ULDC UR7, c[0x0][0xc50] ;  /* 0x0003140000077ab9 */ /* 0x000fe20000000800 */
[----:B------:R-:W-:Y:S01]  /*d270*/  UMOV UR36, UR6 ;  /* 0x0000000600247c82 */ /* 0x000fe20008000000 */
[----:B------:R-:W-:-:S06]  /*d280*/  UISETP.NE.AND UP0, UPT, UR7, 0x1, UPT ;  /* 0x000000010700788c */ /* 0x000fcc000bf05270 */
[----:B------:R-:W-:-:S13]  /*d290*/  PLOP3.LUT P0, PT, PT, PT, UP0, 0x80, 0x0 ;  /* 0x000000000000781c */ /* 0x000fda0003f0f008 */
[----:B------:R-:W-:Y:S05]  /*d2a0*/  @!P0 BRA `(.L_x_37) ;  /* 0x0000000000308947 */ /* 0x000fea0003800000 */
[----:B------:R-:W-:Y:S01]  /*d2b0*/  ULDC UR4, c[0x0][0xc54] ;  /* 0x0003150000047ab9 */ /* 0x000fe20000000800 */
[----:B------:R-:W-:Y:S01]  /*d2c0*/  ULDC UR36, c[0x0][0xc58] ;  /* 0x0003160000247ab9 */ /* 0x000fe20000000800 */
[----:B------:R-:W-:-:S04]  /*d2d0*/  UIMAD.WIDE.U32 UR4, UR6, UR4, URZ ;  /* 0x00000004060472a5 */ /* 0x000fc8000f8e003f */
[----:B------:R-:W-:Y:S01]  /*d2e0*/  USHF.R.U32.HI UR36, URZ, UR36, UR5 ;  /* 0x000000243f247299 */ /* 0x000fe20008011605 */
[----:B------:R-:W-:Y:S11]  /*d2f0*/  BRA `(.L_x_37) ;  /* 0x00000000001c7947 */ /* 0x000ff60003800000 */
.L_x_36:
[----:B------:R-:W-:Y:S01]  /*d300*/  ULDC UR7, c[0x0][0xc50] ;  /* 0x0003140000077ab9 */ /* 0x000fe20000000800 */
[----:B------:R-:W-:Y:S01]  /*d310*/  UMOV UR36, UR6 ;  /* 0x0000000600247c82 */ /* 0x000fe20008000000 */
[----:B------:R-:W-:-:S11]  /*d320*/  UISETP.NE.AND UP0, UPT, UR7, 0x1, UPT ;  /* 0x000000010700788c */ /* 0x000fd6000bf05270 */
[----:B------:R-:W-:Y:S01]  /*d330*/  @UP0 ULDC UR4, c[0x0][0xc54] ;  /* 0x0003150000040ab9 */ /* 0x000fe20000000800 */
[----:B------:R-:W-:Y:S01]  /*d340*/  @UP0 ULDC UR8, c[0x0][0xc58] ;  /* 0x0003160000080ab9 */ /* 0x000fe20000000800 */
[----:B------:R-:W-:-:S04]  /*d350*/  UIMAD.WIDE.U32 UR4, UR6, UR4, URZ ;  /* 0x00000004060472a5 */ /* 0x000fc8000f8e003f */
[----:B------:R-:W-:-:S12]  /*d360*/  @UP0 USHF.R.U32.HI UR36, URZ, UR8, UR5 ;  /* 0x000000083f240299 */ /* 0x000fd80008011605 */
.L_x_37:
[----:B------:R-:W-:Y:S01]  /*d370*/  ISETP.GE.AND P0, PT, R19, RZ, PT ;  /* 0x000000ff1300720c */ /* 0x000fe20003f06270 */
[----:B------:R-:W-:Y:S01]  /*d380*/  UIADD3 UR4, -UR36, URZ, URZ ;  /* 0x0000003f24047290 */ /* 0x000fe2000fffe13f */
[----:B------:R-:W-:Y:S02]  /*d390*/  IMAD.MOV.U32 R10, RZ, RZ, 0x1 ;  /* 0x00000001ff0a7424 */ /* 0x000fe400078e00ff */
[----:B------:R-:W-:Y:S01]  /*d3a0*/  IMAD.MOV.U32 R0, RZ, RZ, RZ ;  /* 0x000000ffff007224 */ /* 0x000fe200078e00ff */
[----:B------:R-:W-:Y:S01]  /*d3b0*/  UIMAD UR6, UR7, UR4, UR6 ;  /* 0x00000004070672a4 */ /* 0x000fe2000f8e0206 */
[----:B------:R-:W-:-:S07]  /*d3c0*/  IMAD.MOV.U32 R3, RZ, RZ, 0x1 ;  /* 0x00000001ff037424 */ /* 0x000fce00078e00ff */
[----:B------:R-:W-:Y:S05]  /*d3d0*/  @!P0 BRA `(.L_x_38) ;  /* 0x0000003400748947 */ /* 0x000fea0003800000 */
[----:B------:R-:W-:Y:S01]  /*d3e0*/  ULDC.64 UR4, c[0x0][0x418] ;  /* 0x0001060000047ab9 */ /* 0x000fe20000000a00 */
[----:B------:R-:W-:Y:S02]  /*d3f0*/  ULOP3.LUT UR42, UR6, 0xffff, URZ, 0xc0, !UPT ;  /* 0x0000ffff062a7892 */ /* 0x000fe4000f8ec03f */
[----:B------:R-:W-:Y:S01]  /*d400*/  UISETP.NE.U32.AND UP0, UPT, UR4, URZ, UPT ;  /* 0x0000003f0400728c */ /* 0x000fe2000bf05070 */
[----:B------:R-:W-:Y:S02]  /*d410*/  UMOV UR41, URZ ;  /* 0x0000003f00297c82 */ /* 0x000fe40008000000 */
[----:B------:R-:W-:Y:S01]  /*d420*/  ULDC UR4, c[0x0][0x424] ;  /* 0x0001090000047ab9 */ /* 0x000fe20000000800 */
[----:B------:R-:W-:-:S03]  /*d430*/  UISETP.NE.AND.EX UP0, UPT, UR5, URZ, UPT, UP0 ;  /* 0x0000003f0500728c */ /* 0x000fc6000bf05300 */
[----:B------:R-:W-:Y:S01]  /*d440*/  ULDC UR5, c[0x0][0x2f0] ;  /* 0x0000bc0000057ab9 */ /* 0x000fe20000000800 */
[----:B------:R-:W-:-:S04]  /*d450*/  USEL UR4, UR4, 0x1, UP0 ;  /* 0x0000000104047887 */ /* 0x000fc80008000000 */
[----:B------:R-:W-:-:S04]  /*d460*/  UIMAD UR4, UR4, UR5, URZ ;  /* 0x00000005040472a4 */ /* 0x000fc8000f8e023f */
[----:B------:R-:W-:Y:S02]  /*d470*/  UISETP.GE.AND UP0, UPT, UR4, 0x1, UPT ;  /* 0x000000010400788c */ /* 0x000fe4000bf06270 */
[----:B------:R-:W-:-:S04]  /*d480*/  UIADD3 UR5, UR4, 0xaf, URZ ;  /* 0x000000af04057890 */ /* 0x000fc8000fffe03f */
[----:B------:R-:W-:Y:S01]  /*d490*/  PLOP3.LUT P0, PT, PT, PT, UP0, 0x80, 0x0 ;  /* 0x000000000000781c */ /* 0x000fe20003f0f008 */
[----:B------:R-:W-:-:S04]  /*d4a0*/  UIMAD.WIDE UR4, UR5, 0x2e8ba2e9, URZ ;  /* 0x2e8ba2e9050478a5 */ /* 0x000fc8000f8e023f */
[----:B------:R-:W-:-:S04]  /*d4b0*/  USHF.R.U32.HI UR40, URZ, 0x1f, UR5 ;  /* 0x0000001f3f287899 */ /* 0x000fc80008011605 */
        /* <DEDUP_REMOVED lines=9> */
[----:B------:R-:W-:Y:S01]  /*d550*/  IABS R4, R3 ;  /* 0x0000000300047213 */ /* 0x000fe20000000000 */
[----:B------:R-:W-:Y:S01]  /*d560*/  IMAD.U32 R3, RZ, RZ, UR7 ;  /* 0x00000007ff037e24 */ /* 0x000fe2000f8e00ff */
[----:B------:R-:W-:Y:S01]  /*d570*/  R2UR UR11, R0 ;  /* 0x00000000000b72ca */ /* 0x000fe200000e0000 */
[----:B------:R-:W-:Y:S02]  /*d580*/  ULOP3.LUT UR7, UR7, UR6, URZ, 0x3c, !UPT ;  /* 0x0000000607077292 */ /* 0x000fe4000f8e3c3f */
[----:B------:R-:W-:-:S10]  /*d590*/  IMAD.MOV R4, RZ, RZ, -R4 ;  /* 0x000000ffff047224 */ /* 0x000fd400078e0a04 */
[----:B------:R-:W0:Y:S08]  /*d5a0*/  I2F.RP R0, UR11 ;  /* 0x0000000b00007d06 */ /* 0x000e300008209400 */
[----:B0-----:R-:W0:Y:S02]  /*d5b0*/  MUFU.RCP R0, R0 ;  /* 0x0000000000007308 */ /* 0x001e240000001000 */
[----:B0-----:R-:W-:Y:S01]  /*d5c0*/  VIADD R2, R0, 0xffffffe ;  /* 0x0ffffffe00027836 */ /* 0x001fe20000000000 */
[----:B------:R-:W-:Y:S01]  /*d5d0*/  IABS R0, R3 ;  /* 0x0000000300007213 */ /* 0x000fe20000000000 */
[----:B------:R-:W-:-:S03]  /*d5e0*/  IMAD.MOV.U32 R3, RZ, RZ, R4 ;  /* 0x000000ffff037224 */ /* 0x000fc600078e0004 */
[----:B------:R-:W-:Y:S01]  /*d5f0*/  R2UR UR9, R0 ;  /* 0x00000000000972ca */ /* 0x000fe200000e0000 */
[----:B------:R-:W0:Y:S01]  /*d600*/  F2I.FTZ.U32.TRUNC.NTZ R2, R2 ;  /* 0x0000000200027305 */ /* 0x000e22000021f000 */
[----:B------:R-:W-:Y:S02]  /*d610*/  R2UR UR10, R3 ;  /* 0x00000000030a72ca */ /* 0x000fe400000e0000 */
[----:B0-----:R-:W-:-:S13]  /*d620*/  R2UR UR5, R2 ;  /* 0x00000000020572ca */ /* 0x001fda00000e0000 */
[----:B------:R-:W-:-:S04]  /*d630*/  UIADD3 UR8, URZ, -UR5, URZ ;  /* 0x800000053f087290 */ /* 0x000fc8000fffe03f */
[----:B------:R-:W-:-:S04]  /*d640*/  UIMAD UR8, UR8, UR11, URZ ;  /* 0x0000000b080872a4 */ /* 0x000fc8000f8e023f */
[----:B------:R-:W-:-:S04]  /*d650*/  UIMAD.WIDE.U32 UR4, UR5, UR8, UR4 ;  /* 0x00000008050472a5 */ /* 0x000fc8000f8e0004 */
[----:B------:R-:W-:-:S04]  /*d660*/  UIMAD.WIDE.U32 UR4, UR5, UR9, URZ ;  /* 0x00000009050472a5 */ /* 0x000fc8000f8e003f */
[----:B------:R-:W-:-:S04]  /*d670*/  UIMAD UR4, UR5, UR10, UR9 ;  /* 0x0000000a050472a4 */ /* 0x000fc8000f8e0209 */
[----:B------:R-:W-:-:S11]  /*d680*/  UISETP.GT.U32.AND UP1, UPT, UR11, UR4, UPT ;  /* 0x000000040b00728c */ /* 0x000fd6000bf24070 */
[----:B------:R-:W-:Y:S02]  /*d690*/  @!UP1 UIADD3 UR4, UR4, -UR11, URZ ;  /* 0x8000000b04049290 */ /* 0x000fe4000fffe03f */
[----:B------:R-:W-:Y:S02]  /*d6a0*/  @!UP1 UIADD3 UR5, UR5, 0x1, URZ ;  /* 0x0000000105059890 */ /* 0x000fe4000fffe03f */
[----:B------:R-:W-:Y:S02]  /*d6b0*/  UISETP.GE.U32.AND UP0, UPT, UR4, UR11, UPT ;  /* 0x0000000b0400728c */ /* 0x000fe4000bf06070 */
[----:B------:R-:W-:-:S09]  /*d6c0*/  UISETP.GE.AND UP1, UPT, UR7, URZ, UPT ;  /* 0x0000003f0700728c */ /* 0x000fd2000bf26270 */
[----:B------:R-:W-:Y:S02]  /*d6d0*/  @UP0 UIADD3 UR5, UR5, 0x1, URZ ;  /* 0x0000000105050890 */ /* 0x000fe4000fffe03f */
[----:B------:R-:W-:Y:S02]  /*d6e0*/  UISETP.NE.AND UP0, UPT, UR6, URZ, UPT ;  /* 0x0000003f0600728c */ /* 0x000fe4000bf05270 */
[----:B------:R-:W-:-:S09]  /*d6f0*/  @!UP1 UIADD3 UR5, -UR5, URZ, URZ ;  /* 0x0000003f05059290 */ /* 0x000fd2000fffe13f */
[----:B------:R-:W-:-:S07]  /*d700*/  @!UP0 ULOP3.LUT UR5, URZ, UR6, URZ, 0x33, !UPT ;  /* 0x000000063f058292 */ /* 0x000fce000f8e333f */
[----:B------:R-:W-:-:S05]  /*d710*/  UMOV UR41, UR5 ;  /* 0x0000000500297c82 */ /* 0x000fca0008000000 */
.L_x_39:
[----:B------:R-:W-:Y:S01]  /*d720*/  UIMAD UR39, UR42, UR41, URZ ;  /* 0x000000292a2772a4 */ /* 0x000fe2000f8e023f */
[----:B------:R-:W-:-:S05]  /*d730*/  IMAD.U32 R0, RZ, RZ, UR40 ;  /* 0x00000028ff007e24 */ /* 0x000fca000f8e00ff */
[----:B------:R-:W-:-:S05]  /*d740*/  IMAD.U32 R3, RZ, RZ, UR39 ;  /* 0x00000027ff037e24 */ /* 0x000fca000f8e00ff */
[----:B------:R-:W-:Y:S01]  /*d750*/  VIADDMNMX R18, R3, UR41, R0, PT ;  /* 0x0000002903127c46 */ /* 0x000fe2000b800100 */
[----:B------:R-:W-:Y:S02]  /*d760*/  IMAD.MOV.U32 R0, RZ, RZ, RZ ;  /* 0x000000ffff007224 */ /* 0x000fe400078e00ff */
[----:B------:R-:W-:Y:S01]  /*d770*/  IMAD.MOV.U32 R3, RZ, RZ, 0x1 ;  /* 0x00000001ff037424 */ /* 0x000fe200078e00ff */
[----:B------:R-:W-:Y:S01]  /*d780*/  ISETP.GT.AND P0, PT, R18, UR39, PT ;  /* 0x0000002712007c0c */ /* 0x000fe2000bf04270 */
[----:B------:R0:W-:-:S12]  /*d790*/  STL [R1+0x4], R18 ;  /* 0x0000041201007387 */ /* 0x0001d80000100800 */
[----:B0-----:R-:W-:Y:S05]  /*d7a0*/  @!P0 BRA `(.L_x_38) ;  /* 0x0000003000808947 */ /* 0x001fea0003800000 */
[----:B------:R-:W0:Y:S01]  /*d7b0*/  S2UR UR4, SR_CgaCtaId ;  /* 0x00000000000479c3 */ /* 0x000e220000008800 */
[----:B------:R-:W-:Y:S02]  /*d7c0*/  UMOV UR38, 0x400 ;  /* 0x0000040000267882 */ /* 0x000fe40000000000 */
[----:B0-----:R-:W-:-:S04]  /*d7d0*/  ULEA UR38, UR4, UR38, 0x18 ;  /* 0x0000002604267291 */ /* 0x001fc8000f8ec03f */
[----:B------:R-:W-:-:S04]  /*d7e0*/  UIADD3 UR4, UR38, 0x1e400, URZ ;  /* 0x0001e40026047890 */ /* 0x000fc8000fffe03f */
[----:B------:R-:W-:-:S06]  /*d7f0*/  ULOP3.LUT UP0, URZ, UR4, 0x3ff, URZ, 0xc0, !UPT ;  /* 0x000003ff043f7892 */ /* 0x000fcc000f80c03f */
[----:B------:R-:W-:-:S13]  /*d800*/  PLOP3.LUT P0, PT, PT, PT, UP0, 0x80, 0x0 ;  /* 0x000000000000781c */ /* 0x000fda0003f0f008 */
[----:B------:R-:W-:Y:S05]  /*d810*/  @!P0 BRA `(.L_x_40) ;  /* 0x0000000000408947 */ /* 0x000fea0003800000 */
[----:B------:R-:W-:Y:S01]  /*d820*/  MOV R2, 0x0 ;  /* 0x0000000000027802 */ /* 0x000fe20000000f00 */
[----:B------:R-:W-:Y:S01]  /*d830*/  ULDC.64 UR6, c[0x4][0xa0] ;  /* 0x0100280000067ab9 */ /* 0x000fe20000000a00 */
[----:B------:R-:W-:Y:S01]  /*d840*/  ULDC.64 UR8, c[0x4][0xa8] ;  /* 0x01002a0000087ab9 */ /* 0x000fe20000000a00 */
[----:B------:R-:W-:Y:S01]  /*d850*/  ULDC.64 UR4, c[0x4][0x28] ;  /* 0x01000a0000047ab9 */ /* 0x000fe20000000a00 */
[----:B------:R-:W-:Y:S02]  /*d860*/  IMAD.U32 R4, RZ, RZ, UR6 ;  /* 0x00000006ff047e24 */ /* 0x000fe4000f8e00ff */
[----:B------:R-:W0:Y:S01]  /*d870*/  LDC.64 R2, c[0x4][R2] ;  /* 0x0100000002027b82 */ /* 0x000e220000000a00 */
[----:B------:R-:W-:Y:S02]  /*d880*/  IMAD.U32 R5, RZ, RZ, UR7 ;  /* 0x00000007ff057e24 */ /* 0x000fe4000f8e00ff */
[----:B------:R-:W-:Y:S02]  /*d890*/  IMAD.U32 R6, RZ, RZ, UR8 ;  /* 0x00000008ff067e24 */ /* 0x000fe4000f8e00ff */
[----:B------:R-:W-:-:S02]  /*d8a0*/  IMAD.U32 R7, RZ, RZ, UR9 ;  /* 0x00000009ff077e24 */ /* 0x000fc4000f8e00ff */
[----:B------:R-:W-:Y:S02]  /*d8b0*/  IMAD.U32 R10, RZ, RZ, UR4 ;  /* 0x00000004ff0a7e24 */ /* 0x000fe4000f8e00ff */
[----:B------:R-:W-:Y:S02]  /*d8c0*/  IMAD.U32 R11, RZ, RZ, UR5 ;  /* 0x00000005ff0b7e24 */ /* 0x000fe4000f8e00ff */
[----:B------:R-:W-:Y:S02]  /*d8d0*/  IMAD.MOV.U32 R8, RZ, RZ, 0x70 ;  /* 0x00000070ff087424 */ /* 0x000fe400078e00ff */
[----:B------:R-:W-:Y:S02]  /*d8e0*/  IMAD.MOV.U32 R12, RZ, RZ, 0x1 ;  /* 0x00000001ff0c7424 */ /* 0x000fe400078e00ff */
[----:B------:R-:W-:-:S07]  /*d8f0*/  IMAD.MOV.U32 R13, RZ, RZ, RZ ;  /* 0x000000ffff0d7224 */ /* 0x000fce00078e00ff */
[----:B------:R-:W-:-:S07]  /*d900*/  LEPC R20, `(.L_x_40) ;  /* 0x000000001014794e */ /* 0x000fce0000000000 */
[----:B0-----:R-:W-:Y:S05]  /*d910*/  CALL.ABS.NOINC R2 ;  /* 0x0000000002007343 */ /* 0x001fea0003c00000 */
.L_x_40:
        /* <DEDUP_REMOVED lines=8> */
[----:B------:R0:W1:Y:S01]  /*d9a0*/  LDC.64 R2, c[0x4][R16] ;  /* 0x0100000010027b82 */ /* 0x0000620000000a00 */
[----:B------:R-:W-:Y:S02]  /*d9b0*/  IMAD.U32 R4, RZ, RZ, UR6 ;  /* 0x00000006ff047e24 */ /* 0x000fe4000f8e00ff */
[----:B------:R-:W-:Y:S02]  /*d9c0*/  IMAD.U32 R5, RZ, RZ, UR7 ;  /* 0x00000007ff057e24 */ /* 0x000fe4000f8e00ff */
[----:B------:R-:W-:Y:S02]  /*d9d0*/  IMAD.U32 R6, RZ, RZ, UR8 ;  /* 0x00000008ff067e24 */ /* 0x000fe4000f8e00ff */
[----:B------:R-:W-:-:S02]  /*d9e0*/  IMAD.U32 R7, RZ, RZ, UR9 ;  /* 0x00000009ff077e24 */ /* 0x000fc4000f8e00ff */
[----:B------:R-:W-:Y:S02]  /*d9f0*/  IMAD.U32 R10, RZ, RZ, UR4 ;  /* 0x00000004ff0a7e24 */ /* 0x000fe4000f8e00ff */
[----:B------:R-:W-:Y:S02]  /*da00*/  IMAD.U32 R11, RZ, RZ, UR5 ;  /* 0x00000005ff0b7e24 */ /* 0x000fe4000f8e00ff */
[----:B------:R-:W-:Y:S02]  /*da10*/  IMAD.MOV.U32 R8, RZ, RZ, 0x70 ;  /* 0x00000070ff087424 */ /* 0x000fe400078e00ff */
[----:B------:R-:W-:Y:S02]  /*da20*/  IMAD.MOV.U32 R12, RZ, RZ, 0x1 ;  /* 0x00000001ff0c7424 */ /* 0x000fe400078e00ff */
[----:B0-----:R-:W-:-:S07]  /*da30*/  IMAD.MOV.U32 R13, RZ, RZ, RZ ;  /* 0x000000ffff0d7224 */ /* 0x001fce00078e00ff */
[----:B------:R-:W-:-:S07]  /*da40*/  LEPC R20, `(.L_x_42) ;  /* 0x000000001014794e */ /* 0x000fce0000000000 */
[----:B-1----:R-:W-:Y:S05]  /*da50*/  CALL.ABS.NOINC R2 ;  /* 0x0000000002007343 */ /* 0x002fea0003c00000 */
.L_x_42:
[----:B------:R0:W1:Y:S01]  /*da60*/  LDC.64 R2, c[0x4][R16] ;  /* 0x0100000010027b82 */ /* 0x0000620000000a00 */
[----:B------:R-:W-:Y:S01]  /*da70*/  ULDC.64 UR6, c[0x4][0xa0] ;  /* 0x0100280000067ab9 */ /* 0x000fe20000000a00 */
[----:B------:R-:W-:Y:S01]  /*da80*/  ULDC.64 UR8, c[0x4][0xa8] ;  /* 0x01002a0000087ab9 */ /* 0x000fe20000000a00 */
[----:B------:R-:W-:Y:S01]  /*da90*/  ULDC.64 UR4, c[0x4][0x38] ;  /* 0x01000e0000047ab9 */ /* 0x000fe20000000a00 */
        /* <DEDUP_REMOVED lines=11> */
.L_x_41:
[----:B------:R-:W0:Y:S01]  /*db50*/  LDC.64 R2, c[0x0][0x9f8] ;  /* 0x00027e00ff027b82 */ /* 0x000e220000000a00 */
[----:B------:R-:W-:-:S07]  /*db60*/  ULDC.64 UR4, c[0x0][0x208] ;  /* 0x0000820000047ab9 */ /* 0x000fce0000000a00 */
[----:B------:R-:W1:Y:S01]  /*db70*/  LDC.64 R4, c[0x0][0x418] ;  /* 0x00010600ff047b82 */ /* 0x000e620000000a00 */
[----:B0-----:R-:W-:-:S04]  /*db80*/  ISETP.NE.U32.AND P0, PT, R2, RZ, PT ;  /* 0x000000ff0200720c */ /* 0x001fc80003f05070 */
[----:B------:R-:W-:-:S13]  /*db90*/  ISETP.NE.AND.EX P0, PT, R3, RZ, PT, P0 ;  /* 0x000000ff0300720c */ /* 0x000fda0003f05300 */
[----:B------:R-:W0:Y:S02]  /*dba0*/  @P0 LDC.64 R2, c[0x0][0x9f8] ;  /* 0x00027e00ff020b82 */ /* 0x000e240000000a00 */
[----:B0-----:R-:W-:-:S05]  /*dbb0*/  @P0 IMAD.WIDE R2, R19, 0x4, R2 ;  /* 0x0000000413020825 */ /* 0x001fca00078e0202 */
[----:B------:R-:W2:Y:S01]  /*dbc0*/  @P0 LDG.E R19, desc[UR4][R2.64] ;  /* 0x0000000402130981 */ /* 0x000ea2000c1e1900 */
[----:B-1----:R-:W-:Y:S01]  /*dbd0*/  ISETP.NE.U32.AND P0, PT, R4, RZ, PT ;  /* 0x000000ff0400720c */ /* 0x002fe20003f05070 */
[----:B------:R-:W-:Y:S01]  /*dbe0*/  UMOV UR4, 0xffffffff ;  /* 0xffffffff00047882 */ /* 0x000fe20000000000 */
[----:B------:R-:W-:Y:S01]  /*dbf0*/  LOP3.LUT R17, R17, 0xfffffffe, RZ, 0xc0, !PT ;  /* 0xfffffffe11117812 */ /* 0x000fe200078ec0ff */
[----:B------:R-:W0:Y:S01]  /*dc00*/  S2R R0, SR_TID.X ;  /* 0x0000000000007919 */ /* 0x000e220000002100 */
[----:B------:R-:W-:Y:S01]  /*dc10*/  ISETP.NE.AND.EX P1, PT, R5, RZ, PT, P0 ;  /* 0x000000ff0500720c */ /* 0x000fe20003f25300 */
[----:B------:R-:W-:-:S12]  /*dc20*/  VIADD R18, R18, 0xffffffff ;  /* 0xffffffff12127836 */ /* 0x000fd80000000000 */
[----:B------:R-:W-:Y:S02]  /*dc30*/  @P1 LOP3.LUT R17, R17, 0x1, RZ, 0xfc, !PT ;  /* 0x0000000111111812 */ /* 0x000fe400078efcff */
[----:B0-----:R-:W-:-:S04]  /*dc40*/  SHF.R.U32.HI R0, RZ, 0x5, R0 ;  /* 0x00000005ff007819 */ /* 0x001fc80000011600 */
[----:B------:R-:W-:Y:S02]  /*dc50*/  LOP3.LUT R0, R0, 0x3, RZ, 0xc0, !PT ;  /* 0x0000000300007812 */ /* 0x000fe400078ec0ff */
[----:B--2---:R-:W-:Y:S02]  /*dc60*/  SHF.R.S32.HI R7, RZ, 0x1f, R19 ;  /* 0x0000001fff077819 */ /* 0x004fe40000011413 */
[----:B------:R-:W-:-:S03]  /*dc70*/  SEL R16, R19, RZ, !P1 ;  /* 0x000000ff13107207 */ /* 0x000fc60004800000 */
[----:B------:R0:W-:Y:S01]  /*dc80*/  STL [R1], R7 ;  /* 0x0000000701007387 */ /* 0x0001e20000100800 */
[----:B------:R-:W-:Y:S05]  /*dc90*/  BRA.DIV UR4, `(.L_x_43) ;  /* 0x00000032048c7947 */ /* 0x000fea000b800000 */
[----:B------:R1:W2:Y:S02]  /*dca0*/  SHFL.IDX PT, R14, R0, RZ, 0x1f ;  /* 0x00001fff000e7589 */ /* 0x0002a400000e0000 */
.L_x_120:
[----:B--2---:R-:W-:Y:S02]  /*dcb0*/  ISETP.NE.AND P0, PT, R14, RZ, PT ;  /* 0x000000ff0e00720c */ /* 0x004fe40003f05270 */
[----:B------:R-:W-:Y:S02]  /*dcc0*/  PLOP3.LUT P2, PT, PT, PT, PT, 0x8, 0x0 ;  /* 0x000000000000781c */ /* 0x000fe40003f4e170 */
[----:B------:R-:W-:-:S11]  /*dcd0*/  LOP3.LUT R17, R17, 0xfffffffd, RZ, 0xc0, !PT ;  /* 0xfffffffd11117812 */ /* 0x000fd600078ec0ff */
[----:B------:R-:W-:Y:S01]  /*dce0*/  @P2 LOP3.LUT R17, R17, 0x2, RZ, 0xfc, !PT ;  /* 0x0000000211112812 */ /* 0x000fe200078efcff */
[----:B------:R-:W-:Y:S06]  /*dcf0*/  @P0 BRA `(.L_x_44) ;  /* 0x0000000000fc0947 */ /* 0x000fec0003800000 */
[----:B------:R-:W-:-:S03]  /*dd00*/  UMOV UR4, 0xffffffff ;  /* 0xffffffff00047882 */ /* 0x000fc60000000000 */
[----:B------:R-:W-:Y:S05]  /*dd10*/  BRA.DIV UR4, `(.L_x_45) ;  /* 0x00000032048c7947 */ /* 0x000fea000b800000 */
[----:B------:R-:W-:-:S13]  /*dd20*/  ELECT P6, URZ, PT ;  /* 0x00000000003f782f */ /* 0x000fda00038c0000 */
.L_x_123:
[----:B------:R-:W-:Y:S05]  /*dd30*/  @!P6 BRA `(.L_x_44) ;  /* 0x0000000000ece947 */ /* 0x000fea0003800000 */
[----:B------:R-:W-:Y:S01]  /*dd40*/  IMAD.MOV.U32 R16, RZ, RZ, R19 ;  /* 0x000000ffff107224 */ /* 0x000fe200078e0013 */
[----:B------:R-:W-:Y:S06]  /*dd50*/  @!P1 BRA `(.L_x_46) ;  /* 0x00000000004c9947 */ /* 0x000fec0003800000 */
[----:B------:R-:W2:Y:S01]  /*dd60*/  LDC R6, c[0x0][0x43c] ;  /* 0x00010f00ff067b82 */ /* 0x000ea20000000800 */
[----:B-1----:R-:W-:Y:S01]  /*dd70*/  IMAD.MOV.U32 R0, RZ, RZ, R18 ;  /* 0x000000ffff007224 */ /* 0x002fe200078e0012 */
[----:B------:R-:W-:Y:S01]  /*dd80*/  ULDC.64 UR4, c[0x0][0x428] ;  /* 0x00010a0000047ab9 */ /* 0x000fe20000000a00 */
[----:B------:R-:W-:Y:S01]  /*dd90*/  ULDC.64 UR6, c[0x0][0x208] ;  /* 0x0000820000067ab9 */ /* 0x000fe20000000a00 */
[----:B------:R-:W-:-:S04]  /*dda0*/  IMAD R8, R7, UR4, RZ ;  /* 0x0000000407087c24 */ /* 0x000fc8000f8e02ff */
[----:B0-----:R-:W-:Y:S01]  /*ddb0*/  IMAD R7, R19, UR5, R8 ;  /* 0x0000000513077c24 */ /* 0x001fe2000f8e0208 */
[----:B--2---:R-:W-:-:S13]  /*ddc0*/  ISETP.NE.AND P0, PT, R6, 0x1, PT ;  /* 0x000000010600780c */ /* 0x004fda0003f05270 */
[----:B------:R-:W0:Y:S02]  /*ddd0*/  @P0 LDC.64 R2, c[0x0][0x440] ;  /* 0x00011000ff020b82 */ /* 0x000e240000000a00 */
[----:B0-----:R-:W-:-:S05]  /*dde0*/  @P0 IMAD.HI.U32 R2, R18, R2, RZ ;  /* 0x0000000212020227 */ /* 0x001fca00078e00ff */
[----:B------:R-:W-:-:S04]  /*ddf0*/  @P0 SHF.R.U32.HI R0, RZ, R3, R2 ;  /* 0x00000003ff000219 */ /* 0x000fc80000011602 */
[--C-:B------:R-:W-:Y:S01]  /*de00*/  SHF.R.S32.HI R3, RZ, 0x1f, R0.reuse ;  /* 0x0000001fff037819 */ /* 0x100fe20000011400 */
[----:B------:R-:W-:-:S04]  /*de10*/  IMAD.MOV.U32 R2, RZ, RZ, R0 ;  /* 0x000000ffff027224 */ /* 0x000fc800078e0000 */
[----:B------:R-:W-:-:S04]  /*de20*/  IMAD.WIDE.U32 R2, R19, UR4, R2 ;  /* 0x0000000413027c25 */ /* 0x000fc8000f8e0002 */
[----:B------:R-:W-:Y:S01]  /*de30*/  IMAD.IADD R3, R3, 0x1, R7 ;  /* 0x0000000103037824 */ /* 0x000fe200078e0207 */
[----:B------:R-:W-:-:S04]  /*de40*/  LEA R4, P0, R2, R4, 0x2 ;  /* 0x0000000402047211 */ /* 0x000fc800078010ff */
[----:B------:R-:W-:-:S05]  /*de50*/  LEA.HI.X R5, R2, R5, R3, 0x2, P0 ;  /* 0x0000000502057211 */ /* 0x000fca00000f1403 */
[----:B------:R2:W5:Y:S01]  /*de60*/  LDG.E R16, desc[UR6][R4.64] ;  /* 0x0000000604107981 */ /* 0x000562000c1e1900 */
[----:B------:R-:W-:-:S04]  /*de70*/  IMAD.MOV R3, RZ, RZ, -R0 ;  /* 0x000000ffff037224 */ /* 0x000fc800078e0a00 */
[----:B------:R-:W-:-:S07]  /*de80*/  IMAD R18, R6, R3, R18 ;  /* 0x0000000306127224 */ /* 0x000fce00078e0212 */
.L_x_46:
[----:B-1----:R-:W-:Y:S01]  /*de90*/  IMAD.MOV.U32 R0, RZ, RZ, 0x1 ;  /* 0x00000001ff007424 */ /* 0x002fe200078e00ff */
[----:B------:R-:W1:Y:S04]  /*dea0*/  S2R R9, SR_TID.X ;  /* 0x0000000000097919 */ /* 0x000e680000002100 */
[----:B------:R-:W-:-:S04]  /*deb0*/  SHF.L.U32 R0, R0, 0x1f, RZ ;  /* 0x0000001f00007819 */ /* 0x000fc800000006ff */
[----:B------:R-:W3:Y:S01]  /*dec0*/  SYNCS.PHASECHK.TRANS64.TRYWAIT P0, [UR38+0x34840], R0 ;  /* 0x03484000ff0075a7 */ /* 0x000ee20008000166 */
[----:B-1----:R-:W-:-:S04]  /*ded0*/  LOP3.LUT R2, R9, 0x7f, RZ, 0xc0, !PT ;  /* 0x0000007f09027812 */ /* 0x002fc800078ec0ff */
[----:B------:R-:W-:Y:S01]  /*dee0*/  ISETP.NE.AND P1, PT, R2, RZ, PT ;  /* 0x000000ff0200720c */ /* 0x000fe20003f25270 */
[----:B---3--:R-:W-:-:S12]  /*def0*/  @!P0 BRA `(.L_x_47) ;  /* 0x0000003000348947 */ /* 0x008fd80003800000 */
.L_x_124:
[----:B------:R-:W-:Y:S05]  /*df00*/  @P1 BRA `(.L_x_48) ;  /* 0x0000000000181947 */ /* 0x000fea0003800000 */
[----:B------:R-:W3:Y:S01]  /*df10*/  S2R R2, SR_TID.X ;  /* 0x0000000000027919 */ /* 0x000ee20000002100 */
[----:B-1----:R-:W-:-:S04]  /*df20*/  IMAD.MOV.U32 R0, RZ, RZ, 0xb000 ;  /* 0x0000b000ff007424 */ /* 0x002fc800078e00ff */
[----:B------:R4:W-:Y:S01]  /*df30*/  SYNCS.ARRIVE.TRANS64 RZ, [UR38+0x34830], R0 ;  /* 0x03483000ffff79a7 */ /* 0x0009e20008000026 */
[----:B---3--:R-:W-:-:S13]  /*df40*/  LOP3.LUT P0, RZ, R2, 0x1f, RZ, 0xc0, !PT ;  /* 0x0000001f02ff7812 */ /* 0x008fda000780c0ff */
[----:B----4-:R-:W-:Y:S05]  /*df50*/  @!P0 BRA `(.L_x_48) ;  /* 0x0000000000048947 */ /* 0x010fea0003800000 */
[----:B------:R-:W-:Y:S01]  /*df60*/  BPT.TRAP 0x1 ;  /* 0x000000040000795c */ /* 0x000fe20000300000 */
.L_x_48:
[----:B------:R-:W-:Y:S01]  /*df70*/  R2UR UR11, R18 ;  /* 0x00000000120b72ca */ /* 0x000fe200000e0000 */
[----:B------:R-:W-:Y:S01]  /*df80*/  ULDC.64 UR4, c[0x0][0x198] ;  /* 0x0000660000047ab9 */ /* 0x000fe20000000a00 */
[----:B-----5:R-:W-:Y:S01]  /*df90*/  R2UR UR13, R16 ;  /* 0x00000000100d72ca */ /* 0x020fe200000e0000 */
[----:B------:R-:W-:Y:S01]  /*dfa0*/  UIADD3 UR4, UP0, UR4, 0x370, URZ ;  /* 0x0000037004047890 */ /* 0x000fe2000ff1e03f */
[----:B------:R-:W-:Y:S01]  /*dfb0*/  PLOP3.LUT P0, PT, PT, PT, PT, 0x80, 0x0 ;  /* 0x000000000000781c */ /* 0x000fe20003f0f070 */
[----:B------:R-:W-:Y:S01]  /*dfc0*/  UIADD3 UR8, UR38, 0x1e400, URZ ;  /* 0x0001e40026087890 */ /* 0x000fe2000fffe03f */
[----:B------:R-:W-:Y:S01]  /*dfd0*/  LOP3.LUT R17, R17, 0xfffffffd, RZ, 0xc0, !PT ;  /* 0xfffffffd11117812 */ /* 0x000fe200078ec0ff */
[----:B------:R-:W-:Y:S02]  /*dfe0*/  UIADD3 UR9, UR38, 0x34830, URZ ;  /* 0x0003483026097890 */ /* 0x000fe4000fffe03f */
[----:B------:R-:W-:Y:S02]  /*dff0*/  UIADD3.X UR5, URZ, UR5, URZ, UP0, !UPT ;  /* 0x000000053f057290 */ /* 0x000fe400087fe43f */
[----:B------:R-:W-:-:S02]  /*e000*/  UIADD3 UR16, UR38, 0x23c00, URZ ;  /* 0x00023c0026107890 */ /* 0x000fc4000fffe03f */
[----:B------:R-:W-:Y:S01]  /*e010*/  UIMAD UR11, UR11, 0xb0, URZ ;  /* 0x000000b00b0b78a4 */ /* 0x000fe2000f8e023f */
[----:B------:R-:W-:Y:S01]  /*e020*/  UMOV UR6, 0x0 ;  /* 0x0000000000067882 */ /* 0x000fe20000000000 */
[----:B------:R-:W-:Y:S01]  /*e030*/  UMOV UR7, 0x14f00000 ;  /* 0x14f0000000077882 */ /* 0x000fe20000000000 */
[----:B------:R-:W-:Y:S01]  /*e040*/  UMOV UR10, URZ ;  /* 0x0000003f000a7c82 */ /* 0x000fe20008000000 */
[----:B------:R-:W-:Y:S01]  /*e050*/  UMOV UR12, UR36 ;  /* 0x00000024000c7c82 */ /* 0x000fe20008000000 */
[----:B------:R-:W-:Y:S01]  /*e060*/  UMOV UR18, 0x40 ;  /* 0x0000004000127882 */ /* 0x000fe20000000000 */
[----:B------:R-:W-:Y:S01]  /*e070*/  UMOV UR20, UR36 ;  /* 0x0000002400147c82 */ /* 0x000fe20008000000 */
[----:B------:R-:W-:Y:S01]  /*e080*/  UMOV UR17, UR9 ;  /* 0x0000000900117c82 */ /* 0x000fe20008000000 */
[----:B------:R-:W-:Y:S01]  /*e090*/  UMOV UR21, UR13 ;  /* 0x0000000d00157c82 */ /* 0x000fe20008000000 */
[----:B------:R-:W-:Y:S01]  /*e0a0*/  UMOV UR19, UR11 ;  /* 0x0000000b00137c82 */ /* 0x000fe20008000000 */
[----:B------:R3:W-:Y:S01]  /*e0b0*/  UTMALDG.4D [UR8], [UR4], desc[UR6] ;  /* 0x00000608040075b4 */ /* 0x0007e20008019000 */
[----:B------:R-:W-:Y:S01]  /*e0c0*/  @P0 LOP3.LUT R17, R17, 0x2, RZ, 0xfc, !PT ;  /* 0x0000000211110812 */ /* 0x000fe200078efcff */
[----:B------:R3:W-:Y:S02]  /*e0d0*/  UTMALDG.4D [UR16], [UR4], desc[UR6] ;  /* 0x00000610040075b4 */ /* 0x0007e40008019000 */
[----:B---3--:R-:W-:-:S04]  /*e0e0*/  NOP ;  /* 0x0000000000007918 */ /* 0x008fc80000000000 */
.L_x_44:
[----:B------:R-:W-:Y:S05]  /*e0f0*/  WARPSYNC.ALL ;  /* 0x0000000000007948 */ /* 0x000fea0003800000 */
[----:B------:R-:W-:Y:S01]  /*e100*/  UIADD3 UR4, UR38, 0x16400, URZ ;  /* 0x0001640026047890 */ /* 0x000fe2000fffe03f */
[----:B------:R-:W-:Y:S03]  /*e110*/  BAR.SYNC.DEFER_BLOCKING 0x8, 0x180 ;  /* 0x0206000000007b1d */ /* 0x000fe60000010000 */
[----:B------:R-:W-:-:S06]  /*e120*/  ULOP3.LUT UP0, URZ, UR4, 0x3ff, URZ, 0xc0, !UPT ;  /* 0x000003ff043f7892 */ /* 0x000fcc000f80c03f */
[----:B------:R-:W-:-:S13]  /*e130*/  PLOP3.LUT P0, PT, PT, PT, UP0, 0x80, 0x0 ;  /* 0x000000000000781c */ /* 0x000fda0003f0f008 */
[----:B------:R-:W-:Y:S05]  /*e140*/  @!P0 BRA `(.L_x_49) ;  /* 0x0000000000408947 */ /* 0x000fea0003800000 */
[----:B------:R-:W-:Y:S01]  /*e150*/  MOV R2, 0x0 ;  /* 0x0000000000027802 */ /* 0x000fe20000000f00 */
[----:B------:R-:W-:Y:S01]  /*e160*/  ULDC.64 UR6, c[0x4][0xa0] ;  /* 0x0100280000067ab9 */ /* 0x000fe20000000a00 */
[----:B------:R-:W-:Y:S01]  /*e170*/  ULDC.64 UR8, c[0x4][0xa8] ;  /* 0x01002a0000087ab9 */ /* 0x000fe20000000a00 */
[----:B------:R-:W-:Y:S01]  /*e180*/  ULDC.64 UR4, c[0x4][0x20] ;  /* 0x0100080000047ab9 */ /* 0x000fe20000000a00 */
[----:B--2---:R-:W-:Y:S02]  /*e190*/  IMAD.U32 R4, RZ, RZ, UR6 ;  /* 0x00000006ff047e24 */ /* 0x004fe4000f8e00ff */
[----:B-1----:R-:W1:Y:S01]  /*e1a0*/  LDC.64 R2, c[0x4][R2] ;  /* 0x0100000002027b82 */ /* 0x002e620000000a00 */
[----:B------:R-:W-:Y:S02]  /*e1b0*/  IMAD.U32 R5, RZ, RZ, UR7 ;  /* 0x00000007ff057e24 */ /* 0x000fe4000f8e00ff */
[----:B------:R-:W-:Y:S02]  /*e1c0*/  IMAD.U32 R6, RZ, RZ, UR8 ;  /* 0x00000008ff067e24 */ /* 0x000fe4000f8e00ff */
[----:B0-----:R-:W-:-:S02]  /*e1d0*/  IMAD.U32 R7, RZ, RZ, UR9 ;  /* 0x00000009ff077e24 */ /* 0x001fc4000f8e00ff */
[----:B------:R-:W-:Y:S02]  /*e1e0*/  IMAD.U32 R10, RZ, RZ, UR4 ;  /* 0x00000004ff0a7e24 */ /* 0x000fe4000f8e00ff */
[----:B------:R-:W-:Y:S02]  /*e1f0*/  IMAD.U32 R11, RZ, RZ, UR5 ;  /* 0x00000005ff0b7e24 */ /* 0x000fe4000f8e00ff */
[----:B------:R-:W-:Y:S02]  /*e200*/  IMAD.MOV.U32 R8, RZ, RZ, 0x70 ;  /* 0x00000070ff087424 */ /* 0x000fe400078e00ff */
[----:B------:R-:W-:Y:S02]  /*e210*/  IMAD.MOV.U32 R12, RZ, RZ, 0x1 ;  /* 0x00000001ff0c7424 */ /* 0x000fe400078e00ff */
[----:B------:R-:W-:-:S07]  /*e220*/  IMAD.MOV.U32 R13, RZ, RZ, RZ ;  /* 0x000000ffff0d7224 */ /* 0x000fce00078e00ff */
[----:B------:R-:W-:-:S07]  /*e230*/  LEPC R20, `(.L_x_49) ;  /* 0x000000001014794e */ /* 0x000fce0000000000 */
[----:B-1----:R-:W-:Y:S05]  /*e240*/  CALL.ABS.NOINC R2 ;  /* 0x0000000002007343 */ /* 0x002fea0003c00000 */
.L_x_49:
[----:B------:R-:W3:Y:S01]  /*e250*/  LDC R6, c[0x0][0x448] ;  /* 0x00011200ff067b82 */ /* 0x000ee20000000800 */
[----:B------:R-:W4:Y:S01]  /*e260*/  S2R R14, SR_TID.X ;  /* 0x00000000000e7919 */ /* 0x000f220000002100 */
[----:B------:R-:W-:Y:S01]  /*e270*/  USHF.R.S32.HI UR6, URZ, 0x1f, UR36 ;  /* 0x0000001f3f067899 */ /* 0x000fe20008011424 */
[----:B------:R-:W-:Y:S01]  /*e280*/  ULDC.64 UR8, c[0x0][0x2d8] ;  /* 0x0000b60000087ab9 */ /* 0x000fe20000000a00 */
[----:B------:R-:W5:Y:S02]  /*e290*/  S2R R15, SR_CTAID.Z ;  /* 0x00000000000f7919 */ /* 0x000f640000002700 */
[----:B------:R-:W-:Y:S02]  /*e2a0*/  UIMAD UR6, UR6, UR8, URZ ;  /* 0x00000008060672a4 */ /* 0x000fe4000f8e023f */
[----:B-1----:R-:W1:Y:S01]  /*e2b0*/  LDC.64 R2, c[0x0][0x2e0] ;  /* 0x0000b800ff027b82 */ /* 0x002e620000000a00 */
[----:B------:R-:W1:Y:S01]  /*e2c0*/  S2R R12, SR_CTAID.X ;  /* 0x00000000000c7919 */ /* 0x000e620000002500 */
[----:B------:R-:W-:-:S02]  /*e2d0*/  UIMAD.WIDE.U32 UR4, UR36, UR8, URZ ;  /* 0x00000008240472a5 */ /* 0x000fc4000f8e003f */
[----:B------:R-:W-:-:S04]  /*e2e0*/  UIMAD UR6, UR36, UR9, UR6 ;  /* 0x00000009240672a4 */ /* 0x000fc8000f8e0206 */
[----:B------:R-:W-:Y:S01]  /*e2f0*/  UIADD3 UR5, UR5, UR6, URZ ;  /* 0x0000000605057290 */ /* 0x000fe2000fffe03f */
[----:B---3--:R-:W-:Y:S02]  /*e300*/  ISETP.NE.AND P0, PT, R6, 0x1, PT ;  /* 0x000000010600780c */ /* 0x008fe40003f05270 */
[C---:B----4-:R-:W-:Y:S01]  /*e310*/  LOP3.LUT R13, R14.reuse, 0x7f, RZ, 0xc0, !PT ;  /* 0x0000007f0e0d7812 */ /* 0x050fe200078ec0ff */
[----:B--2---:R-:W-:-:S10]  /*e320*/  IMAD.SHL.U32 R5, R14, 0x10, RZ ;  /* 0x000000100e057824 */ /* 0x004fd400078e00ff */
[----:B------:R-:W2:Y:S01]  /*e330*/  @P0 LDC R9, c[0x0][0x44c] ;  /* 0x00011300ff090b82 */ /* 0x000ea20000000800 */
[----:B------:R-:W-:Y:S02]  /*e340*/  SHF.R.U32.HI R8, RZ, 0x3, R13 ;  /* 0x00000003ff087819 */ /* 0x000fe4000001160d */
[----:B-----5:R-:W-:Y:S02]  /*e350*/  SHF.R.S32.HI R11, RZ, 0x1f, R15 ;  /* 0x0000001fff0b7819 */ /* 0x020fe4000001140f */
[----:B------:R-:W-:-:S03]  /*e360*/  LOP3.LUT R0, R8, 0x70, R5, 0xf8, !PT ;  /* 0x0000007008007812 */ /* 0x000fc600078ef805 */
[----:B0-----:R-:W0:Y:S01]  /*e370*/  @P0 LDC R7, c[0x0][0x450] ;  /* 0x00011400ff070b82 */ /* 0x001e220000000800 */
[-C--:B-1----:R-:W-:Y:S02]  /*e380*/  IMAD R4, R11, R2.reuse, RZ ;  /* 0x000000020b047224 */ /* 0x082fe400078e02ff */
[----:B------:R-:W-:Y:S02]  /*e390*/  IMAD R0, R12, 0x80, R0 ;  /* 0x000000800c007824 */ /* 0x000fe400078e0200 */
[C---:B------:R-:W-:Y:S02]  /*e3a0*/  IMAD R5, R15.reuse, R3, R4 ;  /* 0x000000030f057224 */ /* 0x040fe400078e0204 */
[----:B------:R-:W-:Y:S02]  /*e3b0*/  IMAD.MOV.U32 R4, RZ, RZ, R0 ;  /* 0x000000ffff047224 */ /* 0x000fe400078e0000 */
[----:B------:R-:W-:Y:S01]  /*e3c0*/  IMAD.WIDE.U32 R2, R15, R2, UR4 ;  /* 0x000000040f027e25 */ /* 0x000fe2000f8e0002 */
[----:B------:R-:W-:-:S03]  /*e3d0*/  ULDC.64 UR4, c[0x0][0x2d0] ;  /* 0x0000b40000047ab9 */ /* 0x000fc60000000a00 */
[----:B------:R-:W-:Y:S02]  /*e3e0*/  IMAD.IADD R3, R3, 0x1, R5 ;  /* 0x0000000103037824 */ /* 0x000fe400078e0205 */
[----:B--2---:R-:W-:-:S05]  /*e3f0*/  @P0 IMAD.HI.U32 R10, R0, R9, RZ ;  /* 0x00000009000a0227 */ /* 0x004fca00078e00ff */
[----:B0-----:R-:W-:-:S04]  /*e400*/  @P0 SHF.R.U32.HI R4, RZ, R7, R10 ;  /* 0x00000007ff040219 */ /* 0x001fc8000001160a */
[--C-:B------:R-:W-:Y:S01]  /*e410*/  SHF.R.S32.HI R5, RZ, 0x1f, R4.reuse ;  /* 0x0000001fff057819 */ /* 0x100fe20000011404 */
[----:B------:R-:W-:Y:S02]  /*e420*/  IMAD.MOV R7, RZ, RZ, -R4 ;  /* 0x000000ffff077224 */ /* 0x000fe400078e0a04 */
[----:B------:R-:W-:-:S04]  /*e430*/  IMAD.WIDE.U32 R2, R4, UR4, R2 ;  /* 0x0000000404027c25 */ /* 0x000fc8000f8e0002 */
[----:B------:R-:W-:Y:S02]  /*e440*/  IMAD R5, R5, UR4, RZ ;  /* 0x0000000405057c24 */ /* 0x000fe4000f8e02ff */
[----:B------:R-:W-:Y:S02]  /*e450*/  IMAD R0, R6, R7, R0 ;  /* 0x0000000706007224 */ /* 0x000fe400078e0200 */
[----:B------:R-:W-:Y:S01]  /*e460*/  IMAD R5, R4, UR5, R5 ;  /* 0x0000000504057c24 */ /* 0x000fe2000f8e0205 */
[----:B------:R-:W-:Y:S02]  /*e470*/  ULDC.64 UR4, c[0x0][0x2c8] ;  /* 0x0000b20000047ab9 */ /* 0x000fe40000000a00 */
[----:B------:R-:W-:Y:S01]  /*e480*/  SHF.R.S32.HI R4, RZ, 0x1f, R0 ;  /* 0x0000001fff047819 */ /* 0x000fe20000011400 */
[----:B------:R-:W-:-:S04]  /*e490*/  IMAD.IADD R3, R3, 0x1, R5 ;  /* 0x0000000103037824 */ /* 0x000fc800078e0205 */
[----:B------:R-:W-:Y:S02]  /*e4a0*/  IMAD R5, R4, UR4, RZ ;  /* 0x0000000404057c24 */ /* 0x000fe4000f8e02ff */
[----:B------:R-:W-:-:S04]  /*e4b0*/  IMAD.WIDE.U32 R2, R0, UR4, R2 ;  /* 0x0000000400027c25 */ /* 0x000fc8000f8e0002 */
[----:B------:R-:W-:Y:S01]  /*e4c0*/  IMAD R5, R0, UR5, R5 ;  /* 0x0000000500057c24 */ /* 0x000fe2000f8e0205 */
[----:B------:R-:W-:Y:S02]  /*e4d0*/  ULDC.64 UR4, c[0x0][0x280] ;  /* 0x0000a00000047ab9 */ /* 0x000fe40000000a00 */
[----:B------:R-:W-:Y:S01]  /*e4e0*/  LEA R0, P0, R2, UR4, 0x1 ;  /* 0x0000000402007c11 */ /* 0x000fe2000f8008ff */
[----:B------:R-:W-:Y:S01]  /*e4f0*/  IMAD.IADD R7, R3, 0x1, R5 ;  /* 0x0000000103077824 */ /* 0x000fe200078e0205 */
[----:B------:R-:W-:-:S04]  /*e500*/  ULDC UR4, c[0x0][0x2b8] ;  /* 0x0000ae0000047ab9 */ /* 0x000fc80000000800 */
[----:B------:R-:W-:Y:S01]  /*e510*/  LEA.HI.X R7, R2, UR5, R7, 0x1, P0 ;  /* 0x0000000502077c11 */ /* 0x000fe200080f0c07 */
[----:B------:R-:W-:-:S05]  /*e520*/  IMAD.SHL.U32 R2, R14, 0x8, RZ ;  /* 0x000000080e027824 */ /* 0x000fca00078e00ff */
[C---:B------:R-:W-:Y:S02]  /*e530*/  LOP3.LUT R3, R2.reuse, 0x1c0, RZ, 0xc0, !PT ;  /* 0x000001c002037812 */ /* 0x040fe400078ec0ff */
[----:B------:R-:W-:Y:S02]  /*e540*/  LOP3.LUT R10, R2, 0x38, RZ, 0xc0, !PT ;  /* 0x00000038020a7812 */ /* 0x000fe400078ec0ff */
[----:B------:R-:W-:Y:S02]  /*e550*/  LOP3.LUT R3, R3, 0x38, R2, 0xf8, !PT ;  /* 0x0000003803037812 */ /* 0x000fe400078ef802 */
[C---:B------:R-:W-:Y:S02]  /*e560*/  LOP3.LUT R2, R10.reuse, 0x40, RZ, 0xfc, !PT ;  /* 0x000000400a027812 */ /* 0x040fe400078efcff */
[----:B------:R-:W-:Y:S02]  /*e570*/  ISETP.GE.AND P1, PT, R10, UR4, PT ;  /* 0x000000040a007c0c */ /* 0x000fe4000bf26270 */
[----:B------:R-:W-:Y:S01]  /*e580*/  ISETP.GE.AND P0, PT, R2, UR4, PT ;  /* 0x0000000402007c0c */ /* 0x000fe2000bf06270 */
[----:B------:R-:W-:Y:S01]  /*e590*/  IMAD.SHL.U32 R2, R13, 0x8, RZ ;  /* 0x000000080d027824 */ /* 0x000fe200078e00ff */
[----:B------:R-:W-:Y:S01]  /*e5a0*/  UMOV UR4, 0xffffffff ;  /* 0xffffffff00047882 */ /* 0x000fe20000000000 */
[----:B------:R-:W-:-:S04]  /*e5b0*/  LOP3.LUT R3, R3, 0x38, R14, 0x78, !PT ;  /* 0x0000003803037812 */ /* 0x000fc800078e780e */
[----:B------:R-:W-:Y:S01]  /*e5c0*/  LOP3.LUT R9, R3, 0x200, R2, 0xf8, !PT ;  /* 0x0000020003097812 */ /* 0x000fe200078ef802 */
[----:B------:R-:W-:Y:S06]  /*e5d0*/  BRA.DIV UR4, `(.L_x_50) ;  /* 0x0000002a04947947 */ /* 0x000fec000b800000 */
[----:B------:R-:W0:Y:S01]  /*e5e0*/  S2R R2, SR_CTAID.X ;  /* 0x0000000000027919 */ /* 0x000e220000002500 */
[----:B------:R-:W-:Y:S01]  /*e5f0*/  ULDC UR4, c[0x0][0x288] ;  /* 0x0000a20000047ab9 */ /* 0x000fe20000000800 */
[----:B------:R-:W-:Y:S01]  /*e600*/  ULDC.64 UR6, c[0x0][0x208] ;  /* 0x0000820000067ab9 */ /* 0x000fe20000000a00 */
[----:B------:R-:W-:Y:S01]  /*e610*/  IMAD R6, R6, UR4, RZ ;  /* 0x0000000406067c24 */ /* 0x000fe2000f8e02ff */
[----:B------:R-:W-:Y:S04]  /*e620*/  SHFL.IDX PT, R14, R0, RZ, 0x181f ;  /* 0x00181fff000e7589 */ /* 0x000fe800000e0000 */
[----:B------:R-:W-:Y:S01]  /*e630*/  SHFL.IDX PT, R4, R7, 0x1, 0x181f ;  /* 0x00381f0007047f89 */ /* 0x000fe200000e0000 */
[----:B0-----:R-:W-:-:S03]  /*e640*/  IMAD R8, R2, 0x80, R8 ;  /* 0x0000008002087824 */ /* 0x001fc600078e0208 */
[----:B------:R-:W0:Y:S01]  /*e650*/  SHFL.IDX PT, R2, R7, RZ, 0x181f ;  /* 0x00181fff07027589 */ /* 0x000e2200000e0000 */
[C---:B------:R-:W-:Y:S01]  /*e660*/  VIADD R5, R8.reuse, 0x10 ;  /* 0x0000001008057836 */ /* 0x040fe20000000000 */
[----:B------:R-:W-:-:S13]  /*e670*/  ISETP.GE.AND P2, PT, R8, R6, PT ;  /* 0x000000060800720c */ /* 0x000fda0003f46270 */
[----:B------:R-:W-:Y:S01]  /*e680*/  @!P2 LEA R21, R9, UR38, 0x1 ;  /* 0x000000260915ac11 */ /* 0x000fe2000f8e08ff */
[----:B0-----:R-:W-:Y:S02]  /*e690*/  IMAD.MOV.U32 R3, RZ, RZ, R2 ;  /* 0x000000ffff037224 */ /* 0x001fe400078e0002 */
[----:B------:R-:W-:Y:S02]  /*e6a0*/  IMAD.MOV.U32 R2, RZ, RZ, R14 ;  /* 0x000000ffff027224 */ /* 0x000fe400078e000e */
[----:B------:R-:W0:Y:S02]  /*e6b0*/  SHFL.IDX PT, R14, R0, 0x1, 0x181f ;  /* 0x00381f00000e7f89 */ /* 0x000e2400000e0000 */
[----:B------:R-:W-:-:S05]  /*e6c0*/  @!P2 IMAD.WIDE.U32 R2, R10, 0x2, R2 ;  /* 0x000000020a02a825 */ /* 0x000fca00078e0002 */
[----:B------:R-:W-:Y:S04]  /*e6d0*/  @!P2 LDGSTS.E.BYPASS.LTC128B.128 [R21+0x16400], desc[UR6][R2.64], !P1 ;  /* 0x164000000215afae */ /* 0x000fe8000c901d46 */
[----:B------:R1:W-:Y:S01]  /*e6e0*/  @!P2 LDGSTS.E.BYPASS.LTC128B.128 [R21+0x1a400], desc[UR6][R2.64+0x80], !P0 ;  /* 0x1a4000800215afae */ /* 0x0003e2000c101d46 */
[----:B------:R-:W-:Y:S01]  /*e6f0*/  ISETP.GE.AND P2, PT, R5, R6, PT ;  /* 0x000000060500720c */ /* 0x000fe20003f46270 */
[----:B------:R-:W-:Y:S02]  /*e700*/  IMAD.MOV.U32 R5, RZ, RZ, R4 ;  /* 0x000000ffff057224 */ /* 0x000fe400078e0004 */
[----:B-1----:R-:W1:Y:S01]  /*e710*/  SHFL.IDX PT, R2, R7, 0x2, 0x181f ;  /* 0x00581f0007027f89 */ /* 0x002e6200000e0000 */
[----:B0-----:R-:W-:-:S09]  /*e720*/  IMAD.MOV.U32 R4, RZ, RZ, R14 ;  /* 0x000000ffff047224 */ /* 0x001fd200078e000e */
[----:B------:R-:W-:Y:S01]  /*e730*/  @!P2 LEA R20, R9, UR38, 0x1 ;  /* 0x000000260914ac11 */ /* 0x000fe2000f8e08ff */
[----:B------:R-:W-:Y:S01]  /*e740*/  VIADD R3, R8, 0x20 ;  /* 0x0000002008037836 */ /* 0x000fe20000000000 */
[----:B------:R-:W0:Y:S01]  /*e750*/  SHFL.IDX PT, R14, R0, 0x2, 0x181f ;  /* 0x00581f00000e7f89 */ /* 0x000e2200000e0000 */
[----:B------:R-:W-:-:S05]  /*e760*/  @!P2 IMAD.WIDE.U32 R4, R10, 0x2, R4 ;  /* 0x000000020a04a825 */ /* 0x000fca00078e0004 */
[----:B------:R-:W-:Y:S04]  /*e770*/  @!P2 LDGSTS.E.BYPASS.LTC128B.128 [R20+0x16c00], desc[UR6][R4.64], !P1 ;  /* 0x16c000000414afae */ /* 0x000fe8000c901d46 */
[----:B------:R2:W-:Y:S01]  /*e780*/  @!P2 LDGSTS.E.BYPASS.LTC128B.128 [R20+0x1ac00], desc[UR6][R4.64+0x80], !P0 ;  /* 0x1ac000800414afae */ /* 0x0005e2000c101d46 */
[----:B------:R-:W-:Y:S01]  /*e790*/  ISETP.GE.AND P2, PT, R3, R6, PT ;  /* 0x000000060300720c */ /* 0x000fe20003f46270 */
[----:B-1----:R-:W-:Y:S02]  /*e7a0*/  IMAD.MOV.U32 R3, RZ, RZ, R2 ;  /* 0x000000ffff037224 */ /* 0x002fe400078e0002 */
[----:B--2---:R-:W1:Y:S01]  /*e7b0*/  SHFL.IDX PT, R4, R7, 0x3, 0x181f ;  /* 0x00781f0007047f89 */ /* 0x004e6200000e0000 */
[----:B------:R-:W-:-:S09]  /*e7c0*/  VIADD R5, R8, 0x30 ;  /* 0x0000003008057836 */ /* 0x000fd20000000000 */
[----:B------:R-:W-:Y:S01]  /*e7d0*/  @!P2 LEA R21, R9, UR38, 0x1 ;  /* 0x000000260915ac11 */ /* 0x000fe2000f8e08ff */
[----:B0-----:R-:W-:Y:S02]  /*e7e0*/  IMAD.MOV.U32 R2, RZ, RZ, R14 ;  /* 0x000000ffff027224 */ /* 0x001fe400078e000e */
[----:B------:R-:W0:Y:S02]  /*e7f0*/  SHFL.IDX PT, R14, R0, 0x3, 0x181f ;  /* 0x00781f00000e7f89 */ /* 0x000e2400000e0000 */
[----:B------:R-:W-:-:S05]  /*e800*/  @!P2 IMAD.WIDE.U32 R2, R10, 0x2, R2 ;  /* 0x000000020a02a825 */ /* 0x000fca00078e0002 */
[----:B------:R-:W-:Y:S04]  /*e810*/  @!P2 LDGSTS.E.BYPASS.LTC128B.128 [R21+0x17400], desc[UR6][R2.64], !P1 ;  /* 0x174000000215afae */ /* 0x000fe8000c901d46 */
[----:B------:R2:W-:Y:S01]  /*e820*/  @!P2 LDGSTS.E.BYPASS.LTC128B.128 [R21+0x1b400], desc[UR6][R2.64+0x80], !P0 ;  /* 0x1b4000800215afae */ /* 0x0005e2000c101d46 */
[----:B------:R-:W-:Y:S01]  /*e830*/  ISETP.GE.AND P2, PT, R5, R6, PT ;  /* 0x000000060500720c */ /* 0x000fe20003f46270 */
[----:B-1----:R-:W-:Y:S02]  /*e840*/  IMAD.MOV.U32 R5, RZ, RZ, R4 ;  /* 0x000000ffff057224 */ /* 0x002fe400078e0004 */
[----:B--2---:R-:W1:Y:S01]  /*e850*/  SHFL.IDX PT, R2, R7, 0x4, 0x181f ;  /* 0x00981f0007027f89 */ /* 0x004e6200000e0000 */
        /* <DEDUP_REMOVED lines=29> */
[----:B--2---:R1:W2:Y:S01]  /*ea30*/  SHFL.IDX PT, R20, R7, 0x7, 0x181f ;  /* 0x00f81f0007147f89 */ /* 0x0042a200000e0000 */
[----:B0-----:R-:W-:-:S09]  /*ea40*/  IMAD.MOV.U32 R2, RZ, RZ, R14 ;  /* 0x000000ffff027224 */ /* 0x001fd200078e000e */
[----:B------:R-:W-:Y:S01]  /*ea50*/  @!P2 LEA R21, R9, UR38, 0x1 ;  /* 0x000000260915ac11 */ /* 0x000fe2000f8e08ff */
[----:B------:R1:W0:Y:S01]  /*ea60*/  SHFL.IDX PT, R14, R0, 0x7, 0x181f ;  /* 0x00f81f00000e7f89 */ /* 0x00022200000e0000 */
[----:B------:R-:W-:-:S05]  /*ea70*/  @!P2 IMAD.WIDE.U32 R2, R10, 0x2, R2 ;  /* 0x000000020a02a825 */ /* 0x000fca00078e0002 */
[----:B------:R1:W-:Y:S04]  /*ea80*/  @!P2 LDGSTS.E.BYPASS.LTC128B.128 [R21+0x19400], desc[UR6][R2.64], !P1 ;  /* 0x194000000215afae */ /* 0x0003e8000c901d46 */
[----:B------:R1:W-:Y:S02]  /*ea90*/  @!P2 LDGSTS.E.BYPASS.LTC128B.128 [R21+0x1d400], desc[UR6][R2.64+0x80], !P0 ;  /* 0x1d4000800215afae */ /* 0x0003e4000c101d46 */
.L_x_141:
[----:B-1----:R-:W-:Y:S01]  /*eaa0*/  VIADD R3, R8, 0x70 ;  /* 0x0000007008037836 */ /* 0x002fe20000000000 */
[----:B------:R-:W-:Y:S01]  /*eab0*/  BSSY B0, `(.L_x_51) ;  /* 0x000000d000007945 */ /* 0x000fe20003800000 */
[----:B0-----:R-:W-:-:S03]  /*eac0*/  IMAD.MOV.U32 R2, RZ, RZ, R14 ;  /* 0x000000ffff027224 */ /* 0x001fc600078e000e */
[----:B------:R-:W-:Y:S01]  /*ead0*/  ISETP.GE.AND P2, PT, R3, R6, PT ;  /* 0x000000060300720c */ /* 0x000fe20003f46270 */
[----:B--2---:R-:W-:-:S12]  /*eae0*/  IMAD.MOV.U32 R3, RZ, RZ, R20 ;  /* 0x000000ffff037224 */ /* 0x004fd800078e0014 */
[----:B------:R-:W-:Y:S05]  /*eaf0*/  @P2 BRA `(.L_x_52) ;  /* 0x0000000000202947 */ /* 0x000fea0003800000 */
[----:B------:R-:W-:Y:S01]  /*eb00*/  IMAD.WIDE.U32 R2, R10, 0x2, R2 ;  /* 0x000000020a027825 */ /* 0x000fe200078e0002 */
[----:B------:R-:W-:Y:S01]  /*eb10*/  LEA R9, R9, UR38, 0x1 ;  /* 0x0000002609097c11 */ /* 0x000fe2000f8e08ff */
[----:B------:R-:W-:-:S04]  /*eb20*/  ULDC.64 UR4, c[0x0][0x208] ;  /* 0x0000820000047ab9 */ /* 0x000fc80000000a00 */
[----:B------:R-:W-:Y:S01]  /*eb30*/  @!PT LDS RZ, [RZ] ;  /* 0x00000000fffff984 */ /* 0x000fe20000000800 */
[----:B------:R-:W-:Y:S01]  /*eb40*/  @!PT LDS RZ, [RZ] ;  /* 0x00000000fffff984 */ /* 0x000fe20000000800 */
[----:B------:R-:W-:Y:S01]  /*eb50*/  @!PT LDS RZ, [RZ] ;  /* 0x00000000fffff984 */ /* 0x000fe20000000800 */
[----:B------:R0:W-:Y:S04]  /*eb60*/  LDGSTS.E.BYPASS.LTC128B.128 [R9+0x19c00], desc[UR4][R2.64], !P1 ;  /* 0x19c0000002097fae */ /* 0x0001e8000c901d44 */
[----:B------:R0:W-:Y:S02]  /*eb70*/  LDGSTS.E.BYPASS.LTC128B.128 [R9+0x1dc00], desc[UR4][R2.64+0x80], !P0 ;  /* 0x1dc0008002097fae */ /* 0x0001e4000c101d44 */
.L_x_52:
[----:B------:R-:W-:Y:S05]  /*eb80*/  BSYNC B0 ;  /* 0x0000000000007941 */ /* 0x000fea0003800000 */
.L_x_51:
[----:B------:R-:W-:Y:S01]  /*eb90*/  NOP ;  /* 0x0000000000007918 */ /* 0x000fe20000000000 */
[----:B------:R-:W-:Y:S01]  /*eba0*/  SYNCS.ARRIVE.TRANS64.RED.A0T1 RZ, [UR38+0x34800], RZ ;  /* 0x034800ffffff79a7 */ /* 0x000fe20008200426 */
[----:B------:R-:W-:Y:S01]  /*ebb0*/  IMAD.MOV.U32 R0, RZ, RZ, 0x1 ;  /* 0x00000001ff007424 */ /* 0x000fe200078e00ff */
[----:B------:R-:W-:Y:S04]  /*ebc0*/  ARRIVES.LDGSTSBAR.64.TRANSCNT [UR38+0x34800] ;  /* 0x03480000ff0079b0 */ /* 0x000fe80008000aa6 */
[----:B------:R-:W-:Y:S01]  /*ebd0*/  SHF.L.U32 R0, R0, 0x1f, RZ ;  /* 0x0000001f00007819 */ /* 0x000fe200000006ff */
[----:B------:R-:W-:Y:S01]  /*ebe0*/  NOP ;  /* 0x0000000000007918 */ /* 0x000fe20000000000 */
[----:B0-----:R-:W2:Y:S01]  /*ebf0*/  LDL.LU R3, [R1+0x4] ;  /* 0x0000040001037983 */ /* 0x001ea20000300800 */
[----:B------:R-:W-:Y:S01]  /*ec00*/  SYNCS.ARRIVE.TRANS64.A1T0 RZ, [UR38+0x34800], RZ ;  /* 0x034800ffffff79a7 */ /* 0x000fe20008100026 */
[----:B------:R-:W0:Y:S01]  /*ec10*/  SYNCS.PHASECHK.TRANS64.TRYWAIT P0, [UR38+0x34820], R0 ;  /* 0x03482000ff0075a7 */ /* 0x000e220008000166 */
[----:B--2---:R-:W-:-:S05]  /*ec20*/  VIADD R6, R3, 0xfffffffe ;  /* 0xfffffffe03067836 */ /* 0x004fca0000000000 */
[----:B------:R-:W-:Y:S01]  /*ec30*/  ISETP.GE.AND P1, PT, R6, UR39, PT ;  /* 0x0000002706007c0c */ /* 0x000fe2000bf26270 */
[----:B0-----:R-:W-:-:S12]  /*ec40*/  @!P0 BRA `(.L_x_53) ;  /* 0x0000002c009c8947 */ /* 0x001fd80003800000 */
.L_x_142:
[----:B------:R-:W-:Y:S02]  /*ec50*/  IMAD.MOV.U32 R10, RZ, RZ, 0x1 ;  /* 0x00000001ff0a7424 */ /* 0x000fe400078e00ff */
[----:B0-----:R-:W-:Y:S01]  /*ec60*/  IMAD.MOV.U32 R0, RZ, RZ, RZ ;  /* 0x000000ffff007224 */ /* 0x001fe200078e00ff */
[----:B------:R-:W-:Y:S06]  /*ec70*/  @!P1 BRA `(.L_x_54) ;  /* 0x0000001800549947 */ /* 0x000fec0003800000 */
[----:B------:R-:W-:Y:S01]  /*ec80*/  UIADD3 UR4, UR42, 0x1, URZ ;  /* 0x000000012a047890 */ /* 0x000fe2000fffe03f */
[----:B------:R-:W-:Y:S01]  /*ec90*/  LOP3.LUT R2, RZ, UR39, RZ, 0x33, !PT ;  /* 0x00000027ff027c12 */ /* 0x000fe2000f8e33ff */
[----:B------:R-:W0:Y:S01]  /*eca0*/  S2R R4, SR_TID.X ;  /* 0x0000000000047919 */ /* 0x000e220000002100 */
[----:B------:R-:W-:Y:S01]  /*ecb0*/  IMAD.MOV.U32 R10, RZ, RZ, 0x1 ;  /* 0x00000001ff0a7424 */ /* 0x000fe200078e00ff */
[----:B------:R-:W-:-:S04]  /*ecc0*/  UIMAD UR4, UR4, UR41, URZ ;  /* 0x00000029040472a4 */ /* 0x000fc8000f8e023f */
[----:B------:R-:W-:-:S04]  /*ecd0*/  UISETP.LT.AND UP0, UPT, UR40, UR4, UPT ;  /* 0x000000042800728c */ /* 0x000fc8000bf01270 */
[----:B------:R-:W-:-:S06]  /*ece0*/  USEL UR4, UR40, UR4, UP0 ;  /* 0x0000000428047287 */ /* 0x000fcc0008000000 */
[----:B------:R-:W-:-:S05]  /*ecf0*/  IMAD R3, RZ, RZ, -UR4 ;  /* 0x80000004ff037e24 */ /* 0x000fca000f8e02ff */
[----:B------:R-:W-:-:S04]  /*ed00*/  VIADDMNMX R2, R3, 0x1, R2, !PT ;  /* 0x0000000103027846 */ /* 0x000fc80007800102 */
[----:B------:R-:W-:Y:S02]  /*ed10*/  R2UR UR5, R2 ;  /* 0x00000000020572ca */ /* 0x000fe400000e0000 */
[----:B------:R-:W-:Y:S02]  /*ed20*/  LOP3.LUT R2, RZ, UR4, RZ, 0x33, !PT ;  /* 0x00000004ff027c12 */ /* 0x000fe4000f8e33ff */
[----:B0-----:R-:W-:Y:S01]  /*ed30*/  LOP3.LUT R9, R4, 0x1f, RZ, 0xc0, !PT ;  /* 0x0000001f04097812 */ /* 0x001fe200078ec0ff */
[----:B------:R-:W-:-:S08]  /*ed40*/  IMAD.MOV.U32 R4, RZ, RZ, R16 ;  /* 0x000000ffff047224 */ /* 0x000fd000078e0010 */
[----:B------:R-:W-:Y:S02]  /*ed50*/  UIADD3 UR6, UR5, -0x2, URZ ;  /* 0xfffffffe05067890 */ /* 0x000fe4000fffe03f */
[----:B------:R-:W-:-:S04]  /*ed60*/  UIADD3 UR5, UR4, UR5, URZ ;  /* 0x0000000504057290 */ /* 0x000fc8000fffe03f */
[----:B------:R-:W-:Y:S02]  /*ed70*/  ISETP.NE.AND P0, PT, R2, UR6, PT ;  /* 0x0000000602007c0c */ /* 0x000fe4000bf05270 */
[----:B------:R-:W-:-:S05]  /*ed80*/  IMAD.U32 R11, RZ, RZ, UR5 ;  /* 0x00000005ff0b7e24 */ /* 0x000fca000f8e00ff */
[----:B------:R-:W-:-:S06]  /*ed90*/  LOP3.LUT R11, R11, 0x1, RZ, 0xc0, !PT ;  /* 0x000000010b0b7812 */ /* 0x000fcc00078ec0ff */
[----:B------:R-:W-:Y:S05]  /*eda0*/  @!P0 BRA `(.L_x_55) ;  /* 0x0000001000108947 */ /* 0x000fea0003800000 */
[----:B------:R-:W-:Y:S01]  /*edb0*/  R2UR UR4, R11 ;  /* 0x000000000b0472ca */ /* 0x000fe200000e0000 */
[----:B------:R-:W-:Y:S01]  /*edc0*/  BSSY B0, `(.L_x_55) ;  /* 0x0000102000007945 */ /* 0x000fe20003800000 */
[----:B------:R-:W-:Y:S02]  /*edd0*/  IMAD.MOV.U32 R7, RZ, RZ, 0x1 ;  /* 0x00000001ff077424 */ /* 0x000fe400078e00ff */
[----:B------:R-:W-:-:S09]  /*ede0*/  IMAD.MOV.U32 R4, RZ, RZ, R16 ;  /* 0x000000ffff047224 */ /* 0x000fd200078e0010 */
[----:B------:R-:W-:-:S06]  /*edf0*/  UIADD3 UR4, UR5, -UR4, URZ ;  /* 0x8000000405047290 */ /* 0x000fcc000fffe03f */
[----:B------:R-:W-:-:S07]  /*ee00*/  IMAD.U32 R8, RZ, RZ, UR4 ;  /* 0x00000004ff087e24 */ /* 0x000fce000f8e00ff */
.L_x_86:
[----:B------:R-:W-:Y:S01]  /*ee10*/  LOP3.LUT P0, RZ, R17, 0x2, RZ, 0xc0, !PT ;  /* 0x0000000211ff7812 */ /* 0x000fe2000780c0ff */
[----:B------:R-:W-:Y:S01]  /*ee20*/  VIADD R8, R8, 0xfffffffe ;  /* 0xfffffffe08087836 */ /* 0x000fe20000000000 */
[----:B------:R-:W-:Y:S04]  /*ee30*/  BSSY B1, `(.L_x_56) ;  /* 0x000007a000017945 */ /* 0x000fe80003800000 */
[----:B------:R-:W-:-:S07]  /*ee40*/  ISETP.NE.AND P1, PT, R8, RZ, PT ;  /* 0x000000ff0800720c */ /* 0x000fce0003f25270 */
[----:B------:R-:W-:Y:S06]  /*ee50*/  @!P0 BRA `(.L_x_57) ;  /* 0x0000000400dc8947 */ /* 0x000fec0003800000 */
[----:B------:R-:W-:Y:S01]  /*ee60*/  LOP3.LUT P0, RZ, R17, 0x1, RZ, 0xc0, !PT ;  /* 0x0000000111ff7812 */ /* 0x000fe2000780c0ff */
[----:B------:R-:W-:-:S12]  /*ee70*/  IMAD.MOV.U32 R10, RZ, RZ, R6 ;  /* 0x000000ffff0a7224 */ /* 0x000fd800078e0006 */
[----:B------:R-:W-:Y:S05]  /*ee80*/  @!P0 BRA `(.L_x_58) ;  /* 0x0000000000508947 */ /* 0x000fea0003800000 */
[----:B------:R-:W2:Y:S01]  /*ee90*/  LDL R5, [R1] ;  /* 0x0000000001057983 */ /* 0x000ea20000100800 */
[----:B------:R-:W0:Y:S01]  /*eea0*/  LDC R10, c[0x0][0x43c] ;  /* 0x00010f00ff0a7b82 */ /* 0x000e220000000800 */
[----:B------:R-:W-:Y:S01]  /*eeb0*/  ULDC.64 UR4, c[0x0][0x428] ;  /* 0x00010a0000047ab9 */ /* 0x000fe20000000a00 */
[----:B------:R-:W-:Y:S01]  /*eec0*/  ULDC.64 UR6, c[0x0][0x208] ;  /* 0x0000820000067ab9 */ /* 0x000fe20000000a00 */
[----:B0-----:R-:W-:-:S13]  /*eed0*/  ISETP.NE.AND P0, PT, R10, 0x1, PT ;  /* 0x000000010a00780c */ /* 0x001fda0003f05270 */
[----:B------:R-:W0:Y:S02]  /*eee0*/  @P0 LDC.64 R2, c[0x0][0x440] ;  /* 0x00011000ff020b82 */ /* 0x000e240000000a00 */
[----:B0-----:R-:W-:-:S04]  /*eef0*/  @P0 IMAD.HI.U32 R4, R6, R2, RZ ;  /* 0x0000000206040227 */ /* 0x001fc800078e00ff */
[----:B------:R-:W-:Y:S01]  /*ef00*/  IMAD.MOV.U32 R2, RZ, RZ, R6 ;  /* 0x000000ffff027224 */ /* 0x000fe200078e0006 */
[----:B------:R-:W-:-:S04]  /*ef10*/  @P0 SHF.R.U32.HI R2, RZ, R3, R4 ;  /* 0x00000003ff020219 */ /* 0x000fc80000011604 */
[--C-:B------:R-:W-:Y:S01]  /*ef20*/  SHF.R.S32.HI R3, RZ, 0x1f, R2.reuse ;  /* 0x0000001fff037819 */ /* 0x100fe20000011402 */
[----:B--2---:R-:W-:Y:S02]  /*ef30*/  IMAD R4, R5, UR4, RZ ;  /* 0x0000000405047c24 */ /* 0x004fe4000f8e02ff */
[----:B------:R-:W-:Y:S02]  /*ef40*/  IMAD.MOV R5, RZ, RZ, -R2 ;  /* 0x000000ffff057224 */ /* 0x000fe400078e0a02 */
[C---:B------:R-:W-:Y:S02]  /*ef50*/  IMAD R4, R19.reuse, UR5, R4 ;  /* 0x0000000513047c24 */ /* 0x040fe4000f8e0204 */
[----:B------:R-:W-:Y:S01]  /*ef60*/  IMAD.WIDE.U32 R2, R19, UR4, R2 ;  /* 0x0000000413027c25 */ /* 0x000fe2000f8e0002 */
[----:B------:R-:W-:-:S03]  /*ef70*/  ULDC.64 UR4, c[0x0][0x418] ;  /* 0x0001060000047ab9 */ /* 0x000fc60000000a00 */
[----:B------:R-:W-:Y:S01]  /*ef80*/  IMAD.IADD R3, R4, 0x1, R3 ;  /* 0x0000000104037824 */ /* 0x000fe200078e0203 */
[----:B------:R-:W-:Y:S01]  /*ef90*/  LEA R4, P0, R2, UR4, 0x2 ;  /* 0x0000000402047c11 */ /* 0x000fe2000f8010ff */
[----:B------:R-:W-:-:S03]  /*efa0*/  IMAD R10, R10, R5, R6 ;  /* 0x000000050a0a7224 */ /* 0x000fc600078e0206 */
[----:B------:R-:W-:-:S05]  /*efb0*/  LEA.HI.X R5, R2, UR5, R3, 0x2, P0 ;  /* 0x0000000502057c11 */ /* 0x000fca00080f1403 */
[----:B------:R0:W5:Y:S04]  /*efc0*/  LDG.E R4, desc[UR6][R4.64] ;  /* 0x0000000604047981 */ /* 0x000168000c1e1900 */
.L_x_58:
[----:B------:R-:W1:Y:S01]  /*efd0*/  S2R R2, SR_TID.X ;  /* 0x0000000000027919 */ /* 0x000e620000002100 */
[----:B------:R-:W-:Y:S01]  /*efe0*/  BSSY B2, `(.L_x_59) ;  /* 0x0000006000027945 */ /* 0x000fe20003800000 */
[----:B-1----:R-:W-:Y:S02]  /*eff0*/  LOP3.LUT R3, R2, 0x7f, RZ, 0xc0, !PT ;  /* 0x0000007f02037812 */ /* 0x002fe400078ec0ff */
[----:B------:R-:W-:Y:S02]  /*f000*/  SHF.L.U32 R2, R7, 0x1f, RZ ;  /* 0x0000001f07027819 */ /* 0x000fe400000006ff */
[----:B------:R-:W-:Y:S02]  /*f010*/  ISETP.NE.AND P2, PT, R3, RZ, PT ;  /* 0x000000ff0300720c */ /* 0x000fe40003f45270 */
[----:B------:R-:W1:Y:S02]  /*f020*/  SYNCS.PHASECHK.TRANS64.TRYWAIT P0, [UR38+0x34848], R2 ;  /* 0x03484802ff0075a7 */ /* 0x000e640008000166 */
[----:B-1----:R-:W-:Y:S09]  /*f030*/  @!P0 BRA `(.L_x_60) ;  /* 0x0000002800b88947 */ /* 0x002ff20003800000 */
.L_x_143:
[----:B------:R-:W-:Y:S05]  /*f040*/  BSYNC B2 ;  /* 0x0000000000027941 */ /* 0x000fea0003800000 */
.L_x_59:
[----:B------:R-:W-:Y:S04]  /*f050*/  BSSY B2, `(.L_x_61) ;  /* 0x0000007000027945 */ /* 0x000fe80003800000 */
[----:B------:R-:W-:Y:S05]  /*f060*/  @P2 BRA `(.L_x_62) ;  /* 0x0000000000142947 */ /* 0x000fea0003800000 */
[----:B------:R-:W-:Y:S01]  /*f070*/  ISETP.NE.AND P0, PT, R9, RZ, PT ;  /* 0x000000ff0900720c */ /* 0x000fe20003f05270 */
[----:B-1----:R-:W-:-:S04]  /*f080*/  IMAD.MOV.U32 R3, RZ, RZ, 0xb000 ;  /* 0x0000b000ff037424 */ /* 0x002fc800078e00ff */
[----:B------:R2:W-:Y:S08]  /*f090*/  SYNCS.ARRIVE.TRANS64 RZ, [UR38+0x34838], R3 ;  /* 0x03483803ffff79a7 */ /* 0x0005f00008000026 */
[----:B--2---:R-:W-:Y:S05]  /*f0a0*/  @!P0 BRA `(.L_x_62) ;  /* 0x0000000000048947 */ /* 0x004fea0003800000 */
[----:B------:R-:W-:Y:S01]  /*f0b0*/  BPT.TRAP 0x1 ;  /* 0x000000040000795c */ /* 0x000fe20000300000 */
.L_x_62:
[----:B------:R-:W-:Y:S05]  /*f0c0*/  BSYNC B2 ;  /* 0x0000000000027941 */ /* 0x000fea0003800000 */
.L_x_61:
[----:B0-----:R-:W-:Y:S01]  /*f0d0*/  IMAD.MOV.U32 R5, RZ, RZ, RZ ;  /* 0x000000ffff057224 */ /* 0x001fe200078e00ff */
[----:B------:R-:W-:Y:S01]  /*f0e0*/  ULDC.64 UR4, c[0x0][0x198] ;  /* 0x0000660000047ab9 */ /* 0x000fe20000000a00 */
[----:B------:R-:W-:Y:S01]  /*f0f0*/  PLOP3.LUT P0, PT, PT, PT, PT, 0x80, 0x0 ;  /* 0x000000000000781c */ /* 0x000fe20003f0f070 */
[----:B------:R-:W-:Y:S01]  /*f100*/  UIADD3 UR4, UP0, UR4, 0x370, URZ ;  /* 0x0000037004047890 */ /* 0x000fe2000ff1e03f */
[----:B-1----:R-:W-:Y:S01]  /*f110*/  IMAD R3, R10, 0xb0, RZ ;  /* 0x000000b00a037824 */ /* 0x002fe200078e02ff */
[----:B------:R-:W-:Y:S01]  /*f120*/  R2UR UR34, R5 ;  /* 0x00000000052272ca */ /* 0x000fe200000e0000 */
[----:B------:R-:W-:Y:S02]  /*f130*/  UIADD3 UR32, UR38, 0x29400, URZ ;  /* 0x0002940026207890 */ /* 0x000fe4000fffe03f */
[----:B------:R-:W-:Y:S02]  /*f140*/  UIADD3 UR33, UR38, 0x34838, URZ ;  /* 0x0003483826217890 */ /* 0x000fe4000fffe03f */
[----:B------:R-:W-:Y:S01]  /*f150*/  UIADD3.X UR5, URZ, UR5, URZ, UP0, !UPT ;  /* 0x000000053f057290 */ /* 0x000fe200087fe43f */
[----:B------:R-:W-:Y:S01]  /*f160*/  UMOV UR6, 0x0 ;  /* 0x0000000000067882 */ /* 0x000fe20000000000 */
[----:B------:R-:W-:-:S10]  /*f170*/  UMOV UR7, 0x14f00000 ;  /* 0x14f0000000077882 */ /* 0x000fd40000000000 */
.L_x_63:
[----:B------:R-:W-:-:S13]  /*f180*/  @P0 ELECT P3, URZ, PT ;  /* 0x00000000003f082f */ /* 0x000fda0003860000 */
[----:B-----5:R-:W-:Y:S02]  /*f190*/  @P3 R2UR UR37, R4 ;  /* 0x00000000042532ca */ /* 0x020fe400000e0000 */
[----:B------:R-:W-:Y:S02]  /*f1a0*/  @P3 R2UR UR35, R3 ;  /* 0x00000000032332ca */ /* 0x000fe400000e0000 */
[----:B------:R-:W-:Y:S02]  /*f1b0*/  @P3 PLOP3.LUT P0, PT, P3, PT, PT, 0x8, 0x0 ;  /* 0x000000000000381c */ /* 0x000fe40001f0e170 */
[----:B------:R-:W-:-:S09]  /*f1c0*/  PLOP3.LUT P3, PT, PT, PT, PT, 0x8, 0x0 ;  /* 0x000000000000781c */ /* 0x000fd20003f6e170 */
[----:B------:R0:W-:Y:S02]  /*f1d0*/  UTMALDG.4D [UR32], [UR4], desc[UR6] ;  /* 0x00000620040075b4 */ /* 0x0001e40008019000 */
[----:B0-----:R-:W-:Y:S05]  /*f1e0*/  @P0 BRA.U.ANY `(.L_x_63) ;  /* 0xfffffffd00e40947 */ /* 0x001fea000393ffff */
[----:B------:R-:W-:Y:S01]  /*f1f0*/  IMAD.MOV.U32 R12, RZ, RZ, 0x40 ;  /* 0x00000040ff0c7424 */ /* 0x000fe200078e00ff */
[----:B------:R-:W-:Y:S01]  /*f200*/  PLOP3.LUT P0, PT, PT, PT, PT, 0x80, 0x0 ;  /* 0x000000000000781c */ /* 0x000fe20003f0f070 */
[----:B------:R-:W-:Y:S01]  /*f210*/  UIADD3 UR8, UR38, 0x2ec00, URZ ;  /* 0x0002ec0026087890 */ /* 0x000fe2000fffe03f */
[----:B------:R-:W-:Y:S02]  /*f220*/  UMOV UR6, 0x0 ;  /* 0x0000000000067882 */ /* 0x000fe40000000000 */
[----:B------:R-:W-:Y:S01]  /*f230*/  R2UR UR10, R12 ;  /* 0x000000000c0a72ca */ /* 0x000fe200000e0000 */
[----:B------:R-:W-:-:S14]  /*f240*/  UMOV UR7, 0x14f00000 ;  /* 0x14f0000000077882 */ /* 0x000fdc0000000000 */
.L_x_64:
[----:B------:R-:W-:-:S13]  /*f250*/  @P0 ELECT P3, URZ, PT ;  /* 0x00000000003f082f */ /* 0x000fda0003860000 */
[----:B------:R-:W-:Y:S01]  /*f260*/  @P3 R2UR UR13, R4 ;  /* 0x00000000040d32ca */ /* 0x000fe200000e0000 */
[----:B------:R-:W-:Y:S01]  /*f270*/  UMOV UR9, UR33 ;  /* 0x0000002100097c82 */ /* 0x000fe20008000000 */
[----:B------:R-:W-:Y:S01]  /*f280*/  @P3 R2UR UR11, R3 ;  /* 0x00000000030b32ca */ /* 0x000fe200000e0000 */
[----:B------:R-:W-:Y:S01]  /*f290*/  UMOV UR12, UR36 ;  /* 0x00000024000c7c82 */ /* 0x000fe20008000000 */
[----:B------:R-:W-:Y:S02]  /*f2a0*/  @P3 PLOP3.LUT P0, PT, P3, PT, PT, 0x8, 0x0 ;  /* 0x000000000000381c */ /* 0x000fe40001f0e170 */
[----:B------:R-:W-:-:S09]  /*f2b0*/  PLOP3.LUT P3, PT, PT, PT, PT, 0x8, 0x0 ;  /* 0x000000000000781c */ /* 0x000fd20003f6e170 */
[----:B------:R0:W-:Y:S02]  /*f2c0*/  UTMALDG.4D [UR8], [UR4], desc[UR6] ;  /* 0x00000608040075b4 */ /* 0x0001e40008019000 */
[----:B0-----:R-:W-:Y:S05]  /*f2d0*/  @P0 BRA.U.ANY `(.L_x_64) ;  /* 0xfffffffd00dc0947 */ /* 0x001fea000393ffff */
[----:B------:R-:W0:Y:S01]  /*f2e0*/  SYNCS.PHASECHK.TRANS64.TRYWAIT P0, [UR38+0x34860], R2 ;  /* 0x03486002ff0075a7 */ /* 0x000e220008000166 */
[----:B------:R-:W-:Y:S04]  /*f2f0*/  BSSY B2, `(.L_x_65) ;  /* 0x0000002000027945 */ /* 0x000fe80003800000 */
[----:B0-----:R-:W-:Y:S05]  /*f300*/  @!P0 BRA `(.L_x_66) ;  /* 0x00000028001c8947 */ /* 0x001fea0003800000 */
.L_x_144:
[----:B------:R-:W-:Y:S05]  /*f310*/  BSYNC B2 ;  /* 0x0000000000027941 */ /* 0x000fea0003800000 */
.L_x_65:
[----:B------:R-:W-:Y:S01]  /*f320*/  BSSY B2, `(.L_x_67) ;  /* 0x0000009000027945 */ /* 0x000fe20003800000 */
[----:B0-----:R-:W-:Y:S02]  /*f330*/  IMAD.MOV.U32 R2, RZ, RZ, 0x0 ;  /* 0x00000000ff027424 */ /* 0x001fe400078e00ff */
[----:B------:R-:W-:Y:S01]  /*f340*/  IMAD.MOV.U32 R3, RZ, RZ, 0x14f00000 ;  /* 0x14f00000ff037424 */ /* 0x000fe200078e00ff */
[----:B------:R-:W-:Y:S06]  /*f350*/  @P2 BRA `(.L_x_68) ;  /* 0x0000000000142947 */ /* 0x000fec0003800000 */
[----:B------:R-:W-:Y:S01]  /*f360*/  ISETP.NE.AND P0, PT, R9, RZ, PT ;  /* 0x000000ff0900720c */ /* 0x000fe20003f05270 */
[----:B------:R-:W-:-:S04]  /*f370*/  IMAD.MOV.U32 R13, RZ, RZ, 0xb000 ;  /* 0x0000b000ff0d7424 */ /* 0x000fc800078e00ff */
[----:B------:R0:W-:Y:S08]  /*f380*/  SYNCS.ARRIVE.TRANS64 RZ, [UR38+0x34850], R13 ;  /* 0x0348500dffff79a7 */ /* 0x0001f00008000026 */
[----:B0-----:R-:W-:Y:S05]  /*f390*/  @!P0 BRA `(.L_x_68) ;  /* 0x0000000000048947 */ /* 0x001fea0003800000 */
[----:B------:R-:W-:Y:S01]  /*f3a0*/  BPT.TRAP 0x1 ;  /* 0x000000040000795c */ /* 0x000fe20000300000 */
.L_x_68:
[----:B------:R-:W-:Y:S05]  /*f3b0*/  BSYNC B2 ;  /* 0x0000000000027941 */ /* 0x000fea0003800000 */
.L_x_67:
[----:B------:R-:W-:Y:S01]  /*f3c0*/  R2UR UR6, R2 ;  /* 0x00000000020672ca */ /* 0x000fe200000e0000 */
[----:B------:R-:W-:Y:S01]  /*f3d0*/  ULDC.64 UR4, c[0x0][0x198] ;  /* 0x0000660000047ab9 */ /* 0x000fe20000000a00 */
[----:B------:R-:W-:Y:S01]  /*f3e0*/  R2UR UR7, R3 ;  /* 0x00000000030772ca */ /* 0x000fe200000e0000 */
[----:B------:R-:W-:Y:S01]  /*f3f0*/  UIADD3 UR4, UP0, UR4, 0x470, URZ ;  /* 0x0000047004047890 */ /* 0x000fe2000ff1e03f */
[----:B------:R-:W-:Y:S01]  /*f400*/  R2UR UR10, R5 ;  /* 0x00000000050a72ca */ /* 0x000fe200000e0000 */
[----:B------:R-:W-:Y:S01]  /*f410*/  IMAD R5, R18, 0xb0, RZ ;  /* 0x000000b012057824 */ /* 0x000fe200078e02ff */
[----:B------:R-:W-:Y:S01]  /*f420*/  PLOP3.LUT P0, PT, PT, PT, PT, 0x80, 0x0 ;  /* 0x000000000000781c */ /* 0x000fe20003f0f070 */
[----:B------:R-:W-:Y:S02]  /*f430*/  UIADD3 UR8, UR38, 0x400, URZ ;  /* 0x0000040026087890 */ /* 0x000fe4000fffe03f */
[----:B------:R-:W-:Y:S02]  /*f440*/  UIADD3 UR9, UR38, 0x34850, URZ ;  /* 0x0003485026097890 */ /* 0x000fe4000fffe03f */
[----:B------:R-:W-:-:S12]  /*f450*/  UIADD3.X UR5, URZ, UR5, URZ, UP0, !UPT ;  /* 0x000000053f057290 */ /* 0x000fd800087fe43f */
.L_x_69:
[----:B------:R-:W-:-:S13]  /*f460*/  @P0 ELECT P2, URZ, PT ;  /* 0x00000000003f082f */ /* 0x000fda0003840000 */
[----:B------:R-:W-:Y:S01]  /*f470*/  @P2 R2UR UR13, R16 ;  /* 0x00000000100d22ca */ /* 0x000fe200000e0000 */
[----:B------:R-:W-:Y:S01]  /*f480*/  UMOV UR12, UR36 ;  /* 0x00000024000c7c82 */ /* 0x000fe20008000000 */
[----:B------:R-:W-:Y:S02]  /*f490*/  @P2 R2UR UR11, R5 ;  /* 0x00000000050b22ca */ /* 0x000fe400000e0000 */
[----:B------:R-:W-:Y:S02]  /*f4a0*/  @P2 PLOP3.LUT P0, PT, P2, PT, PT, 0x8, 0x0 ;  /* 0x000000000000281c */ /* 0x000fe4000170e170 */
[----:B------:R-:W-:-:S09]  /*f4b0*/  PLOP3.LUT P2, PT, PT, PT, PT, 0x8, 0x0 ;  /* 0x000000000000781c */ /* 0x000fd20003f4e170 */
[----:B------:R0:W-:Y:S02]  /*f4c0*/  UTMALDG.4D [UR8], [UR4], desc[UR6] ;  /* 0x00000608040075b4 */ /* 0x0001e40008019000 */
[----:B0-----:R-:W-:Y:S05]  /*f4d0*/  @P0 BRA.U.ANY `(.L_x_69) ;  /* 0xfffffffd00e00947 */ /* 0x001fea000393ffff */
[----:B------:R-:W-:Y:S01]  /*f4e0*/  R2UR UR6, R2 ;  /* 0x00000000020672ca */ /* 0x000fe200000e0000 */
[----:B------:R-:W-:Y:S01]  /*f4f0*/  UIADD3 UR8, UR38, 0x5c00, URZ ;  /* 0x00005c0026087890 */ /* 0x000fe2000fffe03f */
[----:B------:R-:W-:Y:S02]  /*f500*/  R2UR UR7, R3 ;  /* 0x00000000030772ca */ /* 0x000fe400000e0000 */
[----:B------:R-:W-:Y:S02]  /*f510*/  R2UR UR10, R12 ;  /* 0x000000000c0a72ca */ /* 0x000fe400000e0000 */
[----:B------:R-:W-:-:S13]  /*f520*/  PLOP3.LUT P0, PT, PT, PT, PT, 0x80, 0x0 ;  /* 0x000000000000781c */ /* 0x000fda0003f0f070 */
.L_x_70:
        /* <DEDUP_REMOVED lines=8> */
[----:B------:R-:W-:Y:S02]  /*f5b0*/  IMAD.MOV.U32 R18, RZ, RZ, R10 ;  /* 0x000000ffff127224 */ /* 0x000fe400078e000a */
[----:B------:R-:W-:-:S07]  /*f5c0*/  IMAD.MOV.U32 R16, RZ, RZ, R4 ;  /* 0x000000ffff107224 */ /* 0x000fce00078e0004 */
.L_x_57:
[----:B------:R-:W-:Y:S05]  /*f5d0*/  BSYNC B1 ;  /* 0x0000000000017941 */ /* 0x000fea0003800000 */
.L_x_56:
[----:B------:R-:W-:Y:S01]  /*f5e0*/  LOP3.LUT P0, RZ, R17, 0x2, RZ, 0xc0, !PT ;  /* 0x0000000211ff7812 */ /* 0x000fe2000780c0ff */
[----:B------:R-:W-:Y:S01]  /*f5f0*/  BSSY B1, `(.L_x_71) ;  /* 0x000007b000017945 */ /* 0x000fe20003800000 */
[----:B------:R-:W-:-:S11]  /*f600*/  LOP3.LUT R10, R7, 0x1, RZ, 0x3c, !PT ;  /* 0x00000001070a7812 */ /* 0x000fd600078e3cff */
[----:B------:R-:W-:Y:S05]  /*f610*/  @!P0 BRA `(.L_x_72) ;  /* 0x0000000400e08947 */ /* 0x000fea0003800000 */
[----:B------:R-:W-:Y:S01]  /*f620*/  LOP3.LUT P0, RZ, R17, 0x1, RZ, 0xc0, !PT ;  /* 0x0000000111ff7812 */ /* 0x000fe2000780c0ff */
[----:B------:R-:W-:-:S12]  /*f630*/  VIADD R12, R6, 0xffffffff ;  /* 0xffffffff060c7836 */ /* 0x000fd80000000000 */
        /* <DEDUP_REMOVED lines=9> */
[----:B------:R-:W-:-:S05]  /*f6d0*/  @P0 SHF.R.U32.HI R2, RZ, R3, R4 ;  /* 0x00000003ff020219 */ /* 0x000fca0000011604 */
[----:B------:R-:W-:-:S04]  /*f6e0*/  IMAD.MOV R3, RZ, RZ, -R2 ;  /* 0x000000ffff037224 */ /* 0x000fc800078e0a02 */
[----:B------:R-:W-:Y:S01]  /*f6f0*/  IMAD R12, R5, R3, R12 ;  /* 0x00000003050c7224 */ /* 0x000fe200078e020c */
[----:B------:R-:W-:-:S03]  /*f700*/  SHF.R.S32.HI R3, RZ, 0x1f, R2 ;  /* 0x0000001fff037819 */ /* 0x000fc60000011402 */
[----:B------:R-:W-:-:S04]  /*f710*/  IMAD.WIDE.U32 R2, R19, UR4, R2 ;  /* 0x0000000413027c25 */ /* 0x000fc8000f8e0002 */
[----:B--2---:R-:W-:-:S04]  /*f720*/  IMAD R4, R13, UR4, RZ ;  /* 0x000000040d047c24 */ /* 0x004fc8000f8e02ff */
[----:B------:R-:W-:Y:S01]  /*f730*/  IMAD R4, R19, UR5, R4 ;  /* 0x0000000513047c24 */ /* 0x000fe2000f8e0204 */
[----:B------:R-:W-:-:S03]  /*f740*/  ULDC.64 UR4, c[0x0][0x418] ;  /* 0x0001060000047ab9 */ /* 0x000fc60000000a00 */
[----:B------:R-:W-:Y:S01]  /*f750*/  IMAD.IADD R3, R4, 0x1, R3 ;  /* 0x0000000104037824 */ /* 0x000fe200078e0203 */
[----:B------:R-:W-:-:S04]  /*f760*/  LEA R4, P0, R2, UR4, 0x2 ;  /* 0x0000000402047c11 */ /* 0x000fc8000f8010ff */
[----:B------:R-:W-:-:S05]  /*f770*/  LEA.HI.X R5, R2, UR5, R3, 0x2, P0 ;  /* 0x0000000502057c11 */ /* 0x000fca00080f1403 */
[----:B------:R0:W5:Y:S04]  /*f780*/  LDG.E R4, desc[UR6][R4.64] ;  /* 0x0000000604047981 */ /* 0x000168000c1e1900 */
.L_x_73:
[----:B------:R-:W1:Y:S01]  /*f790*/  S2R R2, SR_TID.X ;  /* 0x0000000000027919 */ /* 0x000e620000002100 */
[----:B------:R-:W-:Y:S01]  /*f7a0*/  BSSY B2, `(.L_x_74) ;  /* 0x0000006000027945 */ /* 0x000fe20003800000 */
[----:B-1----:R-:W-:Y:S02]  /*f7b0*/  LOP3.LUT R3, R2, 0x7f, RZ, 0xc0, !PT ;  /* 0x0000007f02037812 */ /* 0x002fe400078ec0ff */
[----:B------:R-:W-:Y:S02]  /*f7c0*/  SHF.L.U32 R2, R10, 0x1f, RZ ;  /* 0x0000001f0a027819 */ /* 0x000fe400000006ff */
[----:B------:R-:W-:Y:S02]  /*f7d0*/  ISETP.NE.AND P2, PT, R3, RZ, PT ;  /* 0x000000ff0300720c */ /* 0x000fe40003f45270 */
[----:B------:R-:W1:Y:S02]  /*f7e0*/  SYNCS.PHASECHK.TRANS64.TRYWAIT P0, [UR38+0x34840], R2 ;  /* 0x03484002ff0075a7 */ /* 0x000e640008000166 */
[----:B-1----:R-:W-:Y:S09]  /*f7f0*/  @!P0 BRA `(.L_x_75) ;  /* 0x0000002000f88947 */ /* 0x002ff20003800000 */
.L_x_145:
[----:B------:R-:W-:Y:S05]  /*f800*/  BSYNC B2 ;  /* 0x0000000000027941 */ /* 0x000fea0003800000 */
.L_x_74:
[----:B------:R-:W-:Y:S04]  /*f810*/  BSSY B2, `(.L_x_76) ;  /* 0x0000007000027945 */ /* 0x000fe80003800000 */
[----:B------:R-:W-:Y:S05]  /*f820*/  @P2 BRA `(.L_x_77) ;  /* 0x0000000000142947 */ /* 0x000fea0003800000 */
[----:B------:R-:W-:Y:S01]  /*f830*/  ISETP.NE.AND P0, PT, R9, RZ, PT ;  /* 0x000000ff0900720c */ /* 0x000fe20003f05270 */
[----:B-1----:R-:W-:-:S04]  /*f840*/  IMAD.MOV.U32 R2, RZ, RZ, 0xb000 ;  /* 0x0000b000ff027424 */ /* 0x002fc800078e00ff */
[----:B------:R2:W-:Y:S08]  /*f850*/  SYNCS.ARRIVE.TRANS64 RZ, [UR38+0x34830], R2 ;  /* 0x03483002ffff79a7 */ /* 0x0005f00008000026 */
[----:B--2---:R-:W-:Y:S05]  /*f860*/  @!P0 BRA `(.L_x_77) ;  /* 0x0000000000048947 */ /* 0x004fea0003800000 */
[----:B------:R-:W-:Y:S01]  /*f870*/  BPT.TRAP 0x1 ;  /* 0x000000040000795c */ /* 0x000fe20000300000 */
.L_x_77:
[----:B------:R-:W-:Y:S05]  /*f880*/  BSYNC B2 ;  /* 0x0000000000027941 */ /* 0x000fea0003800000 */
.L_x_76:
        /* <DEDUP_REMOVED lines=11> */
.L_x_78:
[----:B------:R-:W-:-:S13]  /*f940*/  @P0 ELECT P3, URZ, PT ;  /* 0x00000000003f082f */ /* 0x000fda0003860000 */
[----:B-----5:R-:W-:Y:S01]  /*f950*/  @P3 R2UR UR13, R4 ;  /* 0x00000000040d32ca */ /* 0x020fe200000e0000 */
[----:B------:R-:W-:Y:S01]  /*f960*/  UMOV UR12, UR36 ;  /* 0x00000024000c7c82 */ /* 0x000fe20008000000 */
        /* <DEDUP_REMOVED lines=11> */
.L_x_79:
        /* <DEDUP_REMOVED lines=8> */
[----:B------:R-:W-:Y:S01]  /*faa0*/  SHF.L.U32 R2, R7, 0x1f, RZ ;  /* 0x0000001f07027819 */ /* 0x000fe200000006ff */
[----:B------:R-:W-:Y:S03]  /*fab0*/  BSSY B2, `(.L_x_80) ;  /* 0x0000003000027945 */ /* 0x000fe60003800000 */
[----:B------:R-:W0:Y:S02]  /*fac0*/  SYNCS.PHASECHK.TRANS64.TRYWAIT P0, [UR38+0x34868], R2 ;  /* 0x03486802ff0075a7 */ /* 0x000e240008000166 */
[----:B0-----:R-:W-:Y:S05]  /*fad0*/  @!P0 BRA `(.L_x_81) ;  /* 0x0000002000588947 */ /* 0x001fea0003800000 */
.L_x_146:
[----:B------:R-:W-:Y:S05]  /*fae0*/  BSYNC B2 ;  /* 0x0000000000027941 */ /* 0x000fea0003800000 */
.L_x_80:
        /* <DEDUP_REMOVED lines=9> */
.L_x_83:
[----:B------:R-:W-:Y:S05]  /*fb80*/  BSYNC B2 ;  /* 0x0000000000027941 */ /* 0x000fea0003800000 */
.L_x_82:
        /* <DEDUP_REMOVED lines=10> */
.L_x_84:
        /* <DEDUP_REMOVED lines=13> */
.L_x_85:
        /* <DEDUP_REMOVED lines=10> */
.L_x_72:
[----:B------:R-:W-:Y:S05]  /*fda0*/  BSYNC B1 ;  /* 0x0000000000017941 */ /* 0x000fea0003800000 */
.L_x_71:
[----:B------:R-:W-:Y:S02]  /*fdb0*/  VIADD R6, R6, 0xfffffffe ;  /* 0xfffffffe06067836 */ /* 0x000fe40000000000 */
[----:B------:R-:W-:Y:S01]  /*fdc0*/  IMAD.MOV.U32 R7, RZ, RZ, R10 ;  /* 0x000000ffff077224 */ /* 0x000fe200078e000a */
[----:B------:R-:W-:Y:S06]  /*fdd0*/  @P1 BRA `(.L_x_86) ;  /* 0xfffffff0000c1947 */ /* 0x000fec000383ffff */
[----:B------:R-:W-:Y:S05]  /*fde0*/  BSYNC B0 ;  /* 0x0000000000007941 */ /* 0x000fea0003800000 */
.L_x_55:
[----:B------:R-:W-:Y:S01]  /*fdf0*/  ISETP.NE.AND P0, PT, R11, RZ, PT ;  /* 0x000000ff0b00720c */ /* 0x000fe20003f05270 */
[----:B------:R-:W-:-:S12]  /*fe00*/  BSSY B0, `(.L_x_54) ;  /* 0x000007c000007945 */ /* 0x000fd80003800000 */
[----:B------:R-:W-:Y:S05]  /*fe10*/  @!P0 BRA `(.L_x_87) ;  /* 0x0000000400e88947 */ /* 0x000fea0003800000 */
[----:B------:R-:W-:Y:S01]  /*fe20*/  LOP3.LUT P1, RZ, R17, 0x2, RZ, 0xc0, !PT ;  /* 0x0000000211ff7812 */ /* 0x000fe2000782c0ff */
[----:B------:R-:W-:-:S12]  /*fe30*/  IMAD.MOV.U32 R0, RZ, RZ, 0x1 ;  /* 0x00000001ff007424 */ /* 0x000fd800078e00ff */
[----:B------:R-:W-:Y:S05]  /*fe40*/  @!P1 BRA `(.L_x_87) ;  /* 0x0000000400dc9947 */ /* 0x000fea0003800000 */
[----:B------:R-:W-:-:S13]  /*fe50*/  LOP3.LUT P1, RZ, R17, 0x1, RZ, 0xc0, !PT ;  /* 0x0000000111ff7812 */ /* 0x000fda000782c0ff */
[----:B------:R-:W-:Y:S05]  /*fe60*/  @!P1 BRA `(.L_x_88) ;  /* 0x0000000000549947 */ /* 0x000fea0003800000 */
[----:B------:R-:W2:Y:S01]  /*fe70*/  LDL.LU R5, [R1] ;  /* 0x0000000001057983 */ /* 0x000ea20000300800 */
[----:B------:R-:W0:Y:S01]  /*fe80*/  LDC R8, c[0x0][0x43c] ;  /* 0x00010f00ff087b82 */ /* 0x000e220000000800 */
[----:B------:R-:W-:Y:S01]  /*fe90*/  IMAD.MOV.U32 R7, RZ, RZ, R6 ;  /* 0x000000ffff077224 */ /* 0x000fe200078e0006 */
[----:B------:R-:W-:Y:S01]  /*fea0*/  ULDC.64 UR4, c[0x0][0x428] ;  /* 0x00010a0000047ab9 */ /* 0x000fe20000000a00 */
[----:B------:R-:W-:Y:S01]  /*feb0*/  ULDC.64 UR6, c[0x0][0x208] ;  /* 0x0000820000067ab9 */ /* 0x000fe20000000a00 */
[----:B0-----:R-:W-:-:S13]  /*fec0*/  ISETP.NE.AND P0, PT, R8, 0x1, PT ;  /* 0x000000010800780c */ /* 0x001fda0003f05270 */
[----:B------:R-:W0:Y:S02]  /*fed0*/  @P0 LDC.64 R2, c[0x0][0x440] ;  /* 0x00011000ff020b82 */ /* 0x000e240000000a00 */
[----:B0-----:R-:W-:-:S05]  /*fee0*/  @P0 IMAD.HI.U32 R2, R6, R2, RZ ;  /* 0x0000000206020227 */ /* 0x001fca00078e00ff */
[----:B------:R-:W-:-:S04]  /*fef0*/  @P0 SHF.R.U32.HI R7, RZ, R3, R2 ;  /* 0x00000003ff070219 */ /* 0x000fc80000011602 */
[----:B------:R-:W-:Y:S01]  /*ff00*/  SHF.R.S32.HI R3, RZ, 0x1f, R7 ;  /* 0x0000001fff037819 */ /* 0x000fe20000011407 */
[----:B--2---:R-:W-:-:S04]  /*ff10*/  IMAD R2, R5, UR4, RZ ;  /* 0x0000000405027c24 */ /* 0x004fc8000f8e02ff */
[----:B------:R-:W-:Y:S02]  /*ff20*/  IMAD R5, R19, UR5, R2 ;  /* 0x0000000513057c24 */ /* 0x000fe4000f8e0202 */
[----:B------:R-:W-:-:S04]  /*ff30*/  IMAD.MOV.U32 R2, RZ, RZ, R7 ;  /* 0x000000ffff027224 */ /* 0x000fc800078e0007 */
[----:B------:R-:W-:Y:S01]  /*ff40*/  IMAD.WIDE.U32 R2, R19, UR4, R2 ;  /* 0x0000000413027c25 */ /* 0x000fe2000f8e0002 */
[----:B------:R-:W-:-:S03]  /*ff50*/  ULDC.64 UR4, c[0x0][0x418] ;  /* 0x0001060000047ab9 */ /* 0x000fc60000000a00 */
[----:B------:R-:W-:Y:S01]  /*ff60*/  IMAD.IADD R3, R5, 0x1, R3 ;  /* 0x0000000105037824 */ /* 0x000fe200078e0203 */
[----:B------:R-:W-:-:S04]  /*ff70*/  LEA R4, P0, R2, UR4, 0x2 ;  /* 0x0000000402047c11 */ /* 0x000fc8000f8010ff */
[----:B------:R-:W-:-:S05]  /*ff80*/  LEA.HI.X R5, R2, UR5, R3, 0x2, P0 ;  /* 0x0000000502057c11 */ /* 0x000fca00080f1403 */
[----:B------:R0:W5:Y:S01]  /*ff90*/  LDG.E R4, desc[UR6][R4.64] ;  /* 0x0000000604047981 */ /* 0x000162000c1e1900 */
[----:B------:R-:W-:-:S04]  /*ffa0*/  IMAD.MOV R3, RZ, RZ, -R7 ;  /* 0x000000ffff037224 */ /* 0x000fc800078e0a07 */
[----:B------:R-:W-:-:S07]  /*ffb0*/  IMAD R6, R8, R3, R6 ;  /* 0x0000000308067224 */ /* 0x000fce00078e0206 */
.L_x_88:
[----:B------:R-:W1:Y:S01]  /*ffc0*/  S2R R2, SR_TID.X ;  /* 0x0000000000027919 */ /* 0x000e620000002100 */
[----:B------:R-:W-:Y:S01]  /*ffd0*/  BSSY B1, `(.L_x_89) ;  /* 0x0000006000017945 */ /* 0x000fe20003800000 */
[----:B-1----:R-:W-:Y:S02]  /*ffe0*/  LOP3.LUT R3, R2, 0x7f, RZ, 0xc0, !PT ;  /* 0x0000007f02037812 */ /* 0x002fe400078ec0ff */
[----:B------:R-:W-:Y:S02]  /*fff0*/  SHF.L.U32 R2, R10, 0x1f, RZ ;  /* 0x0000001f0a027819 */ /* 0x000fe400000006ff */
[----:B------:R-:W-:Y:S02]  /*10000*/  ISETP.NE.AND P1, PT, R3, RZ, PT ;  /* 0x000000ff0300720c */ /* 0x000fe40003f25270 */
[----:B------:R-:W1:Y:S02]  /*10010*/  SYNCS.PHASECHK.TRANS64.TRYWAIT P0, [UR38+0x34848], R2 ;  /* 0x03484802ff0075a7 */ /* 0x000e640008000166 */
[----:B-1----:R-:W-:Y:S09]  /*10020*/  @!P0 BRA `(.L_x_90) ;  /* 0x0000001c001c8947 */ /* 0x002ff20003800000 */
.L_x_147:
[----:B------:R-:W-:Y:S05]  /*10030*/  BSYNC B1 ;  /* 0x0000000000017941 */ /* 0x000fea0003800000 */
.L_x_89:
[----:B------:R-:W-:Y:S04]  /*10040*/  BSSY B1, `(.L_x_91) ;  /* 0x0000007000017945 */ /* 0x000fe80003800000 */
[----:B------:R-:W-:Y:S05]  /*10050*/  @P1 BRA `(.L_x_92) ;  /* 0x0000000000141947 */ /* 0x000fea0003800000 */
[----:B------:R-:W-:Y:S01]  /*10060*/  ISETP.NE.AND P0, PT, R9, RZ, PT ;  /* 0x000000ff0900720c */ /* 0x000fe20003f05270 */
[----:B-1----:R-:W-:-:S04]  /*10070*/  IMAD.MOV.U32 R3, RZ, RZ, 0xb000 ;  /* 0x0000b000ff037424 */ /* 0x002fc800078e00ff */
[----:B------:R2:W-:Y:S08]  /*10080*/  SYNCS.ARRIVE.TRANS64 RZ, [UR38+0x34838], R3 ;  /* 0x03483803ffff79a7 */ /* 0x0005f00008000026 */
[----:B--2---:R-:W-:Y:S05]  /*10090*/  @!P0 BRA `(.L_x_92) ;  /* 0x0000000000048947 */ /* 0x004fea0003800000 */
[----:B------:R-:W-:Y:S01]  /*100a0*/  BPT.TRAP 0x1 ;  /* 0x000000040000795c */ /* 0x000fe20000300000 */
.L_x_92:
[----:B------:R-:W-:Y:S05]  /*100b0*/  BSYNC B1 ;  /* 0x0000000000017941 */ /* 0x000fea0003800000 */
.L_x_91:
        /* <DEDUP_REMOVED lines=11> */
.L_x_93:
        /* <DEDUP_REMOVED lines=14> */
.L_x_94:
        /* <DEDUP_REMOVED lines=8> */
[----:B------:R-:W0:Y:S01]  /*102d0*/  SYNCS.PHASECHK.TRANS64.TRYWAIT P0, [UR38+0x34860], R2 ;  /* 0x03486002ff0075a7 */ /* 0x000e220008000166 */
[----:B------:R-:W-:Y:S04]  /*102e0*/  BSSY B1, `(.L_x_95) ;  /* 0x0000002000017945 */ /* 0x000fe80003800000 */
[----:B0-----:R-:W-:Y:S05]  /*102f0*/  @!P0 BRA `(.L_x_96) ;  /* 0x0000001800808947 */ /* 0x001fea0003800000 */
.L_x_148:
[----:B------:R-:W-:Y:S05]  /*10300*/  BSYNC B1 ;  /* 0x0000000000017941 */ /* 0x000fea0003800000 */
.L_x_95:
        /* <DEDUP_REMOVED lines=9> */
.L_x_98:
[----:B------:R-:W-:Y:S05]  /*103a0*/  BSYNC B1 ;  /* 0x0000000000017941 */ /* 0x000fea0003800000 */
.L_x_97:
        /* <DEDUP_REMOVED lines=10> */
.L_x_99:
        /* <DEDUP_REMOVED lines=13> */
.L_x_100:
        /* <DEDUP_REMOVED lines=10> */
.L_x_87:
[----:B------:R-:W-:Y:S05]  /*105c0*/  BSYNC B0 ;  /* 0x0000000000007941 */ /* 0x000fea0003800000 */
.L_x_54:
[----:B------:R-:W-:Y:S01]  /*105d0*/  LOP3.LUT P0, RZ, R17, 0x2, RZ, 0xc0, !PT ;  /* 0x0000000211ff7812 */ /* 0x000fe2000780c0ff */
[----:B------:R-:W-:-:S12]  /*105e0*/  BSSY B0, `(.L_x_101) ;  /* 0x0000036000007945 */ /* 0x000fd80003800000 */
[----:B------:R-:W-:Y:S05]  /*105f0*/  @!P0 BRA `(.L_x_102) ;  /* 0x0000000000d08947 */ /* 0x000fea0003800000 */
[----:B------:R-:W0:Y:S01]  /*10600*/  S2R R2, SR_TID.X ;  /* 0x0000000000027919 */ /* 0x000e220000002100 */
[----:B------:R-:W-:Y:S01]  /*10610*/  LEA R3, R0, UR38, 0x3 ;  /* 0x0000002600037c11 */ /* 0x000fe2000f8e18ff */
[----:B------:R-:W-:Y:S01]  /*10620*/  BSSY B1, `(.L_x_103) ;  /* 0x0000006000017945 */ /* 0x000fe20003800000 */
[----:B0-----:R-:W-:Y:S02]  /*10630*/  LOP3.LUT R4, R2, 0x7f, RZ, 0xc0, !PT ;  /* 0x0000007f02047812 */ /* 0x001fe400078ec0ff */
[----:B------:R-:W-:Y:S02]  /*10640*/  SHF.L.U32 R2, R10, 0x1f, RZ ;  /* 0x0000001f0a027819 */ /* 0x000fe400000006ff */
[----:B------:R-:W-:Y:S02]  /*10650*/  ISETP.NE.AND P1, PT, R4, RZ, PT ;  /* 0x000000ff0400720c */ /* 0x000fe40003f25270 */
[----:B------:R-:W0:Y:S02]  /*10660*/  SYNCS.PHASECHK.TRANS64.TRYWAIT P0, [R3+URZ+0x34860], R2 ;  /* 0x03486002030075a7 */ /* 0x000e24000800017f */
[----:B0-----:R-:W-:Y:S09]  /*10670*/  @!P0 BRA `(.L_x_104) ;  /* 0x0000001400b88947 */ /* 0x001ff20003800000 */
.L_x_149:
[----:B------:R-:W-:Y:S05]  /*10680*/  BSYNC B1 ;  /* 0x0000000000017941 */ /* 0x000fea0003800000 */
.L_x_103:
[----:B------:R-:W-:Y:S04]  /*10690*/  BSSY B1, `(.L_x_105) ;  /* 0x0000008000017945 */ /* 0x000fe80003800000 */
[----:B------:R-:W-:Y:S05]  /*106a0*/  @P1 BRA `(.L_x_106) ;  /* 0x0000000000181947 */ /* 0x000fea0003800000 */
[----:B------:R-:W1:Y:S01]  /*106b0*/  S2R R4, SR_TID.X ;  /* 0x0000000000047919 */ /* 0x000e620000002100 */
[----:B0-----:R-:W-:-:S04]  /*106c0*/  IMAD.MOV.U32 R2, RZ, RZ, 0xb000 ;  /* 0x0000b000ff027424 */ /* 0x001fc800078e00ff */
[----:B------:R2:W-:Y:S01]  /*106d0*/  SYNCS.ARRIVE.TRANS64 RZ, [R3+URZ+0x34850], R2 ;  /* 0x0348500203ff79a7 */ /* 0x0005e2000800003f */
[----:B-1----:R-:W-:-:S13]  /*106e0*/  LOP3.LUT P0, RZ, R4, 0x1f, RZ, 0xc0, !PT ;  /* 0x0000001f04ff7812 */ /* 0x002fda000780c0ff */
[----:B--2---:R-:W-:Y:S05]  /*106f0*/  @!P0 BRA `(.L_x_106) ;  /* 0x0000000000048947 */ /* 0x004fea0003800000 */
[----:B------:R-:W-:Y:S01]  /*10700*/  BPT.TRAP 0x1 ;  /* 0x000000040000795c */ /* 0x000fe20000300000 */
.L_x_106:
[----:B------:R-:W-:Y:S05]  /*10710*/  BSYNC B1 ;  /* 0x0000000000017941 */ /* 0x000fea0003800000 */
.L_x_105:
[----:B------:R-:W-:Y:S01]  /*10720*/  R2UR UR4, R0 ;  /* 0x00000000000472ca */ /* 0x000fe200000e0000 */
[----:B------:R-:W-:Y:S01]  /*10730*/  ULDC.64 UR6, c[0x0][0x198] ;  /* 0x0000660000067ab9 */ /* 0x000fe20000000a00 */
[----:B------:R-:W-:Y:S01]  /*10740*/  R2UR UR9, R3 ;  /* 0x00000000030972ca */ /* 0x000fe200000e0000 */
[----:B------:R-:W-:Y:S01]  /*10750*/  UIADD3 UR6, UP0, UR6, 0x470, URZ ;  /* 0x0000047006067890 */ /* 0x000fe2000ff1e03f */
[----:B------:R-:W-:Y:S01]  /*10760*/  PLOP3.LUT P0, PT, PT, PT, PT, 0x80, 0x0 ;  /* 0x000000000000781c */ /* 0x000fe20003f0f070 */
[----:B------:R-:W-:Y:S01]  /*10770*/  IMAD R18, R18, 0xb0, RZ ;  /* 0x000000b012127824 */ /* 0x000fe200078e02ff */
[----:B------:R-:W-:Y:S01]  /*10780*/  UMOV UR14, 0x0 ;  /* 0x00000000000e7882 */ /* 0x000fe20000000000 */
[----:B------:R-:W-:Y:S01]  /*10790*/  UIADD3.X UR7, URZ, UR7, URZ, UP0, !UPT ;  /* 0x000000073f077290 */ /* 0x000fe200087fe43f */
[----:B------:R-:W-:Y:S01]  /*107a0*/  UMOV UR15, 0x14f00000 ;  /* 0x14f00000000f7882 */ /* 0x000fe20000000000 */
[----:B------:R-:W-:-:S04]  /*107b0*/  UMOV UR10, URZ ;  /* 0x0000003f000a7c82 */ /* 0x000fc80008000000 */
[----:B------:R-:W-:Y:S02]  /*107c0*/  UIMAD UR4, UR4, 0xb000, UR38 ;  /* 0x0000b000040478a4 */ /* 0x000fe4000f8e0226 */
[----:B------:R-:W-:Y:S02]  /*107d0*/  UIADD3 UR9, UR9, 0x34850, URZ ;  /* 0x0003485009097890 */ /* 0x000fe4000fffe03f */
[----:B------:R-:W-:-:S12]  /*107e0*/  UIADD3 UR8, UR4, 0x400, URZ ;  /* 0x0000040004087890 */ /* 0x000fd8000fffe03f */
.L_x_107:
[----:B------:R-:W-:-:S13]  /*107f0*/  @P0 ELECT P1, URZ, PT ;  /* 0x00000000003f082f */ /* 0x000fda0003820000 */
[----:B------:R-:W-:Y:S01]  /*10800*/  @P1 R2UR UR13, R16 ;  /* 0x00000000100d12ca */ /* 0x000fe200000e0000 */
[----:B------:R-:W-:Y:S01]  /*10810*/  UMOV UR12, UR36 ;  /* 0x00000024000c7c82 */ /* 0x000fe20008000000 */
[----:B------:R-:W-:Y:S02]  /*10820*/  @P1 R2UR UR11, R18 ;  /* 0x00000000120b12ca */ /* 0x000fe400000e0000 */
[----:B------:R-:W-:Y:S02]  /*10830*/  @P1 PLOP3.LUT P0, PT, P1, PT, PT, 0x8, 0x0 ;  /* 0x000000000000181c */ /* 0x000fe40000f0e170 */
[----:B------:R-:W-:-:S09]  /*10840*/  PLOP3.LUT P1, PT, PT, PT, PT, 0x8, 0x0 ;  /* 0x000000000000781c */ /* 0x000fd20003f2e170 */
[----:B------:R1:W-:Y:S02]  /*10850*/  UTMALDG.4D [UR8], [UR6], desc[UR14] ;  /* 0x00000e08060075b4 */ /* 0x0003e40008019000 */
[----:B-1----:R-:W-:Y:S05]  /*10860*/  @P0 BRA.U.ANY `(.L_x_107) ;  /* 0xfffffffd00e00947 */ /* 0x002fea000393ffff */
[----:B------:R-:W-:Y:S01]  /*10870*/  PLOP3.LUT P0, PT, PT, PT, PT, 0x80, 0x0 ;  /* 0x000000000000781c */ /* 0x000fe20003f0f070 */
[----:B------:R-:W-:Y:S01]  /*10880*/  UIADD3 UR8, UR4, 0x5c00, URZ ;  /* 0x00005c0004087890 */ /* 0x000fe2000fffe03f */
[----:B------:R-:W-:Y:S02]  /*10890*/  UMOV UR5, 0x14f00000 ;  /* 0x14f0000000057882 */ /* 0x000fe40000000000 */
[----:B------:R-:W-:Y:S01]  /*108a0*/  UMOV UR4, 0x0 ;  /* 0x0000000000047882 */ /* 0x000fe20000000000 */
[----:B------:R-:W-:-:S08]  /*108b0*/  UMOV UR10, 0x40 ;  /* 0x00000040000a7882 */ /* 0x000fd00000000000 */
.L_x_108:
        /* <DEDUP_REMOVED lines=8> */
.L_x_102:
[----:B------:R-:W-:Y:S05]  /*10940*/  BSYNC B0 ;  /* 0x0000000000007941 */ /* 0x000fea0003800000 */
.L_x_101:
[----:B------:R-:W-:-:S05]  /*10950*/  VIADD R0, R0, 0x1 ;  /* 0x0000000100007836 */ /* 0x000fca0000000000 */
[----:B------:R-:W-:-:S04]  /*10960*/  ISETP.NE.AND P0, PT, R0, 0x2, PT ;  /* 0x000000020000780c */ /* 0x000fc80003f05270 */
[----:B0-----:R-:W-:Y:S02]  /*10970*/  SEL R3, RZ, 0x1, P0 ;  /* 0x00000001ff037807 */ /* 0x001fe40000000000 */
[----:B------:R-:W-:Y:S02]  /*10980*/  SEL R0, R0, RZ, P0 ;  /* 0x000000ff00007207 */ /* 0x000fe40000000000 */
[----:B------:R-:W-:Y:S01]  /*10990*/  LOP3.LUT R10, R10, R3, RZ, 0x3c, !PT ;  /* 0x000000030a0a7212 */ /* 0x000fe200078e3cff */
[----:B------:R-:W-:-:S07]  /*109a0*/  IMAD.MOV.U32 R3, RZ, RZ, RZ ;  /* 0x000000ffff037224 */ /* 0x000fce00078e00ff */
.L_x_38:
[----:B------:R-:W0:Y:S01]  /*109b0*/  S2R R5, SR_CgaCtaId ;  /* 0x0000000000057919 */ /* 0x000e220000008800 */
[----:B------:R-:W-:Y:S02]  /*109c0*/  MOV R2, 0x400 ;  /* 0x0000040000027802 */ /* 0x000fe40000000f00 */
[----:B------:R-:W-:Y:S02]  /*109d0*/  SHF.L.U32 R3, R3, 0x1f, RZ ;  /* 0x0000001f03037819 */ /* 0x000fe400000006ff */
[----:B0-----:R-:W-:-:S04]  /*109e0*/  LEA R2, R5, R2, 0x18 ;  /* 0x0000000205027211 */ /* 0x001fc800078ec0ff */
[----:B------:R-:W0:Y:S02]  /*109f0*/  SYNCS.PHASECHK.TRANS64.TRYWAIT P0, [R2+URZ+0x34820], R3 ;  /* 0x03482003020075a7 */ /* 0x000e24000800017f */
[----:B0-----:R-:W-:Y:S05]  /*10a00*/  @!P0 BRA `(.L_x_109) ;  /* 0x0000001000e88947 */ /* 0x001fea0003800000 */
.L_x_150:
[----:B------:R-:W-:-:S03]  /*10a10*/  UMOV UR4, 0xffffffff ;  /* 0xffffffff00047882 */ /* 0x000fc60000000000 */
[----:B------:R-:W-:Y:S05]  /*10a20*/  BRA.DIV UR4, `(.L_x_110) ;  /* 0x0000001204f47947 */ /* 0x000fea000b800000 */
[----:B0-----:R-:W0:Y:S02]  /*10a30*/  S2R R3, SR_TID.X ;  /* 0x0000000000037919 */ /* 0x001e240000002100 */
[----:B0-----:R-:W-:-:S04]  /*10a40*/  SHF.R.U32.HI R3, RZ, 0x5, R3 ;  /* 0x00000005ff037819 */ /* 0x001fc80000011603 */
[----:B------:R-:W-:-:S05]  /*10a50*/  LOP3.LUT R3, R3, 0x3, RZ, 0xc0, !PT ;  /* 0x0000000303037812 */ /* 0x000fca00078ec0ff */
[----:B------:R0:W1:Y:S02]  /*10a60*/  SHFL.IDX PT, R14, R3, RZ, 0x1f ;  /* 0x00001fff030e7589 */ /* 0x00006400000e0000 */
.L_x_153:
[----:B-1----:R-:W-:-:S13]  /*10a70*/  ISETP.NE.AND P0, PT, R14, RZ, PT ;  /* 0x000000ff0e00720c */ /* 0x002fda0003f05270 */
[----:B------:R-:W-:Y:S05]  /*10a80*/  @P0 BRA `(.L_x_10) ;  /* 0x0000000000900947 */ /* 0x000fea0003800000 */
[----:B------:R-:W-:-:S03]  /*10a90*/  UMOV UR4, 0xffffffff ;  /* 0xffffffff00047882 */ /* 0x000fc60000000000 */
[----:B------:R-:W-:Y:S05]  /*10aa0*/  BRA.DIV UR4, `(.L_x_111) ;  /* 0x0000001604087947 */ /* 0x000fea000b800000 */
[----:B------:R-:W-:-:S13]  /*10ab0*/  ELECT P6, URZ, PT ;  /* 0x00000000003f782f */ /* 0x000fda00038c0000 */
.L_x_156:
[----:B------:R-:W-:Y:S05]  /*10ac0*/  @!P6 BRA `(.L_x_10) ;  /* 0x000000000080e947 */ /* 0x000fea0003800000 */
[----:B0-----:R-:W2:Y:S02]  /*10ad0*/  LDL R3, [R1+0x8] ;  /* 0x0000080001037983 */ /* 0x001ea40000100800 */
[----:B--2---:R-:W-:-:S13]  /*10ae0*/  R2UR UR4, R3 ;  /* 0x00000000030472ca */ /* 0x004fda00000e0000 */
[----:B------:R-:W-:-:S06]  /*10af0*/  ULOP3.LUT UR4, UR4, 0x2, URZ, 0xfc, !UPT ;  /* 0x0000000204047892 */ /* 0x000fcc000f8efc3f */
[----:B------:R-:W-:-:S05]  /*10b00*/  IMAD.U32 R3, RZ, RZ, UR4 ;  /* 0x00000004ff037e24 */ /* 0x000fca000f8e00ff */
[----:B------:R-:W-:-:S13]  /*10b10*/  ISETP.NE.AND P2, PT, R3, 0x3, PT ;  /* 0x000000030300780c */ /* 0x000fda0003f45270 */
[----:B------:R-:W-:Y:S05]  /*10b20*/  @!P2 BRA `(.L_x_112) ;  /* 0x000000000004a947 */ /* 0x000fea0003800000 */
[----:B------:R-:W-:Y:S01]  /*10b30*/  BPT.TRAP 0x1 ;  /* 0x000000040000795c */ /* 0x000fe20000300000 */
.L_x_112:
[----:B------:R-:W-:Y:S01]  /*10b40*/  VIADD R9, R2, 0x34840 ;  /* 0x0003484002097836 */ /* 0x000fe20000000000 */
[----:B------:R-:W-:Y:S01]  /*10b50*/  SHF.L.U32 R4, R10, 0x1f, RZ ;  /* 0x0000001f0a047819 */ /* 0x000fe200000006ff */
[C---:B------:R-:W-:Y:S02]  /*10b60*/  VIADD R3, R0.reuse, 0x1 ;  /* 0x0000000100037836 */ /* 0x040fe40000000000 */
[----:B------:R-:W-:-:S03]  /*10b70*/  IMAD R7, R0, 0x8, R9 ;  /* 0x0000000800077824 */ /* 0x000fc600078e0209 */
[C---:B------:R-:W-:Y:S01]  /*10b80*/  ISETP.NE.AND P1, PT, R3.reuse, 0x2, PT ;  /* 0x000000020300780c */ /* 0x040fe20003f25270 */
[----:B------:R-:W0:Y:S03]  /*10b90*/  SYNCS.PHASECHK.TRANS64.TRYWAIT P0, [R7+URZ], R4 ;  /* 0x00000004070075a7 */ /* 0x000e26000800017f */
[----:B------:R-:W-:Y:S02]  /*10ba0*/  SEL R5, RZ, 0x1, P1 ;  /* 0x00000001ff057807 */ /* 0x000fe40000800000 */
[----:B------:R-:W-:Y:S02]  /*10bb0*/  SEL R6, R3, RZ, P1 ;  /* 0x000000ff03067207 */ /* 0x000fe40000800000 */
[----:B------:R-:W-:-:S03]  /*10bc0*/  LOP3.LUT R5, R10, R5, RZ, 0x3c, !PT ;  /* 0x000000050a057212 */ /* 0x000fc600078e3cff */
[----:B------:R-:W-:Y:S01]  /*10bd0*/  IMAD R8, R6, 0x8, R9 ;  /* 0x0000000806087824 */ /* 0x000fe200078e0209 */
[----:B------:R-:W-:Y:S01]  /*10be0*/  SHF.L.U32 R5, R5, 0x1f, RZ ;  /* 0x0000001f05057819 */ /* 0x000fe200000006ff */
[----:B0-----:R-:W-:Y:S06]  /*10bf0*/  @!P0 BRA `(.L_x_113) ;  /* 0x0000001000d48947 */ /* 0x001fec0003800000 */
.L_x_157:
[----:B------:R-:W1:Y:S02]  /*10c00*/  SYNCS.PHASECHK.TRANS64.TRYWAIT P0, [R8+URZ], R5 ;  /* 0x00000005080075a7 */ /* 0x000e64000800017f */
[----:B-1----:R-:W-:Y:S05]  /*10c10*/  @!P0 BRA `(.L_x_114) ;  /* 0x0000001000e08947 */ /* 0x002fea0003800000 */
.L_x_158:
[----:B------:R-:W-:Y:S05]  /*10c20*/  @!P2 BRA `(.L_x_115) ;  /* 0x000000000004a947 */ /* 0x000fea0003800000 */
[----:B------:R-:W-:Y:S01]  /*10c30*/  BPT.TRAP 0x1 ;  /* 0x000000040000795c */ /* 0x000fe20000300000 */
.L_x_115:
[----:B------:R-:W-:-:S04]  /*10c40*/  VIADD R3, R2, 0x34860 ;  /* 0x0003486002037836 */ /* 0x000fc80000000000 */
[----:B0-----:R-:W-:-:S04]  /*10c50*/  IMAD R7, R0, 0x8, R3 ;  /* 0x0000000800077824 */ /* 0x001fc800078e0203 */
[----:B------:R-:W0:Y:S02]  /*10c60*/  SYNCS.PHASECHK.TRANS64.TRYWAIT P0, [R7+URZ], R4 ;  /* 0x00000004070075a7 */ /* 0x000e24000800017f */
[----:B0-----:R-:W-:Y:S05]  /*10c70*/  @!P0 BRA `(.L_x_116) ;  /* 0x0000001000dc8947 */ /* 0x001fea0003800000 */
.L_x_159:
[----:B------:R-:W-:-:S07]  /*10c80*/  IMAD R6, R6, 0x8, R3 ;  /* 0x0000000806067824 */ /* 0x000fce00078e0203 */
.L_x_117:
[----:B--2---:R2:W3:Y:S02]  /*10c90*/  SYNCS.PHASECHK.TRANS64.TRYWAIT P0, [R6+URZ], R5 ;  /* 0x00000005060075a7 */ /* 0x0044e4000800017f */
[----:B---3--:R-:W-:Y:S05]  /*10ca0*/  @!P0 NANOSLEEP.SYNCS 0x989680 ;  /* 0x009896800000895d */ /* 0x008fea0003900000 */
[----:B------:R-:W3:Y:S02]  /*10cb0*/  @!P0 SYNCS.PHASECHK.TRANS64 P0, [R6+URZ], R5 ;  /* 0x00000005060085a7 */ /* 0x000ee4000800007f */
[----:B---3--:R-:W-:Y:S05]  /*10cc0*/  @!P0 BRA `(.L_x_117) ;  /* 0xfffffffc00f08947 */ /* 0x008fea000383ffff */
.L_x_10:
[----:B------:R-:W-:Y:S05]  /*10cd0*/  BSYNC B6 ;  /* 0x0000000000067941 */ /* 0x000fea0003800000 */
.L_x_7:
[----:B------:R-:W-:Y:S05]  /*10ce0*/  EXIT ;  /* 0x000000000000794d */ /* 0x000fea0003800000 */
.L_x_14:
[----:B------:R-:W-:-:S13]  /*10cf0*/  R2UR UR4, R16 ;  /* 0x00000000100472ca */ /* 0x000fda00000e0000 */
[----:B0-----:R-:W-:-:S04]  /*10d00*/  IMAD.U32 R3, RZ, RZ, UR4 ;  /* 0x00000004ff037e24 */ /* 0x001fc8000f8e00ff */
[----:B------:R0:W1:Y:S03]  /*10d10*/  SYNCS.PHASECHK.TRANS64.TRYWAIT P0, [R3+URZ+0x34800], R0 ;  /* 0x03480000030075a7 */ /* 0x000066000800017f */
[----:B-1----:R-:W-:Y:S05]  /*10d20*/  @!P0 NANOSLEEP.SYNCS 0x989680 ;  /* 0x009896800000895d */ /* 0x002fea0003900000 */
[----:B------:R-:W1:Y:S02]  /*10d30*/  @!P0 SYNCS.PHASECHK.TRANS64 P0, [R3+URZ+0x34800], R0 ;  /* 0x03480000030085a7 */ /* 0x000e64000800007f */
[----:B-1----:R-:W-:Y:S05]  /*10d40*/  @!P0 BRA `(.L_x_14) ;  /* 0xfffffffc00e88947 */ /* 0x002fea000383ffff */
[----:B------:R-:W-:Y:S05]  /*10d50*/  BRA `(.L_x_118) ;  /* 0xffffff04008c7947 */ /* 0x000fea000383ffff */
.L_x_18:
[----:B------:R-:W-:-:S13]  /*10d60*/  R2UR UR4, R16 ;  /* 0x00000000100472ca */ /* 0x000fda00000e0000 */
[----:B0-----:R-:W-:-:S04]  /*10d70*/  IMAD.U32 R3, RZ, RZ, UR4 ;  /* 0x00000004ff037e24 */ /* 0x001fc8000f8e00ff */
[----:B------:R0:W2:Y:S03]  /*10d80*/  SYNCS.PHASECHK.TRANS64.TRYWAIT P2, [R3+URZ+0x34830], R0 ;  /* 0x03483000030075a7 */ /* 0x0000a6000804017f */
[----:B--2---:R-:W-:Y:S05]  /*10d90*/  @!P2 NANOSLEEP.SYNCS 0x989680 ;  /* 0x009896800000a95d */ /* 0x004fea0003900000 */
[----:B------:R-:W2:Y:S02]  /*10da0*/  @!P2 SYNCS.PHASECHK.TRANS64 P2, [R3+URZ+0x34830], R0 ;  /* 0x034830000300a5a7 */ /* 0x000ea4000804007f */
[----:B--2---:R-:W-:Y:S05]  /*10db0*/  @!P2 BRA `(.L_x_18) ;  /* 0xfffffffc00e8a947 */ /* 0x004fea000383ffff */
[----:B------:R-:W-:Y:S05]  /*10dc0*/  BRA `(.L_x_17) ;  /* 0xffffff0400bc7947 */ /* 0x000fea000383ffff */
.L_x_23:
[----:B-1----:R1:W2:Y:S02]  /*10dd0*/  SYNCS.PHASECHK.TRANS64.TRYWAIT P2, [R5+URZ+0x34830], R4 ;  /* 0x03483004050075a7 */ /* 0x0022a4000804017f */
[----:B--2---:R-:W-:Y:S05]  /*10de0*/  @!P2 NANOSLEEP.SYNCS 0x989680 ;  /* 0x009896800000a95d */ /* 0x004fea0003900000 */
[----:B------:R-:W2:Y:S02]  /*10df0*/  @!P2 SYNCS.PHASECHK.TRANS64 P2, [R5+URZ+0x34830], R4 ;  /* 0x034830040500a5a7 */ /* 0x000ea4000804007f */
[----:B--2---:R-:W-:Y:S05]  /*10e00*/  @!P2 BRA `(.L_x_23) ;  /* 0xfffffffc00f0a947 */ /* 0x004fea000383ffff */
[----:B------:R-:W-:Y:S05]  /*10e10*/  BRA `(.L_x_20) ;  /* 0xffffff5400b47947 */ /* 0x000fea000383ffff */
.L_x_27:
[----:B-1----:R-:W-:-:S04]  /*10e20*/  IMAD.U32 R5, RZ, RZ, UR6 ;  /* 0x00000006ff057e24 */ /* 0x002fc8000f8e00ff */
[----:B------:R1:W2:Y:S03]  /*10e30*/  SYNCS.PHASECHK.TRANS64.TRYWAIT P2, [R5+URZ+0x34850], R4 ;  /* 0x03485004050075a7 */ /* 0x0002a6000804017f */
[----:B--2---:R-:W-:Y:S05]  /*10e40*/  @!P2 NANOSLEEP.SYNCS 0x989680 ;  /* 0x009896800000a95d */ /* 0x004fea0003900000 */
[----:B------:R-:W2:Y:S02]  /*10e50*/  @!P2 SYNCS.PHASECHK.TRANS64 P2, [R5+URZ+0x34850], R4 ;  /* 0x034850040500a5a7 */ /* 0x000ea4000804007f */
[----:B--2---:R-:W-:Y:S05]  /*10e60*/  @!P2 BRA `(.L_x_27) ;  /* 0xfffffffc00eca947 */ /* 0x004fea000383ffff */
[----:B------:R-:W-:Y:S05]  /*10e70*/  BRA `(.L_x_24) ;  /* 0xffffff7c00187947 */ /* 0x000fea000383ffff */
.L_x_32:
[----:B-1----:R1:W2:Y:S02]  /*10e80*/  SYNCS.PHASECHK.TRANS64.TRYWAIT P0, [R11+URZ+0x34850], R2 ;  /* 0x034850020b0075a7 */ /* 0x0022a4000800017f */
[----:B--2---:R-:W-:Y:S05]  /*10e90*/  @!P0 NANOSLEEP.SYNCS 0x989680 ;  /* 0x009896800000895d */ /* 0x004fea0003900000 */
[----:B------:R-:W2:Y:S02]  /*10ea0*/  @!P0 SYNCS.PHASECHK.TRANS64 P0, [R11+URZ+0x34850], R2 ;  /* 0x034850020b0085a7 */ /* 0x000ea4000800007f */
[----:B--2---:R-:W-:Y:S05]  /*10eb0*/  @!P0 BRA `(.L_x_32) ;  /* 0xfffffffc00f08947 */ /* 0x004fea000383ffff */
[----:B------:R-:W-:Y:S05]  /*10ec0*/  BRA `(.L_x_31) ;  /* 0xffffff9c00fc7947 */ /* 0x000fea000383ffff */
.L_x_43:
[----:B------:R-:W-:Y:S02]  /*10ed0*/  IMAD.MOV.U32 R13, RZ, RZ, R0 ;  /* 0x000000ffff0d7224 */ /* 0x000fe400078e0000 */
[----:B------:R-:W-:Y:S02]  /*10ee0*/  IMAD.MOV.U32 R12, RZ, RZ, RZ ;  /* 0x000000ffff0c7224 */ /* 0x000fe400078e00ff */
[----:B------:R-:W-:Y:S02]  /*10ef0*/  IMAD.MOV.U32 R11, RZ, RZ, 0x1f ;  /* 0x0000001fff0b7424 */ /* 0x000fe400078e00ff */
[----:B------:R-:W-:-:S07]  /*10f00*/  IMAD.MOV.U32 R15, RZ, RZ, -0x1 ;  /* 0xffffffffff0f7424 */ /* 0x000fce00078e00ff */
[----:B0-----:R-:W-:Y:S05]  /*10f10*/  WARPSYNC.COLLECTIVE R15, `(.L_x_119) ;  /* 0x000000000f087348 */ /* 0x001fea0003c00000 */
[----:B------:R1:W2:Y:S02]  /*10f20*/  SHFL.IDX P6, R14, R13, R12, R11 ;  /* 0x0000000c0d0e7389 */ /* 0x0002a400000c000b */
[----:B012---:R-:W-:Y:S01]  /*10f30*/  ENDCOLLECTIVE ;  /* 0x000000000000791b */ /* 0x007fe20003800000 */
.L_x_119:
[----:B------:R-:W-:Y:S05]  /*10f40*/  BRA `(.L_x_120) ;  /* 0xffffffcc00587947 */ /* 0x000fea000383ffff */
.L_x_45:
[----:B------:R-:W-:Y:S01]  /*10f50*/  BSSY B0, `(.L_x_121) ;  /* 0x0000006000007945 */ /* 0x000fe20003800000 */
[----:B------:R-:W-:-:S07]  /*10f60*/  IMAD.MOV.U32 R15, RZ, RZ, -0x1 ;  /* 0xffffffffff0f7424 */ /* 0x000fce00078e00ff */
[----:B01----:R-:W-:Y:S05]  /*10f70*/  WARPSYNC.COLLECTIVE R15, `(.L_x_122) ;  /* 0x000000000f0c7348 */ /* 0x003fea0003c00000 */
[----:B------:R-:W-:Y:S02]  /*10f80*/  ELECT P6, UR62, PT ;  /* 0x00000000003e782f */ /* 0x000fe400038c0000 */
[----:B------:R-:W-:Y:S01]  /*10f90*/  MOV R14, UR62 ;  /* 0x0000003e000e7c02 */ /* 0x000fe20008000f00 */
[----:B01----:R-:W-:Y:S10]  /*10fa0*/  ENDCOLLECTIVE ;  /* 0x000000000000791b */ /* 0x003ff40003800000 */
.L_x_122:
[----:B------:R-:W-:Y:S05]  /*10fb0*/  BSYNC B0 ;  /* 0x0000000000007941 */ /* 0x000fea0003800000 */
.L_x_121:
[----:B------:R-:W-:Y:S05]  /*10fc0*/  BRA `(.L_x_123) ;  /* 0xffffffcc00587947 */ /* 0x000fea000383ffff */
.L_x_47:
[----:B-1----:R-:W-:-:S04]  /*10fd0*/  IMAD.U32 R3, RZ, RZ, UR38 ;  /* 0x00000026ff037e24 */ /* 0x002fc8000f8e00ff */
[----:B------:R1:W3:Y:S03]  /*10fe0*/  SYNCS.PHASECHK.TRANS64.TRYWAIT P0, [R3+URZ+0x34840], R0 ;  /* 0x03484000030075a7 */ /* 0x0002e6000800017f */
[----:B---3--:R-:W-:Y:S05]  /*10ff0*/  @!P0 NANOSLEEP.SYNCS 0x989680 ;  /* 0x009896800000895d */ /* 0x008fea0003900000 */
[----:B------:R-:W3:Y:S02]  /*11000*/  @!P0 SYNCS.PHASECHK.TRANS64 P0, [R3+URZ+0x34840], R0 ;  /* 0x03484000030085a7 */ /* 0x000ee4000800007f */
[----:B---3--:R-:W-:Y:S05]  /*11010*/  @!P0 BRA `(.L_x_47) ;  /* 0xfffffffc00ec8947 */ /* 0x008fea000383ffff */
[----:B------:R-:W-:Y:S05]  /*11020*/  BRA `(.L_x_124) ;  /* 0xffffffcc00b47947 */ /* 0x000fea000383ffff */
.L_x_50:
[----:B------:R-:W-:Y:S02]  /*11030*/  IMAD R8, R12, 0x80, R8 ;  /* 0x000000800c087824 */ /* 0x000fe400078e0208 */
[----:B------:R-:W-:Y:S02]  /*11040*/  IMAD.MOV.U32 R13, RZ, RZ, R7 ;  /* 0x000000ffff0d7224 */ /* 0x000fe400078e0007 */
[----:B------:R-:W-:Y:S02]  /*11050*/  IMAD.MOV.U32 R12, RZ, RZ, RZ ;  /* 0x000000ffff0c7224 */ /* 0x000fe400078e00ff */
[----:B------:R-:W-:Y:S02]  /*11060*/  IMAD.MOV.U32 R11, RZ, RZ, 0x181f ;  /* 0x0000181fff0b7424 */ /* 0x000fe400078e00ff */
[----:B------:R-:W-:Y:S02]  /*11070*/  IMAD.MOV.U32 R15, RZ, RZ, -0x1 ;  /* 0xffffffffff0f7424 */ /* 0x000fe400078e00ff */
[----:B------:R-:W-:-:S07]  /*11080*/  VIADD R5, R8, 0x10 ;  /* 0x0000001008057836 */ /* 0x000fce0000000000 */
[----:B------:R-:W-:Y:S05]  /*11090*/  WARPSYNC.COLLECTIVE R15, `(.L_x_125) ;  /* 0x000000000f087348 */ /* 0x000fea0003c00000 */
[----:B------:R0:W1:Y:S02]  /*110a0*/  SHFL.IDX P6, R14, R13, R12, R11 ;  /* 0x0000000c0d0e7389 */ /* 0x00006400000c000b */
[----:B01----:R-:W-:Y:S01]  /*110b0*/  ENDCOLLECTIVE ;  /* 0x000000000000791b */ /* 0x003fe20003800000 */
.L_x_125:
[----:B------:R-:W-:Y:S02]  /*110c0*/  IMAD.MOV.U32 R13, RZ, RZ, R0 ;  /* 0x000000ffff0d7224 */ /* 0x000fe400078e0000 */
[----:B------:R-:W-:-:S07]  /*110d0*/  IMAD.MOV.U32 R2, RZ, RZ, R14 ;  /* 0x000000ffff027224 */ /* 0x000fce00078e000e */
[----:B------:R-:W-:Y:S05]  /*110e0*/  WARPSYNC.COLLECTIVE R15, `(.L_x_126) ;  /* 0x000000000f087348 */ /* 0x000fea0003c00000 */
[----:B------:R0:W1:Y:S02]  /*110f0*/  SHFL.IDX P6, R14, R13, R12, R11 ;  /* 0x0000000c0d0e7389 */ /* 0x00006400000c000b */
[----:B01----:R-:W-:Y:S01]  /*11100*/  ENDCOLLECTIVE ;  /* 0x000000000000791b */ /* 0x003fe20003800000 */
.L_x_126:
[----:B------:R-:W-:Y:S01]  /*11110*/  ULDC UR4, c[0x0][0x288] ;  /* 0x0000a20000047ab9 */ /* 0x000fe20000000800 */
[----:B------:R-:W-:Y:S01]  /*11120*/  IMAD.MOV.U32 R3, RZ, RZ, R2 ;  /* 0x000000ffff037224 */ /* 0x000fe200078e0002 */
[----:B------:R-:W-:Y:S01]  /*11130*/  ULDC.64 UR6, c[0x0][0x208] ;  /* 0x0000820000067ab9 */ /* 0x000fe20000000a00 */
[----:B------:R-:W-:-:S05]  /*11140*/  IMAD R6, R6, UR4, RZ ;  /* 0x0000000406067c24 */ /* 0x000fca000f8e02ff */
[----:B------:R-:W-:Y:S01]  /*11150*/  ISETP.GE.AND P2, PT, R8, R6, PT ;  /* 0x000000060800720c */ /* 0x000fe20003f46270 */
[----:B------:R-:W-:Y:S02]  /*11160*/  IMAD.MOV.U32 R13, RZ, RZ, R7 ;  /* 0x000000ffff0d7224 */ /* 0x000fe400078e0007 */
[----:B------:R-:W-:-:S10]  /*11170*/  IMAD.MOV.U32 R12, RZ, RZ, 0x1 ;  /* 0x00000001ff0c7424 */ /* 0x000fd400078e00ff */
[----:B------:R-:W-:Y:S01]  /*11180*/  @!P2 LEA R21, R9, UR38, 0x1 ;  /* 0x000000260915ac11 */ /* 0x000fe2000f8e08ff */
[----:B------:R-:W-:-:S04]  /*11190*/  IMAD.MOV.U32 R2, RZ, RZ, R14 ;  /* 0x000000ffff027224 */ /* 0x000fc800078e000e */
[----:B------:R-:W-:-:S05]  /*111a0*/  @!P2 IMAD.WIDE.U32 R2, R10, 0x2, R2 ;  /* 0x000000020a02a825 */ /* 0x000fca00078e0002 */
[----:B------:R-:W-:Y:S01]  /*111b0*/  @!PT LDS RZ, [RZ] ;  /* 0x00000000fffff984 */ /* 0x000fe20000000800 */
[----:B------:R-:W-:Y:S01]  /*111c0*/  @!PT LDS RZ, [RZ] ;  /* 0x00000000fffff984 */ /* 0x000fe20000000800 */
[----:B------:R-:W-:Y:S01]  /*111d0*/  @!PT LDS RZ, [RZ] ;  /* 0x00000000fffff984 */ /* 0x000fe20000000800 */
[----:B------:R0:W-:Y:S04]  /*111e0*/  @!P2 LDGSTS.E.BYPASS.LTC128B.128 [R21+0x16400], desc[UR6][R2.64], !P1 ;  /* 0x164000000215afae */ /* 0x0001e8000c901d46 */
[----:B------:R0:W-:Y:S01]  /*111f0*/  @!P2 LDGSTS.E.BYPASS.LTC128B.128 [R21+0x1a400], desc[UR6][R2.64+0x80], !P0 ;  /* 0x1a4000800215afae */ /* 0x0001e2000c101d46 */
[----:B------:R-:W-:-:S13]  /*11200*/  ISETP.GE.AND P2, PT, R5, R6, PT ;  /* 0x000000060500720c */ /* 0x000fda0003f46270 */
[----:B0-----:R-:W-:Y:S05]  /*11210*/  WARPSYNC.COLLECTIVE R15, `(.L_x_127) ;  /* 0x000000000f087348 */ /* 0x001fea0003c00000 */
[----:B------:R1:W2:Y:S02]  /*11220*/  SHFL.IDX P6, R14, R13, R12, R11 ;  /* 0x0000000c0d0e7389 */ /* 0x0002a400000c000b */
[----:B012---:R-:W-:Y:S01]  /*11230*/  ENDCOLLECTIVE ;  /* 0x000000000000791b */ /* 0x007fe20003800000 */
.L_x_127:
[----:B------:R-:W-:Y:S01]  /*11240*/  VIADD R3, R8, 0x20 ;  /* 0x0000002008037836 */ /* 0x000fe20000000000 */
[----:B------:R-:W-:Y:S01]  /*11250*/  @!P2 LEA R20, R9, UR38, 0x1 ;  /* 0x000000260914ac11 */ /* 0x000fe2000f8e08ff */
[----:B------:R-:W-:Y:S02]  /*11260*/  IMAD.MOV.U32 R13, RZ, RZ, R0 ;  /* 0x000000ffff0d7224 */ /* 0x000fe400078e0000 */
[----:B------:R-:W-:-:S07]  /*11270*/  IMAD.MOV.U32 R4, RZ, RZ, R14 ;  /* 0x000000ffff047224 */ /* 0x000fce00078e000e */
[----:B------:R-:W-:Y:S05]  /*11280*/  WARPSYNC.COLLECTIVE R15, `(.L_x_128) ;  /* 0x000000000f087348 */ /* 0x000fea0003c00000 */
[----:B------:R0:W1:Y:S02]  /*11290*/  SHFL.IDX P6, R14, R13, R12, R11 ;  /* 0x0000000c0d0e7389 */ /* 0x00006400000c000b */
[----:B01----:R-:W-:Y:S01]  /*112a0*/  ENDCOLLECTIVE ;  /* 0x000000000000791b */ /* 0x003fe20003800000 */
.L_x_128:
[----:B------:R-:W-:Y:S01]  /*112b0*/  ULDC.64 UR4, c[0x0][0x208] ;  /* 0x0000820000047ab9 */ /* 0x000fe20000000a00 */
[----:B------:R-:W-:Y:S02]  /*112c0*/  IMAD.MOV.U32 R5, RZ, RZ, R4 ;  /* 0x000000ffff057224 */ /* 0x000fe400078e0004 */
[----:B------:R-:W-:Y:S02]  /*112d0*/  IMAD.MOV.U32 R13, RZ, RZ, R7 ;  /* 0x000000ffff0d7224 */ /* 0x000fe400078e0007 */
[----:B------:R-:W-:Y:S02]  /*112e0*/  IMAD.MOV.U32 R12, RZ, RZ, 0x2 ;  /* 0x00000002ff0c7424 */ /* 0x000fe400078e00ff */
        /* <DEDUP_REMOVED lines=11> */
.L_x_129:
[----:B------:R-:W-:Y:S01]  /*113a0*/  VIADD R5, R8, 0x30 ;  /* 0x0000003008057836 */ /* 0x000fe20000000000 */
[----:B------:R-:W-:Y:S01]  /*113b0*/  @!P2 LEA R21, R9, UR38, 0x1 ;  /* 0x000000260915ac11 */ /* 0x000fe2000f8e08ff */
[----:B------:R-:W-:Y:S02]  /*113c0*/  IMAD.MOV.U32 R13, RZ, RZ, R0 ;  /* 0x000000ffff0d7224 */ /* 0x000fe400078e0000 */
[----:B------:R-:W-:-:S07]  /*113d0*/  IMAD.MOV.U32 R2, RZ, RZ, R14 ;  /* 0x000000ffff027224 */ /* 0x000fce00078e000e */
[----:B------:R-:W-:Y:S05]  /*113e0*/  WARPSYNC.COLLECTIVE R15, `(.L_x_130) ;  /* 0x000000000f087348 */ /* 0x000fea0003c00000 */
[----:B------:R0:W1:Y:S02]  /*113f0*/  SHFL.IDX P6, R14, R13, R12, R11 ;  /* 0x0000000c0d0e7389 */ /* 0x00006400000c000b */
[----:B01----:R-:W-:Y:S01]  /*11400*/  ENDCOLLECTIVE ;  /* 0x000000000000791b */ /* 0x003fe20003800000 */
.L_x_130:
        /* <DEDUP_REMOVED lines=15> */
.L_x_131:
[----:B------:R-:W-:Y:S01]  /*11500*/  VIADD R3, R8, 0x40 ;  /* 0x0000004008037836 */ /* 0x000fe20000000000 */
[----:B------:R-:W-:Y:S01]  /*11510*/  @!P2 LEA R20, R9, UR38, 0x1 ;  /* 0x000000260914ac11 */ /* 0x000fe2000f8e08ff */
[----:B------:R-:W-:Y:S02]  /*11520*/  IMAD.MOV.U32 R13, RZ, RZ, R0 ;  /* 0x000000ffff0d7224 */ /* 0x000fe400078e0000 */
[----:B------:R-:W-:-:S07]  /*11530*/  IMAD.MOV.U32 R4, RZ, RZ, R14 ;  /* 0x000000ffff047224 */ /* 0x000fce00078e000e */
[----:B------:R-:W-:Y:S05]  /*11540*/  WARPSYNC.COLLECTIVE R15, `(.L_x_132) ;  /* 0x000000000f087348 */ /* 0x000fea0003c00000 */
[----:B------:R0:W1:Y:S02]  /*11550*/  SHFL.IDX P6, R14, R13, R12, R11 ;  /* 0x0000000c0d0e7389 */ /* 0x00006400000c000b */
[----:B01----:R-:W-:Y:S01]  /*11560*/  ENDCOLLECTIVE ;  /* 0x000000000000791b */ /* 0x003fe20003800000 */
.L_x_132:
        /* <DEDUP_REMOVED lines=15> */
.L_x_133:
[----:B------:R-:W-:Y:S01]  /*11660*/  VIADD R5, R8, 0x50 ;  /* 0x0000005008057836 */ /* 0x000fe20000000000 */
[----:B------:R-:W-:Y:S01]  /*11670*/  @!P2 LEA R21, R9, UR38, 0x1 ;  /* 0x000000260915ac11 */ /* 0x000fe2000f8e08ff */
[----:B------:R-:W-:Y:S02]  /*11680*/  IMAD.MOV.U32 R13, RZ, RZ, R0 ;  /* 0x000000ffff0d7224 */ /* 0x000fe400078e0000 */
[----:B------:R-:W-:-:S07]  /*11690*/  IMAD.MOV.U32 R2, RZ, RZ, R14 ;  /* 0x000000ffff027224 */ /* 0x000fce00078e000e */
[----:B------:R-:W-:Y:S05]  /*116a0*/  WARPSYNC.COLLECTIVE R15, `(.L_x_134) ;  /* 0x000000000f087348 */ /* 0x000fea0003c00000 */
[----:B------:R0:W1:Y:S02]  /*116b0*/  SHFL.IDX P6, R14, R13, R12, R11 ;  /* 0x0000000c0d0e7389 */ /* 0x00006400000c000b */
[----:B01----:R-:W-:Y:S01]  /*116c0*/  ENDCOLLECTIVE ;  /* 0x000000000000791b */ /* 0x003fe20003800000 */
.L_x_134:
        /* <DEDUP_REMOVED lines=15> */
.L_x_135:
[----:B------:R-:W-:Y:S01]  /*117c0*/  VIADD R3, R8, 0x60 ;  /* 0x0000006008037836 */ /* 0x000fe20000000000 */
[----:B------:R-:W-:Y:S01]  /*117d0*/  @!P2 LEA R20, R9, UR38, 0x1 ;  /* 0x000000260914ac11 */ /* 0x000fe2000f8e08ff */
[----:B------:R-:W-:Y:S02]  /*117e0*/  IMAD.MOV.U32 R13, RZ, RZ, R0 ;  /* 0x000000ffff0d7224 */ /* 0x000fe400078e0000 */
[----:B------:R-:W-:-:S07]  /*117f0*/  IMAD.MOV.U32 R4, RZ, RZ, R14 ;  /* 0x000000ffff047224 */ /* 0x000fce00078e000e */
[----:B------:R-:W-:Y:S05]  /*11800*/  WARPSYNC.COLLECTIVE R15, `(.L_x_136) ;  /* 0x000000000f087348 */ /* 0x000fea0003c00000 */
[----:B------:R0:W1:Y:S02]  /*11810*/  SHFL.IDX P6, R14, R13, R12, R11 ;  /* 0x0000000c0d0e7389 */ /* 0x00006400000c000b */
[----:B01----:R-:W-:Y:S01]  /*11820*/  ENDCOLLECTIVE ;  /* 0x000000000000791b */ /* 0x003fe20003800000 */
.L_x_136:
        /* <DEDUP_REMOVED lines=15> */
.L_x_137:
[----:B------:R-:W-:Y:S01]  /*11920*/  @!P2 LEA R21, R9, UR38, 0x1 ;  /* 0x000000260915ac11 */ /* 0x000fe2000f8e08ff */
[----:B------:R-:W-:Y:S02]  /*11930*/  IMAD.MOV.U32 R13, RZ, RZ, R0 ;  /* 0x000000ffff0d7224 */ /* 0x000fe400078e0000 */
[----:B------:R-:W-:-:S07]  /*11940*/  IMAD.MOV.U32 R2, RZ, RZ, R14 ;  /* 0x000000ffff027224 */ /* 0x000fce00078e000e */
[----:B------:R-:W-:Y:S05]  /*11950*/  WARPSYNC.COLLECTIVE R15, `(.L_x_138) ;  /* 0x000000000f087348 */ /* 0x000fea0003c00000 */
[----:B------:R0:W1:Y:S02]  /*11960*/  SHFL.IDX P6, R14, R13, R12, R11 ;  /* 0x0000000c0d0e7389 */ /* 0x00006400000c000b */
[----:B01----:R-:W-:Y:S01]  /*11970*/  ENDCOLLECTIVE ;  /* 0x000000000000791b */ /* 0x003fe20003800000 */
.L_x_138:
        /* <DEDUP_REMOVED lines=10> */
[----:B------:R0:W-:Y:S02]  /*11a20*/  @!P2 LDGSTS.E.BYPASS.LTC128B.128 [R21+0x1d400], desc[UR4][R2.64+0x80], !P0 ;  /* 0x1d4000800215afae */ /* 0x0001e4000c101d44 */
[----:B0-----:R-:W-:Y:S05]  /*11a30*/  WARPSYNC.COLLECTIVE R15, `(.L_x_139) ;  /* 0x000000000f087348 */ /* 0x001fea0003c00000 */
[----:B------:R1:W2:Y:S02]  /*11a40*/  SHFL.IDX P6, R14, R13, R12, R11 ;  /* 0x0000000c0d0e7389 */ /* 0x0002a400000c000b */
[----:B012---:R-:W-:Y:S01]  /*11a50*/  ENDCOLLECTIVE ;  /* 0x000000000000791b */ /* 0x007fe20003800000 */
.L_x_139:
[----:B------:R-:W-:Y:S02]  /*11a60*/  IMAD.MOV.U32 R13, RZ, RZ, R0 ;  /* 0x000000ffff0d7224 */ /* 0x000fe400078e0000 */
[----:B------:R-:W-:-:S07]  /*11a70*/  IMAD.MOV.U32 R20, RZ, RZ, R14 ;  /* 0x000000ffff147224 */ /* 0x000fce00078e000e */
[----:B------:R-:W-:Y:S05]  /*11a80*/  WARPSYNC.COLLECTIVE R15, `(.L_x_140) ;  /* 0x000000000f087348 */ /* 0x000fea0003c00000 */
[----:B------:R0:W1:Y:S02]  /*11a90*/  SHFL.IDX P6, R14, R13, R12, R11 ;  /* 0x0000000c0d0e7389 */ /* 0x00006400000c000b */
[----:B01----:R-:W-:Y:S01]  /*11aa0*/  ENDCOLLECTIVE ;  /* 0x000000000000791b */ /* 0x003fe20003800000 */
.L_x_140:
[----:B------:R-:W-:Y:S05]  /*11ab0*/  BRA `(.L_x_141) ;  /* 0xffffffcc00f87947 */ /* 0x000fea000383ffff */
.L_x_53:
[----:B0-----:R-:W-:-:S04]  /*11ac0*/  IMAD.U32 R3, RZ, RZ, UR38 ;  /* 0x00000026ff037e24 */ /* 0x001fc8000f8e00ff */
[----:B------:R0:W1:Y:S03]  /*11ad0*/  SYNCS.PHASECHK.TRANS64.TRYWAIT P0, [R3+URZ+0x34820], R0 ;  /* 0x03482000030075a7 */ /* 0x000066000800017f */
[----:B-1----:R-:W-:Y:S05]  /*11ae0*/  @!P0 NANOSLEEP.SYNCS 0x989680 ;  /* 0x009896800000895d */ /* 0x002fea0003900000 */
[----:B------:R-:W1:Y:S02]  /*11af0*/  @!P0 SYNCS.PHASECHK.TRANS64 P0, [R3+URZ+0x34820], R0 ;  /* 0x03482000030085a7 */ /* 0x000e64000800007f */
[----:B-1----:R-:W-:Y:S05]  /*11b00*/  @!P0 BRA `(.L_x_53) ;  /* 0xfffffffc00ec8947 */ /* 0x002fea000383ffff */
[----:B------:R-:W-:Y:S05]  /*11b10*/  BRA `(.L_x_142) ;  /* 0xffffffd0004c7947 */ /* 0x000fea000383ffff */
.L_x_60:
[----:B-1----:R-:W-:-:S04]  /*11b20*/  IMAD.U32 R3, RZ, RZ, UR38 ;  /* 0x00000026ff037e24 */ /* 0x002fc8000f8e00ff */
[----:B------:R1:W2:Y:S03]  /*11b30*/  SYNCS.PHASECHK.TRANS64.TRYWAIT P0, [R3+URZ+0x34848], R2 ;  /* 0x03484802030075a7 */ /* 0x0002a6000800017f */
[----:B--2---:R-:W-:Y:S05]  /*11b40*/  @!P0 NANOSLEEP.SYNCS 0x989680 ;  /* 0x009896800000895d */ /* 0x004fea0003900000 */
[----:B------:R-:W2:Y:S02]  /*11b50*/  @!P0 SYNCS.PHASECHK.TRANS64 P0, [R3+URZ+0x34848], R2 ;  /* 0x03484802030085a7 */ /* 0x000ea4000800007f */
[----:B--2---:R-:W-:Y:S05]  /*11b60*/  @!P0 BRA `(.L_x_60) ;  /* 0xfffffffc00ec8947 */ /* 0x004fea000383ffff */
[----:B------:R-:W-:Y:S05]  /*11b70*/  BRA `(.L_x_143) ;  /* 0xffffffd400307947 */ /* 0x000fea000383ffff */
.L_x_66:
[----:B0-----:R-:W-:-:S04]  /*11b80*/  IMAD.U32 R3, RZ, RZ, UR38 ;  /* 0x00000026ff037e24 */ /* 0x001fc8000f8e00ff */
[----:B------:R0:W1:Y:S03]  /*11b90*/  SYNCS.PHASECHK.TRANS64.TRYWAIT P0, [R3+URZ+0x34860], R2 ;  /* 0x03486002030075a7 */ /* 0x000066000800017f */
[----:B-1----:R-:W-:Y:S05]  /*11ba0*/  @!P0 NANOSLEEP.SYNCS 0x989680 ;  /* 0x009896800000895d */ /* 0x002fea0003900000 */
[----:B------:R-:W1:Y:S02]  /*11bb0*/  @!P0 SYNCS.PHASECHK.TRANS64 P0, [R3+URZ+0x34860], R2 ;  /* 0x03486002030085a7 */ /* 0x000e64000800007f */
[----:B-1----:R-:W-:Y:S05]  /*11bc0*/  @!P0 BRA `(.L_x_66) ;  /* 0xfffffffc00ec8947 */ /* 0x002fea000383ffff */
[----:B------:R-:W-:Y:S05]  /*11bd0*/  BRA `(.L_x_144) ;  /* 0xffffffd400cc7947 */ /* 0x000fea000383ffff */
.L_x_75:
[----:B-1----:R-:W-:-:S04]  /*11be0*/  IMAD.U32 R3, RZ, RZ, UR38 ;  /* 0x00000026ff037e24 */ /* 0x002fc8000f8e00ff */
[----:B------:R1:W2:Y:S03]  /*11bf0*/  SYNCS.PHASECHK.TRANS64.TRYWAIT P0, [R3+URZ+0x34840], R2 ;  /* 0x03484002030075a7 */ /* 0x0002a6000800017f */
[----:B--2---:R-:W-:Y:S05]  /*11c00*/  @!P0 NANOSLEEP.SYNCS 0x989680 ;  /* 0x009896800000895d */ /* 0x004fea0003900000 */
[----:B------:R-:W2:Y:S02]  /*11c10*/  @!P0 SYNCS.PHASECHK.TRANS64 P0, [R3+URZ+0x34840], R2 ;  /* 0x03484002030085a7 */ /* 0x000ea4000800007f */
[----:B--2---:R-:W-:Y:S05]  /*11c20*/  @!P0 BRA `(.L_x_75) ;  /* 0xfffffffc00ec8947 */ /* 0x004fea000383ffff */
[----:B------:R-:W-:Y:S05]  /*11c30*/  BRA `(.L_x_145) ;  /* 0xffffffd800f07947 */ /* 0x000fea000383ffff */
.L_x_81:
[----:B0-----:R-:W-:-:S04]  /*11c40*/  IMAD.U32 R3, RZ, RZ, UR38 ;  /* 0x00000026ff037e24 */ /* 0x001fc8000f8e00ff */
[----:B------:R0:W1:Y:S03]  /*11c50*/  SYNCS.PHASECHK.TRANS64.TRYWAIT P0, [R3+URZ+0x34868], R2 ;  /* 0x03486802030075a7 */ /* 0x000066000800017f */
[----:B-1----:R-:W-:Y:S05]  /*11c60*/  @!P0 NANOSLEEP.SYNCS 0x989680 ;  /* 0x009896800000895d */ /* 0x002fea0003900000 */
[----:B------:R-:W1:Y:S02]  /*11c70*/  @!P0 SYNCS.PHASECHK.TRANS64 P0, [R3+URZ+0x34868], R2 ;  /* 0x03486802030085a7 */ /* 0x000e64000800007f */
[----:B-1----:R-:W-:Y:S05]  /*11c80*/  @!P0 BRA `(.L_x_81) ;  /* 0xfffffffc00ec8947 */ /* 0x002fea000383ffff */
[----:B------:R-:W-:Y:S05]  /*11c90*/  BRA `(.L_x_146) ;  /* 0xffffffdc00907947 */ /* 0x000fea000383ffff */
.L_x_90:
[----:B-1----:R-:W-:-:S04]  /*11ca0*/  IMAD.U32 R3, RZ, RZ, UR38 ;  /* 0x00000026ff037e24 */ /* 0x002fc8000f8e00ff */
[----:B------:R1:W2:Y:S03]  /*11cb0*/  SYNCS.PHASECHK.TRANS64.TRYWAIT P0, [R3+URZ+0x34848], R2 ;  /* 0x03484802030075a7 */ /* 0x0002a6000800017f */
[----:B--2---:R-:W-:Y:S05]  /*11cc0*/  @!P0 NANOSLEEP.SYNCS 0x989680 ;  /* 0x009896800000895d */ /* 0x004fea0003900000 */
[----:B------:R-:W2:Y:S02]  /*11cd0*/  @!P0 SYNCS.PHASECHK.TRANS64 P0, [R3+URZ+0x34848], R2 ;  /* 0x03484802030085a7 */ /* 0x000ea4000800007f */
[----:B--2---:R-:W-:Y:S05]  /*11ce0*/  @!P0 BRA `(.L_x_90) ;  /* 0xfffffffc00ec8947 */ /* 0x004fea000383ffff */
[----:B------:R-:W-:Y:S05]  /*11cf0*/  BRA `(.L_x_147) ;  /* 0xffffffe000cc7947 */ /* 0x000fea000383ffff */
.L_x_96:
[----:B0-----:R-:W-:-:S04]  /*11d00*/  IMAD.U32 R3, RZ, RZ, UR38 ;  /* 0x00000026ff037e24 */ /* 0x001fc8000f8e00ff */
[----:B------:R0:W1:Y:S03]  /*11d10*/  SYNCS.PHASECHK.TRANS64.TRYWAIT P0, [R3+URZ+0x34860], R2 ;  /* 0x03486002030075a7 */ /* 0x000066000800017f */
[----:B-1----:R-:W-:Y:S05]  /*11d20*/  @!P0 NANOSLEEP.SYNCS 0x989680 ;  /* 0x009896800000895d */ /* 0x002fea0003900000 */
[----:B------:R-:W1:Y:S02]  /*11d30*/  @!P0 SYNCS.PHASECHK.TRANS64 P0, [R3+URZ+0x34860], R2 ;  /* 0x03486002030085a7 */ /* 0x000e64000800007f */
[----:B-1----:R-:W-:Y:S05]  /*11d40*/  @!P0 BRA `(.L_x_96) ;  /* 0xfffffffc00ec8947 */ /* 0x002fea000383ffff */
[----:B------:R-:W-:Y:S05]  /*11d50*/  BRA `(.L_x_148) ;  /* 0xffffffe400687947 */ /* 0x000fea000383ffff */
.L_x_104:
[----:B0-----:R0:W1:Y:S02]  /*11d60*/  SYNCS.PHASECHK.TRANS64.TRYWAIT P0, [R3+URZ+0x34860], R2 ;  /* 0x03486002030075a7 */ /* 0x001064000800017f */
[----:B-1----:R-:W-:Y:S05]  /*11d70*/  @!P0 NANOSLEEP.SYNCS 0x989680 ;  /* 0x009896800000895d */ /* 0x002fea0003900000 */
[----:B------:R-:W1:Y:S02]  /*11d80*/  @!P0 SYNCS.PHASECHK.TRANS64 P0, [R3+URZ+0x34860], R2 ;  /* 0x03486002030085a7 */ /* 0x000e64000800007f */
[----:B-1----:R-:W-:Y:S05]  /*11d90*/  @!P0 BRA `(.L_x_104) ;  /* 0xfffffffc00f08947 */ /* 0x002fea000383ffff */
[----:B------:R-:W-:Y:S05]  /*11da0*/  BRA `(.L_x_149) ;  /* 0xffffffe800347947 */ /* 0x000fea000383ffff */
.L_x_109:
[----:B0-----:R0:W1:Y:S02]  /*11db0*/  SYNCS.PHASECHK.TRANS64.TRYWAIT P0, [R2+URZ+0x34820], R3 ;  /* 0x03482003020075a7 */ /* 0x001064000800017f */
[----:B-1----:R-:W-:Y:S05]  /*11dc0*/  @!P0 NANOSLEEP.SYNCS 0x989680 ;  /* 0x009896800000895d */ /* 0x002fea0003900000 */
[----:B------:R-:W1:Y:S02]  /*11dd0*/  @!P0 SYNCS.PHASECHK.TRANS64 P0, [R2+URZ+0x34820], R3 ;  /* 0x03482003020085a7 */ /* 0x000e64000800007f */
[----:B-1----:R-:W-:Y:S05]  /*11de0*/  @!P0 BRA `(.L_x_109) ;  /* 0xfffffffc00f08947 */ /* 0x002fea000383ffff */
[----:B------:R-:W-:Y:S05]  /*11df0*/  BRA `(.L_x_150) ;  /* 0xffffffec00047947 */ /* 0x000fea000383ffff */
.L_x_110:
[----:B------:R-:W1:Y:S01]  /*11e00*/  S2R R4, SR_TID.X ;  /* 0x0000000000047919 */ /* 0x000e620000002100 */
[----:B------:R-:W-:Y:S01]  /*11e10*/  BSSY B0, `(.L_x_151) ;  /* 0x000000a000007945 */ /* 0x000fe20003800000 */
[----:B------:R-:W-:Y:S02]  /*11e20*/  IMAD.MOV.U32 R12, RZ, RZ, RZ ;  /* 0x000000ffff0c7224 */ /* 0x000fe400078e00ff */
[----:B------:R-:W-:Y:S02]  /*11e30*/  IMAD.MOV.U32 R11, RZ, RZ, 0x1f ;  /* 0x0000001fff0b7424 */ /* 0x000fe400078e00ff */
[----:B------:R-:W-:Y:S01]  /*11e40*/  IMAD.MOV.U32 R15, RZ, RZ, -0x1 ;  /* 0xffffffffff0f7424 */ /* 0x000fe200078e00ff */
[----:B-1----:R-:W-:-:S04]  /*11e50*/  SHF.R.U32.HI R4, RZ, 0x5, R4 ;  /* 0x00000005ff047819 */ /* 0x002fc80000011604 */
[----:B------:R-:W-:-:S05]  /*11e60*/  LOP3.LUT R4, R4, 0x3, RZ, 0xc0, !PT ;  /* 0x0000000304047812 */ /* 0x000fca00078ec0ff */
[----:B------:R-:W-:-:S07]  /*11e70*/  IMAD.MOV.U32 R13, RZ, RZ, R4 ;  /* 0x000000ffff0d7224 */ /* 0x000fce00078e0004 */
[----:B0-----:R-:W-:Y:S05]  /*11e80*/  WARPSYNC.COLLECTIVE R15, `(.L_x_152) ;  /* 0x000000000f087348 */ /* 0x001fea0003c00000 */
[----:B------:R1:W2:Y:S02]  /*11e90*/  SHFL.IDX P6, R14, R13, R12, R11 ;  /* 0x0000000c0d0e7389 */ /* 0x0002a400000c000b */
[----:B012---:R-:W-:Y:S01]  /*11ea0*/  ENDCOLLECTIVE ;  /* 0x000000000000791b */ /* 0x007fe20003800000 */
.L_x_152:
[----:B------:R-:W-:Y:S05]  /*11eb0*/  BSYNC B0 ;  /* 0x0000000000007941 */ /* 0x000fea0003800000 */
.L_x_151:
[----:B------:R-:W-:Y:S05]  /*11ec0*/  BRA `(.L_x_153) ;  /* 0xffffffe800e87947 */ /* 0x000fea000383ffff */
.L_x_111:
[----:B------:R-:W-:Y:S01]  /*11ed0*/  BSSY B0, `(.L_x_154) ;  /* 0x0000006000007945 */ /* 0x000fe20003800000 */
[----:B------:R-:W-:-:S07]  /*11ee0*/  IMAD.MOV.U32 R15, RZ, RZ, -0x1 ;  /* 0xffffffffff0f7424 */ /* 0x000fce00078e00ff */
[----:B0-----:R-:W-:Y:S05]  /*11ef0*/  WARPSYNC.COLLECTIVE R15, `(.L_x_155) ;  /* 0x000000000f0c7348 */ /* 0x001fea0003c00000 */
[----:B------:R-:W-:Y:S02]  /*11f00*/  ELECT P6, UR62, PT ;  /* 0x00000000003e782f */ /* 0x000fe400038c0000 */
[----:B------:R-:W-:Y:S01]  /*11f10*/  MOV R14, UR62 ;  /* 0x0000003e000e7c02 */ /* 0x000fe20008000f00 */
[----:B0-----:R-:W-:Y:S10]  /*11f20*/  ENDCOLLECTIVE ;  /* 0x000000000000791b */ /* 0x001ff40003800000 */
.L_x_155:
[----:B------:R-:W-:Y:S05]  /*11f30*/  BSYNC B0 ;  /* 0x0000000000007941 */ /* 0x000fea0003800000 */
.L_x_154:
[----:B------:R-:W-:Y:S05]  /*11f40*/  BRA `(.L_x_156) ;  /* 0xffffffe800dc7947 */ /* 0x000fea000383ffff */
.L_x_113:
[----:B0-----:R0:W1:Y:S02]  /*11f50*/  SYNCS.PHASECHK.TRANS64.TRYWAIT P0, [R7+URZ], R4 ;  /* 0x00000004070075a7 */ /* 0x001064000800017f */
[----:B-1----:R-:W-:Y:S05]  /*11f60*/  @!P0 NANOSLEEP.SYNCS 0x989680 ;  /* 0x009896800000895d */ /* 0x002fea0003900000 */
[----:B------:R-:W1:Y:S02]  /*11f70*/  @!P0 SYNCS.PHASECHK.TRANS64 P0, [R7+URZ], R4 ;  /* 0x00000004070085a7 */ /* 0x000e64000800007f */
[----:B-1----:R-:W-:Y:S05]  /*11f80*/  @!P0 BRA `(.L_x_113) ;  /* 0xfffffffc00f08947 */ /* 0x002fea000383ffff */
[----:B------:R-:W-:Y:S05]  /*11f90*/  BRA `(.L_x_157) ;  /* 0xffffffec00187947 */ /* 0x000fea000383ffff */
.L_x_114:
[----:B-1----:R1:W2:Y:S02]  /*11fa0*/  SYNCS.PHASECHK.TRANS64.TRYWAIT P0, [R8+URZ], R5 ;  /* 0x00000005080075a7 */ /* 0x0022a4000800017f */
[----:B--2---:R-:W-:Y:S05]  /*11fb0*/  @!P0 NANOSLEEP.SYNCS 0x989680 ;  /* 0x009896800000895d */ /* 0x004fea0003900000 */
[----:B------:R-:W2:Y:S02]  /*11fc0*/  @!P0 SYNCS.PHASECHK.TRANS64 P0, [R8+URZ], R5 ;  /* 0x00000005080085a7 */ /* 0x000ea4000800007f */
[----:B--2---:R-:W-:Y:S05]  /*11fd0*/  @!P0 BRA `(.L_x_114) ;  /* 0xfffffffc00f08947 */ /* 0x004fea000383ffff */
[----:B------:R-:W-:Y:S05]  /*11fe0*/  BRA `(.L_x_158) ;  /* 0xffffffec000c7947 */ /* 0x000fea000383ffff */
.L_x_116:
[----:B0-----:R0:W2:Y:S02]  /*11ff0*/  SYNCS.PHASECHK.TRANS64.TRYWAIT P0, [R7+URZ], R4 ;  /* 0x00000004070075a7 */ /* 0x0010a4000800017f */
[----:B--2---:R-:W-:Y:S05]  /*12000*/  @!P0 NANOSLEEP.SYNCS 0x989680 ;  /* 0x009896800000895d */ /* 0x004fea0003900000 */
[----:B------:R-:W2:Y:S02]  /*12010*/  @!P0 SYNCS.PHASECHK.TRANS64 P0, [R7+URZ], R4 ;  /* 0x00000004070085a7 */ /* 0x000ea4000800007f */
[----:B--2---:R-:W-:Y:S05]  /*12020*/  @!P0 BRA `(.L_x_116) ;  /* 0xfffffffc00f08947 */ /* 0x004fea000383ffff */
[----:B------:R-:W-:Y:S05]  /*12030*/  BRA `(.L_x_159) ;  /* 0xffffffec00107947 */ /* 0x000fea000383ffff */
.L_x_160:
[----:B------:R-:W-:-:S00]  /*12040*/  BRA `(.L_x_160) ;  /* 0xfffffffc00fc7947 */ /* 0x000fc0000383ffff */
[----:B------:R-:W-:-:S00]  /*12050*/  NOP ;  /* 0x0000000000007918 */ /* 0x000fc00000000000 */
        /* <DEDUP_REMOVED lines=10> */
.L_x_3091:


//--------------------- .text._ZN7cutlass13device_kernelIN5flash11enable_sm90INS1_16FlashAttnFwdSm90INS1_25CollectiveMainloopFwdSm90ILi2EN4cute5tupleIJNS5_1CILi1EEES8_S8_EEENS6_IJNS7_ILi128EEENS7_ILi176EEESA_EEELi128ENS_10bfloat16_tEfNS_4arch4Sm90ELb0ELb0ELb0ELb1ELb0ELb0ELb0ELb1ELb1ELb1ELb1ELb0EEENS1_21CollectiveEpilogueFwdINS6_IJSA_SA_SB_EEES9_SD_SF_Li256ELb1ELb1ELb1ELb0EEENS1_36VarlenDynamicPersistentTileSchedulerILi128ELi176ELi256ELi128ELb1ELb1ELb1ELb0ELb1ELb1EEEEEEEEEvNT_6ParamsE --------------------------
	.section	.text._ZN7cutlass13device_kernelIN5flash11enable_sm90INS1_16FlashAttnFwdSm90INS1_25CollectiveMainloopFwdSm90ILi2EN4cute5tupleIJNS5_1CILi1EEES8_S8_EEENS6_IJNS7_ILi128EEENS7_ILi176EEESA_EEELi128ENS_10bfloat16_tEfNS_4arch4Sm90ELb0ELb0ELb0ELb1ELb0ELb0ELb0ELb1ELb1ELb1ELb1ELb0EEENS1_21CollectiveEpilogueFwdINS6_IJSA_SA_SB_EEES9_SD_SF_Li256ELb1ELb1ELb1ELb0EEENS1_36VarlenDynamicPersistentTileSchedulerILi128ELi176ELi256ELi128ELb1ELb1ELb1ELb0ELb1ELb1EEEEEEEEEvNT_6ParamsE,"ax",@progbits
	.align	128
.text._ZN7cutlass13device_kernelIN5flash11enable_sm90INS1_16FlashAttnFwdSm90INS1_25CollectiveMainloopFwdSm90ILi2EN4cute5tupleIJNS5_1CILi1EEES8_S8_EEENS6_IJNS7_ILi128EEENS7_ILi176EEESA_EEELi128ENS_10bfloat16_tEfNS_4arch4Sm90ELb0ELb0ELb0ELb1ELb0ELb0ELb0ELb1ELb1ELb1ELb1ELb0EEENS1_21CollectiveEpilogueFwdINS6_IJSA_SA_SB_EEES9_SD_SF_Li256ELb1ELb1ELb1ELb0EEENS1_36VarlenDynamicPersistentTileSchedulerILi128ELi176ELi256ELi128ELb1ELb1ELb1ELb0ELb1ELb1EEEEEEEEEvNT_6ParamsE:
        .type           _ZN7cutlass13device_kernelIN5flash11enable_sm90INS1_16FlashAttnFwdSm90INS1_25CollectiveMainloopFwdSm90ILi2EN4cute5tupleIJNS5_1CILi1EEES8_S8_EEENS6_IJNS7_ILi128EEENS7_ILi176EEESA_EEELi128ENS_10bfloat16_tEfNS_4arch4Sm90ELb0ELb0ELb0ELb1ELb0ELb0ELb0ELb1ELb1ELb1ELb1ELb0EEENS1_21CollectiveEpilogueFwdINS6_IJSA_SA_SB_EEES9_SD_SF_Li256ELb1ELb1ELb1ELb0EEENS1_36VarlenDynamicPersistentTileSchedulerILi128ELi176ELi256ELi128ELb1ELb1ELb1ELb0ELb1ELb1EEEEEEEEEvNT_6ParamsE,@function
        .size           _ZN7cutlass13device_kernelIN5flash11enable_sm90INS1_16FlashAttnFwdSm90INS1_25CollectiveMainloopFwdSm90ILi2EN4cute5tupleIJNS5_1CILi1EEES8_S8_EEENS6_IJNS7_ILi128EEENS7_ILi176EEESA_EEELi128ENS_10bfloat16_tEfNS_4arch4Sm90ELb0ELb0ELb0ELb1ELb0ELb0ELb0ELb1ELb1ELb1ELb1ELb0EEENS1_21CollectiveEpilogueFwdINS6_IJSA_SA_SB_EEES9_SD_SF_Li256ELb1ELb1ELb1ELb0EEENS1_36VarlenDynamicPersistentTileSchedulerILi128ELi176ELi256ELi128ELb1ELb1ELb1ELb0ELb1ELb1EEEEEEEEEvNT_6ParamsE,(.L_x_3092 - _ZN7cutlass13device_kernelIN5flash11enable_sm90INS1_16FlashAttnFwdSm90INS1_25CollectiveMainloopFwdSm90ILi2EN4cute5tupleIJNS5_1CILi1EEES8_S8_EEENS6_IJNS7_ILi128EEENS7_ILi176EEESA_EEELi128ENS_10bfloat16_tEfNS_4arch4Sm90ELb0ELb0ELb0ELb1ELb0ELb0ELb0ELb1ELb1ELb1ELb1ELb0EEENS1_21CollectiveEpilogueFwdINS6_IJSA_SA_SB_EEES9_SD_SF_Li256ELb1ELb1ELb1ELb0EEENS1_36VarlenDynamicPersistentTileSchedulerILi128ELi176ELi256ELi128ELb1ELb1ELb1ELb0ELb1ELb1EEEEEEEEEvNT_6ParamsE)
        .other          _ZN7cutlass13device_kernelIN5flash11enable_sm90INS1_16FlashAttnFwdSm90INS1_25CollectiveMainloopFwdSm90ILi2EN4cute5tupleIJNS5_1CILi1EEES8_S8_EEENS6_IJNS7_ILi128EEENS7_ILi176EEESA_EEELi128ENS_10bfloat16_tEfNS_4arch4Sm90ELb0ELb0ELb0ELb1ELb0ELb0ELb0ELb1ELb1ELb1ELb1ELb0EEENS1_21CollectiveEpilogueFwdINS6_IJSA_SA_SB_EEES9_SD_SF_Li256ELb1ELb1ELb1ELb0EEENS1_36VarlenDynamicPersistentTileSchedulerILi128ELi176ELi256ELi128ELb1ELb1ELb1ELb0ELb1ELb1EEEEEEEEEvNT_6ParamsE,@"STO_CUDA_ENTRY STV_DEFAULT"
_ZN7cutlass13device_kernelIN5flash11enable_sm90INS1_16FlashAttnFwdSm90INS1_25CollectiveMainloopFwdSm90ILi2EN4cute5tupleIJNS5_1CILi1EEES8_S8_EEENS6_IJNS7_ILi128EEENS7_ILi176EEESA_EEELi128ENS_10bfloat16_tEfNS_4arch4Sm90ELb0ELb0ELb0ELb1ELb0ELb0ELb0ELb1ELb1ELb1ELb1ELb0EEENS1_21CollectiveEpilogueFwdINS6_IJSA_SA_SB_EEES9_SD_SF_Li256ELb1ELb1ELb1ELb0EEENS1_36VarlenDynamicPersistentTileSchedulerILi128ELi176ELi256ELi128ELb1ELb1ELb1ELb0ELb1ELb1EEEEEEEEEvNT_6ParamsE:
        /* <DEDUP_REMOVED lines=18> */
.L_x_162:
[----:B------:R-:W-:Y:S05]  /*0120*/  BSYNC B0 ;  /* 0x0000000000007941 */ /* 0x000fea0003800000 */
.L_x_161:
        /* <DEDUP_REMOVED lines=41> */
.L_x_163:
        /* <DEDUP_REMOVED lines=22> */
.L_x_164:
        /* <DEDUP_REMOVED lines=18> */
.L_x_165:
        /* <DEDUP_REMOVED lines=22> */
.L_x_166:
        /* <DEDUP_REMOVED lines=22> */
.L_x_167:
[----:B0-----:R-:W-:Y:S01]  /*0900*/  UMOV UR4, 0x1 ;  /* 0x0000000100047882 */ /* 0x001fe20000000000 */
[----:B------:R-:W-:Y:S01]  /*0910*/  PLOP3.LUT P0, PT, PT, PT, UP0, 0x80, 0x0 ;  /* 0x000000000000781c */ /* 0x000fe20003f0f008 */
[----:B------:R-:W-:Y:S01]  /*0920*/  USEL UR4, UR4, 0x2, !UP0 ;  /* 0x0000000204047887 */ /* 0x000fe2000c000000 */
[----:B------:R-:W-:-:S05]  /*0930*/  NOP ;  /* 0x0000000000007918 */ /* 0x000fca0000000000 */
[----:B------:R-:W-:-:S05]  /*0940*/  IMAD.U32 R2, RZ, RZ, UR4 ;  /* 0x00000004ff027e24 */ /* 0x000fca000f8e00ff */
[----:B------:R0:W-:Y:S01]  /*0950*/  STL [R1+0x6c], R2 ;  /* 0x00006c0201007387 */ /* 0x0001e20000100800 */
[----:B-12-4-:R-:W-:Y:S06]  /*0960*/  BAR.SYNC.DEFER_BLOCKING 0x0 ;  /* 0x0000000000007b1d */ /* 0x016fec0000010000 */
[----:B------:R-:W-:Y:S05]  /*0970*/  @!P0 BRA `(.L_x_168) ;  /* 0x000000f000588947 */ /* 0x000fea0003800000 */
.L_x_169:
[----:B------:R-:W-:-:S08]  /*0980*/  NOP ;  /* 0x0000000000007918 */ /* 0x000fd00000000000 */
[----:B------:R-:W1:Y:S02]  /*0990*/  USETMAXREG.TRY_ALLOC.CTAPOOL UP0, 0xf0 ;  /* 0x000000f0000079c8 */ /* 0x000e640008000600 */
[----:B-1----:R-:W-:-:S13]  /*09a0*/  PLOP3.LUT P0, PT, PT, PT, UP0, 0x80, 0x0 ;  /* 0x000000000000781c */ /* 0x002fda0003f0f008 */
[----:B------:R-:W-:Y:S05]  /*09b0*/  @!P0 BRA `(.L_x_169) ;  /* 0xfffffffc00f08947 */ /* 0x000fea000383ffff */
[----:B0-----:R-:W0:Y:S01]  /*09c0*/  S2R R2, SR_TID.X ;  /* 0x0000000000027919 */ /* 0x001e220000002100 */
[----:B------:R-:W1:Y:S01]  /*09d0*/  S2UR UR5, SR_CgaCtaId ;  /* 0x00000000000579c3 */ /* 0x000e620000008800 */
[----:B------:R-:W-:-:S07]  /*09e0*/  UMOV UR4, 0x400 ;  /* 0x0000040000047882 */ /* 0x000fce0000000000 */
[----:B------:R-:W-:Y:S06]  /*09f0*/  BAR.ARV 0x8, 0x180 ;  /* 0x0206000000007b1d */ /* 0x000fec0000002000 */
[----:B-1----:R-:W-:Y:S01]  /*0a00*/  ULEA UR4, UR5, UR4, 0x18 ;  /* 0x0000000405047291 */ /* 0x002fe2000f8ec03f */
[----:B0-----:R-:W-:-:S04]  /*0a10*/  LOP3.LUT R0, R2, 0xffffff80, RZ, 0xc0, !PT ;  /* 0xffffff8002007812 */ /* 0x001fc800078ec0ff */
[----:B------:R-:W-:-:S13]  /*0a20*/  ISETP.NE.AND P0, PT, R0, 0x80, PT ;  /* 0x000000800000780c */ /* 0x000fda0003f05270 */
[----:B------:R-:W-:Y:S08]  /*0a30*/  @!P0 BAR.ARV 0x9, 0x100 ;  /* 0x0244000000008b1d */ /* 0x000ff00000002000 */
[----:B------:R-:W-:Y:S06]  /*0a40*/  BAR.SYNC.DEFER_BLOCKING 0x5, 0x180 ;  /* 0x0146000000007b1d */ /* 0x000fec0000010000 */
[----:B------:R-:W0:Y:S01]  /*0a50*/  LDS.128 R12, [UR4+0x348d0] ;  /* 0x0348d004ff0c7984 */ /* 0x000e220008000c00 */
[----:B------:R-:W-:Y:S01]  /*0a60*/  ULDC UR4, c[0x0][0xc3c] ;  /* 0x00030f0000047ab9 */ /* 0x000fe20000000800 */
[----:B------:R-:W-:Y:S06]  /*0a70*/  BAR.ARV 0x4, 0x180 ;  /* 0x0106000000007b1d */ /* 0x000fec0000002000 */
[----:B0-----:R-:W-:-:S13]  /*0a80*/  ISETP.GE.AND P0, PT, R15, UR4, PT ;  /* 0x000000040f007c0c */ /* 0x001fda000bf06270 */
[----:B------:R-:W-:Y:S05]  /*0a90*/  @P0 EXIT ;  /* 0x000000000000094d */ /* 0x000fea0003800000 */
[----:B------:R-:W2:Y:S01]  /*0aa0*/  LDL R3, [R1+0x6c] ;  /* 0x00006c0001037983 */ /* 0x000ea20000100800 */
[----:B------:R-:W-:Y:S01]  /*0ab0*/  VIADD R16, R2, 0xffffff80 ;  /* 0xffffff8002107836 */ /* 0x000fe20000000000 */
[----:B------:R-:W-:Y:S02]  /*0ac0*/  R2UR UR6, R13 ;  /* 0x000000000d0672ca */ /* 0x000fe400000e0000 */
[----:B------:R-:W-:Y:S02]  /*0ad0*/  R2UR UR5, R14 ;  /* 0x000000000e0572ca */ /* 0x000fe400000e0000 */
[----:B------:R-:W-:-:S04]  /*0ae0*/  SHF.R.S32.HI R0, RZ, 0x1f, R16 ;  /* 0x0000001fff007819 */ /* 0x000fc80000011410 */
[CC--:B------:R-:W-:Y:S02]  /*0af0*/  LEA.HI R2, R0.reuse, R16.reuse, RZ, 0x7 ;  /* 0x0000001000027211 */ /* 0x0c0fe400078f38ff */
[CC--:B------:R-:W-:Y:S02]  /*0b00*/  LEA.HI R4, R0.reuse, R16.reuse, RZ, 0x5 ;  /* 0x0000001000047211 */ /* 0x0c0fe400078f28ff */
[----:B------:R-:W-:Y:S02]  /*0b10*/  LEA.HI R11, R0, R16, RZ, 0x2 ;  /* 0x00000010000b7211 */ /* 0x000fe400078f10ff */
[----:B------:R-:W-:Y:S01]  /*0b20*/  SHF.R.S32.HI R17, RZ, 0x7, R2 ;  /* 0x00000007ff117819 */ /* 0x000fe20000011402 */
[----:B------:R-:W-:Y:S01]  /*0b30*/  IMAD.SHL.U32 R5, R4, 0x20, RZ ;  /* 0x0000002004057824 */ /* 0x000fe200078e00ff */
[----:B------:R-:W-:-:S04]  /*0b40*/  LOP3.LUT R11, R11, 0xfffffffc, RZ, 0xc0, !PT ;  /* 0xfffffffc0b0b7812 */ /* 0x000fc800078ec0ff */
[----:B------:R-:W-:Y:S01]  /*0b50*/  LOP3.LUT R5, R5, 0xfffffc00, RZ, 0xc0, !PT ;  /* 0xfffffc0005057812 */ /* 0x000fe200078ec0ff */
[----:B------:R-:W-:Y:S01]  /*0b60*/  IMAD.IADD R11, R16, 0x1, -R11 ;  /* 0x00000001100b7824 */ /* 0x000fe200078e0a0b */
[----:B--2---:R-:W-:Y:S02]  /*0b70*/  R2UR UR4, R3 ;  /* 0x00000000030472ca */ /* 0x004fe400000e0000 */
[C---:B------:R-:W-:Y:S02]  /*0b80*/  LOP3.LUT R3, R2.reuse, 0xffffff80, RZ, 0xc0, !PT ;  /* 0xffffff8002037812 */ /* 0x040fe400078ec0ff */
[----:B------:R-:W-:-:S03]  /*0b90*/  LEA.HI R2, R2, R17, RZ, 0x1 ;  /* 0x0000001102027211 */ /* 0x000fc600078f08ff */
[----:B------:R-:W-:Y:S01]  /*0ba0*/  IMAD.IADD R12, R16, 0x1, -R3 ;  /* 0x00000001100c7824 */ /* 0x000fe200078e0a03 */
[CC--:B------:R-:W-:Y:S02]  /*0bb0*/  LEA.HI R3, R0.reuse, R16.reuse, RZ, 0x4 ;  /* 0x0000001000037211 */ /* 0x0c0fe400078f20ff */
[----:B------:R-:W-:Y:S02]  /*0bc0*/  LEA.HI R0, R0, R16, RZ, 0x3 ;  /* 0x0000001000007211 */ /* 0x000fe400078f18ff */
[----:B------:R-:W-:Y:S01]  /*0bd0*/  SHF.R.S32.HI R7, RZ, 0x1f, R12 ;  /* 0x0000001fff077819 */ /* 0x000fe2000001140c */
[----:B------:R-:W-:Y:S01]  /*0be0*/  ULOP3.LUT UR4, UR4, 0x1, URZ, 0xfc, !UPT ;  /* 0x0000000104047892 */ /* 0x000fe2000f8efc3f */
[----:B------:R-:W-:Y:S02]  /*0bf0*/  LOP3.LUT R4, R3, 0x3fffff0, RZ, 0xc0, !PT ;  /* 0x03fffff003047812 */ /* 0x000fe400078ec0ff */
[----:B------:R-:W-:Y:S02]  /*0c00*/  LEA.HI R8, R7, R12, RZ, 0x2 ;  /* 0x0000000c07087211 */ /* 0x000fe400078f10ff */
[----:B------:R-:W-:Y:S01]  /*0c10*/  LOP3.LUT R23, R0, 0xfffffff8, RZ, 0xc0, !PT ;  /* 0xfffffff800177812 */ /* 0x000fe200078ec0ff */
[----:B------:R-:W-:Y:S01]  /*0c20*/  IMAD.IADD R4, R16, 0x1, -R4 ;  /* 0x0000000110047824 */ /* 0x000fe200078e0a04 */
[----:B------:R-:W-:-:S02]  /*0c30*/  SHF.R.S32.HI R9, RZ, 0x2, R8 ;  /* 0x00000002ff097819 */ /* 0x000fc40000011408 */
[----:B------:R-:W-:Y:S01]  /*0c40*/  SHF.R.S32.HI R6, RZ, 0x1f, R8 ;  /* 0x0000001fff067819 */ /* 0x000fe20000011408 */
[----:B------:R-:W-:Y:S01]  /*0c50*/  IMAD R4, R4, 0x40, R5 ;  /* 0x0000004004047824 */ /* 0x000fe200078e0205 */
[----:B------:R-:W-:Y:S01]  /*0c60*/  LOP3.LUT R8, R8, 0x7ffffffc, RZ, 0xc0, !PT ;  /* 0x7ffffffc08087812 */ /* 0x000fe200078ec0ff */
[----:B------:R-:W-:Y:S01]  /*0c70*/  IMAD.IADD R23, R16, 0x1, -R23 ;  /* 0x0000000110177824 */ /* 0x000fe200078e0a17 */
[----:B------:R-:W-:Y:S01]  /*0c80*/  LEA.HI R6, R6, R9, RZ, 0x3 ;  /* 0x0000000906067211 */ /* 0x000fe200078f18ff */
[----:B------:R-:W-:Y:S01]  /*0c90*/  IMAD.MOV.U32 R16, RZ, RZ, RZ ;  /* 0x000000ffff107224 */ /* 0x000fe200078e00ff */
[----:B------:R-:W-:Y:S01]  /*0ca0*/  LOP3.LUT R2, R2, 0x3fffffe, RZ, 0xc0, !PT ;  /* 0x03fffffe02027812 */ /* 0x000fe200078ec0ff */
[----:B------:R-:W-:Y:S01]  /*0cb0*/  IMAD.IADD R8, R12, 0x1, -R8 ;  /* 0x000000010c087824 */ /* 0x000fe200078e0a08 */
[----:B------:R-:W-:Y:S02]  /*0cc0*/  LOP3.LUT R10, R6, 0xfffffff8, RZ, 0xc0, !PT ;  /* 0xfffffff8060a7812 */ /* 0x000fe400078ec0ff */
[----:B------:R-:W-:Y:S01]  /*0cd0*/  SHF.R.S32.HI R6, RZ, 0x4, R3 ;  /* 0x00000004ff067819 */ /* 0x000fe20000011403 */
[----:B------:R-:W-:Y:S01]  /*0ce0*/  IMAD.IADD R2, R17, 0x1, -R2 ;  /* 0x0000000111027824 */ /* 0x000fe200078e0a02 */
[----:B------:R-:W-:Y:S01]  /*0cf0*/  LEA.HI R7, R7, R12, RZ, 0x5 ;  /* 0x0000000c07077211 */ /* 0x000fe200078f28ff */
[----:B------:R-:W-:Y:S01]  /*0d00*/  IMAD.SHL.U32 R17, R23, 0x8, RZ ;  /* 0x0000000817117824 */ /* 0x000fe200078e00ff */
[----:B------:R-:W-:Y:S01]  /*0d10*/  LEA.HI R3, R3, R6, RZ, 0x1 ;  /* 0x0000000603037211 */ /* 0x000fe200078f08ff */
[----:B------:R-:W-:Y:S01]  /*0d20*/  IMAD.IADD R10, R9, 0x1, -R10 ;  /* 0x00000001090a7824 */ /* 0x000fe200078e0a0a */
[----:B------:R-:W-:Y:S01]  /*0d30*/  SHF.R.S32.HI R7, RZ, 0x5, R7 ;  /* 0x00000005ff077819 */ /* 0x000fe20000011407 */
[----:B------:R-:W-:Y:S01]  /*0d40*/  VIADD R22, R17, 0x40 ;  /* 0x0000004011167836 */ /* 0x000fe20000000000 */
[----:B------:R-:W-:-:S02]  /*0d50*/  LOP3.LUT R3, R3, 0x1ffffffe, RZ, 0xc0, !PT ;  /* 0x1ffffffe03037812 */ /* 0x000fc400078ec0ff */
[----:B------:R-:W-:Y:S01]  /*0d60*/  LEA.HI R5, R11, R11, RZ, 0x1 ;  /* 0x0000000b0b057211 */ /* 0x000fe200078f08ff */
[----:B------:R-:W-:Y:S02]  /*0d70*/  IMAD R7, R7, 0x10, R10 ;  /* 0x0000001007077824 */ /* 0x000fe400078e020a */
[----:B------:R-:W-:Y:S01]  /*0d80*/  IMAD.IADD R3, R6, 0x1, -R3 ;  /* 0x0000000106037824 */ /* 0x000fe200078e0a03 */
[----:B------:R-:W-:Y:S01]  /*0d90*/  LOP3.LUT R6, R5, 0x1ffffffe, RZ, 0xc0, !PT ;  /* 0x1ffffffe05067812 */ /* 0x000fe200078ec0ff */
[----:B------:R-:W-:Y:S02]  /*0da0*/  IMAD R5, R2, 0x40, R7 ;  /* 0x0000004002057824 */ /* 0x000fe400078e0207 */
[----:B------:R-:W-:Y:S01]  /*0db0*/  IMAD R3, R3, 0x8, R4 ;  /* 0x0000000803037824 */ /* 0x000fe200078e0204 */
[----:B------:R-:W-:Y:S01]  /*0dc0*/  SHF.R.S32.HI R4, RZ, 0x1f, R17 ;  /* 0x0000001fff047819 */ /* 0x000fe20000011411 */
[----:B------:R-:W-:Y:S02]  /*0dd0*/  IMAD.IADD R6, R11, 0x1, -R6 ;  /* 0x000000010b067824 */ /* 0x000fe400078e0a06 */
[----:B------:R-:W-:Y:S01]  /*0de0*/  IMAD.U32 R2, RZ, RZ, UR4 ;  /* 0x00000004ff027e24 */ /* 0x000fe2000f8e00ff */
[----:B------:R0:W-:Y:S01]  /*0df0*/  STL [R1+0x64], R3 ;  /* 0x0000640301007387 */ /* 0x0001e20000100800 */
[----:B------:R-:W-:-:S03]  /*0e00*/  IMAD.MOV.U32 R7, RZ, RZ, R15 ;  /* 0x000000ffff077224 */ /* 0x000fc600078e000f */
[----:B------:R-:W-:Y:S04]  /*0e10*/  STL [R1+0x5c], R5 ;  /* 0x00005c0501007387 */ /* 0x000fe80000100800 */
[----:B------:R-:W-:Y:S01]  /*0e20*/  STL [R1+0x10], RZ ;  /* 0x000010ff01007387 */ /* 0x000fe20000100800 */
[----:B0-----:R-:W-:Y:S01]  /*0e30*/  IMAD.SHL.U32 R3, R8, 0x2, RZ ;  /* 0x0000000208037824 */ /* 0x001fe200078e00ff */
[----:B------:R-:W-:Y:S02]  /*0e40*/  SHF.R.S32.HI R8, RZ, 0x3, R0 ;  /* 0x00000003ff087819 */ /* 0x000fe40000011400 */
[----:B------:R-:W-:Y:S01]  /*0e50*/  STL [R1+0x68], R2 ;  /* 0x0000680201007387 */ /* 0x000fe20000100800 */
[----:B------:R-:W-:Y:S01]  /*0e60*/  SHF.R.S32.HI R0, RZ, 0x1f, R22 ;  /* 0x0000001fff007819 */ /* 0x000fe20000011416 */
[----:B------:R-:W-:-:S02]  /*0e70*/  VIADD R237, R3, 0x8 ;  /* 0x0000000803ed7836 */ /* 0x000fc40000000000 */
[C---:B------:R-:W-:Y:S01]  /*0e80*/  VIADD R234, R3.reuse, 0x20 ;  /* 0x0000002003ea7836 */ /* 0x040fe20000000000 */
[----:B------:R0:W-:Y:S01]  /*0e90*/  STL [R1+0x4], R3 ;  /* 0x0000040301007387 */ /* 0x0001e20000100800 */
[C---:B------:R-:W-:Y:S01]  /*0ea0*/  VIADD R231, R3.reuse, 0x38 ;  /* 0x0000003803e77836 */ /* 0x040fe20000000000 */
[----:B------:R-:W-:Y:S01]  /*0eb0*/  SHF.R.S32.HI R0, RZ, 0x1f, R237 ;  /* 0x0000001fff007819 */ /* 0x000fe200000114ed */
        /* <DEDUP_REMOVED lines=8> */
[----:B------:R-:W-:Y:S01]  /*0f40*/  IMAD R0, R6, 0x8, R5 ;  /* 0x0000000806007824 */ /* 0x000fe200078e0205 */
[----:B------:R-:W-:Y:S01]  /*0f50*/  SHF.R.S32.HI R4, RZ, 0x1f, R236 ;  /* 0x0000001fff047819 */ /* 0x000fe200000114ec */
[----:B------:R-:W-:-:S02]  /*0f60*/  VIADD R233, R3, 0x28 ;  /* 0x0000002803e97836 */ /* 0x000fc40000000000 */
[C---:B------:R-:W-:Y:S01]  /*0f70*/  VIADD R232, R3.reuse, 0x30 ;  /* 0x0000003003e87836 */ /* 0x040fe20000000000 */
[----:B------:R1:W-:Y:S01]  /*0f80*/  STL [R1+0x60], R0 ;  /* 0x0000600001007387 */ /* 0x0003e20000100800 */
[C---:B------:R-:W-:Y:S01]  /*0f90*/  VIADD R230, R3.reuse, 0x40 ;  /* 0x0000004003e67836 */ /* 0x040fe20000000000 */
[----:B------:R-:W-:Y:S01]  /*0fa0*/  SHF.R.S32.HI R4, RZ, 0x1f, R233 ;  /* 0x0000001fff047819 */ /* 0x000fe200000114e9 */
[C---:B------:R-:W-:Y:S02]  /*0fb0*/  VIADD R229, R3.reuse, 0x48 ;  /* 0x0000004803e57836 */ /* 0x040fe40000000000 */
[C---:B------:R-:W-:Y:S01]  /*0fc0*/  VIADD R227, R3.reuse, 0x58 ;  /* 0x0000005803e37836 */ /* 0x040fe20000000000 */
[----:B------:R-:W-:Y:S01]  /*0fd0*/  SHF.R.S32.HI R4, RZ, 0x1f, R230 ;  /* 0x0000001fff047819 */ /* 0x000fe200000114e6 */
[C---:B------:R-:W-:Y:S02]  /*0fe0*/  VIADD R226, R3.reuse, 0x60 ;  /* 0x0000006003e27836 */ /* 0x040fe40000000000 */
[C---:B------:R-:W-:Y:S01]  /*0ff0*/  VIADD R224, R3.reuse, 0x70 ;  /* 0x0000007003e07836 */ /* 0x040fe20000000000 */
[----:B------:R-:W-:Y:S01]  /*1000*/  SHF.R.S32.HI R4, RZ, 0x1f, R227 ;  /* 0x0000001fff047819 */ /* 0x000fe200000114e3 */
[----:B------:R-:W-:Y:S01]  /*1010*/  VIADD R223, R3, 0x78 ;  /* 0x0000007803df7836 */ /* 0x000fe20000000000 */
[----:B0-----:R-:W-:Y:S01]  /*1020*/  SHF.R.S32.HI R3, RZ, 0x1f, R235 ;  /* 0x0000001fff037819 */ /* 0x001fe200000114eb */
[----:B------:R-:W-:Y:S01]  /*1030*/  IMAD.MOV.U32 R2, RZ, RZ, RZ ;  /* 0x000000ffff027224 */ /* 0x000fe200078e00ff */
[----:B------:R-:W-:-:S02]  /*1040*/  SHF.R.S32.HI R3, RZ, 0x1f, R232 ;  /* 0x0000001fff037819 */ /* 0x000fc400000114e8 */
[----:B------:R-:W-:Y:S02]  /*1050*/  SHF.R.S32.HI R3, RZ, 0x1f, R229 ;  /* 0x0000001fff037819 */ /* 0x000fe400000114e5 */
[----:B------:R-:W-:Y:S02]  /*1060*/  SHF.R.S32.HI R3, RZ, 0x1f, R226 ;  /* 0x0000001fff037819 */ /* 0x000fe400000114e2 */
[----:B------:R-:W-:Y:S02]  /*1070*/  SHF.R.S32.HI R4, RZ, 0x1f, R224 ;  /* 0x0000001fff047819 */ /* 0x000fe400000114e0 */
[----:B-1----:R-:W-:-:S07]  /*1080*/  SHF.R.S32.HI R3, RZ, 0x1f, R223 ;  /* 0x0000001fff037819 */ /* 0x002fce00000114df */
.L_x_216:
[----:B0123--:R-:W0:Y:S01]  /*1090*/  LDC.64 R4, c[0x0][0xc88] ;  /* 0x00032200ff047b82 */ /* 0x00fe220000000a00 */
[----:B------:R-:W-:Y:S01]  /*10a0*/  ULDC.64 UR12, c[0x0][0x208] ;  /* 0x00008200000c7ab9 */ /* 0x000fe20000000a00 */
[----:B------:R-:W-:Y:S01]  /*10b0*/  ULDC.64 UR8, c[0x0][0xa28] ;  /* 0x00028a0000087ab9 */ /* 0x000fe20000000a00 */
[----:B------:R-:W-:Y:S01]  /*10c0*/  ULDC.64 UR10, c[0x0][0xa20] ;  /* 0x00028800000a7ab9 */ /* 0x000fe20000000a00 */
[----:B0-----:R-:W-:-:S06]  /*10d0*/  IMAD.WIDE R4, R7, 0x4, R4 ;  /* 0x0000000407047825 */ /* 0x001fcc00078e0204 */
[----:B------:R-:W2:Y:S01]  /*10e0*/  LDG.E R4, desc[UR12][R4.64] ;  /* 0x0000000c04047981 */ /* 0x000ea2000c1e1900 */
[----:B------:R-:W-:Y:S02]  /*10f0*/  UISETP.NE.U32.AND UP0, UPT, UR8, URZ, UPT ;  /* 0x0000003f0800728c */ /* 0x000fe4000bf05070 */
[----:B------:R-:W-:Y:S02]  /*1100*/  UISETP.NE.U32.AND UP1, UPT, UR10, URZ, UPT ;  /* 0x0000003f0a00728c */ /* 0x000fe4000bf25070 */
[----:B------:R-:W-:Y:S02]  /*1110*/  UISETP.NE.AND.EX UP0, UPT, UR9, URZ, UPT, UP0 ;  /* 0x0000003f0900728c */ /* 0x000fe4000bf05300 */
[----:B------:R-:W-:-:S04]  /*1120*/  UISETP.NE.AND.EX UP1, UPT, UR11, URZ, UPT, UP1 ;  /* 0x0000003f0b00728c */ /* 0x000fc8000bf25310 */
[----:B------:R-:W-:Y:S02]  /*1130*/  PLOP3.LUT P0, PT, PT, PT, UP0, 0x80, 0x0 ;  /* 0x000000000000781c */ /* 0x000fe40003f0f008 */
[----:B------:R-:W-:Y:S02]  /*1140*/  PLOP3.LUT P1, PT, PT, PT, UP1, 0x80, 0x0 ;  /* 0x000000000000781c */ /* 0x000fe40003f2f018 */
[----:B--2---:R-:W-:-:S13]  /*1150*/  R2UR UR4, R4 ;  /* 0x00000000040472ca */ /* 0x004fda00000e0000 */
[----:B------:R-:W-:Y:S02]  /*1160*/  USHF.R.S32.HI UR7, URZ, 0x1f, UR4 ;  /* 0x0000001f3f077899 */ /* 0x000fe40008011404 */
[----:B-----5:R-:W-:Y:S01]  /*1170*/  IMAD.U32 R0, RZ, RZ, UR4 ;  /* 0x00000004ff007e24 */ /* 0x020fe2000f8e00ff */
[----:B------:R-:W-:-:S04]  /*1180*/  @UP0 ULEA UR8, UP2, UR4, UR8, 0x2 ;  /* 0x0000000804080291 */ /* 0x000fc8000f84103f */
[----:B------:R-:W-:Y:S02]  /*1190*/  @UP0 ULEA.HI.X UR9, UR4, UR9, UR7, 0x2, UP2 ;  /* 0x0000000904090291 */ /* 0x000fe400090f1407 */
[----:B------:R-:W-:Y:S01]  /*11a0*/  IMAD.U32 R3, RZ, RZ, UR7 ;  /* 0x00000007ff037e24 */ /* 0x000fe2000f8e00ff */
[----:B------:R-:W-:Y:S01]  /*11b0*/  @UP1 ULEA UR10, UP0, UR4, UR10, 0x2 ;  /* 0x0000000a040a1291 */ /* 0x000fe2000f80103f */
[----:B------:R-:W-:Y:S01]  /*11c0*/  IMAD.U32 R4, RZ, RZ, UR8 ;  /* 0x00000008ff047e24 */ /* 0x000fe2000f8e00ff */
[----:B------:R-:W-:Y:S02]  /*11d0*/  STL [R1+0xc], R0 ;  /* 0x00000c0001007387 */ /* 0x000fe40000100800 */
[----:B------:R-:W-:Y:S01]  /*11e0*/  @UP1 ULEA.HI.X UR11, UR4, UR11, UR7, 0x2, UP0 ;  /* 0x0000000b040b1291 */ /* 0x000fe200080f1407 */
[----:B------:R-:W-:Y:S01]  /*11f0*/  IMAD.U32 R5, RZ, RZ, UR9 ;  /* 0x00000009ff057e24 */ /* 0x000fe2000f8e00ff */
[----:B------:R0:W-:Y:S01]  /*1200*/  STL [R1+0x14], R3 ;  /* 0x0000140301007387 */ /* 0x0001e20000100800 */
[----:B------:R-:W-:Y:S01]  /*1210*/  IMAD.U32 R6, RZ, RZ, UR10 ;  /* 0x0000000aff067e24 */ /* 0x000fe2000f8e00ff */
[----:B------:R-:W-:Y:S01]  /*1220*/  ULDC.64 UR8, c[0x0][0x418] ;  /* 0x0001060000087ab9 */ /* 0x000fe20000000a00 */
[----:B------:R-:W-:Y:S01]  /*1230*/  ULDC UR4, c[0x0][0x424] ;  /* 0x0001090000047ab9 */ /* 0x000fe20000000800 */
[----:B------:R-:W-:Y:S01]  /*1240*/  IMAD.U32 R7, RZ, RZ, UR11 ;  /* 0x0000000bff077e24 */ /* 0x000fe2000f8e00ff */
[----:B------:R-:W2:Y:S01]  /*1250*/  @P0 LDG.E R4, desc[UR12][R4.64] ;  /* 0x0000000c04040981 */ /* 0x000ea2000c1e1900 */
[----:B------:R-:W-:-:S03]  /*1260*/  ULDC UR7, c[0x0][0x2f0] ;  /* 0x0000bc0000077ab9 */ /* 0x000fc60000000800 */
[----:B------:R-:W3:Y:S01]  /*1270*/  @P1 LDG.E R6, desc[UR12][R6.64] ;  /* 0x0000000c06061981 */ /* 0x000ee2000c1e1900 */
[----:B0-----:R-:W-:Y:S01]  /*1280*/  IMAD.U32 R3, RZ, RZ, UR6 ;  /* 0x00000006ff037e24 */ /* 0x001fe2000f8e00ff */
[----:B------:R-:W-:Y:S02]  /*1290*/  UISETP.NE.U32.AND UP0, UPT, UR8, URZ, UPT ;  /* 0x0000003f0800728c */ /* 0x000fe4000bf05070 */
[----:B------:R-:W-:Y:S02]  /*12a0*/  ULOP3.LUT UR6, UR5, 0xffff, URZ, 0xc0, !UPT ;  /* 0x0000ffff05067892 */ /* 0x000fe4000f8ec03f */
[----:B------:R0:W-:Y:S01]  /*12b0*/  STL [R1], R3 ;  /* 0x0000000301007387 */ /* 0x0001e20000100800 */
[----:B------:R-:W-:Y:S01]  /*12c0*/  UISETP.NE.AND.EX UP0, UPT, UR9, URZ, UPT, UP0 ;  /* 0x0000003f0900728c */ /* 0x000fe2000bf05300 */
[----:B------:R-:W-:Y:S02]  /*12d0*/  UMOV UR48, URZ ;  /* 0x0000003f00307c82 */ /* 0x000fe40008000000 */
[----:B------:R-:W-:Y:S01]  /*12e0*/  IMAD.U32 R222, RZ, RZ, UR6 ;  /* 0x00000006ffde7e24 */ /* 0x000fe2000f8e00ff */
[----:B------:R-:W-:-:S02]  /*12f0*/  USEL UR4, UR4, 0x1, UP0 ;  /* 0x0000000104047887 */ /* 0x000fc40008000000 */
[----:B------:R-:W-:Y:S02]  /*1300*/  ULOP3.LUT UR6, UR5, 0xff0000, URZ, 0xc0, !UPT ;  /* 0x00ff000005067892 */ /* 0x000fe4000f8ec03f */
[----:B------:R-:W-:Y:S02]  /*1310*/  UIMAD UR4, UR4, UR7, URZ ;  /* 0x00000007040472a4 */ /* 0x000fe4000f8e023f */
[----:B------:R-:W-:Y:S01]  /*1320*/  ULOP3.LUT UR7, UR5, 0xff000000, URZ, 0xc0, !UPT ;  /* 0xff00000005077892 */ /* 0x000fe2000f8ec03f */
[----:B--2---:R-:W-:-:S04]  /*1330*/  @P0 R2UR UR48, R4 ;  /* 0x00000000043002ca */ /* 0x004fc800000e0000 */
[----:B---3--:R-:W-:Y:S01]  /*1340*/  @P1 R2UR UR4, R6 ;  /* 0x00000000060412ca */ /* 0x008fe200000e0000 */
[----:B0---4-:R-:W-:-:S14]  /*1350*/  @P1 BRA `(.L_x_170) ;  /* 0x00000000003c1947 */ /* 0x011fdc0003800000 */
[----:B------:R-:W-:Y:S02]  /*1360*/  ULDC.64 UR8, c[0x0][0xa08] ;  /* 0x0002820000087ab9 */ /* 0x000fe40000000a00 */
[----:B------:R-:W-:-:S04]  /*1370*/  ISETP.NE.U32.AND P0, PT, RZ, UR8, PT ;  /* 0x00000008ff007c0c */ /* 0x000fc8000bf05070 */
[----:B------:R-:W-:-:S13]  /*1380*/  ISETP.NE.AND.EX P0, PT, RZ, UR9, PT, P0 ;  /* 0x00000009ff007c0c */ /* 0x000fda000bf05300 */
[----:B------:R-:W-:Y:S05]  /*1390*/  @!P0 BRA `(.L_x_170) ;  /* 0x00000000002c8947 */ /* 0x000fea0003800000 */
[----:B------:R-:W-:Y:S01]  /*13a0*/  R2UR UR10, R0 ;  /* 0x00000000000a72ca */ /* 0x000fe200000e0000 */
[----:B------:R-:W-:Y:S01]  /*13b0*/  ULDC.64 UR4, c[0x0][0xa08] ;  /* 0x0002820000047ab9 */ /* 0x000fe20000000a00 */
[----:B------:R-:W-:-:S11]  /*13c0*/  ULDC.64 UR8, c[0x0][0x208] ;  /* 0x0000820000087ab9 */ /* 0x000fd60000000a00 */
[----:B------:R-:W-:-:S06]  /*13d0*/  UIMAD.WIDE UR4, UR10, 0x4, UR4 ;  /* 0x000000040a0478a5 */ /* 0x000fcc000f8e0204 */
[----:B------:R-:W-:Y:S02]  /*13e0*/  IMAD.U32 R4, RZ, RZ, UR4 ;  /* 0x00000004ff047e24 */ /* 0x000fe4000f8e00ff */
[----:B------:R-:W-:-:S05]  /*13f0*/  IMAD.U32 R5, RZ, RZ, UR5 ;  /* 0x00000005ff057e24 */ /* 0x000fca000f8e00ff */
[----:B------:R-:W2:Y:S04]  /*1400*/  LDG.E R3, desc[UR8][R4.64] ;  /* 0x0000000804037981 */ /* 0x000ea8000c1e1900 */
[----:B------:R-:W3:Y:S01]  /*1410*/  LDG.E R0, desc[UR8][R4.64+0x4] ;  /* 0x0000040804007981 */ /* 0x000ee2000c1e1900 */
[----:B--2---:R-:W-:Y:S02]  /*1420*/  R2UR UR4, R3 ;  /* 0x00000000030472ca */ /* 0x004fe400000e0000 */
[----:B---3--:R-:W-:-:S13]  /*1430*/  R2UR UR5, R0 ;  /* 0x00000000000572ca */ /* 0x008fda00000e0000 */
[----:B------:R-:W-:-:S12]  /*1440*/  UIADD3 UR4, -UR4, UR5, URZ ;  /* 0x0000000504047290 */ /* 0x000fd8000fffe13f */
.L_x_170:
[----:B------:R-:W-:Y:S02]  /*1450*/  UIADD3 UR48, -UR48, UR4, URZ ;  /* 0x0000000430307290 */ /* 0x000fe4000fffe13f */
[----:B------:R-:W-:Y:S02]  /*1460*/  USHF.R.U32.HI UR7, URZ, 0x8, UR7 ;  /* 0x000000083f077899 */ /* 0x000fe40008011607 */
[----:B------:R-:W-:Y:S02]  /*1470*/  UISETP.GE.AND UP0, UPT, UR48, 0x1, UPT ;  /* 0x000000013000788c */ /* 0x000fe4000bf06270 */
[----:B------:R-:W-:Y:S02]  /*1480*/  UIADD3 UR4, UR48, 0xaf, URZ ;  /* 0x000000af30047890 */ /* 0x000fe4000fffe03f */
[----:B------:R-:W-:Y:S02]  /*1490*/  ULEA.HI UR7, UR6, UR7, URZ, 0x10 ;  /* 0x0000000706077291 */ /* 0x000fe4000f8f803f */
[----:B------:R-:W-:Y:S01]  /*14a0*/  PLOP3.LUT P0, PT, PT, PT, UP0, 0x80, 0x0 ;  /* 0x000000000000781c */ /* 0x000fe20003f0f008 */
[----:B------:R-:W-:-:S02]  /*14b0*/  UIMAD.WIDE UR4, UR4, 0x2e8ba2e9, URZ ;  /* 0x2e8ba2e9040478a5 */ /* 0x000fc4000f8e023f */
[----:B------:R-:W-:Y:S02]  /*14c0*/  ULOP3.LUT UR8, UR7, 0xff, URZ, 0xc0, !UPT ;  /* 0x000000ff07087892 */ /* 0x000fe4000f8ec03f */
[----:B------:R-:W-:Y:S02]  /*14d0*/  USHF.R.U32.HI UR7, URZ, 0x10, UR7 ;  /* 0x000000103f077899 */ /* 0x000fe40008011607 */
[----:B------:R-:W-:Y:S02]  /*14e0*/  USHF.R.U32.HI UR6, URZ, 0x1f, UR5 ;  /* 0x0000001f3f067899 */ /* 0x000fe40008011605 */
[----:B------:R-:W-:Y:S01]  /*14f0*/  IMAD.U32 R221, RZ, RZ, UR8 ;  /* 0x00000008ffdd7e24 */ /* 0x000fe2000f8e00ff */
[----:B------:R-:W-:Y:S01]  /*1500*/  UMOV UR4, URZ ;  /* 0x0000003f00047c82 */ /* 0x000fe20008000000 */
[----:B------:R-:W-:Y:S01]  /*1510*/  ULEA.HI.SX32 UR9, UR5, UR6, 0x1b ;  /* 0x0000000605097291 */ /* 0x000fe2000f8fda3f */
[----:B------:R-:W-:Y:S01]  /*1520*/  IMAD.U32 R220, RZ, RZ, UR7 ;  /* 0x00000007ffdc7e24 */ /* 0x000fe2000f8e00ff */
[----:B------:R-:W-:Y:S10]  /*1530*/  @!P0 BRA `(.L_x_171) ;  /* 0x0000000000948947 */ /* 0x000ff40003800000 */
[----:B------:R-:W-:Y:S01]  /*1540*/  R2UR UR5, R220 ;  /* 0x00000000dc0572ca */ /* 0x000fe200000e0000 */
[----:B------:R-:W-:-:S12]  /*1550*/  ULDC UR4, c[0x0][0x9f0] ;  /* 0x00027c0000047ab9 */ /* 0x000fd80000000800 */
[----:B------:R-:W-:-:S04]  /*1560*/  UISETP.NE.AND UP0, UPT, UR5, URZ, UPT ;  /* 0x0000003f0500728c */ /* 0x000fc8000bf05270 */
[----:B------:R-:W-:-:S03]  /*1570*/  USEL UR10, UR5, UR4, UP0 ;  /* 0x00000004050a7287 */ /* 0x000fc60008000000 */
[----:B------:R-:W-:Y:S01]  /*1580*/  UMOV UR4, URZ ;  /* 0x0000003f00047c82 */ /* 0x000fe20008000000 */
[----:B------:R-:W-:Y:S02]  /*1590*/  UIADD3 UR6, UR9, -0x1, UR10 ;  /* 0xffffffff09067890 */ /* 0x000fe4000fffe00a */
[----:B------:R-:W-:-:S04]  /*15a0*/  IMAD.U32 R4, RZ, RZ, UR10 ;  /* 0x0000000aff047e24 */ /* 0x000fc8000f8e00ff */
[----:B------:R-:W-:Y:S01]  /*15b0*/  IMAD.U32 R5, RZ, RZ, UR6 ;  /* 0x00000006ff057e24 */ /* 0x000fe2000f8e00ff */
[-C--:B------:R-:W-:Y:S01]  /*15c0*/  IABS R0, R4.reuse ;  /* 0x0000000400007213 */ /* 0x080fe20000000000 */
[----:B------:R-:W-:Y:S01]  /*15d0*/  ULOP3.LUT UR6, UR6, UR10, URZ, 0x3c, !UPT ;  /* 0x0000000a06067292 */ /* 0x000fe2000f8e3c3f */
[----:B------:R-:W-:Y:S02]  /*15e0*/  IABS R6, R4 ;  /* 0x0000000400067213 */ /* 0x000fe40000000000 */
[----:B------:R-:W-:Y:S02]  /*15f0*/  R2UR UR11, R0 ;  /* 0x00000000000b72ca */ /* 0x000fe400000e0000 */
[----:B------:R-:W-:-:S05]  /*1600*/  IABS R5, R5 ;  /* 0x0000000500057213 */ /* 0x000fca0000000000 */
[----:B------:R-:W-:-:S05]  /*1610*/  IMAD.MOV.U32 R4, RZ, RZ, R5 ;  /* 0x000000ffff047224 */ /* 0x000fca00078e0005 */
[----:B------:R-:W-:Y:S01]  /*1620*/  R2UR UR8, R4 ;  /* 0x00000000040872ca */ /* 0x000fe200000e0000 */
[----:B------:R-:W0:Y:S08]  /*1630*/  I2F.RP R0, UR11 ;  /* 0x0000000b00007d06 */ /* 0x000e300008209400 */
[----:B0-----:R-:W0:Y:S02]  /*1640*/  MUFU.RCP R0, R0 ;  /* 0x0000000000007308 */ /* 0x001e240000001000 */
        /* <DEDUP_REMOVED lines=20> */
.L_x_171:
[----:B------:R-:W-:Y:S01]  /*1790*/  R2UR UR5, R221 ;  /* 0x00000000dd0572ca */ /* 0x000fe200000e0000 */
[----:B------:R-:W-:Y:S01]  /*17a0*/  IMAD.U32 R0, RZ, RZ, UR9 ;  /* 0x00000009ff007e24 */ /* 0x000fe2000f8e00ff */
[----:B------:R-:W-:Y:S01]  /*17b0*/  PLOP3.LUT P0, PT, PT, PT, PT, 0x80, 0x0 ;  /* 0x000000000000781c */ /* 0x000fe20003f0f070 */
[----:B------:R-:W-:Y:S01]  /*17c0*/  IMAD.U32 R3, RZ, RZ, UR4 ;  /* 0x00000004ff037e24 */ /* 0x000fe2000f8e00ff */
        /* <DEDUP_REMOVED lines=8> */
[----:B------:R-:W-:Y:S01]  /*1850*/  CS2R R70, SRZ ;  /* 0x0000000000467805 */ /* 0x000fe2000001ff00 */
[----:B------:R-:W-:Y:S01]  /*1860*/  UIMAD UR5, UR5, UR4, URZ ;  /* 0x00000004050572a4 */ /* 0x000fe2000f8e023f */
[----:B------:R-:W-:-:S02]  /*1870*/  CS2R R68, SRZ ;  /* 0x0000000000447805 */ /* 0x000fc4000001ff00 */
[----:B------:R-:W-:Y:S02]  /*1880*/  CS2R R66, SRZ ;  /* 0x0000000000427805 */ /* 0x000fe4000001ff00 */
[----:B------:R-:W-:Y:S02]  /*1890*/  CS2R R64, SRZ ;  /* 0x0000000000407805 */ /* 0x000fe4000001ff00 */
[----:B------:R-:W-:Y:S02]  /*18a0*/  CS2R R62, SRZ ;  /* 0x00000000003e7805 */ /* 0x000fe4000001ff00 */
[----:B------:R-:W-:Y:S02]  /*18b0*/  CS2R R60, SRZ ;  /* 0x00000000003c7805 */ /* 0x000fe4000001ff00 */
[----:B------:R-:W-:Y:S01]  /*18c0*/  VIADDMNMX R3, R3, UR5, R0, PT ;  /* 0x0000000503037c46 */ /* 0x000fe2000b800100 */
[----:B------:R-:W-:Y:S01]  /*18d0*/  IMAD.U32 R18, RZ, RZ, UR5 ;  /* 0x00000005ff127e24 */ /* 0x000fe2000f8e00ff */
[----:B------:R-:W-:Y:S01]  /*18e0*/  CS2R R58, SRZ ;  /* 0x00000000003a7805 */ /* 0x000fe2000001ff00 */
[----:B------:R-:W-:Y:S01]  /*18f0*/  IMAD.MOV.U32 R0, RZ, RZ, RZ ;  /* 0x000000ffff007224 */ /* 0x000fe200078e00ff */
[----:B------:R-:W-:Y:S01]  /*1900*/  R2UR UR49, R3 ;  /* 0x00000000033172ca */ /* 0x000fe200000e0000 */
[----:B------:R-:W-:Y:S01]  /*1910*/  IMAD.MOV.U32 R3, RZ, RZ, RZ ;  /* 0x000000ffff037224 */ /* 0x000fe200078e00ff */
        /* <DEDUP_REMOVED lines=10> */
[----:B------:R-:W-:Y:S01]  /*19c0*/  CS2R R36, SRZ ;  /* 0x0000000000247805 */ /* 0x000fe2000001ff00 */
[----:B------:R-:W-:Y:S01]  /*19d0*/  UISETP.GT.AND UP0, UPT, UR49, UR5, UPT ;  /* 0x000000053100728c */ /* 0x000fe2000bf04270 */
[----:B------:R-:W-:Y:S02]  /*19e0*/  CS2R R96, SRZ ;  /* 0x0000000000607805 */ /* 0x000fe4000001ff00 */
[----:B------:R-:W-:-:S02]  /*19f0*/  CS2R R90, SRZ ;  /* 0x00000000005a7805 */ /* 0x000fc4000001ff00 */
[----:B------:R-:W-:Y:S02]  /*1a00*/  CS2R R94, SRZ ;  /* 0x00000000005e7805 */ /* 0x000fe4000001ff00 */
[----:B------:R-:W-:Y:S02]  /*1a10*/  CS2R R88, SRZ ;  /* 0x0000000000587805 */ /* 0x000fe4000001ff00 */
[----:B------:R-:W-:Y:S02]  /*1a20*/  CS2R R92, SRZ ;  /* 0x00000000005c7805 */ /* 0x000fe4000001ff00 */
[----:B------:R-:W-:Y:S02]  /*1a30*/  PLOP3.LUT P1, PT, PT, PT, UP0, 0x80, 0x0 ;  /* 0x000000000000781c */ /* 0x000fe40003f2f008 */
[----:B------:R-:W-:-:S11]  /*1a40*/  CS2R R20, SRZ ;  /* 0x0000000000147805 */ /* 0x000fd6000001ff00 */
[----:B------:R-:W-:Y:S05]  /*1a50*/  @!P1 BRA `(.L_x_172) ;  /* 0x000000a800fc9947 */ /* 0x000fea0003800000 */
[----:B------:R-:W0:Y:S01]  /*1a60*/  S2R R4, SR_TID.X ;  /* 0x0000000000047919 */ /* 0x000e220000002100 */
[----:B------:R-:W1:Y:S01]  /*1a70*/  S2UR UR6, SR_CgaCtaId ;  /* 0x00000000000679c3 */ /* 0x000e620000008800 */
[----:B------:R-:W-:Y:S02]  /*1a80*/  UMOV UR5, 0x400 ;  /* 0x0000040000057882 */ /* 0x000fe40000000000 */
[----:B-1----:R-:W-:-:S04]  /*1a90*/  ULEA UR5, UR6, UR5, 0x18 ;  /* 0x0000000506057291 */ /* 0x002fc8000f8ec03f */
[----:B------:R-:W-:Y:S01]  /*1aa0*/  UIADD3 UR5, UR5, 0x16400, URZ ;  /* 0x0001640005057890 */ /* 0x000fe2000fffe03f */
[----:B0-----:R-:W-:-:S03]  /*1ab0*/  VIADD R5, R4, 0xffffff80 ;  /* 0xffffff8004057836 */ /* 0x001fc60000000000 */
[----:B------:R-:W-:Y:S02]  /*1ac0*/  ULOP3.LUT UP0, URZ, UR5, 0x9f, URZ, 0xc0, !UPT ;  /* 0x0000009f053f7892 */ /* 0x000fe4000f80c03f */
[----:B------:R-:W-:-:S04]  /*1ad0*/  SHF.R.S32.HI R4, RZ, 0x1f, R5 ;  /* 0x0000001fff047819 */ /* 0x000fc80000011405 */
[----:B------:R-:W-:Y:S02]  /*1ae0*/  PLOP3.LUT P0, PT, PT, PT, UP0, 0x80, 0x0 ;  /* 0x000000000000781c */ /* 0x000fe40003f0f008 */
[----:B------:R-:W-:-:S04]  /*1af0*/  LEA.HI R4, R4, R5, RZ, 0x7 ;  /* 0x0000000504047211 */ /* 0x000fc800078f38ff */
[----:B------:R-:W-:-:S05]  /*1b00*/  SHF.R.S32.HI R4, RZ, 0x7, R4 ;  /* 0x00000007ff047819 */ /* 0x000fca0000011404 */
[----:B------:R-:W0:Y:S02]  /*1b10*/  SHFL.IDX PT, R0, R4, RZ, 0x1f ;  /* 0x00001fff04007589 */ /* 0x000e2400000e0000 */
[----:B0-----:R-:W-:-:S13]  /*1b20*/  R2UR UR7, R0 ;  /* 0x00000000000772ca */ /* 0x001fda00000e0000 */
        /* <DEDUP_REMOVED lines=24> */
.L_x_173:
[----:B------:R-:W2:Y:S04]  /*1cb0*/  LDL R20, [R1+0x10] ;  /* 0x0000100001147983 */ /* 0x000ea80000100800 */
[----:B------:R-:W3:Y:S01]  /*1cc0*/  LDL R21, [R1+0x68] ;  /* 0x0000680001157983 */ /* 0x000ee20000100800 */
[----:B------:R-:W0:Y:S01]  /*1cd0*/  S2UR UR5, SR_CgaCtaId ;  /* 0x00000000000579c3 */ /* 0x000e220000008800 */
[----:B------:R-:W-:Y:S02]  /*1ce0*/  UMOV UR4, 0x400 ;  /* 0x0000040000047882 */ /* 0x000fe40000000000 */
[----:B0-----:R-:W-:Y:S01]  /*1cf0*/  ULEA UR4, UR5, UR4, 0x18 ;  /* 0x0000000405047291 */ /* 0x001fe2000f8ec03f */
[----:B------:R-:W-:Y:S01]  /*1d00*/  BSSY B0, `(.L_x_174) ;  /* 0x000000b000007945 */ /* 0x000fe20003800000 */
[----:B--2---:R-:W-:-:S04]  /*1d10*/  LEA.HI R0, R20, R20, RZ, 0x1 ;  /* 0x0000001414007211 */ /* 0x004fc800078f08ff */
[----:B------:R-:W-:-:S05]  /*1d20*/  LOP3.LUT R0, R0, 0xfffffffe, RZ, 0xc0, !PT ;  /* 0xfffffffe00007812 */ /* 0x000fca00078ec0ff */
[----:B------:R-:W-:Y:S02]  /*1d30*/  IMAD.IADD R3, R20, 0x1, -R0 ;  /* 0x0000000114037824 */ /* 0x000fe400078e0a00 */
[----:B------:R-:W-:-:S03]  /*1d40*/  IMAD.U32 R0, RZ, RZ, UR4 ;  /* 0x00000004ff007e24 */ /* 0x000fc6000f8e00ff */
[----:B------:R-:W-:-:S04]  /*1d50*/  SHF.L.U32 R3, R3, 0x1f, RZ ;  /* 0x0000001f03037819 */ /* 0x000fc800000006ff */
[----:B------:R-:W0:Y:S01]  /*1d60*/  SYNCS.PHASECHK.TRANS64.TRYWAIT P1, [R0+URZ+0x34800], R3 ;  /* 0x03480003000075a7 */ /* 0x000e22000802017f */
[----:B---3--:R-:W-:-:S13]  /*1d70*/  R2UR UR6, R21 ;  /* 0x00000000150672ca */ /* 0x008fda00000e0000 */
[----:B------:R-:W-:-:S05]  /*1d80*/  IMAD.U32 R4, RZ, RZ, UR6 ;  /* 0x00000006ff047e24 */ /* 0x000fca000f8e00ff */
[----:B------:R-:W-:Y:S01]  /*1d90*/  ISETP.NE.AND P0, PT, R4, 0x3, PT ;  /* 0x000000030400780c */ /* 0x000fe20003f05270 */
[----:B0-----:R-:W-:-:S12]  /*1da0*/  @!P1 BRA `(.L_x_175) ;  /* 0x00000140009c9947 */ /* 0x001fd80003800000 */
.L_x_336:
[----:B------:R-:W-:Y:S05]  /*1db0*/  BSYNC B0 ;  /* 0x0000000000007941 */ /* 0x000fea0003800000 */
.L_x_174:
[----:B------:R-:W-:Y:S05]  /*1dc0*/  @!P0 BRA `(.L_x_176) ;  /* 0x0000000000048947 */ /* 0x000fea0003800000 */
[----:B------:R-:W-:Y:S01]  /*1dd0*/  BPT.TRAP 0x1 ;  /* 0x000000040000795c */ /* 0x000fe20000300000 */
.L_x_176:
[----:B------:R-:W-:Y:S01]  /*1de0*/  IMAD R11, R2, 0x8, R0 ;  /* 0x00000008020b7824 */ /* 0x000fe200078e0200 */
[----:B------:R-:W-:-:S04]  /*1df0*/  SHF.L.U32 R4, R16, 0x1f, RZ ;  /* 0x0000001f10047819 */ /* 0x000fc800000006ff */
[----:B------:R1:W2:Y:S01]  /*1e00*/  SYNCS.PHASECHK.TRANS64.TRYWAIT P2, [R11+URZ+0x34830], R4 ;  /* 0x034830040b0075a7 */ /* 0x0002a2000804017f */
[----:B------:R-:W-:Y:S05]  /*1e10*/  @!P0 BRA `(.L_x_177) ;  /* 0x0000000000048947 */ /* 0x000fea0003800000 */
[----:B------:R-:W-:Y:S01]  /*1e20*/  BPT.TRAP 0x1 ;  /* 0x000000040000795c */ /* 0x000fe20000300000 */
.L_x_177:
[----:B0-----:R-:W0:Y:S01]  /*1e30*/  S2R R3, SR_TID.X ;  /* 0x0000000000037919 */ /* 0x001e220000002100 */
[----:B------:R-:W-:Y:S01]  /*1e40*/  IMAD.MOV.U32 R87, RZ, RZ, RZ ;  /* 0x000000ffff577224 */ /* 0x000fe200078e00ff */
[----:B0-----:R-:W-:Y:S01]  /*1e50*/  LOP3.LUT P1, RZ, R3, 0x7f, RZ, 0xc0, !PT ;  /* 0x0000007f03ff7812 */ /* 0x001fe2000782c0ff */
[----:B--2---:R-:W-:-:S12]  /*1e60*/  @P2 BRA `(.L_x_178) ;  /* 0x0000000000082947 */ /* 0x004fd80003800000 */
[----:B------:R-:W0:Y:S02]  /*1e70*/  SYNCS.PHASECHK.TRANS64.TRYWAIT P2, [R11+URZ+0x34830], R4 ;  /* 0x034830040b0075a7 */ /* 0x000e24000804017f */
[----:B0-----:R-:W-:Y:S05]  /*1e80*/  @!P2 BRA `(.L_x_179) ;  /* 0x000001400078a947 */ /* 0x001fea0003800000 */
.L_x_178:
[----:B------:R-:W-:Y:S05]  /*1e90*/  WARPSYNC.ALL ;  /* 0x0000000000007948 */ /* 0x000fea0003800000 */
[----:B------:R-:W-:Y:S01]  /*1ea0*/  R2UR UR4, R0 ;  /* 0x00000000000472ca */ /* 0x000fe200000e0000 */
[----:B------:R-:W2:Y:S01]  /*1eb0*/  LDL R10, [R1+0x4] ;  /* 0x00000400010a7983 */ /* 0x000ea20000100800 */
[----:B------:R-:W-:Y:S01]  /*1ec0*/  R2UR UR6, R2 ;  /* 0x00000000020672ca */ /* 0x000fe200000e0000 */
[----:B------:R-:W-:Y:S01]  /*1ed0*/  WARPGROUP.ARRIVE ;  /* 0x00000000000079c5 */ /* 0x000fe20000000000 */
[----:B------:R-:W-:Y:S01]  /*1ee0*/  UMOV UR7, 0x40000040 ;  /* 0x4000004000077882 */ /* 0x000fe20000000000 */
        /* <DEDUP_REMOVED lines=8> */
[----:B------:R-:W-:Y:S01]  /*1f70*/  UIADD3 UR4, UR4, 0x1e400, URZ ;  /* 0x0001e40004047890 */ /* 0x000fe2000fffe03f */
[----:B------:R-:W-:Y:S01]  /*1f80*/  IMAD.U32 R12, RZ, RZ, UR48 ;  /* 0x00000030ff0c7e24 */ /* 0x000fe2000f8e00ff */
[----:B------:R-:W-:Y:S01]  /*1f90*/  UMOV UR41, 0x40000040 ;  /* 0x4000004000297882 */ /* 0x000fe20000000000 */
[----:B------:R-:W-:Y:S01]  /*1fa0*/  UMOV UR43, 0x40000040 ;  /* 0x40000040002b7882 */ /* 0x000fe20000000000 */
[----:B------:R-:W-:Y:S01]  /*1fb0*/  USHF.R.U32.HI UR4, URZ, 0x4, UR4 ;  /* 0x000000043f047899 */ /* 0x000fe20008011604 */
[----:B------:R-:W-:Y:S01]  /*1fc0*/  IMAD.U32 R9, RZ, RZ, UR41 ;  /* 0x00000029ff097e24 */ /* 0x000fe2000f8e00ff */
[----:B------:R-:W-:Y:S01]  /*1fd0*/  UMOV UR47, 0x40000040 ;  /* 0x40000040002f7882 */ /* 0x000fe20000000000 */
[----:B------:R-:W-:Y:S01]  /*1fe0*/  IMAD.U32 R21, RZ, RZ, UR49 ;  /* 0x00000031ff157e24 */ /* 0x000fe2000f8e00ff */
[----:B------:R-:W-:Y:S01]  /*1ff0*/  ULOP3.LUT UR4, UR4, 0x3fff, URZ, 0xc0, !UPT ;  /* 0x00003fff04047892 */ /* 0x000fe2000f8ec03f */
[----:B------:R-:W-:Y:S01]  /*2000*/  P2R R15, PR, RZ, 0x2 ;  /* 0x00000002ff0f7803 */ /* 0x000fe20000000000 */
[----:B------:R-:W-:Y:S01]  /*2010*/  UIADD3 UR61, UR49, -0x2, URZ ;  /* 0xfffffffe313d7890 */ /* 0x000fe2000fffe03f */
[----:B------:R-:W-:Y:S01]  /*2020*/  P2R R13, PR, RZ, 0x1 ;  /* 0x00000001ff0d7803 */ /* 0x000fe20000000000 */
[----:B------:R-:W-:Y:S01]  /*2030*/  ULOP3.LUT UR5, UR4, 0x10000, URZ, 0xfc, !UPT ;  /* 0x0001000004057892 */ /* 0x000fe2000f8efc3f */
[----:B------:R-:W-:Y:S01]  /*2040*/  R2UR UR50, R18 ;  /* 0x00000000123272ca */ /* 0x000fe200000e0000 */
[----:B------:R-:W-:Y:S01]  /*2050*/  ULOP3.LUT UR4, UR36, 0x10000, URZ, 0xfc, !UPT ;  /* 0x0001000024047892 */ /* 0x000fe2000f8efc3f */
[----:B------:R-:W-:Y:S01]  /*2060*/  IMAD.MOV.U32 R86, RZ, RZ, R87 ;  /* 0x000000ffff567224 */ /* 0x000fe200078e0057 */
[----:B------:R-:W-:-:S02]  /*2070*/  UIMAD UR6, UR6, 0xb00, UR5 ;  /* 0x00000b00060678a4 */ /* 0x000fc4000f8e0205 */
[----:B------:R-:W-:Y:S01]  /*2080*/  IMAD.U32 R3, RZ, RZ, UR5 ;  /* 0x00000005ff037e24 */ /* 0x000fe2000f8e00ff */
[----:B------:R-:W-:Y:S01]  /*2090*/  UMOV UR5, 0x40000040 ;  /* 0x4000004000057882 */ /* 0x000fe20000000000 */
[----:B------:R-:W-:Y:S01]  /*20a0*/  UIADD3 UR18, UR6, 0x80, URZ ;  /* 0x0000008006127890 */ /* 0x000fe2000fffe03f */
[----:B------:R-:W-:Y:S01]  /*20b0*/  UMOV UR16, UR4 ;  /* 0x0000000400107c82 */ /* 0x000fe20008000000 */
[----:B------:R-:W-:Y:S01]  /*20c0*/  UMOV UR17, UR5 ;  /* 0x0000000500117c82 */ /* 0x000fe20008000000 */
[----:B------:R-:W-:Y:S02]  /*20d0*/  UIADD3 UR10, UR6, 0x100, URZ ;  /* 0x00000100060a7890 */ /* 0x000fe4000fffe03f */
[----:B------:R-:W-:Y:S01]  /*20e0*/  HGMMA.64x16x16.F32.BF16 R112, gdesc[UR4], RZ, !UPT, gsb0 ;  /* 0x00200000047079f0 */ /* 0x000fe2000c0018ff */
[----:B------:R-:W-:Y:S01]  /*20f0*/  UMOV UR8, UR4 ;  /* 0x0000000400087c82 */ /* 0x000fe20008000000 */
[----:B------:R-:W-:Y:S01]  /*2100*/  UMOV UR9, UR5 ;  /* 0x0000000500097c82 */ /* 0x000fe20008000000 */
[----:B------:R-:W-:Y:S01]  /*2110*/  UIADD3 UR14, UR6, 0x180, URZ ;  /* 0x00000180060e7890 */ /* 0x000fe2000fffe03f */
        /* <DEDUP_REMOVED lines=17> */
[----:B------:R-:W-:-:S02]  /*2230*/  UIADD3 UR7, UR4, 0x2, URZ ;  /* 0x0000000204077890 */ /* 0x000fc4000fffe03f */
[----:B------:R-:W-:Y:S02]  /*2240*/  UIADD3 UR46, UR6, 0x684, URZ ;  /* 0x00000684062e7890 */ /* 0x000fe4000fffe03f */
[----:B------:R-:W-:-:S03]  /*2250*/  UISETP.GE.AND UP0, UPT, UR61, UR50, UPT ;  /* 0x000000323d00728c */ /* 0x000fc6000bf06270 */
[----:B------:R-:W-:Y:S01]  /*2260*/  UMOV UR40, UR7 ;  /* 0x0000000700287c82 */ /* 0x000fe20008000000 */
[----:B------:R-:W-:Y:S01]  /*2270*/  UIADD3 UR7, UR4, 0x4, URZ ;  /* 0x0000000404077890 */ /* 0x000fe2000fffe03f */
[----:B------:R-:W-:Y:S01]  /*2280*/  IMAD.U32 R8, RZ, RZ, UR40 ;  /* 0x00000028ff087e24 */ /* 0x000fe2000f8e00ff */
        /* <DEDUP_REMOVED lines=17> */
[----:B------:R-:W-:Y:S02]  /*23a0*/  UIADD3 UR12, UR6, 0x2, URZ ;  /* 0x00000002060c7890 */ /* 0x000fe4000fffe03f */
[----:B------:R-:W-:Y:S01]  /*23b0*/  UIADD3 UR14, UR6, 0x182, URZ ;  /* 0x00000182060e7890 */ /* 0x000fe2000fffe03f */
[----:B------:R-:W-:Y:S01]  /*23c0*/  UMOV UR13, UR41 ;  /* 0x00000029000d7c82 */ /* 0x000fe20008000000 */
[----:B------:R-:W-:-:S03]  /*23d0*/  UMOV UR15, 0x40000040 ;  /* 0x40000040000f7882 */ /* 0x000fc60000000000 */
[----:B------:R-:W-:Y:S01]  /*23e0*/  UMOV UR42, UR12 ;  /* 0x0000000c002a7c82 */ /* 0x000fe20008000000 */
[----:B------:R-:W-:Y:S01]  /*23f0*/  UMOV UR12, UR40 ;  /* 0x00000028000c7c82 */ /* 0x000fe20008000000 */
[----:B------:R-:W-:Y:S02]  /*2400*/  WARPGROUP.DEPBAR.LE gsb0, 0x0 ;  /* 0x00008000000079c5 */ /* 0x000fe40000010000 */
[----:B------:R-:W-:-:S06]  /*2410*/  WARPGROUP.ARRIVE ;  /* 0x00000000000079c5 */ /* 0x000fcc0000000000 */
[----:B------:R-:W-:Y:S01]  /*2420*/  HGMMA.64x16x16.F32.BF16 R72, gdesc[UR16], RZ, !UPT, gsb0 ;  /* 0x00200000104879f0 */ /* 0x000fe2000c0018ff */
[----:B------:R-:W-:Y:S01]  /*2430*/  UIADD3 UR18, UR6, 0x82, URZ ;  /* 0x0000008206127890 */ /* 0x000fe2000fffe03f */
[----:B------:R-:W-:Y:S01]  /*2440*/  UMOV UR16, UR40 ;  /* 0x0000002800107c82 */ /* 0x000fe20008000000 */
[----:B------:R-:W-:Y:S01]  /*2450*/  UMOV UR17, UR41 ;  /* 0x0000002900117c82 */ /* 0x000fe20008000000 */
[----:B------:R-:W-:Y:S01]  /*2460*/  UMOV UR19, 0x40000040 ;  /* 0x4000004000137882 */ /* 0x000fe20000000000 */
[----:B--2---:R-:W-:-:S05]  /*2470*/  IADD3 R12, R12, 0xb0, -R10 ;  /* 0x000000b00c0c7810 */ /* 0x004fca0007ffe80a */
[----:B------:R-:W-:-:S05]  /*2480*/  IMAD R12, R21, -0xb0, R12 ;  /* 0xffffff50150c7824 */ /* 0x000fca00078e020c */
[C---:B------:R-:W-:Y:S02]  /*2490*/  ISETP.GT.AND P2, PT, R12.reuse, RZ, PT ;  /* 0x000000ff0c00720c */ /* 0x040fe40003f44270 */
[C---:B------:R-:W-:Y:S02]  /*24a0*/  ISETP.GT.AND P3, PT, R12.reuse, 0x1, PT ;  /* 0x000000010c00780c */ /* 0x040fe40003f64270 */
[C---:B------:R-:W-:Y:S02]  /*24b0*/  ISETP.GT.AND P4, PT, R12.reuse, 0x8, PT ;  /* 0x000000080c00780c */ /* 0x040fe40003f84270 */
[C---:B------:R-:W-:Y:S02]  /*24c0*/  ISETP.GT.AND P5, PT, R12.reuse, 0x9, PT ;  /* 0x000000090c00780c */ /* 0x040fe40003fa4270 */
[C---:B------:R-:W-:Y:S02]  /*24d0*/  ISETP.GT.AND P6, PT, R12.reuse, 0x61, PT ;  /* 0x000000610c00780c */ /* 0x040fe40003fc4270 */
[----:B------:R-:W-:-:S02]  /*24e0*/  ISETP.GT.AND P1, PT, R12, 0x89, PT ;  /* 0x000000890c00780c */ /* 0x000fc40003f24270 */
[----:B------:R-:W-:Y:S01]  /*24f0*/  ISETP.GT.AND P0, PT, R12, 0x90, PT ;  /* 0x000000900c00780c */ /* 0x000fe20003f04270 */
        /* <DEDUP_REMOVED lines=64> */
[----:B------:R-:W-:Y:S02]  /*2900*/  UIADD3 UR12, UR6, 0x4, URZ ;  /* 0x00000004060c7890 */ /* 0x000fe4000fffe03f */
[----:B------:R-:W-:Y:S01]  /*2910*/  UIADD3 UR14, UR6, 0x184, URZ ;  /* 0x00000184060e7890 */ /* 0x000fe2000fffe03f */
[----:B------:R-:W-:Y:S01]  /*2920*/  UMOV UR15, 0x40000040 ;  /* 0x40000040000f7882 */ /* 0x000fe20000000000 */
[----:B------:R-:W-:Y:S02]  /*2930*/  WARPGROUP.DEPBAR.LE gsb0, 0x0 ;  /* 0x00008000000079c5 */ /* 0x000fe40000010000 */
[----:B------:R-:W-:-:S06]  /*2940*/  WARPGROUP.ARRIVE ;  /* 0x00000000000079c5 */ /* 0x000fcc0000000000 */
[----:B------:R-:W-:Y:S01]  /*2950*/  HGMMA.64x16x16.F32.BF16 R72, gdesc[UR16], R72, gsb0 ;  /* 0x00200000104879f0 */ /* 0x000fe20008001848 */
[----:B------:R-:W-:Y:S01]  /*2960*/  UMOV UR16, UR7 ;  /* 0x0000000700107c82 */ /* 0x000fe20008000000 */
[----:B------:R-:W-:Y:S01]  /*2970*/  UMOV UR17, 0x40000040 ;  /* 0x4000004000117882 */ /* 0x000fe20000000000 */
[----:B------:R-:W-:Y:S01]  /*2980*/  UMOV UR18, UR12 ;  /* 0x0000000c00127c82 */ /* 0x000fe20008000000 */
[----:B------:R-:W-:Y:S01]  /*2990*/  UMOV UR19, 0x40000040 ;  /* 0x4000004000137882 */ /* 0x000fe20000000000 */
[----:B------:R-:W-:Y:S01]  /*29a0*/  UMOV UR40, UR16 ;  /* 0x0000001000287c82 */ /* 0x000fe20008000000 */
[----:B------:R-:W-:Y:S01]  /*29b0*/  UMOV UR41, UR17 ;  /* 0x0000001100297c82 */ /* 0x000fe20008000000 */
[----:B------:R-:W-:Y:S01]  /*29c0*/  IMAD.U32 R6, RZ, RZ, UR16 ;  /* 0x00000010ff067e24 */ /* 0x000fe2000f8e00ff */
[----:B------:R-:W-:Y:S01]  /*29d0*/  UMOV UR12, UR40 ;  /* 0x00000028000c7c82 */ /* 0x000fe20008000000 */
[----:B------:R-:W-:Y:S01]  /*29e0*/  IMAD.U32 R7, RZ, RZ, UR17 ;  /* 0x00000011ff077e24 */ /* 0x000fe2000f8e00ff */
[----:B------:R-:W-:Y:S01]  /*29f0*/  UMOV UR13, UR41 ;  /* 0x00000029000d7c82 */ /* 0x000fe20008000000 */
[----:B------:R-:W-:Y:S01]  /*2a00*/  UIADD3 UR7, UR4, 0x6, URZ ;  /* 0x0000000604077890 */ /* 0x000fe2000fffe03f */
[----:B------:R-:W-:-:S02]  /*2a10*/  WARPGROUP.DEPBAR.LE gsb0, 0x0 ;  /* 0x00008000000079c5 */ /* 0x000fc40000010000 */
        /* <DEDUP_REMOVED lines=77> */
[----:B01----:R-:W-:Y:S01]  /*2ef0*/  IMAD.U32 R4, RZ, RZ, UR16 ;  /* 0x00000010ff047e24 */ /* 0x003fe2000f8e00ff */
        /* <DEDUP_REMOVED lines=124> */
[----:B------:R-:W-:Y:S01]  /*36c0*/  UIADD3 UR7, UR4, 0x402, URZ ;  /* 0x0000040204077890 */ /* 0x000fe2000fffe03f */
[----:B------:R-:W-:-:S02]  /*36d0*/  WARPGROUP.DEPBAR.LE gsb0, 0x0 ;  /* 0x00008000000079c5 */ /* 0x000fc40000010000 */
        /* <DEDUP_REMOVED lines=21> */
[----:B------:R-:W-:Y:S01]  /*3830*/  UMOV UR13, 0x40000040 ;  /* 0x40000040000d7882 */ /* 0x000fe20000000000 */
[----:B------:R-:W-:Y:S01]  /*3840*/  UMOV UR15, 0x40000040 ;  /* 0x40000040000f7882 */ /* 0x000fe20000000000 */
[----:B------:R-:W-:Y:S01]  /*3850*/  UMOV UR40, UR12 ;  /* 0x0000000c00287c82 */ /* 0x000fe20008000000 */
[----:B------:R-:W-:Y:S01]  /*3860*/  UMOV UR41, UR13 ;  /* 0x0000000d00297c82 */ /* 0x000fe20008000000 */
[----:B------:R-:W-:Y:S01]  /*3870*/  UIADD3 UR7, UR4, 0x404, URZ ;  /* 0x0000040404077890 */ /* 0x000fe2000fffe03f */
        /* <DEDUP_REMOVED lines=45> */
[----:B------:R-:W-:Y:S02]  /*3b50*/  ULDC UR11, c[0x0][0x988] ;  /* 0x00026200000b7ab9 */ /* 0x000fe40000000800 */
        /* <DEDUP_REMOVED lines=99> */
[----:B------:R-:W-:Y:S01]  /*4190*/  UIADD3 UR7, UR6, 0xa06, URZ ;  /* 0x00000a0606077890 */ /* 0x000fe2000fffe03f */
        /* <DEDUP_REMOVED lines=24> */
[----:B------:R-:W-:Y:S01]  /*4320*/  WARPGROUP.ARRIVE ;  /* 0x00000000000079c5 */ /* 0x000fe20000000000 */
[----:B------:R-:W-:Y:S02]  /*4330*/  FSEL R112, R112, -INF , P2 ;  /* 0xff80000070707808 */ /* 0x000fe40001000000 */
[----:B------:R-:W-:Y:S02]  /*4340*/  FSEL R113, R113, -INF , P3 ;  /* 0xff80000071717808 */ /* 0x000fe40001800000 */
[----:B------:R-:W-:Y:S01]  /*4350*/  FSEL R116, R116, -INF , P4 ;  /* 0xff80000074747808 */ /* 0x000fe20002000000 */
[----:B------:R-:W-:Y:S01]  /*4360*/  HGMMA.64x16x16.F32.BF16 R104, gdesc[UR20], R104, gsb0 ;  /* 0x00200000146879f0 */ /* 0x000fe20008001868 */
[----:B------:R-:W-:Y:S01]  /*4370*/  UIADD3 UR22, UR6, 0x686, URZ ;  /* 0x0000068606167890 */ /* 0x000fe2000fffe03f */
[----:B------:R-:W-:Y:S01]  /*4380*/  FMNMX.FTZ R21, R112, R113, !PT ;  /* 0x0000007170157209 */ /* 0x000fe20007810000 */
[----:B------:R-:W-:Y:S01]  /*4390*/  UMOV UR23, 0x40000040 ;  /* 0x4000004000177882 */ /* 0x000fe20000000000 */
[----:B------:R-:W-:-:S02]  /*43a0*/  FSEL R114, R114, -INF , P2 ;  /* 0xff80000072727808 */ /* 0x000fc40001000000 */
[----:B------:R-:W-:Y:S02]  /*43b0*/  FSEL R117, R117, -INF , P5 ;  /* 0xff80000075757808 */ /* 0x000fe40002800000 */
[----:B------:R-:W-:Y:S02]  /*43c0*/  ISETP.GT.AND P2, PT, R12, 0x10, PT ;  /* 0x000000100c00780c */ /* 0x000fe40003f44270 */
[----:B------:R-:W-:Y:S02]  /*43d0*/  FMNMX.FTZ R10, R116, R21, !PT ;  /* 0x00000015740a7209 */ /* 0x000fe40007810000 */
[----:B------:R-:W-:Y:S02]  /*43e0*/  FSEL R115, R115, -INF , P3 ;  /* 0xff80000073737808 */ /* 0x000fe40001800000 */
[----:B------:R-:W-:Y:S02]  /*43f0*/  ISETP.GT.AND P3, PT, R12, 0x11, PT ;  /* 0x000000110c00780c */ /* 0x000fe40003f64270 */
[----:B------:R-:W-:-:S02]  /*4400*/  FMNMX.FTZ R21, R117, R10, !PT ;  /* 0x0000000a75157209 */ /* 0x000fc40007810000 */
[----:B------:R-:W-:Y:S02]  /*4410*/  FSEL R118, R118, -INF , P4 ;  /* 0xff80000076767808 */ /* 0x000fe40002000000 */
[C---:B------:R-:W-:Y:S02]  /*4420*/  ISETP.GT.AND P4, PT, R12.reuse, 0x18, PT ;  /* 0x000000180c00780c */ /* 0x040fe40003f84270 */
        /* <DEDUP_REMOVED lines=8> */
[----:B------:R-:W-:Y:S01]  /*44b0*/  UIADD3 UR22, UR6, 0x706, URZ ;  /* 0x0000070606167890 */ /* 0x000fe2000fffe03f */
[----:B------:R-:W-:Y:S01]  /*44c0*/  FSEL R108, R108, -INF , P4 ;  /* 0xff8000006c6c7808 */ /* 0x000fe20002000000 */
[----:B------:R-:W-:Y:S01]  /*44d0*/  UMOV UR23, 0x40000040 ;  /* 0x4000004000177882 */ /* 0x000fe20000000000 */
[----:B------:R-:W-:Y:S02]  /*44e0*/  FMNMX.FTZ R21, R105, R10, !PT ;  /* 0x0000000a69157209 */ /* 0x000fe40007810000 */
[----:B------:R-:W-:Y:S02]  /*44f0*/  FSEL R106, R106, -INF , P2 ;  /* 0xff8000006a6a7808 */ /* 0x000fe40001000000 */
[----:B------:R-:W-:-:S02]  /*4500*/  FSEL R109, R109, -INF , P5 ;  /* 0xff8000006d6d7808 */ /* 0x000fc40002800000 */
[----:B------:R-:W-:Y:S02]  /*4510*/  ISETP.GT.AND P2, PT, R12, 0x20, PT ;  /* 0x000000200c00780c */ /* 0x000fe40003f44270 */
[----:B------:R-:W-:Y:S02]  /*4520*/  FMNMX.FTZ R10, R108, R21, !PT ;  /* 0x000000156c0a7209 */ /* 0x000fe40007810000 */
[----:B------:R-:W-:Y:S02]  /*4530*/  FSEL R107, R107, -INF , P3 ;  /* 0xff8000006b6b7808 */ /* 0x000fe40001800000 */
[----:B------:R-:W-:Y:S02]  /*4540*/  ISETP.GT.AND P3, PT, R12, 0x21, PT ;  /* 0x000000210c00780c */ /* 0x000fe40003f64270 */
[----:B------:R-:W-:Y:S02]  /*4550*/  FMNMX.FTZ R21, R109, R10, !PT ;  /* 0x0000000a6d157209 */ /* 0x000fe40007810000 */
[----:B------:R-:W-:-:S02]  /*4560*/  FSEL R110, R110, -INF , P4 ;  /* 0xff8000006e6e7808 */ /* 0x000fc40002000000 */
[C---:B------:R-:W-:Y:S02]  /*4570*/  ISETP.GT.AND P4, PT, R12.reuse, 0x28, PT ;  /* 0x000000280c00780c */ /* 0x040fe40003f84270 */
[----:B------:R-:W-:Y:S02]  /*4580*/  FSEL R111, R111, -INF , P5 ;  /* 0xff8000006f6f7808 */ /* 0x000fe40002800000 */
[----:B------:R-:W-:Y:S01]  /*4590*/  ISETP.GT.AND P5, PT, R12, 0x29, PT ;  /* 0x000000290c00780c */ /* 0x000fe20003fa4270 */
[----:B------:R-:W-:Y:S02]  /*45a0*/  WARPGROUP.DEPBAR.LE gsb0, 0x0 ;  /* 0x00008000000079c5 */ /* 0x000fe40000010000 */
[----:B------:R-:W-:Y:S01]  /*45b0*/  WARPGROUP.ARRIVE ;  /* 0x00000000000079c5 */ /* 0x000fe20000000000 */
[----:B------:R-:W-:Y:S02]  /*45c0*/  FSEL R96, R96, -INF , P2 ;  /* 0xff80000060607808 */ /* 0x000fe40001000000 */
[----:B------:R-:W-:-:S02]  /*45d0*/  FSEL R97, R97, -INF , P3 ;  /* 0xff80000061617808 */ /* 0x000fc40001800000 */
[----:B------:R-:W-:Y:S01]  /*45e0*/  FMNMX.FTZ R10, R96, R21, !PT ;  /* 0x00000015600a7209 */ /* 0x000fe20007810000 */
[----:B------:R-:W-:Y:S01]  /*45f0*/  HGMMA.64x16x16.F32.BF16 R88, gdesc[UR20], R88, gsb0 ;  /* 0x00200000145879f0 */ /* 0x000fe20008001858 */
[----:B------:R-:W-:Y:S01]  /*4600*/  UIADD3 UR22, UR6, 0x786, URZ ;  /* 0x0000078606167890 */ /* 0x000fe2000fffe03f */
[----:B------:R-:W-:Y:S01]  /*4610*/  FSEL R100, R100, -INF , P4 ;  /* 0xff80000064647808 */ /* 0x000fe20002000000 */
[----:B------:R-:W-:Y:S01]  /*4620*/  UMOV UR23, 0x40000040 ;  /* 0x4000004000177882 */ /* 0x000fe20000000000 */
[----:B------:R-:W-:Y:S02]  /*4630*/  FMNMX.FTZ R21, R97, R10, !PT ;  /* 0x0000000a61157209 */ /* 0x000fe40007810000 */
[----:B------:R-:W-:Y:S02]  /*4640*/  FSEL R98, R98, -INF , P2 ;  /* 0xff80000062627808 */ /* 0x000fe40001000000 */
[----:B------:R-:W-:Y:S02]  /*4650*/  FSEL R101, R101, -INF , P5 ;  /* 0xff80000065657808 */ /* 0x000fe40002800000 */
[----:B------:R-:W-:-:S02]  /*4660*/  ISETP.GT.AND P2, PT, R12, 0x30, PT ;  /* 0x000000300c00780c */ /* 0x000fc40003f44270 */
[----:B------:R-:W-:Y:S02]  /*4670*/  FMNMX.FTZ R10, R100, R21, !PT ;  /* 0x00000015640a7209 */ /* 0x000fe40007810000 */
[----:B------:R-:W-:Y:S02]  /*4680*/  FSEL R99, R99, -INF , P3 ;  /* 0xff80000063637808 */ /* 0x000fe40001800000 */
[----:B------:R-:W-:Y:S02]  /*4690*/  ISETP.GT.AND P3, PT, R12, 0x31, PT ;  /* 0x000000310c00780c */ /* 0x000fe40003f64270 */
        /* <DEDUP_REMOVED lines=62> */
[----:B------:R-:W-:Y:S02]  /*4a80*/  FMNMX.FTZ R21, R69, R10, !PT ;  /* 0x0000000a45157209 */ /* 0x000fe40007810000 */
[----:B------:R-:W-:Y:S02]  /*4a90*/  ISETP.GT.AND P5, PT, R12, 0x68, PT ;  /* 0x000000680c00780c */ /* 0x000fe40003fa4270 */
        /* <DEDUP_REMOVED lines=15> */
[----:B------:R-:W-:Y:S02]  /*4b90*/  FMNMX.FTZ R10, R60, R21, !PT ;  /* 0x000000153c0a7209 */ /* 0x000fe40007810000 */
[----:B------:R-:W-:Y:S02]  /*4ba0*/  FSEL R58, R58, -INF , P2 ;  /* 0xff8000003a3a7808 */ /* 0x000fe40001000000 */
[----:B------:R-:W-:Y:S02]  /*4bb0*/  ISETP.GT.AND P2, PT, R12, 0x71, PT ;  /* 0x000000710c00780c */ /* 0x000fe40003f44270 */
[----:B------:R-:W-:Y:S02]  /*4bc0*/  FMNMX.FTZ R21, R61, R10, !PT ;  /* 0x0000000a3d157209 */ /* 0x000fe40007810000 */
[----:B------:R-:W-:-:S02]  /*4bd0*/  FSEL R59, R59, -INF , P6 ;  /* 0xff8000003b3b7808 */ /* 0x000fc40003000000 */
[----:B------:R-:W-:Y:S02]  /*4be0*/  ISETP.GT.AND P6, PT, R12, 0x78, PT ;  /* 0x000000780c00780c */ /* 0x000fe40003fc4270 */
        /* <DEDUP_REMOVED lines=10> */
[----:B------:R-:W-:Y:S01]  /*4c90*/  UMOV UR22, UR7 ;  /* 0x0000000700167c82 */ /* 0x000fe20008000000 */
[----:B------:R-:W-:Y:S01]  /*4ca0*/  UMOV UR23, 0x40000040 ;  /* 0x4000004000177882 */ /* 0x000fe20000000000 */
[----:B------:R-:W-:Y:S02]  /*4cb0*/  FSEL R52, R52, -INF , P6 ;  /* 0xff80000034347808 */ /* 0x000fe40003000000 */
[----:B------:R-:W-:Y:S02]  /*4cc0*/  FMNMX.FTZ R21, R49, R10, !PT ;  /* 0x0000000a31157209 */ /* 0x000fe40007810000 */
[----:B------:R-:W-:-:S02]  /*4cd0*/  FSEL R53, R53, -INF , P5 ;  /* 0xff80000035357808 */ /* 0x000fc40002800000 */
[----:B------:R-:W-:Y:S02]  /*4ce0*/  FMNMX.FTZ R10, R52, R21, !PT ;  /* 0x00000015340a7209 */ /* 0x000fe40007810000 */
[----:B------:R-:W-:Y:S02]  /*4cf0*/  FSEL R50, R50, -INF , P3 ;  /* 0xff80000032327808 */ /* 0x000fe40001800000 */
[C---:B------:R-:W-:Y:S02]  /*4d00*/  ISETP.GT.AND P3, PT, R12.reuse, 0x81, PT ;  /* 0x000000810c00780c */ /* 0x040fe40003f64270 */
[----:B------:R-:W-:Y:S02]  /*4d10*/  FMNMX.FTZ R21, R53, R10, !PT ;  /* 0x0000000a35157209 */ /* 0x000fe40007810000 */
[----:B------:R-:W-:Y:S02]  /*4d20*/  FSEL R51, R51, -INF , P2 ;  /* 0xff80000033337808 */ /* 0x000fe40001000000 */
[----:B------:R-:W-:-:S02]  /*4d30*/  ISETP.GT.AND P2, PT, R12, 0x88, PT ;  /* 0x000000880c00780c */ /* 0x000fc40003f44270 */
        /* <DEDUP_REMOVED lines=15> */
[----:B------:R-:W-:-:S02]  /*4e30*/  FMNMX.FTZ R21, R44, R21, !PT ;  /* 0x000000152c157209 */ /* 0x000fc40007810000 */
[----:B------:R-:W-:Y:S02]  /*4e40*/  ISETP.GT.AND P1, PT, R12, 0x91, PT ;  /* 0x000000910c00780c */ /* 0x000fe40003f24270 */
[----:B------:R-:W-:Y:S02]  /*4e50*/  FMNMX.FTZ R21, R20, R21, !PT ;  /* 0x0000001514157209 */ /* 0x000fe40007810000 */
[----:B------:R-:W-:Y:S02]  /*4e60*/  FSEL R46, R46, -INF , P2 ;  /* 0xff8000002e2e7808 */ /* 0x000fe40001000000 */
[C---:B------:R-:W-:Y:S02]  /*4e70*/  ISETP.GT.AND P2, PT, R12.reuse, 0x99, PT ;  /* 0x000000990c00780c */ /* 0x040fe40003f44270 */
[----:B------:R-:W-:Y:S02]  /*4e80*/  FSEL R43, R43, -INF , P3 ;  /* 0xff8000002b2b7808 */ /* 0x000fe40001800000 */
[----:B------:R-:W-:-:S02]  /*4e90*/  ISETP.GT.AND P3, PT, R12, 0xa0, PT ;  /* 0x000000a00c00780c */ /* 0x000fc40003f64270 */
[----:B------:R-:W-:Y:S02]  /*4ea0*/  FSEL R42, R42, -INF , P4 ;  /* 0xff8000002a2a7808 */ /* 0x000fe40002000000 */
[----:B------:R-:W-:Y:S02]  /*4eb0*/  ISETP.GT.AND P4, PT, R12, 0xa1, PT ;  /* 0x000000a10c00780c */ /* 0x000fe40003f84270 */
[----:B------:R-:W-:Y:S01]  /*4ec0*/  P2R R45, PR, RZ, 0x2 ;  /* 0x00000002ff2d7803 */ /* 0x000fe20000000000 */
[----:B------:R-:W-:Y:S02]  /*4ed0*/  WARPGROUP.DEPBAR.LE gsb0, 0x0 ;  /* 0x00008000000079c5 */ /* 0x000fe40000010000 */
[----:B------:R-:W-:Y:S01]  /*4ee0*/  WARPGROUP.ARRIVE ;  /* 0x00000000000079c5 */ /* 0x000fe20000000000 */
[----:B------:R-:W-:Y:S02]  /*4ef0*/  FSEL R32, R32, -INF , P0 ;  /* 0xff80000020207808 */ /* 0x000fe40000000000 */
[----:B------:R-:W-:-:S02]  /*4f00*/  ISETP.GT.AND P0, PT, R12, 0x98, PT ;  /* 0x000000980c00780c */ /* 0x000fc40003f04270 */
[----:B------:R-:W-:Y:S01]  /*4f10*/  FSEL R80, R33, -INF , P1 ;  /* 0xff80000021507808 */ /* 0x000fe20000800000 */
[----:B------:R-:W-:Y:S01]  /*4f20*/  HGMMA.64x16x16.F32.BF16 R24, gdesc[UR20], R24, gsb0 ;  /* 0x00200000141879f0 */ /* 0x000fe20008001818 */
[----:B------:R-:W-:Y:S02]  /*4f30*/  FMNMX.FTZ R21, R32, R21, !PT ;  /* 0x0000001520157209 */ /* 0x000fe40007810000 */
[----:B------:R-:W-:Y:S02]  /*4f40*/  FSEL R81, R36, -INF , P0 ;  /* 0xff80000024517808 */ /* 0x000fe40000000000 */
[----:B------:R-:W-:Y:S02]  /*4f50*/  FMNMX.FTZ R10, R80, R21, !PT ;  /* 0x00000015500a7209 */ /* 0x000fe40007810000 */
[----:B------:R-:W-:Y:S02]  /*4f60*/  FSEL R84, R37, -INF , P2 ;  /* 0xff80000025547808 */ /* 0x000fe40001000000 */
[----:B------:R-:W-:-:S02]  /*4f70*/  FMNMX.FTZ R21, R81, R10, !PT ;  /* 0x0000000a51157209 */ /* 0x000fc40007810000 */
[----:B------:R-:W-:Y:S02]  /*4f80*/  P2R R33, PR, RZ, 0x4 ;  /* 0x00000004ff217803 */ /* 0x000fe40000000000 */
[----:B------:R-:W-:Y:S02]  /*4f90*/  FMNMX.FTZ R21, R84, R21, !PT ;  /* 0x0000001554157209 */ /* 0x000fe40007810000 */
[----:B------:R-:W-:Y:S02]  /*4fa0*/  P2R R41, PR, RZ, 0x1 ;  /* 0x00000001ff297803 */ /* 0x000fe40000000000 */
[C---:B------:R-:W-:Y:S02]  /*4fb0*/  ISETP.GT.AND P0, PT, R12.reuse, 0x89, PT ;  /* 0x000000890c00780c */ /* 0x040fe40003f04270 */
[----:B------:R-:W-:Y:S02]  /*4fc0*/  ISETP.GT.AND P1, PT, R12, 0x90, PT ;  /* 0x000000900c00780c */ /* 0x000fe40003f24270 */
[----:B------:R-:W-:-:S02]  /*4fd0*/  FSEL R47, R47, -INF , P0 ;  /* 0xff8000002f2f7808 */ /* 0x000fc40000000000 */
[----:B------:R-:W-:Y:S02]  /*4fe0*/  ISETP.NE.AND P0, PT, R41, RZ, PT ;  /* 0x000000ff2900720c */ /* 0x000fe40003f05270 */
[----:B------:R-:W-:Y:S02]  /*4ff0*/  FSEL R34, R34, -INF , P1 ;  /* 0xff80000022227808 */ /* 0x000fe40000800000 */
[----:B------:R-:W-:Y:S02]  /*5000*/  ISETP.NE.AND P1, PT, R45, RZ, PT ;  /* 0x000000ff2d00720c */ /* 0x000fe40003f25270 */
[----:B------:R-:W-:Y:S02]  /*5010*/  FSEL R38, R38, -INF , P0 ;  /* 0xff80000026267808 */ /* 0x000fe40000000000 */
[----:B------:R-:W-:Y:S02]  /*5020*/  FSEL R35, R35, -INF , P1 ;  /* 0xff80000023237808 */ /* 0x000fe40000800000 */
[----:B------:R-:W-:-:S02]  /*5030*/  ISETP.NE.AND P0, PT, R13, RZ, PT ;  /* 0x000000ff0d00720c */ /* 0x000fc40003f05270 */
[----:B------:R-:W-:-:S13]  /*5040*/  ISETP.NE.AND P1, PT, R15, RZ, PT ;  /* 0x000000ff0f00720c */ /* 0x000fda0003f25270 */
[----:B------:R-:W-:Y:S01]  /*5050*/  @!P1 VIADD R11, R11, 0x34840 ;  /* 0x000348400b0b9836 */ /* 0x000fe20000000000 */
[----:B------:R-:W-:Y:S02]  /*5060*/  WARPGROUP.DEPBAR.LE gsb0, 0x0 ;  /* 0x00008000000079c5 */ /* 0x000fe40000010000 */
[----:B------:R-:W-:Y:S02]  /*5070*/  FSEL R36, R24, -INF , P3 ;  /* 0xff80000018247808 */ /* 0x000fe40001800000 */
[----:B------:R-:W-:Y:S02]  /*5080*/  FSEL R82, R25, -INF , P4 ;  /* 0xff80000019527808 */ /* 0x000fe40002000000 */
[----:B------:R-:W-:Y:S02]  /*5090*/  FMNMX.FTZ R21, R36, R21, !PT ;  /* 0x0000001524157209 */ /* 0x000fe40007810000 */
[----:B------:R-:W-:Y:S02]  /*50a0*/  FSEL R28, R28, -INF , P5 ;  /* 0xff8000001c1c7808 */ /* 0x000fe40002800000 */
[----:B------:R-:W-:-:S02]  /*50b0*/  FMNMX.FTZ R21, R82, R21, !PT ;  /* 0x0000001552157209 */ /* 0x000fc40007810000 */
[----:B------:R-:W-:Y:S02]  /*50c0*/  FSEL R24, R29, -INF , P6 ;  /* 0xff8000001d187808 */ /* 0x000fe40003000000 */
[----:B------:R-:W-:Y:S02]  /*50d0*/  FMNMX.FTZ R21, R28, R21, !PT ;  /* 0x000000151c157209 */ /* 0x000fe40007810000 */
[----:B------:R-:W-:Y:S02]  /*50e0*/  FSEL R26, R26, -INF , P3 ;  /* 0xff8000001a1a7808 */ /* 0x000fe40001800000 */
[----:B------:R-:W-:Y:S02]  /*50f0*/  FMNMX.FTZ R21, R24, R21, !PT ;  /* 0x0000001518157209 */ /* 0x000fe40007810000 */
[----:B------:R-:W-:Y:S02]  /*5100*/  FSEL R30, R30, -INF , P5 ;  /* 0xff8000001e1e7808 */ /* 0x000fe40002800000 */
[----:B------:R-:W-:Y:S01]  /*5110*/  @!P1 PRMT R11, RZ, 0x654, R11 ;  /* 0x00000654ff0b9816 */ /* 0x000fe2000000000b */
[----:B------:R-:W0:Y:S03]  /*5120*/  SHFL.BFLY PT, R10, R21, 0x2, 0x1f ;  /* 0x0c401f00150a7f89 */ /* 0x000e2600000e0000 */
[----:B------:R1:W-:Y:S01]  /*5130*/  @!P1 SYNCS.ARRIVE.TRANS64.RED.A1T0 RZ, [R11+URZ], RZ ;  /* 0x000000ff0bff99a7 */ /* 0x0003e2000810043f */
[----:B0-----:R-:W-:-:S05]  /*5140*/  FMNMX.FTZ R25, R21, R10, !PT ;  /* 0x0000000a15197209 */ /* 0x001fca0007810000 */
[----:B------:R-:W0:Y:S02]  /*5150*/  SHFL.BFLY PT, R10, R25, 0x1, 0x1f ;  /* 0x0c201f00190a7f89 */ /* 0x000e2400000e0000 */
[----:B0-----:R-:W-:-:S04]  /*5160*/  FMNMX.FTZ R10, R25, R10, !PT ;  /* 0x0000000a190a7209 */ /* 0x001fc80007810000 */
[C---:B------:R-:W-:Y:S01]  /*5170*/  FSETP.NEU.FTZ.AND P2, PT, R10.reuse, -INF , PT ;  /* 0xff8000000a00780b */ /* 0x040fe20003f5d000 */
[----:B------:R-:W-:-:S05]  /*5180*/  FMUL.FTZ R83, R10, UR11 ;  /* 0x0000000b0a537c20 */ /* 0x000fca0008410000 */
[----:B------:R-:W-:Y:S02]  /*5190*/  FSEL R83, R83, RZ, P2 ;  /* 0x000000ff53537208 */ /* 0x000fe40001000000 */
[----:B------:R-:W-:Y:S02]  /*51a0*/  ISETP.NE.AND P2, PT, R33, RZ, PT ;  /* 0x000000ff2100720c */ /* 0x000fe40003f45270 */
[----:B------:R-:W-:Y:S01]  /*51b0*/  FMNMX.FTZ R33, R114, R115, !PT ;  /* 0x0000007372217209 */ /* 0x000fe20007810000 */
[--C-:B------:R-:W-:Y:S01]  /*51c0*/  FFMA.FTZ R200, R56, UR11, -R83.reuse ;  /* 0x0000000b38c87c23 */ /* 0x100fe20008010853 */
[--C-:B------:R-:W-:Y:S01]  /*51d0*/  FFMA.FTZ R56, R61, UR11, -R83.reuse ;  /* 0x0000000b3d387c23 */ /* 0x100fe20008010853 */
[--C-:B------:R-:W-:Y:S01]  /*51e0*/  FFMA.FTZ R204, R48, UR11, -R83.reuse ;  /* 0x0000000b30cc7c23 */ /* 0x100fe20008010853 */
[----:B------:R-:W-:Y:S01]  /*51f0*/  FMNMX.FTZ R12, R118, R33, !PT ;  /* 0x00000021760c7209 */ /* 0x000fe20007810000 */
[--C-:B------:R-:W-:Y:S01]  /*5200*/  FFMA.FTZ R206, R52, UR11, -R83.reuse ;  /* 0x0000000b34ce7c23 */ /* 0x100fe20008010853 */
[----:B------:R-:W-:Y:S01]  /*5210*/  FSEL R48, R27, -INF , P4 ;  /* 0xff8000001b307808 */ /* 0x000fe20002000000 */
[--C-:B------:R-:W-:Y:S01]  /*5220*/  FFMA.FTZ R176, R112, UR11, -R83.reuse ;  /* 0x0000000b70b07c23 */ /* 0x100fe20008010853 */
[----:B------:R-:W-:Y:S01]  /*5230*/  FMNMX.FTZ R33, R119, R12, !PT ;  /* 0x0000000c77217209 */ /* 0x000fe20007810000 */
[--C-:B------:R-:W-:Y:S01]  /*5240*/  FFMA.FTZ R13, R113, UR11, -R83.reuse ;  /* 0x0000000b710d7c23 */ /* 0x100fe20008010853 */
[--C-:B------:R-:W-:Y:S01]  /*5250*/  FFMA.FTZ R178, R116, UR11, -R83.reuse ;  /* 0x0000000b74b27c23 */ /* 0x100fe20008010853 */
[--C-:B------:R-:W-:Y:S01]  /*5260*/  FFMA.FTZ R190, R92, UR11, -R83.reuse ;  /* 0x0000000b5cbe7c23 */ /* 0x100fe20008010853 */
[----:B------:R-:W-:Y:S01]  /*5270*/  FMNMX.FTZ R12, R106, R33, !PT ;  /* 0x000000216a0c7209 */ /* 0x000fe20007810000 */
[----:B------:R-:W-:Y:S01]  /*5280*/  MUFU.EX2 R176, R176 ;  /* 0x000000b000b07308 */ /* 0x000fe20000000800 */
[--C-:B------:R-:W-:Y:S01]  /*5290*/  FFMA.FTZ R15, R117, UR11, -R83.reuse ;  /* 0x0000000b750f7c23 */ /* 0x100fe20008010853 */
[--C-:B------:R-:W-:Y:S01]  /*52a0*/  FFMA.FTZ R180, R104, UR11, -R83.reuse ;  /* 0x0000000b68b47c23 */ /* 0x100fe20008010853 */
[----:B------:R-:W-:Y:S01]  /*52b0*/  FMNMX.FTZ R37, R107, R12, !PT ;  /* 0x0000000c6b257209 */ /* 0x000fe20007810000 */
[--C-:B------:R-:W-:Y:S01]  /*52c0*/  FFMA.FTZ R21, R105, UR11, -R83.reuse ;  /* 0x0000000b69157c23 */ /* 0x100fe20008010853 */
[--C-:B------:R-:W-:Y:S01]  /*52d0*/  FFMA.FTZ R182, R108, UR11, -R83.reuse ;  /* 0x0000000b6cb67c23 */ /* 0x100fe20008010853 */
[--C-:B------:R-:W-:Y:S01]  /*52e0*/  FFMA.FTZ R202, R60, UR11, -R83.reuse ;  /* 0x0000000b3cca7c23 */ /* 0x100fe20008010853 */
[----:B------:R-:W-:Y:S01]  /*52f0*/  FMNMX.FTZ R12, R110, R37, !PT ;  /* 0x000000256e0c7209 */ /* 0x000fe20007810000 */
[----:B------:R-:W0:Y:S01]  /*5300*/  MUFU.EX2 R13, R13 ;  /* 0x0000000d000d7308 */ /* 0x000e220000000800 */
[--C-:B------:R-:W-:Y:S01]  /*5310*/  FFMA.FTZ R25, R109, UR11, -R83.reuse ;  /* 0x0000000b6d197c23 */ /* 0x100fe20008010853 */
[--C-:B------:R-:W-:Y:S01]  /*5320*/  FFMA.FTZ R27, R49, UR11, -R83.reuse ;  /* 0x0000000b311b7c23 */ /* 0x100fe20008010853 */
[----:B------:R-:W-:Y:S01]  /*5330*/  FMNMX.FTZ R37, R111, R12, !PT ;  /* 0x0000000c6f257209 */ /* 0x000fe20007810000 */
[--C-:B------:R-:W-:Y:S01]  /*5340*/  FFMA.FTZ R49, R14, UR11, -R83.reuse ;  /* 0x0000000b0e317c23 */ /* 0x100fe20008010853 */
[--C-:B------:R-:W-:Y:S01]  /*5350*/  FFMA.FTZ R184, R96, UR11, -R83.reuse ;  /* 0x0000000b60b87c23 */ /* 0x100fe20008010853 */
[--C-:B------:R-:W-:Y:S01]  /*5360*/  FFMA.FTZ R29, R97, UR11, -R83.reuse ;  /* 0x0000000b611d7c23 */ /* 0x100fe20008010853 */
[----:B------:R-:W-:Y:S01]  /*5370*/  FMNMX.FTZ R12, R98, R37, !PT ;  /* 0x00000025620c7209 */ /* 0x000fe20007810000 */
[----:B------:R-:W2:Y:S01]  /*5380*/  MUFU.EX2 R178, R178 ;  /* 0x000000b200b27308 */ /* 0x000ea20000000800 */
[--C-:B------:R-:W-:Y:S01]  /*5390*/  FFMA.FTZ R214, R81, UR11, -R83.reuse ;  /* 0x0000000b51d67c23 */ /* 0x100fe20008010853 */
[--C-:B------:R-:W-:Y:S01]  /*53a0*/  FFMA.FTZ R186, R100, UR11, -R83.reuse ;  /* 0x0000000b64ba7c23 */ /* 0x100fe20008010853 */
[----:B------:R-:W-:Y:S01]  /*53b0*/  FMNMX.FTZ R41, R99, R12, !PT ;  /* 0x0000000c63297209 */ /* 0x000fe20007810000 */
[--C-:B------:R-:W-:Y:S01]  /*53c0*/  FFMA.FTZ R33, R101, UR11, -R83.reuse ;  /* 0x0000000b65217c23 */ /* 0x100fe20008010853 */
[--C-:B------:R-:W-:Y:S01]  /*53d0*/  FFMA.FTZ R188, R88, UR11, -R83.reuse ;  /* 0x0000000b58bc7c23 */ /* 0x100fe20008010853 */
[--C-:B------:R-:W-:Y:S01]  /*53e0*/  FFMA.FTZ R37, R89, UR11, -R83.reuse ;  /* 0x0000000b59257c23 */ /* 0x100fe20008010853 */
[----:B------:R-:W-:Y:S01]  /*53f0*/  FMNMX.FTZ R12, R102, R41, !PT ;  /* 0x00000029660c7209 */ /* 0x000fe20007810000 */
[----:B------:R-:W3:Y:S01]  /*5400*/  MUFU.EX2 R15, R15 ;  /* 0x0000000f000f7308 */ /* 0x000ee20000000800 */
[--C-:B------:R-:W-:Y:S01]  /*5410*/  FFMA.FTZ R192, R72, UR11, -R83.reuse ;  /* 0x0000000b48c07c23 */ /* 0x100fe20008010853 */
[--C-:B------:R-:W-:Y:S01]  /*5420*/  FFMA.FTZ R194, R76, UR11, -R83.reuse ;  /* 0x0000000b4cc27c23 */ /* 0x100fe20008010853 */
[----:B------:R-:W-:Y:S01]  /*5430*/  FMNMX.FTZ R41, R103, R12, !PT ;  /* 0x0000000c67297209 */ /* 0x000fe20007810000 */
[--C-:B------:R-:W-:Y:S01]  /*5440*/  FFMA.FTZ R196, R64, UR11, -R83.reuse ;  /* 0x0000000b40c47c23 */ /* 0x100fe20008010853 */
[--C-:B------:R-:W-:Y:S01]  /*5450*/  FFMA.FTZ R65, R65, UR11, -R83.reuse ;  /* 0x0000000b41417c23 */ /* 0x100fe20008010853 */
[--C-:B------:R-:W-:Y:S01]  /*5460*/  FFMA.FTZ R198, R68, UR11, -R83.reuse ;  /* 0x0000000b44c67c23 */ /* 0x100fe20008010853 */
[----:B------:R-:W-:Y:S01]  /*5470*/  FMNMX.FTZ R12, R90, R41, !PT ;  /* 0x000000295a0c7209 */ /* 0x000fe20007810000 */
[----:B------:R-:W4:Y:S01]  /*5480*/  MUFU.EX2 R180, R180 ;  /* 0x000000b400b47308 */ /* 0x000f220000000800 */
[--C-:B------:R-:W-:Y:S01]  /*5490*/  FFMA.FTZ R41, R93, UR11, -R83.reuse ;  /* 0x0000000b5d297c23 */ /* 0x100fe20008010853 */
[--C-:B------:R-:W-:Y:S01]  /*54a0*/  FFMA.FTZ R69, R69, UR11, -R83.reuse ;  /* 0x0000000b45457c23 */ /* 0x100fe20008010853 */
[----:B------:R-:W-:Y:S01]  /*54b0*/  FMNMX.FTZ R45, R91, R12, !PT ;  /* 0x0000000c5b2d7209 */ /* 0x000fe20007810000 */
[--C-:B------:R-:W-:Y:S01]  /*54c0*/  FFMA.FTZ R57, R57, UR11, -R83.reuse ;  /* 0x0000000b39397c23 */ /* 0x100fe20008010853 */
[--C-:B------:R-:W-:Y:S01]  /*54d0*/  FFMA.FTZ R208, R40, UR11, -R83.reuse ;  /* 0x0000000b28d07c23 */ /* 0x100fe20008010853 */
[--C-:B------:R-:W-:Y:S01]  /*54e0*/  FFMA.FTZ R210, R44, UR11, -R83.reuse ;  /* 0x0000000b2cd27c23 */ /* 0x100fe20008010853 */
[----:B------:R-:W-:Y:S01]  /*54f0*/  FMNMX.FTZ R12, R94, R45, !PT ;  /* 0x0000002d5e0c7209 */ /* 0x000fe20007810000 */
[----:B------:R-:W5:Y:S01]  /*5500*/  MUFU.EX2 R21, R21 ;  /* 0x0000001500157308 */ /* 0x000f620000000800 */
[--C-:B------:R-:W-:Y:S01]  /*5510*/  FFMA.FTZ R212, R32, UR11, -R83.reuse ;  /* 0x0000000b20d47c23 */ /* 0x100fe20008010853 */
[--C-:B------:R-:W-:Y:S01]  /*5520*/  FFMA.FTZ R216, R36, UR11, -R83.reuse ;  /* 0x0000000b24d87c23 */ /* 0x100fe20008010853 */
[----:B------:R-:W-:Y:S01]  /*5530*/  FMNMX.FTZ R45, R95, R12, !PT ;  /* 0x0000000c5f2d7209 */ /* 0x000fe20007810000 */
[--C-:B------:R-:W-:Y:S01]  /*5540*/  FFMA.FTZ R81, R82, UR11, -R83.reuse ;  /* 0x0000000b52517c23 */ /* 0x100fe20008010853 */
[----:B------:R-:W-:Y:S01]  /*5550*/  FFMA.FTZ R218, R28, UR11, -R83 ;  /* 0x0000000b1cda7c23 */ /* 0x000fe20008010853 */
[----:B------:R-:W-:Y:S01]  /*5560*/  IMAD.MOV.U32 R82, RZ, RZ, R87 ;  /* 0x000000ffff527224 */ /* 0x000fe200078e0057 */
[----:B------:R-:W-:Y:S01]  /*5570*/  FMNMX.FTZ R12, R74, R45, !PT ;  /* 0x0000002d4a0c7209 */ /* 0x000fe20007810000 */
[----:B------:R-:W-:Y:S01]  /*5580*/  FFMA.FTZ R45, R73, UR11, -R83 ;  /* 0x0000000b492d7c23 */ /* 0x000fe20008010853 */
[----:B------:R-:W1:Y:S01]  /*5590*/  MUFU.EX2 R182, R182 ;  /* 0x000000b600b67308 */ /* 0x000e620000000800 */
[--C-:B------:R-:W-:Y:S01]  /*55a0*/  IMAD.MOV.U32 R76, RZ, RZ, R87.reuse ;  /* 0x000000ffff4c7224 */ /* 0x100fe200078e0057 */
[----:B------:R-:W-:Y:S01]  /*55b0*/  FMNMX.FTZ R73, R75, R12, !PT ;  /* 0x0000000c4b497209 */ /* 0x000fe20007810000 */
[----:B------:R-:W-:-:S03]  /*55c0*/  IMAD.MOV.U32 R72, RZ, RZ, R87 ;  /* 0x000000ffff487224 */ /* 0x000fc600078e0057 */
[----:B------:R-:W-:Y:S02]  /*55d0*/  FMNMX.FTZ R12, R78, R73, !PT ;  /* 0x000000494e0c7209 */ /* 0x000fe40007810000 */
[----:B------:R-:W1:Y:S02]  /*55e0*/  MUFU.EX2 R25, R25 ;  /* 0x0000001900197308 */ /* 0x000e640000000800 */
[----:B------:R-:W-:-:S04]  /*55f0*/  FMNMX.FTZ R73, R79, R12, !PT ;  /* 0x0000000c4f497209 */ /* 0x000fc80007810000 */
[----:B------:R-:W-:Y:S01]  /*5600*/  FMNMX.FTZ R12, R66, R73, !PT ;  /* 0x00000049420c7209 */ /* 0x000fe20007810000 */
[----:B------:R-:W-:Y:S01]  /*5610*/  FFMA.FTZ R73, R77, UR11, -R83 ;  /* 0x0000000b4d497c23 */ /* 0x000fe20008010853 */
[----:B------:R-:W1:Y:S02]  /*5620*/  MUFU.EX2 R184, R184 ;  /* 0x000000b800b87308 */ /* 0x000e640000000800 */
[----:B------:R-:W-:-:S04]  /*5630*/  FMNMX.FTZ R77, R67, R12, !PT ;  /* 0x0000000c434d7209 */ /* 0x000fc80007810000 */
[----:B------:R-:W-:Y:S02]  /*5640*/  FMNMX.FTZ R12, R70, R77, !PT ;  /* 0x0000004d460c7209 */ /* 0x000fe40007810000 */
[----:B------:R-:W1:Y:S02]  /*5650*/  MUFU.EX2 R29, R29 ;  /* 0x0000001d001d7308 */ /* 0x000e640000000800 */
[----:B------:R-:W-:-:S04]  /*5660*/  FMNMX.FTZ R77, R71, R12, !PT ;  /* 0x0000000c474d7209 */ /* 0x000fc80007810000 */
[----:B------:R-:W-:Y:S02]  /*5670*/  FMNMX.FTZ R12, R58, R77, !PT ;  /* 0x0000004d3a0c7209 */ /* 0x000fe40007810000 */
[----:B------:R-:W-:Y:S02]  /*5680*/  MUFU.EX2 R186, R186 ;  /* 0x000000ba00ba7308 */ /* 0x000fe40000000800 */
        /* <DEDUP_REMOVED lines=16> */
[----:B------:R-:W-:Y:S01]  /*5790*/  FMNMX.FTZ R12, R34, R77, !PT ;  /* 0x0000004d220c7209 */ /* 0x000fe20007810000 */
[----:B------:R-:W-:Y:S01]  /*57a0*/  FFMA.FTZ R77, R84, UR11, -R83 ;  /* 0x0000000b544d7c23 */ /* 0x000fe20008010853 */
[----:B------:R-:W-:Y:S01]  /*57b0*/  MUFU.EX2 R192, R192 ;  /* 0x000000c000c07308 */ /* 0x000fe20000000800 */
[----:B------:R-:W-:Y:S01]  /*57c0*/  IMAD.MOV.U32 R84, RZ, RZ, R87 ;  /* 0x000000ffff547224 */ /* 0x000fe200078e0057 */
[----:B------:R-:W-:Y:S02]  /*57d0*/  FMNMX.FTZ R61, R35, R12, !PT ;  /* 0x0000000c233d7209 */ /* 0x000fe40007810000 */
[----:B------:R-:W-:Y:S02]  /*57e0*/  FSEL R12, R39, -INF , P2 ;  /* 0xff800000270c7808 */ /* 0x000fe40001000000 */
[----:B------:R-:W-:Y:S02]  /*57f0*/  FMNMX.FTZ R61, R38, R61, !PT ;  /* 0x0000003d263d7209 */ /* 0x000fe40007810000 */
[----:B------:R0:W-:Y:S02]  /*5800*/  MUFU.EX2 R39, R56 ;  /* 0x0000003800277308 */ /* 0x0001e40000000800 */
[----:B------:R-:W-:-:S04]  /*5810*/  FMNMX.FTZ R61, R12, R61, !PT ;  /* 0x0000003d0c3d7209 */ /* 0x000fc80007810000 */
[----:B------:R-:W-:Y:S02]  /*5820*/  FMNMX.FTZ R61, R26, R61, !PT ;  /* 0x0000003d1a3d7209 */ /* 0x000fe40007810000 */
[----:B------:R-:W-:Y:S01]  /*5830*/  MUFU.EX2 R45, R45 ;  /* 0x0000002d002d7308 */ /* 0x000fe20000000800 */
[----:B0-----:R-:W-:Y:S01]  /*5840*/  FSEL R56, R31, -INF , P6 ;  /* 0xff8000001f387808 */ /* 0x001fe20003000000 */
[--C-:B------:R-:W-:Y:S01]  /*5850*/  FFMA.FTZ R31, R53, UR11, -R83.reuse ;  /* 0x0000000b351f7c23 */ /* 0x100fe20008010853 */
[----:B------:R-:W-:Y:S01]  /*5860*/  FMNMX.FTZ R61, R48, R61, !PT ;  /* 0x0000003d303d7209 */ /* 0x000fe20007810000 */
[----:B------:R-:W-:-:S03]  /*5870*/  FFMA.FTZ R53, R20, UR11, -R83 ;  /* 0x0000000b14357c23 */ /* 0x000fc60008010853 */
[----:B------:R-:W-:Y:S01]  /*5880*/  FMNMX.FTZ R61, R30, R61, !PT ;  /* 0x0000003d1e3d7209 */ /* 0x000fe20007810000 */
[----:B------:R-:W-:Y:S03]  /*5890*/  MUFU.EX2 R194, R194 ;  /* 0x000000c200c27308 */ /* 0x000fe60000000800 */
[----:B------:R-:W-:-:S05]  /*58a0*/  FMNMX.FTZ R61, R56, R61, !PT ;  /* 0x0000003d383d7209 */ /* 0x000fca0007810000 */
[----:B------:R-:W0:Y:S01]  /*58b0*/  SHFL.BFLY PT, R52, R61, 0x2, 0x1f ;  /* 0x0c401f003d347f89 */ /* 0x000e2200000e0000 */
[----:B------:R-:W-:Y:S08]  /*58c0*/  MUFU.EX2 R73, R73 ;  /* 0x0000004900497308 */ /* 0x000ff00000000800 */
[----:B------:R-:W-:Y:S08]  /*58d0*/  MUFU.EX2 R196, R196 ;  /* 0x000000c400c47308 */ /* 0x000ff00000000800 */
[----:B------:R-:W-:Y:S01]  /*58e0*/  MUFU.EX2 R65, R65 ;  /* 0x0000004100417308 */ /* 0x000fe20000000800 */
[----:B0-----:R-:W-:Y:S01]  /*58f0*/  FMNMX.FTZ R52, R61, R52, !PT ;  /* 0x000000343d347209 */ /* 0x001fe20007810000 */
[--C-:B------:R-:W-:Y:S01]  /*5900*/  FFMA.FTZ R61, R80, UR11, -R83.reuse ;  /* 0x0000000b503d7c23 */ /* 0x100fe20008010853 */
[----:B------:R-:W-:-:S05]  /*5910*/  FFMA.FTZ R83, R24, UR11, -R83 ;  /* 0x0000000b18537c23 */ /* 0x000fca0008010853 */
[----:B------:R-:W-:Y:S01]  /*5920*/  MUFU.EX2 R198, R198 ;  /* 0x000000c600c67308 */ /* 0x000fe20000000800 */
[----:B------:R-:W-:Y:S01]  /*5930*/  IMAD.MOV.U32 R80, RZ, RZ, R87 ;  /* 0x000000ffff507224 */ /* 0x000fe200078e0057 */
[----:B------:R-:W0:Y:S06]  /*5940*/  SHFL.BFLY PT, R85, R52, 0x1, 0x1f ;  /* 0x0c201f0034557f89 */ /* 0x000e2c00000e0000 */
[----:B------:R-:W-:Y:S08]  /*5950*/  MUFU.EX2 R69, R69 ;  /* 0x0000004500457308 */ /* 0x000ff00000000800 */
[----:B------:R-:W-:Y:S08]  /*5960*/  MUFU.EX2 R200, R200 ;  /* 0x000000c800c87308 */ /* 0x000ff00000000800 */
[----:B------:R-:W-:Y:S01]  /*5970*/  MUFU.EX2 R57, R57 ;  /* 0x0000003900397308 */ /* 0x000fe20000000800 */
[----:B0-----:R-:W-:-:S04]  /*5980*/  FMNMX.FTZ R92, R52, R85, !PT ;  /* 0x00000055345c7209 */ /* 0x001fc80007810000 */
[C---:B------:R-:W-:Y:S01]  /*5990*/  FSETP.NEU.FTZ.AND P2, PT, R92.reuse, -INF , PT ;  /* 0xff8000005c00780b */ /* 0x040fe20003f5d000 */
[----:B------:R-:W-:Y:S02]  /*59a0*/  FMUL.FTZ R85, R92, UR11 ;  /* 0x0000000b5c557c20 */ /* 0x000fe40008410000 */
[----:B------:R-:W-:Y:S03]  /*59b0*/  MUFU.EX2 R202, R202 ;  /* 0x000000ca00ca7308 */ /* 0x000fe60000000800 */
[----:B------:R-:W-:Y:S02]  /*59c0*/  FSEL R85, R85, RZ, P2 ;  /* 0x000000ff55557208 */ /* 0x000fe40001000000 */
[----:B------:R-:W-:-:S03]  /*59d0*/  PLOP3.LUT P2, PT, PT, PT, UP0, 0x80, 0x0 ;  /* 0x000000000000781c */ /* 0x000fc60003f4f008 */
[----:B------:R-:W-:Y:S01]  /*59e0*/  MUFU.EX2 R204, R204 ;  /* 0x000000cc00cc7308 */ /* 0x000fe20000000800 */
[----:B------:R-:W-:Y:S01]  /*59f0*/  FFMA.FTZ R60, R75, UR11, -R85 ;  /* 0x0000000b4b3c7c23 */ /* 0x000fe20008010855 */
[----:B------:R-:W-:Y:S01]  /*5a00*/  FADD.FTZ R75, R176, R13 ;  /* 0x0000000db04b7221 */ /* 0x000fe20000010000 */
[--C-:B------:R-:W-:Y:S01]  /*5a10*/  FFMA.FTZ R197, R66, UR11, -R85.reuse ;  /* 0x0000000b42c57c23 */ /* 0x100fe20008010855 */
[--C-:B------:R-:W-:Y:S01]  /*5a20*/  FFMA.FTZ R177, R114, UR11, -R85.reuse ;  /* 0x0000000b72b17c23 */ /* 0x100fe20008010855 */
[----:B------:R-:W-:Y:S01]  /*5a30*/  FFMA.FTZ R20, R115, UR11, -R85 ;  /* 0x0000000b73147c23 */ /* 0x000fe20008010855 */
[----:B--2---:R-:W-:Y:S01]  /*5a40*/  FADD.FTZ R14, R178, R75 ;  /* 0x0000004bb20e7221 */ /* 0x004fe20000010000 */
[--C-:B------:R-:W-:Y:S01]  /*5a50*/  FFMA.FTZ R66, R67, UR11, -R85.reuse ;  /* 0x0000000b43427c23 */ /* 0x100fe20008010855 */
[--C-:B------:R-:W-:Y:S01]  /*5a60*/  FFMA.FTZ R179, R118, UR11, -R85.reuse ;  /* 0x0000000b76b37c23 */ /* 0x100fe20008010855 */
[--C-:B------:R-:W-:Y:S01]  /*5a70*/  FFMA.FTZ R24, R119, UR11, -R85.reuse ;  /* 0x0000000b77187c23 */ /* 0x100fe20008010855 */
[----:B---3--:R-:W-:Y:S01]  /*5a80*/  FADD.FTZ R67, R15, R14 ;  /* 0x0000000e0f437221 */ /* 0x008fe20000010000 */
[----:B------:R-:W-:Y:S01]  /*5a90*/  MUFU.EX2 R177, R177 ;  /* 0x000000b100b17308 */ /* 0x000fe20000000800 */
[--C-:B------:R-:W-:Y:S01]  /*5aa0*/  FFMA.FTZ R181, R106, UR11, -R85.reuse ;  /* 0x0000000b6ab57c23 */ /* 0x100fe20008010855 */
[----:B------:R-:W-:Y:S01]  /*5ab0*/  FFMA.FTZ R28, R107, UR11, -R85 ;  /* 0x0000000b6b1c7c23 */ /* 0x000fe20008010855 */
[----:B----4-:R-:W-:Y:S01]  /*5ac0*/  FADD.FTZ R14, R180, R67 ;  /* 0x00000043b40e7221 */ /* 0x010fe20000010000 */
[--C-:B------:R-:W-:Y:S01]  /*5ad0*/  FFMA.FTZ R183, R110, UR11, -R85.reuse ;  /* 0x0000000b6eb77c23 */ /* 0x100fe20008010855 */
[--C-:B------:R-:W-:Y:S01]  /*5ae0*/  FFMA.FTZ R201, R58, UR11, -R85.reuse ;  /* 0x0000000b3ac97c23 */ /* 0x100fe20008010855 */
[--C-:B------:R-:W-:Y:S01]  /*5af0*/  FFMA.FTZ R32, R111, UR11, -R85.reuse ;  /* 0x0000000b6f207c23 */ /* 0x100fe20008010855 */
[----:B-----5:R-:W-:Y:S01]  /*5b00*/  FADD.FTZ R67, R21, R14 ;  /* 0x0000000e15437221 */ /* 0x020fe20000010000 */
[----:B------:R-:W0:Y:S01]  /*5b10*/  MUFU.EX2 R20, R20 ;  /* 0x0000001400147308 */ /* 0x000e220000000800 */
[--C-:B------:R-:W-:Y:S01]  /*5b20*/  FFMA.FTZ R185, R98, UR11, -R85.reuse ;  /* 0x0000000b62b97c23 */ /* 0x100fe20008010855 */
[----:B------:R-:W-:Y:S01]  /*5b30*/  FFMA.FTZ R199, R70, UR11, -R85 ;  /* 0x0000000b46c77c23 */ /* 0x000fe20008010855 */
[----:B-1----:R-:W-:Y:S01]  /*5b40*/  FADD.FTZ R14, R182, R67 ;  /* 0x00000043b60e7221 */ /* 0x002fe20000010000 */
[--C-:B------:R-:W-:Y:S01]  /*5b50*/  FFMA.FTZ R36, R99, UR11, -R85.reuse ;  /* 0x0000000b63247c23 */ /* 0x100fe20008010855 */
[--C-:B------:R-:W-:Y:S01]  /*5b60*/  FFMA.FTZ R187, R102, UR11, -R85.reuse ;  /* 0x0000000b66bb7c23 */ /* 0x100fe20008010855 */
[--C-:B------:R-:W-:Y:S01]  /*5b70*/  FFMA.FTZ R203, R62, UR11, -R85.reuse ;  /* 0x0000000b3ecb7c23 */ /* 0x100fe20008010855 */
[----:B------:R-:W-:Y:S01]  /*5b80*/  FADD.FTZ R67, R25, R14 ;  /* 0x0000000e19437221 */ /* 0x000fe20000010000 */
[----:B------:R-:W1:Y:S01]  /*5b90*/  MUFU.EX2 R179, R179 ;  /* 0x000000b300b37308 */ /* 0x000e620000000800 */
[--C-:B------:R-:W-:Y:S01]  /*5ba0*/  FFMA.FTZ R40, R103, UR11, -R85.reuse ;  /* 0x0000000b67287c23 */ /* 0x100fe20008010855 */
[----:B------:R-:W-:Y:S01]  /*5bb0*/  FFMA.FTZ R189, R90, UR11, -R85 ;  /* 0x0000000b5abd7c23 */ /* 0x000fe20008010855 */
[----:B------:R-:W-:Y:S01]  /*5bc0*/  FADD.FTZ R58, R184, R67 ;  /* 0x00000043b83a7221 */ /* 0x000fe20000010000 */
[--C-:B------:R-:W-:Y:S01]  /*5bd0*/  FFMA.FTZ R44, R91, UR11, -R85.reuse ;  /* 0x0000000b5b2c7c23 */ /* 0x100fe20008010855 */
[--C-:B------:R-:W-:Y:S01]  /*5be0*/  FFMA.FTZ R191, R94, UR11, -R85.reuse ;  /* 0x0000000b5ebf7c23 */ /* 0x100fe20008010855 */
[--C-:B------:R-:W-:Y:S01]  /*5bf0*/  FFMA.FTZ R205, R50, UR11, -R85.reuse ;  /* 0x0000000b32cd7c23 */ /* 0x100fe20008010855 */
[----:B------:R-:W-:Y:S01]  /*5c00*/  FADD.FTZ R67, R29, R58 ;  /* 0x0000003a1d437221 */ /* 0x000fe20000010000 */
[----:B------:R-:W2:Y:S01]  /*5c10*/  MUFU.EX2 R24, R24 ;  /* 0x0000001800187308 */ /* 0x000ea20000000800 */
[----:B0-----:R-:W-:Y:S01]  /*5c20*/  FADD.FTZ R14, R177, R20 ;  /* 0x00000014b10e7221 */ /* 0x001fe20000010000 */
[----:B------:R-:W-:Y:S01]  /*5c30*/  FFMA.FTZ R58, R59, UR11, -R85 ;  /* 0x0000000b3b3a7c23 */ /* 0x000fe20008010855 */
[----:B------:R-:W-:Y:S01]  /*5c40*/  FADD.FTZ R70, R186, R67 ;  /* 0x00000043ba467221 */ /* 0x000fe20000010000 */
[--C-:B------:R-:W-:Y:S01]  /*5c50*/  FFMA.FTZ R52, R95, UR11, -R85.reuse ;  /* 0x0000000b5f347c23 */ /* 0x100fe20008010855 */
[--C-:B------:R-:W-:Y:S01]  /*5c60*/  FFMA.FTZ R193, R74, UR11, -R85.reuse ;  /* 0x0000000b4ac17c23 */ /* 0x100fe20008010855 */
[--C-:B------:R-:W-:Y:S01]  /*5c70*/  FFMA.FTZ R195, R78, UR11, -R85.reuse ;  /* 0x0000000b4ec37c23 */ /* 0x100fe20008010855 */
[----:B------:R-:W-:Y:S01]  /*5c80*/  FADD.FTZ R67, R33, R70 ;  /* 0x0000004621437221 */ /* 0x000fe20000010000 */
[----:B------:R-:W0:Y:S01]  /*5c90*/  MUFU.EX2 R181, R181 ;  /* 0x000000b500b57308 */ /* 0x000e220000000800 */
[----:B-1----:R-:W-:Y:S01]  /*5ca0*/  FADD.FTZ R59, R179, R14 ;  /* 0x0000000eb33b7221 */ /* 0x002fe20000010000 */
[----:B------:R-:W-:Y:S01]  /*5cb0*/  FFMA.FTZ R64, R79, UR11, -R85 ;  /* 0x0000000b4f407c23 */ /* 0x000fe20008010855 */
[----:B------:R-:W-:Y:S01]  /*5cc0*/  FADD.FTZ R62, R188, R67 ;  /* 0x00000043bc3e7221 */ /* 0x000fe20000010000 */
[--C-:B------:R-:W-:Y:S01]  /*5cd0*/  FFMA.FTZ R207, R54, UR11, -R85.reuse ;  /* 0x0000000b36cf7c23 */ /* 0x100fe20008010855 */
[--C-:B------:R-:W-:Y:S01]  /*5ce0*/  FFMA.FTZ R68, R71, UR11, -R85.reuse ;  /* 0x0000000b47447c23 */ /* 0x100fe20008010855 */
[----:B------:R-:W-:Y:S01]  /*5cf0*/  FFMA.FTZ R211, R46, UR11, -R85 ;  /* 0x0000000b2ed37c23 */ /* 0x000fe20008010855 */
[----:B------:R-:W-:Y:S01]  /*5d00*/  FADD.FTZ R67, R37, R62 ;  /* 0x0000003e25437221 */ /* 0x000fe20000010000 */
[----:B------:R-:W1:Y:S01]  /*5d10*/  MUFU.EX2 R28, R28 ;  /* 0x0000001c001c7308 */ /* 0x000e620000000800 */
[----:B--2---:R-:W-:Y:S01]  /*5d20*/  FADD.FTZ R14, R24, R59 ;  /* 0x0000003b180e7221 */ /* 0x004fe20000010000 */
[----:B------:R-:W-:Y:S01]  /*5d30*/  FFMA.FTZ R62, R63, UR11, -R85 ;  /* 0x0000000b3f3e7c23 */ /* 0x000fe20008010855 */
[----:B------:R-:W-:Y:S01]  /*5d40*/  FADD.FTZ R70, R190, R67 ;  /* 0x00000043be467221 */ /* 0x000fe20000010000 */
[----:B------:R-:W-:Y:S01]  /*5d50*/  F2FP.BF16.F32.PACK_AB R176, R13, R176 ;  /* 0x000000b00db0723e */ /* 0x000fe200000010ff */
        /* <DEDUP_REMOVED lines=9> */
[----:B------:R-:W-:Y:S01]  /*5df0*/  F2FP.BF16.F32.PACK_AB R178, R15, R178 ;  /* 0x000000b20fb2723e */ /* 0x000fe200000010ff */
[----:B------:R-:W-:Y:S01]  /*5e00*/  FFMA.FTZ R35, R35, UR11, -R85 ;  /* 0x0000000b23237c23 */ /* 0x000fe20008010855 */
[----:B------:R-:W0:Y:S01]  /*5e10*/  MUFU.EX2 R32, R32 ;  /* 0x0000002000207308 */ /* 0x000e220000000800 */
[----:B-1----:R-:W-:Y:S01]  /*5e20*/  FADD.FTZ R14, R28, R59 ;  /* 0x0000003b1c0e7221 */ /* 0x002fe20000010000 */
[--C-:B------:R-:W-:Y:S01]  /*5e30*/  FFMA.FTZ R38, R38, UR11, -R85.reuse ;  /* 0x0000000b26267c23 */ /* 0x100fe20008010855 */
[--C-:B------:R-:W-:Y:S01]  /*5e40*/  FFMA.FTZ R48, R48, UR11, -R85.reuse ;  /* 0x0000000b30307c23 */ /* 0x100fe20008010855 */
[----:B------:R-:W-:Y:S01]  /*5e50*/  F2FP.BF16.F32.PACK_AB R177, R20, R177 ;  /* 0x000000b114b1723e */ /* 0x000fe200000010ff */
[--C-:B------:R-:W-:Y:S01]  /*5e60*/  FFMA.FTZ R30, R30, UR11, -R85.reuse ;  /* 0x0000000b1e1e7c23 */ /* 0x100fe20008010855 */
[----:B------:R-:W-:Y:S01]  /*5e70*/  FFMA.FTZ R56, R56, UR11, -R85 ;  /* 0x0000000b38387c23 */ /* 0x000fe20008010855 */
[----:B------:R-:W-:Y:S01]  /*5e80*/  F2FP.BF16.F32.PACK_AB R182, R25, R182 ;  /* 0x000000b619b6723e */ /* 0x000fe200000010ff */
[----:B------:R-:W1:Y:S01]  /*5e90*/  MUFU.EX2 R185, R185 ;  /* 0x000000b900b97308 */ /* 0x000e620000000800 */
[----:B--2---:R-:W-:Y:S01]  /*5ea0*/  FADD.FTZ R59, R183, R14 ;  /* 0x0000000eb73b7221 */ /* 0x004fe20000010000 */
[----:B------:R-:W-:Y:S01]  /*5eb0*/  F2FP.BF16.F32.PACK_AB R184, R29, R184 ;  /* 0x000000b81db8723e */ /* 0x000fe200000010ff */
[--C-:B------:R-:W-:Y:S01]  /*5ec0*/  IMAD.MOV.U32 R79, RZ, RZ, R87.reuse ;  /* 0x000000ffff4f7224 */ /* 0x100fe200078e0057 */
[----:B------:R-:W-:Y:S01]  /*5ed0*/  F2FP.BF16.F32.PACK_AB R186, R33, R186 ;  /* 0x000000ba21ba723e */ /* 0x000fe200000010ff */
[--C-:B------:R-:W-:Y:S01]  /*5ee0*/  IMAD.MOV.U32 R78, RZ, RZ, R87.reuse ;  /* 0x000000ffff4e7224 */ /* 0x100fe200078e0057 */
[----:B------:R-:W-:Y:S01]  /*5ef0*/  F2FP.BF16.F32.PACK_AB R188, R37, R188 ;  /* 0x000000bc25bc723e */ /* 0x000fe200000010ff */
[----:B------:R-:W-:Y:S01]  /*5f00*/  IMAD.MOV.U32 R75, RZ, RZ, R87 ;  /* 0x000000ffff4b7224 */ /* 0x000fe200078e0057 */
[----:B------:R-:W2:Y:S01]  /*5f10*/  MUFU.EX2 R36, R36 ;  /* 0x0000002400247308 */ /* 0x000ea20000000800 */
[----:B0-----:R-:W-:Y:S01]  /*5f20*/  FADD.FTZ R14, R32, R59 ;  /* 0x0000003b200e7221 */ /* 0x001fe20000010000 */
[----:B------:R-:W-:Y:S01]  /*5f30*/  F2FP.BF16.F32.PACK_AB R190, R41, R190 ;  /* 0x000000be29be723e */ /* 0x000fe200000010ff */
[--C-:B------:R-:W-:Y:S01]  /*5f40*/  IMAD.MOV.U32 R74, RZ, RZ, R87.reuse ;  /* 0x000000ffff4a7224 */ /* 0x100fe200078e0057 */
[----:B------:R-:W-:Y:S01]  /*5f50*/  F2FP.BF16.F32.PACK_AB R192, R45, R192 ;  /* 0x000000c02dc0723e */ /* 0x000fe200000010ff */
[--C-:B------:R-:W-:Y:S01]  /*5f60*/  IMAD.MOV.U32 R71, RZ, RZ, R87.reuse ;  /* 0x000000ffff477224 */ /* 0x100fe200078e0057 */
[----:B------:R-:W-:Y:S01]  /*5f70*/  F2FP.BF16.F32.PACK_AB R179, R24, R179 ;  /* 0x000000b318b3723e */ /* 0x000fe200000010ff */
[--C-:B------:R-:W-:Y:S01]  /*5f80*/  IMAD.MOV.U32 R67, RZ, RZ, R87.reuse ;  /* 0x000000ffff437224 */ /* 0x100fe200078e0057 */
[----:B------:R-:W0:Y:S01]  /*5f90*/  MUFU.EX2 R187, R187 ;  /* 0x000000bb00bb7308 */ /* 0x000e220000000800 */
[----:B-1----:R-:W-:Y:S01]  /*5fa0*/  FADD.FTZ R59, R185, R14 ;  /* 0x0000000eb93b7221 */ /* 0x002fe20000010000 */
[----:B------:R-:W-:Y:S01]  /*5fb0*/  F2FP.BF16.F32.PACK_AB R181, R28, R181 ;  /* 0x000000b51cb5723e */ /* 0x000fe200000010ff */
[--C-:B------:R-:W-:Y:S01]  /*5fc0*/  IMAD.MOV.U32 R63, RZ, RZ, R87.reuse ;  /* 0x000000ffff3f7224 */ /* 0x100fe200078e0057 */
[----:B------:R-:W-:Y:S01]  /*5fd0*/  F2FP.BF16.F32.PACK_AB R183, R32, R183 ;  /* 0x000000b720b7723e */ /* 0x000fe200000010ff */
[--C-:B------:R-:W-:Y:S01]  /*5fe0*/  IMAD.MOV.U32 R41, RZ, RZ, R87.reuse ;  /* 0x000000ffff297224 */ /* 0x100fe200078e0057 */
[----:B------:R-:W-:Y:S01]  /*5ff0*/  F2FP.BF16.F32.PACK_AB R180, R21, R180 ;  /* 0x000000b415b4723e */ /* 0x000fe200000010ff */
[----:B------:R-:W-:Y:S01]  /*6000*/  IMAD.MOV.U32 R37, RZ, RZ, R87 ;  /* 0x000000ffff257224 */ /* 0x000fe200078e0057 */
[----:B------:R-:W1:Y:S01]  /*6010*/  MUFU.EX2 R40, R40 ;  /* 0x0000002800287308 */ /* 0x000e620000000800 */
[C---:B--2---:R-:W-:Y:S01]  /*6020*/  FADD.FTZ R14, R36.reuse, R59 ;  /* 0x0000003b240e7221 */ /* 0x044fe20000010000 */
[----:B------:R-:W-:Y:S01]  /*6030*/  FADD.FTZ R59, R45, R50 ;  /* 0x000000322d3b7221 */ /* 0x000fe20000010000 */
[----:B------:R-:W-:Y:S01]  /*6040*/  FFMA.FTZ R50, R51, UR11, -R85 ;  /* 0x0000000b33327c23 */ /* 0x000fe20008010855 */
[----:B------:R-:W-:Y:S01]  /*6050*/  F2FP.BF16.F32.PACK_AB R185, R36, R185 ;  /* 0x000000b924b9723e */ /* 0x000fe200000010ff */
[----:B------:R-:W-:-:S02]  /*6060*/  IMAD.MOV.U32 R45, RZ, RZ, R87 ;  /* 0x000000ffff2d7224 */ /* 0x000fc400078e0057 */
[----:B------:R-:W-:Y:S01]  /*6070*/  FADD.FTZ R70, R194, R59 ;  /* 0x0000003bc2467221 */ /* 0x000fe20000010000 */
[----:B------:R-:W-:Y:S01]  /*6080*/  F2FP.BF16.F32.PACK_AB R194, R73, R194 ;  /* 0x000000c249c2723e */ /* 0x000fe200000010ff */
[----:B------:R-:W2:Y:S01]  /*6090*/  MUFU.EX2 R189, R189 ;  /* 0x000000bd00bd7308 */ /* 0x000ea20000000800 */
[----:B0-----:R-:W-:Y:S01]  /*60a0*/  FADD.FTZ R51, R187, R14 ;  /* 0x0000000ebb337221 */ /* 0x001fe20000010000 */
[--C-:B------:R-:W-:Y:S02]  /*60b0*/  IMAD.MOV.U32 R36, RZ, RZ, R87.reuse ;  /* 0x000000ffff247224 */ /* 0x100fe400078e0057 */
[--C-:B------:R-:W-:Y:S02]  /*60c0*/  IMAD.MOV.U32 R33, RZ, RZ, R87.reuse ;  /* 0x000000ffff217224 */ /* 0x100fe400078e0057 */
[----:B------:R-:W-:Y:S02]  /*60d0*/  IMAD.MOV.U32 R32, RZ, RZ, R87 ;  /* 0x000000ffff207224 */ /* 0x000fe400078e0057 */
[----:B------:R-:W0:Y:S01]  /*60e0*/  MUFU.EX2 R44, R44 ;  /* 0x0000002c002c7308 */ /* 0x000e220000000800 */
[C---:B-1----:R-:W-:Y:S01]  /*60f0*/  FADD.FTZ R14, R40.reuse, R51 ;  /* 0x00000033280e7221 */ /* 0x042fe20000010000 */
[----:B------:R-:W-:Y:S01]  /*6100*/  FADD.FTZ R51, R73, R70 ;  /* 0x0000004649337221 */ /* 0x000fe20000010000 */
[----:B------:R-:W-:Y:S01]  /*6110*/  F2FP.BF16.F32.PACK_AB R187, R40, R187 ;  /* 0x000000bb28bb723e */ /* 0x000fe200000010ff */
[----:B------:R-:W-:-:S02]  /*6120*/  IMAD.MOV.U32 R73, RZ, RZ, R87 ;  /* 0x000000ffff497224 */ /* 0x000fc400078e0057 */
[----:B------:R-:W-:Y:S01]  /*6130*/  FADD.FTZ R54, R196, R51 ;  /* 0x00000033c4367221 */ /* 0x000fe20000010000 */
[----:B------:R-:W-:Y:S01]  /*6140*/  F2FP.BF16.F32.PACK_AB R196, R65, R196 ;  /* 0x000000c441c4723e */ /* 0x000fe200000010ff */
[----:B------:R-:W1:Y:S01]  /*6150*/  MUFU.EX2 R191, R191 ;  /* 0x000000bf00bf7308 */ /* 0x000e620000000800 */
[----:B--2---:R-:W-:Y:S01]  /*6160*/  FADD.FTZ R11, R189, R14 ;  /* 0x0000000ebd0b7221 */ /* 0x004fe20000010000 */
[----:B------:R-:W-:Y:S01]  /*6170*/  FADD.FTZ R51, R65, R54 ;  /* 0x0000003641337221 */ /* 0x000fe20000010000 */
[--C-:B------:R-:W-:Y:S02]  /*6180*/  IMAD.MOV.U32 R70, RZ, RZ, R87.reuse ;  /* 0x000000ffff467224 */ /* 0x100fe400078e0057 */
[----:B------:R-:W-:Y:S02]  /*6190*/  IMAD.MOV.U32 R65, RZ, RZ, R87 ;  /* 0x000000ffff417224 */ /* 0x000fe400078e0057 */
[----:B------:R-:W-:Y:S01]  /*61a0*/  FADD.FTZ R54, R198, R51 ;  /* 0x00000033c6367221 */ /* 0x000fe20000010000 */
[C---:B------:R-:W-:Y:S01]  /*61b0*/  F2FP.BF16.F32.PACK_AB R198, R69.reuse, R198 ;  /* 0x000000c645c6723e */ /* 0x040fe200000010ff */
[----:B------:R-:W2:Y:S01]  /*61c0*/  MUFU.EX2 R52, R52 ;  /* 0x0000003400347308 */ /* 0x000ea20000000800 */
[C---:B0-----:R-:W-:Y:S01]  /*61d0*/  FADD.FTZ R14, R44.reuse, R11 ;  /* 0x0000000b2c0e7221 */ /* 0x041fe20000010000 */
[----:B------:R-:W-:Y:S01]  /*61e0*/  FADD.FTZ R51, R69, R54 ;  /* 0x0000003645337221 */ /* 0x000fe20000010000 */
[----:B------:R-:W-:Y:S01]  /*61f0*/  F2FP.BF16.F32.PACK_AB R189, R44, R189 ;  /* 0x000000bd2cbd723e */ /* 0x000fe200000010ff */
[----:B------:R-:W-:-:S02]  /*6200*/  IMAD.MOV.U32 R69, RZ, RZ, R87 ;  /* 0x000000ffff457224 */ /* 0x000fc400078e0057 */
[----:B------:R-:W-:Y:S01]  /*6210*/  FADD.FTZ R46, R200, R51 ;  /* 0x00000033c82e7221 */ /* 0x000fe20000010000 */
[----:B------:R-:W-:Y:S01]  /*6220*/  F2FP.BF16.F32.PACK_AB R200, R57, R200 ;  /* 0x000000c839c8723e */ /* 0x000fe200000010ff */
[----:B------:R-:W0:Y:S01]  /*6230*/  MUFU.EX2 R193, R193 ;  /* 0x000000c100c17308 */ /* 0x000e220000000800 */
[----:B-1----:R-:W-:Y:S01]  /*6240*/  FADD.FTZ R11, R191, R14 ;  /* 0x0000000ebf0b7221 */ /* 0x002fe20000010000 */
[----:B------:R-:W-:Y:S01]  /*6250*/  FADD.FTZ R59, R57, R46 ;  /* 0x0000002e393b7221 */ /* 0x000fe20000010000 */
[----:B------:R-:W-:Y:S01]  /*6260*/  FFMA.FTZ R46, R26, UR11, -R85 ;  /* 0x0000000b1a2e7c23 */ /* 0x000fe20008010855 */
[----:B------:R-:W-:Y:S02]  /*6270*/  IMAD.MOV.U32 R57, RZ, RZ, R87 ;  /* 0x000000ffff397224 */ /* 0x000fe400078e0057 */
[----:B------:R-:W-:Y:S01]  /*6280*/  FADD.FTZ R54, R202, R59 ;  /* 0x0000003bca367221 */ /* 0x000fe20000010000 */
[----:B------:R-:W-:Y:S01]  /*6290*/  F2FP.BF16.F32.PACK_AB R202, R39, R202 ;  /* 0x000000ca27ca723e */ /* 0x000fe200000010ff */
[----:B------:R-:W1:Y:S01]  /*62a0*/  MUFU.EX2 R60, R60 ;  /* 0x0000003c003c7308 */ /* 0x000e620000000800 */
[C---:B--2---:R-:W-:Y:S01]  /*62b0*/  FADD.FTZ R14, R52.reuse, R11 ;  /* 0x0000000b340e7221 */ /* 0x044fe20000010000 */
[----:B------:R-:W-:Y:S01]  /*62c0*/  F2FP.BF16.F32.PACK_AB R191, R52, R191 ;  /* 0x000000bf34bf723e */ /* 0x000fe200000010ff */
[----:B------:R-:W-:-:S02]  /*62d0*/  IMAD.MOV.U32 R59, RZ, RZ, R87 ;  /* 0x000000ffff3b7224 */ /* 0x000fc400078e0057 */
[--C-:B------:R-:W-:Y:S02]  /*62e0*/  IMAD.MOV.U32 R52, RZ, RZ, R87.reuse ;  /* 0x000000ffff347224 */ /* 0x100fe400078e0057 */
[--C-:B------:R-:W-:Y:S01]  /*62f0*/  IMAD.MOV.U32 R44, RZ, RZ, R87.reuse ;  /* 0x000000ffff2c7224 */ /* 0x100fe200078e0057 */
[----:B------:R-:W2:Y:S01]  /*6300*/  MUFU.EX2 R195, R195 ;  /* 0x000000c300c37308 */ /* 0x000ea20000000800 */
[----:B0-----:R-:W-:Y:S01]  /*6310*/  FADD.FTZ R11, R193, R14 ;  /* 0x0000000ec10b7221 */ /* 0x001fe20000010000 */
[--C-:B------:R-:W-:Y:S02]  /*6320*/  IMAD.MOV.U32 R40, RZ, RZ, R87.reuse ;  /* 0x000000ffff287224 */ /* 0x100fe400078e0057 */
[--C-:B------:R-:W-:Y:S02]  /*6330*/  IMAD.MOV.U32 R29, RZ, RZ, R87.reuse ;  /* 0x000000ffff1d7224 */ /* 0x100fe400078e0057 */
[----:B------:R-:W-:Y:S02]  /*6340*/  IMAD.MOV.U32 R28, RZ, RZ, R87 ;  /* 0x000000ffff1c7224 */ /* 0x000fe400078e0057 */
[----:B------:R-:W0:Y:S01]  /*6350*/  MUFU.EX2 R64, R64 ;  /* 0x0000004000407308 */ /* 0x000e220000000800 */
[----:B-1----:R-:W-:Y:S01]  /*6360*/  FADD.FTZ R14, R60, R11 ;  /* 0x0000000b3c0e7221 */ /* 0x002fe20000010000 */
[----:B------:R-:W-:Y:S01]  /*6370*/  FFMA.FTZ R11, R12, UR11, -R85 ;  /* 0x0000000b0c0b7c23 */ /* 0x000fe20008010855 */
[----:B------:R-:W-:Y:S01]  /*6380*/  F2FP.BF16.F32.PACK_AB R193, R60, R193 ;  /* 0x000000c13cc1723e */ /* 0x000fe200000010ff */
[----:B------:R-:W-:-:S02]  /*6390*/  IMAD.MOV.U32 R85, RZ, RZ, R87 ;  /* 0x000000ffff557224 */ /* 0x000fc400078e0057 */
[--C-:B------:R-:W-:Y:S02]  /*63a0*/  IMAD.MOV.U32 R60, RZ, RZ, R87.reuse ;  /* 0x000000ffff3c7224 */ /* 0x100fe400078e0057 */
[----:B------:R-:W1:Y:S01]  /*63b0*/  MUFU.EX2 R197, R197 ;  /* 0x000000c500c57308 */ /* 0x000e620000000800 */
[----:B--2---:R-:W-:Y:S01]  /*63c0*/  FADD.FTZ R51, R195, R14 ;  /* 0x0000000ec3337221 */ /* 0x004fe20000010000 */
[--C-:B------:R-:W-:Y:S02]  /*63d0*/  IMAD.MOV.U32 R25, RZ, RZ, R87.reuse ;  /* 0x000000ffff197224 */ /* 0x100fe400078e0057 */
[----:B------:R-:W-:-:S04]  /*63e0*/  IMAD.MOV.U32 R24, RZ, RZ, R87 ;  /* 0x000000ffff187224 */ /* 0x000fc800078e0057 */
[----:B------:R-:W2:Y:S01]  /*63f0*/  MUFU.EX2 R66, R66 ;  /* 0x0000004200427308 */ /* 0x000ea20000000800 */
[C---:B0-----:R-:W-:Y:S01]  /*6400*/  FADD.FTZ R14, R64.reuse, R51 ;  /* 0x00000033400e7221 */ /* 0x041fe20000010000 */
[----:B------:R-:W-:Y:S01]  /*6410*/  F2FP.BF16.F32.PACK_AB R195, R64, R195 ;  /* 0x000000c340c3723e */ /* 0x000fe200000010ff */
[----:B------:R-:W-:-:S05]  /*6420*/  IMAD.MOV.U32 R64, RZ, RZ, R87 ;  /* 0x000000ffff407224 */ /* 0x000fca00078e0057 */
[----:B------:R-:W0:Y:S01]  /*6430*/  MUFU.EX2 R199, R199 ;  /* 0x000000c700c77308 */ /* 0x000e220000000800 */
[----:B-1----:R-:W-:-:S07]  /*6440*/  FADD.FTZ R51, R197, R14 ;  /* 0x0000000ec5337221 */ /* 0x002fce0000010000 */
[----:B------:R-:W1:Y:S01]  /*6450*/  MUFU.EX2 R68, R68 ;  /* 0x0000004400447308 */ /* 0x000e620000000800 */
[C---:B--2---:R-:W-:Y:S01]  /*6460*/  FADD.FTZ R14, R66.reuse, R51 ;  /* 0x00000033420e7221 */ /* 0x044fe20000010000 */
[----:B------:R-:W-:Y:S01]  /*6470*/  F2FP.BF16.F32.PACK_AB R197, R66, R197 ;  /* 0x000000c542c5723e */ /* 0x000fe200000010ff */
[----:B------:R-:W-:-:S05]  /*6480*/  IMAD.MOV.U32 R66, RZ, RZ, R87 ;  /* 0x000000ffff427224 */ /* 0x000fca00078e0057 */
[----:B------:R-:W2:Y:S01]  /*6490*/  MUFU.EX2 R201, R201 ;  /* 0x000000c900c97308 */ /* 0x000ea20000000800 */
[----:B0-----:R-:W-:-:S07]  /*64a0*/  FADD.FTZ R13, R199, R14 ;  /* 0x0000000ec70d7221 */ /* 0x001fce0000010000 */
[----:B------:R-:W0:Y:S01]  /*64b0*/  MUFU.EX2 R58, R58 ;  /* 0x0000003a003a7308 */ /* 0x000e220000000800 */
[C---:B-1----:R-:W-:Y:S01]  /*64c0*/  FADD.FTZ R14, R68.reuse, R13 ;  /* 0x0000000d440e7221 */ /* 0x042fe20000010000 */
[----:B------:R-:W-:Y:S01]  /*64d0*/  F2FP.BF16.F32.PACK_AB R199, R68, R199 ;  /* 0x000000c744c7723e */ /* 0x000fe200000010ff */
[----:B------:R-:W-:-:S05]  /*64e0*/  IMAD.MOV.U32 R68, RZ, RZ, R87 ;  /* 0x000000ffff447224 */ /* 0x000fca00078e0057 */
[----:B------:R-:W1:Y:S01]  /*64f0*/  MUFU.EX2 R203, R203 ;  /* 0x000000cb00cb7308 */ /* 0x000e620000000800 */
[----:B--2---:R-:W-:-:S07]  /*6500*/  FADD.FTZ R13, R201, R14 ;  /* 0x0000000ec90d7221 */ /* 0x004fce0000010000 */
        /* <DEDUP_REMOVED lines=10> */
[----:B------:R-:W-:Y:S01]  /*65b0*/  MUFU.EX2 R27, R27 ;  /* 0x0000001b001b7308 */ /* 0x000fe20000000800 */
[----:B0-----:R-:W-:-:S07]  /*65c0*/  FADD.FTZ R13, R205, R14 ;  /* 0x0000000ecd0d7221 */ /* 0x001fce0000010000 */
[----:B------:R-:W0:Y:S01]  /*65d0*/  MUFU.EX2 R207, R207 ;  /* 0x000000cf00cf7308 */ /* 0x000e220000000800 */
[C---:B-1----:R-:W-:Y:S01]  /*65e0*/  FADD.FTZ R14, R50.reuse, R13 ;  /* 0x0000000d320e7221 */ /* 0x042fe20000010000 */
[----:B------:R-:W-:Y:S01]  /*65f0*/  F2FP.BF16.F32.PACK_AB R205, R50, R205 ;  /* 0x000000cd32cd723e */ /* 0x000fe200000010ff */
[----:B------:R-:W-:-:S05]  /*6600*/  IMAD.MOV.U32 R50, RZ, RZ, R87 ;  /* 0x000000ffff327224 */ /* 0x000fca00078e0057 */
[----:B------:R-:W-:Y:S08]  /*6610*/  MUFU.EX2 R206, R206 ;  /* 0x000000ce00ce7308 */ /* 0x000ff00000000800 */
[----:B------:R1:W2:Y:S01]  /*6620*/  MUFU.EX2 R42, R55 ;  /* 0x00000037002a7308 */ /* 0x0002a20000000800 */
[----:B0-----:R-:W-:-:S07]  /*6630*/  FADD.FTZ R13, R207, R14 ;  /* 0x0000000ecf0d7221 */ /* 0x001fce0000010000 */
[----:B------:R-:W0:Y:S01]  /*6640*/  MUFU.EX2 R31, R31 ;  /* 0x0000001f001f7308 */ /* 0x000e220000000800 */
[----:B-1----:R-:W-:Y:S01]  /*6650*/  FADD.FTZ R55, R39, R54 ;  /* 0x0000003627377221 */ /* 0x002fe20000010000 */
[----:B------:R-:W-:-:S03]  /*6660*/  IMAD.MOV.U32 R39, RZ, RZ, R87 ;  /* 0x000000ffff277224 */ /* 0x000fc600078e0057 */
[----:B------:R-:W-:Y:S01]  /*6670*/  FADD.FTZ R26, R204, R55 ;  /* 0x00000037cc1a7221 */ /* 0x000fe20000010000 */
[C---:B------:R-:W-:Y:S01]  /*6680*/  F2FP.BF16.F32.PACK_AB R204, R27.reuse, R204 ;  /* 0x000000cc1bcc723e */ /* 0x040fe200000010ff */
[----:B------:R-:W-:Y:S01]  /*6690*/  IMAD.MOV.U32 R55, RZ, RZ, R87 ;  /* 0x000000ffff377224 */ /* 0x000fe200078e0057 */
[----:B------:R-:W1:Y:S01]  /*66a0*/  MUFU.EX2 R209, R209 ;  /* 0x000000d100d17308 */ /* 0x000e620000000800 */
[----:B------:R-:W-:Y:S01]  /*66b0*/  FADD.FTZ R51, R27, R26 ;  /* 0x0000001a1b337221 */ /* 0x000fe20000010000 */
[C---:B--2---:R-:W-:Y:S01]  /*66c0*/  FADD.FTZ R14, R42.reuse, R13 ;  /* 0x0000000d2a0e7221 */ /* 0x044fe20000010000 */
[----:B------:R-:W-:Y:S01]  /*66d0*/  F2FP.BF16.F32.PACK_AB R207, R42, R207 ;  /* 0x000000cf2acf723e */ /* 0x000fe200000010ff */
[----:B------:R-:W-:Y:S02]  /*66e0*/  IMAD.MOV.U32 R42, RZ, RZ, R87 ;  /* 0x000000ffff2a7224 */ /* 0x000fe400078e0057 */
[----:B------:R-:W-:Y:S01]  /*66f0*/  FADD.FTZ R54, R206, R51 ;  /* 0x00000033ce367221 */ /* 0x000fe20000010000 */
[--C-:B------:R-:W-:Y:S01]  /*6700*/  IMAD.MOV.U32 R51, RZ, RZ, R87.reuse ;  /* 0x000000ffff337224 */ /* 0x100fe200078e0057 */
[----:B------:R-:W2:Y:S02]  /*6710*/  MUFU.EX2 R208, R208 ;  /* 0x000000d000d07308 */ /* 0x000ea40000000800 */
[C---:B0-----:R-:W-:Y:S01]  /*6720*/  FADD.FTZ R15, R31.reuse, R54 ;  /* 0x000000361f0f7221 */ /* 0x041fe20000010000 */
[----:B------:R-:W-:Y:S01]  /*6730*/  F2FP.BF16.F32.PACK_AB R206, R31, R206 ;  /* 0x000000ce1fce723e */ /* 0x000fe200000010ff */
[----:B------:R-:W-:-:S02]  /*6740*/  IMAD.MOV.U32 R31, RZ, RZ, R87 ;  /* 0x000000ffff1f7224 */ /* 0x000fc400078e0057 */
[----:B------:R-:W-:Y:S02]  /*6750*/  IMAD.MOV.U32 R27, RZ, RZ, R87 ;  /* 0x000000ffff1b7224 */ /* 0x000fe400078e0057 */
[----:B------:R0:W3:Y:S01]  /*6760*/  MUFU.EX2 R12, R43 ;  /* 0x0000002b000c7308 */ /* 0x0000e20000000800 */
[----:B-1----:R-:W-:-:S07]  /*6770*/  FADD.FTZ R13, R209, R14 ;  /* 0x0000000ed10d7221 */ /* 0x002fce0000010000 */
[----:B------:R-:W1:Y:S01]  /*6780*/  MUFU.EX2 R49, R49 ;  /* 0x0000003100317308 */ /* 0x000e620000000800 */
[----:B--2---:R-:W-:Y:S01]  /*6790*/  FADD.FTZ R54, R208, R15 ;  /* 0x0000000fd0367221 */ /* 0x004fe20000010000 */
[----:B0-----:R-:W-:-:S06]  /*67a0*/  IMAD.MOV.U32 R43, RZ, RZ, R87 ;  /* 0x000000ffff2b7224 */ /* 0x001fcc00078e0057 */
[----:B------:R-:W0:Y:S01]  /*67b0*/  MUFU.EX2 R211, R211 ;  /* 0x000000d300d37308 */ /* 0x000e220000000800 */
[C---:B---3--:R-:W-:Y:S01]  /*67c0*/  FADD.FTZ R14, R12.reuse, R13 ;  /* 0x0000000d0c0e7221 */ /* 0x048fe20000010000 */
[----:B------:R-:W-:-:S06]  /*67d0*/  F2FP.BF16.F32.PACK_AB R209, R12, R209 ;  /* 0x000000d10cd1723e */ /* 0x000fcc00000010ff */
[----:B------:R-:W2:Y:S01]  /*67e0*/  MUFU.EX2 R210, R210 ;  /* 0x000000d200d27308 */ /* 0x000ea20000000800 */
[C---:B-1----:R-:W-:Y:S01]  /*67f0*/  FADD.FTZ R15, R49.reuse, R54 ;  /* 0x00000036310f7221 */ /* 0x042fe20000010000 */
[----:B------:R-:W-:Y:S01]  /*6800*/  F2FP.BF16.F32.PACK_AB R208, R49, R208 ;  /* 0x000000d031d0723e */ /* 0x000fe200000010ff */
[----:B------:R-:W-:-:S05]  /*6810*/  IMAD.MOV.U32 R49, RZ, RZ, R87 ;  /* 0x000000ffff317224 */ /* 0x000fca00078e0057 */
[----:B------:R1:W3:Y:S01]  /*6820*/  MUFU.EX2 R26, R47 ;  /* 0x0000002f001a7308 */ /* 0x0002e20000000800 */
[----:B0-----:R-:W-:-:S07]  /*6830*/  FADD.FTZ R13, R211, R14 ;  /* 0x0000000ed30d7221 */ /* 0x001fce0000010000 */
[----:B------:R-:W0:Y:S01]  /*6840*/  MUFU.EX2 R53, R53 ;  /* 0x0000003500357308 */ /* 0x000e220000000800 */
[----:B--2---:R-:W-:Y:S01]  /*6850*/  FADD.FTZ R54, R210, R15 ;  /* 0x0000000fd2367221 */ /* 0x004fe20000010000 */
[----:B-1----:R-:W-:-:S06]  /*6860*/  IMAD.MOV.U32 R47, RZ, RZ, R87 ;  /* 0x000000ffff2f7224 */ /* 0x002fcc00078e0057 */
[----:B------:R-:W1:Y:S01]  /*6870*/  MUFU.EX2 R34, R34 ;  /* 0x0000002200227308 */ /* 0x000e620000000800 */
[C---:B---3--:R-:W-:Y:S01]  /*6880*/  FADD.FTZ R13, R26.reuse, R13 ;  /* 0x0000000d1a0d7221 */ /* 0x048fe20000010000 */
        /* <DEDUP_REMOVED lines=8> */
[----:B------:R-:W1:Y:S01]  /*6910*/  MUFU.EX2 R61, R61 ;  /* 0x0000003d003d7308 */ /* 0x000e620000000800 */
[----:B--2---:R-:W-:-:S07]  /*6920*/  FADD.FTZ R54, R212, R15 ;  /* 0x0000000fd4367221 */ /* 0x004fce0000010000 */
[----:B------:R-:W2:Y:S01]  /*6930*/  MUFU.EX2 R38, R38 ;  /* 0x0000002600267308 */ /* 0x000ea20000000800 */
[C---:B0-----:R-:W-:Y:S01]  /*6940*/  FADD.FTZ R13, R35.reuse, R20 ;  /* 0x00000014230d7221 */ /* 0x041fe20000010000 */
[----:B------:R-:W-:Y:S01]  /*6950*/  F2FP.BF16.F32.PACK_AB R213, R35, R34 ;  /* 0x0000002223d5723e */ /* 0x000fe200000010ff */
[--C-:B------:R-:W-:Y:S02]  /*6960*/  IMAD.MOV.U32 R35, RZ, RZ, R87.reuse ;  /* 0x000000ffff237224 */ /* 0x100fe400078e0057 */
[----:B------:R-:W-:-:S03]  /*6970*/  IMAD.MOV.U32 R34, RZ, RZ, R87 ;  /* 0x000000ffff227224 */ /* 0x000fc600078e0057 */
[----:B------:R-:W0:Y:S01]  /*6980*/  MUFU.EX2 R214, R214 ;  /* 0x000000d600d67308 */ /* 0x000e220000000800 */
[C---:B-1----:R-:W-:Y:S01]  /*6990*/  FADD.FTZ R15, R61.reuse, R54 ;  /* 0x000000363d0f7221 */ /* 0x042fe20000010000 */
[----:B------:R-:W-:Y:S01]  /*69a0*/  F2FP.BF16.F32.PACK_AB R212, R61, R212 ;  /* 0x000000d43dd4723e */ /* 0x000fe200000010ff */
[----:B------:R-:W-:-:S05]  /*69b0*/  IMAD.MOV.U32 R61, RZ, RZ, R87 ;  /* 0x000000ffff3d7224 */ /* 0x000fca00078e0057 */
[----:B------:R-:W1:Y:S01]  /*69c0*/  MUFU.EX2 R11, R11 ;  /* 0x0000000b000b7308 */ /* 0x000e620000000800 */
[----:B--2---:R-:W-:-:S07]  /*69d0*/  FADD.FTZ R20, R38, R13 ;  /* 0x0000000d26147221 */ /* 0x004fce0000010000 */
[----:B------:R-:W2:Y:S01]  /*69e0*/  MUFU.EX2 R77, R77 ;  /* 0x0000004d004d7308 */ /* 0x000ea20000000800 */
[----:B0-----:R-:W-:-:S07]  /*69f0*/  FADD.FTZ R54, R214, R15 ;  /* 0x0000000fd6367221 */ /* 0x001fce0000010000 */
[----:B------:R-:W0:Y:S01]  /*6a00*/  MUFU.EX2 R46, R46 ;  /* 0x0000002e002e7308 */ /* 0x000e220000000800 */
[C---:B-1----:R-:W-:Y:S01]  /*6a10*/  FADD.FTZ R13, R11.reuse, R20 ;  /* 0x000000140b0d7221 */ /* 0x042fe20000010000 */
[----:B------:R-:W-:Y:S01]  /*6a20*/  F2FP.BF16.F32.PACK_AB R215, R11, R38 ;  /* 0x000000260bd7723e */ /* 0x000fe200000010ff */
[----:B------:R-:W-:-:S05]  /*6a30*/  IMAD.MOV.U32 R38, RZ, RZ, R87 ;  /* 0x000000ffff267224 */ /* 0x000fca00078e0057 */
[----:B------:R-:W1:Y:S01]  /*6a40*/  MUFU.EX2 R216, R216 ;  /* 0x000000d800d87308 */ /* 0x000e620000000800 */
[C---:B--2---:R-:W-:Y:S01]  /*6a50*/  FADD.FTZ R15, R77.reuse, R54 ;  /* 0x000000364d0f7221 */ /* 0x044fe20000010000 */
[----:B------:R-:W-:Y:S01]  /*6a60*/  F2FP.BF16.F32.PACK_AB R214, R77, R214 ;  /* 0x000000d64dd6723e */ /* 0x000fe200000010ff */
[----:B------:R-:W-:-:S05]  /*6a70*/  IMAD.MOV.U32 R77, RZ, RZ, R87 ;  /* 0x000000ffff4d7224 */ /* 0x000fca00078e0057 */
[----:B------:R2:W3:Y:S01]  /*6a80*/  MUFU.EX2 R217, R48 ;  /* 0x0000003000d97308 */ /* 0x0004e20000000800 */
[----:B0-----:R-:W-:-:S07]  /*6a90*/  FADD.FTZ R20, R46, R13 ;  /* 0x0000000d2e147221 */ /* 0x001fce0000010000 */
[----:B------:R-:W0:Y:S01]  /*6aa0*/  MUFU.EX2 R81, R81 ;  /* 0x0000005100517308 */ /* 0x000e220000000800 */
[----:B-1----:R-:W-:Y:S01]  /*6ab0*/  FADD.FTZ R54, R216, R15 ;  /* 0x0000000fd8367221 */ /* 0x002fe20000010000 */
[----:B--2---:R-:W-:-:S06]  /*6ac0*/  IMAD.MOV.U32 R48, RZ, RZ, R87 ;  /* 0x000000ffff307224 */ /* 0x004fcc00078e0057 */
[----:B------:R-:W1:Y:S01]  /*6ad0*/  MUFU.EX2 R30, R30 ;  /* 0x0000001e001e7308 */ /* 0x000e620000000800 */
[C---:B---3--:R-:W-:Y:S01]  /*6ae0*/  FADD.FTZ R13, R217.reuse, R20 ;  /* 0x00000014d90d7221 */ /* 0x048fe20000010000 */
[----:B------:R-:W-:Y:S01]  /*6af0*/  F2FP.BF16.F32.PACK_AB R217, R217, R46 ;  /* 0x0000002ed9d9723e */ /* 0x000fe200000010ff */
[----:B------:R-:W-:-:S05]  /*6b00*/  IMAD.MOV.U32 R46, RZ, RZ, R87 ;  /* 0x000000ffff2e7224 */ /* 0x000fca00078e0057 */
[----:B------:R-:W2:Y:S01]  /*6b10*/  MUFU.EX2 R218, R218 ;  /* 0x000000da00da7308 */ /* 0x000ea20000000800 */
[C---:B0-----:R-:W-:Y:S01]  /*6b20*/  FADD.FTZ R15, R81.reuse, R54 ;  /* 0x00000036510f7221 */ /* 0x041fe20000010000 */
[----:B------:R-:W-:Y:S01]  /*6b30*/  F2FP.BF16.F32.PACK_AB R216, R81, R216 ;  /* 0x000000d851d8723e */ /* 0x000fe200000010ff */
[--C-:B------:R-:W-:Y:S02]  /*6b40*/  IMAD.MOV.U32 R81, RZ, RZ, R87.reuse ;  /* 0x000000ffff517224 */ /* 0x100fe400078e0057 */
[----:B------:R-:W-:-:S03]  /*6b50*/  IMAD.MOV.U32 R54, RZ, RZ, R87 ;  /* 0x000000ffff367224 */ /* 0x000fc600078e0057 */
[----:B------:R0:W3:Y:S01]  /*6b60*/  MUFU.EX2 R219, R56 ;  /* 0x0000003800db7308 */ /* 0x0000e20000000800 */
[----:B-1----:R-:W-:-:S07]  /*6b70*/  FADD.FTZ R12, R30, R13 ;  /* 0x0000000d1e0c7221 */ /* 0x002fce0000010000 */
[----:B------:R-:W1:Y:S01]  /*6b80*/  MUFU.EX2 R83, R83 ;  /* 0x0000005300537308 */ /* 0x000e620000000800 */
[----:B--2---:R-:W-:Y:S01]  /*6b90*/  FADD.FTZ R14, R218, R15 ;  /* 0x0000000fda0e7221 */ /* 0x004fe20000010000 */
[--C-:B0-----:R-:W-:Y:S02]  /*6ba0*/  IMAD.MOV.U32 R56, RZ, RZ, R87.reuse ;  /* 0x000000ffff387224 */ /* 0x101fe400078e0057 */
[C---:B---3--:R-:W-:Y:S01]  /*6bb0*/  FADD.FTZ R13, R219.reuse, R12 ;  /* 0x0000000cdb0d7221 */ /* 0x048fe20000010000 */
[----:B------:R-:W-:Y:S01]  /*6bc0*/  F2FP.BF16.F32.PACK_AB R219, R219, R30 ;  /* 0x0000001edbdb723e */ /* 0x000fe200000010ff */
[--C-:B------:R-:W-:Y:S02]  /*6bd0*/  IMAD.MOV.U32 R30, RZ, RZ, R87.reuse ;  /* 0x000000ffff1e7224 */ /* 0x100fe400078e0057 */
[C---:B-1----:R-:W-:Y:S01]  /*6be0*/  FADD.FTZ R14, R83.reuse, R14 ;  /* 0x0000000e530e7221 */ /* 0x042fe20000010000 */
[----:B------:R-:W-:Y:S01]  /*6bf0*/  F2FP.BF16.F32.PACK_AB R218, R83, R218 ;  /* 0x000000da53da723e */ /* 0x000fe200000010ff */
[----:B------:R-:W-:Y:S01]  /*6c00*/  IMAD.MOV.U32 R83, RZ, RZ, R87 ;  /* 0x000000ffff537224 */ /* 0x000fe200078e0057 */
[----:B------:R-:W-:Y:S06]  /*6c10*/  @!P2 BRA `(.L_x_180) ;  /* 0x0000004c0080a947 */ /* 0x000fec0003800000 */
[----:B------:R-:W-:Y:S01]  /*6c20*/  R2UR UR60, R2 ;  /* 0x00000000023c72ca */ /* 0x000fe200000e0000 */
[----:B------:R-:W-:Y:S01]  /*6c30*/  IMAD.MOV.U32 R11, RZ, RZ, R92 ;  /* 0x000000ffff0b7224 */ /* 0x000fe200078e005c */
        /* <DEDUP_REMOVED lines=33> */
[----:B------:R-:W-:-:S07]  /*6e50*/  CS2R R24, SRZ ;  /* 0x0000000000187805 */ /* 0x000fce000001ff00 */
.L_x_189:
[----:B------:R-:W-:Y:S01]  /*6e60*/  R2UR UR10, R19 ;  /* 0x00000000130a72ca */ /* 0x000fe200000e0000 */
[----:B------:R-:W-:-:S04]  /*6e70*/  UIADD3 UR6, UR60, 0x1, URZ ;  /* 0x000000013c067890 */ /* 0x000fc8000fffe03f */
[----:B------:R-:W-:-:S04]  /*6e80*/  UISETP.NE.AND UP0, UPT, UR6, 0x2, UPT ;  /* 0x000000020600788c */ /* 0x000fc8000bf05270 */
[----:B------:R-:W-:Y:S02]  /*6e90*/  USEL UR7, URZ, 0x1, UP0 ;  /* 0x000000013f077887 */ /* 0x000fe40008000000 */
[----:B------:R-:W-:Y:S02]  /*6ea0*/  USEL UR6, UR6, URZ, UP0 ;  /* 0x0000003f06067287 */ /* 0x000fe40008000000 */
[----:B------:R-:W-:Y:S02]  /*6eb0*/  ISETP.NE.AND P3, PT, RZ, UR10, PT ;  /* 0x0000000aff007c0c */ /* 0x000fe4000bf65270 */
[----:B------:R-:W-:Y:S02]  /*6ec0*/  LOP3.LUT R16, R15, UR7, RZ, 0x3c, !PT ;  /* 0x000000070f107c12 */ /* 0x000fe4000f8e3cff */
[----:B------:R-:W-:-:S09]  /*6ed0*/  IMAD.U32 R2, RZ, RZ, UR6 ;  /* 0x00000006ff027e24 */ /* 0x000fd2000f8e00ff */
[----:B------:R-:W-:Y:S05]  /*6ee0*/  @P3 BRA `(.L_x_181) ;  /* 0x0000000000343947 */ /* 0x000fea0003800000 */
[----:B------:R-:W-:Y:S05]  /*6ef0*/  @!P0 BRA `(.L_x_182) ;  /* 0x0000000000048947 */ /* 0x000fea0003800000 */
[----:B------:R-:W-:Y:S01]  /*6f00*/  BPT.TRAP 0x1 ;  /* 0x000000040000795c */ /* 0x000fe20000300000 */
.L_x_182:
[----:B------:R-:W0:Y:S01]  /*6f10*/  S2UR UR7, SR_CgaCtaId ;  /* 0x00000000000779c3 */ /* 0x000e220000008800 */
[----:B------:R-:W-:Y:S01]  /*6f20*/  UMOV UR6, 0x400 ;  /* 0x0000040000067882 */ /* 0x000fe20000000000 */
[----:B------:R-:W-:Y:S01]  /*6f30*/  SHF.L.U32 R21, R16, 0x1f, RZ ;  /* 0x0000001f10157819 */ /* 0x000fe200000006ff */
[----:B0-----:R-:W-:-:S06]  /*6f40*/  ULEA UR6, UR7, UR6, 0x18 ;  /* 0x0000000607067291 */ /* 0x001fcc000f8ec03f */
[----:B------:R-:W-:-:S04]  /*6f50*/  LEA R0, R2, UR6, 0x3 ;  /* 0x0000000602007c11 */ /* 0x000fc8000f8e18ff */
[----:B------:R0:W1:Y:S01]  /*6f60*/  SYNCS.PHASECHK.TRANS64.TRYWAIT P2, [R0+URZ+0x34830], R21 ;  /* 0x03483015000075a7 */ /* 0x000062000804017f */
[----:B------:R-:W-:Y:S05]  /*6f70*/  @!P0 BRA `(.L_x_183) ;  /* 0x0000000000048947 */ /* 0x000fea0003800000 */
[----:B------:R-:W-:Y:S01]  /*6f80*/  BPT.TRAP 0x1 ;  /* 0x000000040000795c */ /* 0x000fe20000300000 */
.L_x_183:
[----:B-1----:R-:W-:Y:S05]  /*6f90*/  @P2 BRA `(.L_x_181) ;  /* 0x0000000000082947 */ /* 0x002fea0003800000 */
[----:B------:R-:W1:Y:S02]  /*6fa0*/  SYNCS.PHASECHK.TRANS64.TRYWAIT P2, [R0+URZ+0x34830], R21 ;  /* 0x03483015000075a7 */ /* 0x000e64000804017f */
[----:B-1----:R-:W-:Y:S05]  /*6fb0*/  @!P2 BRA `(.L_x_184) ;  /* 0x000000f00040a947 */ /* 0x002fea0003800000 */
.L_x_181:
[----:B------:R-:W2:Y:S01]  /*6fc0*/  S2R R10, SR_TID.X ;  /* 0x00000000000a7919 */ /* 0x000ea20000002100 */
[----:B------:R-:W-:Y:S01]  /*6fd0*/  R2UR UR7, R3 ;  /* 0x00000000030772ca */ /* 0x000fe200000e0000 */
[----:B------:R-:W-:Y:S01]  /*6fe0*/  UMOV UR24, UR4 ;  /* 0x0000000400187c82 */ /* 0x000fe20008000000 */
[----:B------:R-:W-:Y:S01]  /*6ff0*/  R2UR UR6, R2 ;  /* 0x00000000020672ca */ /* 0x000fe200000e0000 */
[----:B------:R-:W-:Y:S01]  /*7000*/  UMOV UR25, UR5 ;  /* 0x0000000500197c82 */ /* 0x000fe20008000000 */
[----:B------:R-:W-:Y:S01]  /*7010*/  UMOV UR27, 0x40000040 ;  /* 0x40000040001b7882 */ /* 0x000fe20000000000 */
[----:B------:R-:W-:Y:S01]  /*7020*/  UMOV UR28, UR4 ;  /* 0x00000004001c7c82 */ /* 0x000fe20008000000 */
        /* <DEDUP_REMOVED lines=9> */
[----:B------:R-:W-:Y:S01]  /*70c0*/  UIMAD UR6, UR6, 0xb00, UR7 ;  /* 0x00000b00060678a4 */ /* 0x000fe2000f8e0207 */
[----:B------:R-:W-:Y:S01]  /*70d0*/  R2UR UR18, R8 ;  /* 0x00000000081272ca */ /* 0x000fe200000e0000 */
[----:B------:R-:W-:Y:S01]  /*70e0*/  UMOV UR41, UR5 ;  /* 0x0000000500297c82 */ /* 0x000fe20008000000 */
[----:B------:R-:W-:Y:S01]  /*70f0*/  UMOV UR7, 0x40000040 ;  /* 0x4000004000077882 */ /* 0x000fe20000000000 */
[----:B------:R-:W-:Y:S01]  /*7100*/  UIADD3 UR26, UR6, 0x80, URZ ;  /* 0x00000080061a7890 */ /* 0x000fe2000fffe03f */
[----:B------:R-:W-:Y:S01]  /*7110*/  R2UR UR19, R9 ;  /* 0x00000000091372ca */ /* 0x000fe200000e0000 */
[----:B------:R-:W-:Y:S01]  /*7120*/  UIADD3 UR30, UR6, 0x100, URZ ;  /* 0x00000100061e7890 */ /* 0x000fe2000fffe03f */
[----:B------:R-:W-:Y:S01]  /*7130*/  R2UR UR14, R6 ;  /* 0x00000000060e72ca */ /* 0x000fe200000e0000 */
[----:B------:R-:W-:Y:S01]  /*7140*/  UIADD3 UR34, UR6, 0x180, URZ ;  /* 0x0000018006227890 */ /* 0x000fe2000fffe03f */
[----:B------:R-:W-:Y:S01]  /*7150*/  R2UR UR15, R7 ;  /* 0x00000000070f72ca */ /* 0x000fe200000e0000 */
[----:B------:R-:W-:Y:S01]  /*7160*/  UIADD3 UR38, UR6, 0x200, URZ ;  /* 0x0000020006267890 */ /* 0x000fe2000fffe03f */
[----:B------:R-:W-:Y:S01]  /*7170*/  R2UR UR11, R5 ;  /* 0x00000000050b72ca */ /* 0x000fe200000e0000 */
[----:B------:R-:W-:Y:S01]  /*7180*/  UIADD3 UR42, UR6, 0x280, URZ ;  /* 0x00000280062a7890 */ /* 0x000fe2000fffe03f */
[----:B------:R-:W-:Y:S01]  /*7190*/  UMOV UR43, 0x40000040 ;  /* 0x40000040002b7882 */ /* 0x000fe20000000000 */
[----:B------:R-:W-:Y:S01]  /*71a0*/  UIADD3 UR46, UR6, 0x300, URZ ;  /* 0x00000300062e7890 */ /* 0x000fe2000fffe03f */
[----:B--2---:R-:W-:Y:S01]  /*71b0*/  SHF.R.U32.HI R10, RZ, 0x7, R10 ;  /* 0x00000007ff0a7819 */ /* 0x004fe2000001160a */
[----:B------:R-:W-:Y:S01]  /*71c0*/  UMOV UR44, UR4 ;  /* 0x00000004002c7c82 */ /* 0x000fe20008000000 */
[----:B------:R-:W-:Y:S01]  /*71d0*/  UMOV UR45, UR5 ;  /* 0x00000005002d7c82 */ /* 0x000fe20008000000 */
[----:B------:R-:W-:Y:S01]  /*71e0*/  UMOV UR47, 0x40000040 ;  /* 0x40000040002f7882 */ /* 0x000fe20000000000 */
[----:B------:R-:W-:Y:S01]  /*71f0*/  UIADD3 UR50, UR6, 0x400, URZ ;  /* 0x0000040006327890 */ /* 0x000fe2000fffe03f */
[----:B01----:R-:W-:Y:S01]  /*7200*/  VIADD R0, R10, 0x8 ;  /* 0x000000080a007836 */ /* 0x003fe20000000000 */
[----:B------:R-:W-:Y:S01]  /*7210*/  UMOV UR48, UR4 ;  /* 0x0000000400307c82 */ /* 0x000fe20008000000 */
[----:B------:R-:W-:Y:S01]  /*7220*/  UMOV UR49, UR5 ;  /* 0x0000000500317c82 */ /* 0x000fe20008000000 */
[----:B------:R-:W-:Y:S01]  /*7230*/  UMOV UR51, 0x40000040 ;  /* 0x4000004000337882 */ /* 0x000fe20000000000 */
[----:B------:R-:W-:Y:S01]  /*7240*/  UIADD3 UR54, UR6, 0x480, URZ ;  /* 0x0000048006367890 */ /* 0x000fe2000fffe03f */
[----:B------:R0:W-:Y:S01]  /*7250*/  BAR.SYNC.DEFER_BLOCKING R0, 0x100 ;  /* 0x000400000000751d */ /* 0x0001e20000010000 */
[----:B------:R-:W-:-:S02]  /*7260*/  UIADD3 UR58, UR6, 0x500, URZ ;  /* 0x00000500063a7890 */ /* 0x000fc4000fffe03f */
[----:B------:R-:W-:Y:S02]  /*7270*/  UIADD3 UR10, UR6, 0x82, URZ ;  /* 0x00000082060a7890 */ /* 0x000fe4000fffe03f */
[----:B------:R-:W-:Y:S01]  /*7280*/  UIADD3 UR22, UR6, 0x586, URZ ;  /* 0x0000058606167890 */ /* 0x000fe2000fffe03f */
[----:B------:R-:W-:Y:S01]  /*7290*/  UMOV UR52, UR4 ;  /* 0x0000000400347c82 */ /* 0x000fe20008000000 */
[----:B------:R-:W-:Y:S01]  /*72a0*/  UMOV UR53, UR5 ;  /* 0x0000000500357c82 */ /* 0x000fe20008000000 */
[----:B------:R-:W-:Y:S01]  /*72b0*/  UMOV UR55, 0x40000040 ;  /* 0x4000004000377882 */ /* 0x000fe20000000000 */
[----:B------:R-:W-:Y:S01]  /*72c0*/  UMOV UR56, UR4 ;  /* 0x0000000400387c82 */ /* 0x000fe20008000000 */
[----:B------:R-:W-:Y:S01]  /*72d0*/  UMOV UR57, UR5 ;  /* 0x0000000500397c82 */ /* 0x000fe20008000000 */
[----:B------:R-:W-:Y:S01]  /*72e0*/  UMOV UR59, 0x40000040 ;  /* 0x40000040003b7882 */ /* 0x000fe20000000000 */
[----:B------:R-:W-:Y:S01]  /*72f0*/  UMOV UR23, 0x40000040 ;  /* 0x4000004000177882 */ /* 0x000fe20000000000 */
[----:B------:R-:W-:-:S06]  /*7300*/  WARPGROUP.ARRIVE ;  /* 0x00000000000079c5 */ /* 0x000fcc0000000000 */
[----:B------:R-:W-:Y:S01]  /*7310*/  HGMMA.64x16x16.F32.BF16 R168, gdesc[UR4], RZ, !UPT, gsb0 ;  /* 0x0020000004a879f0 */ /* 0x000fe2000c0018ff */
[----:B------:R-:W-:Y:S02]  /*7320*/  UIADD3 UR7, UR6, 0x380, URZ ;  /* 0x0000038006077890 */ /* 0x000fe4000fffe03f */
        /* <DEDUP_REMOVED lines=64> */
[----:B------:R-:W-:Y:S01]  /*7730*/  R2UR UR10, R4 ;  /* 0x00000000040a72ca */ /* 0x000fe200000e0000 */
        /* <DEDUP_REMOVED lines=78> */
[----:B------:R-:W-:Y:S02]  /*7c20*/  UIADD3 UR7, UR6, 0x504, URZ ;  /* 0x0000050406077890 */ /* 0x000fe4000fffe03f */
        /* <DEDUP_REMOVED lines=416> */
.L_x_186:
[----:B------:R-:W0:Y:S01]  /*9630*/  S2UR UR7, SR_CgaCtaId ;  /* 0x00000000000779c3 */ /* 0x000e220000008800 */
[----:B------:R-:W-:Y:S01]  /*9640*/  UMOV UR6, 0x400 ;  /* 0x0000040000067882 */ /* 0x000fe20000000000 */
[----:B------:R-:W-:Y:S01]  /*9650*/  SHF.L.U32 R0, R15, 0x1f, RZ ;  /* 0x0000001f0f007819 */ /* 0x000fe200000006ff */
[----:B0-----:R-:W-:-:S04]  /*9660*/  ULEA UR6, UR7, UR6, 0x18 ;  /* 0x0000000607067291 */ /* 0x001fc8000f8ec03f */
[----:B------:R-:W-:-:S09]  /*9670*/  ULEA UR6, UR60, UR6, 0x3 ;  /* 0x000000063c067291 */ /* 0x000fd2000f8e183f */
[----:B------:R0:W1:Y:S01]  /*9680*/  SYNCS.PHASECHK.TRANS64.TRYWAIT P2, [UR6+0x34850], R0 ;  /* 0x03485000ff0075a7 */ /* 0x0000620008040146 */
[----:B------:R-:W-:Y:S05]  /*9690*/  @!P0 BRA `(.L_x_187) ;  /* 0x0000000000048947 */ /* 0x000fea0003800000 */
[----:B------:R-:W-:Y:S01]  /*96a0*/  BPT.TRAP 0x1 ;  /* 0x000000040000795c */ /* 0x000fe20000300000 */
.L_x_187:
[----:B-1----:R-:W-:Y:S05]  /*96b0*/  @P2 BRA `(.L_x_185) ;  /* 0x0000000000082947 */ /* 0x002fea0003800000 */
[----:B------:R-:W1:Y:S02]  /*96c0*/  SYNCS.PHASECHK.TRANS64.TRYWAIT P2, [UR6+0x34850], R0 ;  /* 0x03485000ff0075a7 */ /* 0x000e640008040146 */
[----:B-1----:R-:W-:Y:S05]  /*96d0*/  @!P2 BRA `(.L_x_188) ;  /* 0x000000c8008ca947 */ /* 0x002fea0003800000 */
.L_x_185:
[----:B------:R-:W2:Y:S01]  /*96e0*/  S2UR UR7, SR_CgaCtaId ;  /* 0x00000000000779c3 */ /* 0x000ea20000008800 */
[----:B------:R-:W-:Y:S01]  /*96f0*/  UMOV UR6, 0x400 ;  /* 0x0000040000067882 */ /* 0x000fe20000000000 */
[----:B------:R-:W-:Y:S01]  /*9700*/  WARPGROUP.ARRIVE ;  /* 0x00000000000079c5 */ /* 0x000fe20000000000 */
[----:B-1----:R-:W-:Y:S01]  /*9710*/  FMNMX.FTZ R10, R168, R12, !PT ;  /* 0x0000000ca80a7209 */ /* 0x002fe20007810000 */
[----:B------:R-:W-:Y:S01]  /*9720*/  ULDC UR11, c[0x0][0x988] ;  /* 0x00026200000b7ab9 */ /* 0x000fe20000000800 */
[----:B------:R-:W-:Y:S02]  /*9730*/  R2UR UR14, R18 ;  /* 0x00000000120e72ca */ /* 0x000fe400000e0000 */
[----:B------:R-:W-:-:S04]  /*9740*/  FMNMX.FTZ R10, R169, R10, !PT ;  /* 0x0000000aa90a7209 */ /* 0x000fc80007810000 */
[----:B------:R-:W-:-:S04]  /*9750*/  FMNMX.FTZ R10, R172, R10, !PT ;  /* 0x0000000aac0a7209 */ /* 0x000fc80007810000 */
[----:B------:R-:W-:-:S03]  /*9760*/  FMNMX.FTZ R10, R173, R10, !PT ;  /* 0x0000000aad0a7209 */ /* 0x000fc60007810000 */
[----:B------:R-:W-:Y:S01]  /*9770*/  UISETP.GT.AND UP0, UPT, UR61, UR14, UPT ;  /* 0x0000000e3d00728c */ /* 0x000fe2000bf04270 */
[----:B------:R-:W-:Y:S01]  /*9780*/  FMNMX.FTZ R10, R160, R10, !PT ;  /* 0x0000000aa00a7209 */ /* 0x000fe20007810000 */
[----:B------:R-:W-:-:S03]  /*9790*/  UIADD3 UR61, UR61, -0x1, URZ ;  /* 0xffffffff3d3d7890 */ /* 0x000fc6000fffe03f */
[----:B------:R-:W-:Y:S01]  /*97a0*/  FMNMX.FTZ R10, R161, R10, !PT ;  /* 0x0000000aa10a7209 */ /* 0x000fe20007810000 */
[----:B--2---:R-:W-:Y:S01]  /*97b0*/  ULEA UR6, UR7, UR6, 0x18 ;  /* 0x0000000607067291 */ /* 0x004fe2000f8ec03f */
[----:B------:R-:W-:Y:S02]  /*97c0*/  PLOP3.LUT P2, PT, PT, PT, UP0, 0x80, 0x0 ;  /* 0x000000000000781c */ /* 0x000fe40003f4f008 */
[----:B------:R-:W-:Y:S01]  /*97d0*/  UMOV UR7, 0x40000040 ;  /* 0x4000004000077882 */ /* 0x000fe20000000000 */
[----:B------:R-:W-:Y:S02]  /*97e0*/  FMNMX.FTZ R10, R164, R10, !PT ;  /* 0x0000000aa40a7209 */ /* 0x000fe40007810000 */
[----:B0-----:R-:W-:Y:S02]  /*97f0*/  IMAD.U32 R0, RZ, RZ, UR6 ;  /* 0x00000006ff007e24 */ /* 0x001fe4000f8e00ff */
[----:B------:R-:W-:-:S03]  /*9800*/  FMNMX.FTZ R10, R165, R10, !PT ;  /* 0x0000000aa50a7209 */ /* 0x000fc60007810000 */
[----:B------:R-:W-:Y:S02]  /*9810*/  R2UR UR6, R0 ;  /* 0x00000000000672ca */ /* 0x000fe400000e0000 */
[----:B------:R-:W-:-:S04]  /*9820*/  FMNMX.FTZ R10, R152, R10, !PT ;  /* 0x0000000a980a7209 */ /* 0x000fc80007810000 */
[----:B------:R-:W-:-:S04]  /*9830*/  FMNMX.FTZ R10, R153, R10, !PT ;  /* 0x0000000a990a7209 */ /* 0x000fc80007810000 */
[----:B------:R-:W-:-:S03]  /*9840*/  FMNMX.FTZ R10, R156, R10, !PT ;  /* 0x0000000a9c0a7209 */ /* 0x000fc60007810000 */
[----:B------:R-:W-:Y:S01]  /*9850*/  UIADD3 UR6, UR6, 0x400, URZ ;  /* 0x0000040006067890 */ /* 0x000fe2000fffe03f */
[----:B------:R-:W-:-:S03]  /*9860*/  FMNMX.FTZ R10, R157, R10, !PT ;  /* 0x0000000a9d0a7209 */ /* 0x000fc60007810000 */
[----:B------:R-:W-:Y:S01]  /*9870*/  USHF.R.U32.HI UR6, URZ, 0x4, UR6 ;  /* 0x000000043f067899 */ /* 0x000fe20008011606 */
[----:B------:R-:W-:-:S03]  /*9880*/  FMNMX.FTZ R10, R144, R10, !PT ;  /* 0x0000000a900a7209 */ /* 0x000fc60007810000 */
[----:B------:R-:W-:Y:S01]  /*9890*/  ULOP3.LUT UR6, UR6, 0x3fff, URZ, 0xc0, !UPT ;  /* 0x00003fff06067892 */ /* 0x000fe2000f8ec03f */
[----:B------:R-:W-:-:S03]  /*98a0*/  FMNMX.FTZ R10, R145, R10, !PT ;  /* 0x0000000a910a7209 */ /* 0x000fc60007810000 */
[----:B------:R-:W-:Y:S01]  /*98b0*/  ULOP3.LUT UR6, UR6, 0x5800000, URZ, 0xfc, !UPT ;  /* 0x0580000006067892 */ /* 0x000fe2000f8efc3f */
[----:B------:R-:W-:-:S03]  /*98c0*/  FMNMX.FTZ R10, R148, R10, !PT ;  /* 0x0000000a940a7209 */ /* 0x000fc60007810000 */
[----:B------:R-:W-:Y:S01]  /*98d0*/  UIMAD UR10, UR60, 0xb00, UR6 ;  /* 0x00000b003c0a78a4 */ /* 0x000fe2000f8e0206 */
[----:B------:R-:W-:-:S04]  /*98e0*/  FMNMX.FTZ R10, R149, R10, !PT ;  /* 0x0000000a950a7209 */ /* 0x000fc80007810000 */
[----:B------:R-:W-:Y:S02]  /*98f0*/  FMNMX.FTZ R10, R136, R10, !PT ;  /* 0x0000000a880a7209 */ /* 0x000fe40007810000 */
[----:B------:R-:W-:Y:S02]  /*9900*/  UMOV UR6, UR10 ;  /* 0x0000000a00067c82 */ /* 0x000fe40008000000 */
[----:B------:R-:W-:Y:S01]  /*9910*/  HGMMA.64x128x16.F32.BF16 R24, R176, gdesc[UR4].tnspB, R24, gsb0 ;  /* 0x41e00004b0187df0 */ /* 0x000fe20008001818 */
[----:B------:R-:W-:Y:S01]  /*9920*/  UIADD3 UR6, UR10, 0x80, URZ ;  /* 0x000000800a067890 */ /* 0x000fe2000fffe03f */
[----:B------:R-:W-:Y:S01]  /*9930*/  FMNMX.FTZ R10, R137, R10, !PT ;  /* 0x0000000a890a7209 */ /* 0x000fe20007810000 */
[----:B------:R-:W-:-:S03]  /*9940*/  UMOV UR7, 0x40000040 ;  /* 0x4000004000077882 */ /* 0x000fc60000000000 */
        /* <DEDUP_REMOVED lines=25> */
[----:B------:R-:W-:-:S05]  /*9ae0*/  FMNMX.FTZ R10, R93, R10, !PT ;  /* 0x0000000a5d0a7209 */ /* 0x000fca0007810000 */
[----:B------:R-:W0:Y:S02]  /*9af0*/  SHFL.BFLY PT, R15, R10, 0x2, 0x1f ;  /* 0x0c401f000a0f7f89 */ /* 0x000e2400000e0000 */
[----:B0-----:R-:W-:-:S05]  /*9b00*/  FMNMX.FTZ R10, R10, R15, !PT ;  /* 0x0000000f0a0a7209 */ /* 0x001fca0007810000 */
[----:B------:R-:W0:Y:S01]  /*9b10*/  SHFL.BFLY PT, R15, R10, 0x1, 0x1f ;  /* 0x0c201f000a0f7f89 */ /* 0x000e2200000e0000 */
[----:B------:R-:W-:Y:S02]  /*9b20*/  WARPGROUP.DEPBAR.LE gsb0, 0x0 ;  /* 0x00008000000079c5 */ /* 0x000fe40000010000 */
[----:B------:R-:W-:-:S06]  /*9b30*/  WARPGROUP.ARRIVE ;  /* 0x00000000000079c5 */ /* 0x000fcc0000000000 */
[----:B------:R-:W-:Y:S01]  /*9b40*/  HGMMA.64x128x16.F32.BF16 R24, R180, gdesc[UR4].tnspB, R24, gsb0 ;  /* 0x41e00004b4187df0 */ /* 0x000fe20008001818 */
[----:B------:R-:W-:Y:S01]  /*9b50*/  UIADD3 UR6, UR10, 0x100, URZ ;  /* 0x000001000a067890 */ /* 0x000fe2000fffe03f */
[----:B------:R-:W-:Y:S01]  /*9b60*/  UMOV UR7, 0x40000040 ;  /* 0x4000004000077882 */ /* 0x000fe20000000000 */
[----:B0-----:R-:W-:-:S05]  /*9b70*/  FMNMX.FTZ R10, R10, R15, !PT ;  /* 0x0000000f0a0a7209 */ /* 0x001fca0007810000 */
[C---:B------:R-:W-:Y:S01]  /*9b80*/  FMUL.FTZ R15, R10.reuse, UR11 ;  /* 0x0000000b0a0f7c20 */ /* 0x040fe20008410000 */
[----:B------:R-:W-:-:S03]  /*9b90*/  FADD.FTZ R12, -R10, R12 ;  /* 0x0000000c0a0c7221 */ /* 0x000fc60000010100 */
[--C-:B------:R-:W-:Y:S01]  /*9ba0*/  FFMA.FTZ R176, R168, UR11, -R15.reuse ;  /* 0x0000000ba8b07c23 */ /* 0x100fe2000801080f */
        /* <DEDUP_REMOVED lines=12> */
[----:B------:R-:W-:Y:S01]  /*9c70*/  FFMA.FTZ R89, R89, UR11, -R15 ;  /* 0x0000000b59597c23 */ /* 0x000fe2000801080f */
[----:B------:R-:W-:Y:S01]  /*9c80*/  FMUL.FTZ R12, R12, UR11 ;  /* 0x0000000b0c0c7c20 */ /* 0x000fe20008410000 */
[----:B------:R-:W-:Y:S08]  /*9c90*/  MUFU.EX2 R176, R176 ;  /* 0x000000b000b07308 */ /* 0x000ff00000000800 */
[----:B------:R-:W0:Y:S08]  /*9ca0*/  MUFU.EX2 R12, R12 ;  /* 0x0000000c000c7308 */ /* 0x000e300000000800 */
[----:B------:R-:W1:Y:S08]  /*9cb0*/  MUFU.EX2 R20, R20 ;  /* 0x0000001400147308 */ /* 0x000e700000000800 */
[----:B------:R-:W2:Y:S08]  /*9cc0*/  MUFU.EX2 R178, R178 ;  /* 0x000000b200b27308 */ /* 0x000eb00000000800 */
[----:B------:R-:W3:Y:S08]  /*9cd0*/  MUFU.EX2 R168, R168 ;  /* 0x000000a800a87308 */ /* 0x000ef00000000800 */
        /* <DEDUP_REMOVED lines=10> */
[--C-:B------:R-:W-:Y:S01]  /*9d80*/  FFMA.FTZ R180, R160, UR11, -R15.reuse ;  /* 0x0000000ba0b47c23 */ /* 0x100fe2000801080f */
[--C-:B------:R-:W-:Y:S01]  /*9d90*/  FFMA.FTZ R182, R164, UR11, -R15.reuse ;  /* 0x0000000ba4b67c23 */ /* 0x100fe2000801080f */
[----:B------:R-:W-:Y:S02]  /*9da0*/  FFMA.FTZ R160, R165, UR11, -R15 ;  /* 0x0000000ba5a07c23 */ /* 0x000fe4000801080f */
[----:B------:R-:W-:Y:S01]  /*9db0*/  MUFU.EX2 R89, R89 ;  /* 0x0000005900597308 */ /* 0x000fe20000000800 */
[----:B------:R-:W-:Y:S01]  /*9dc0*/  HGMMA.64x128x16.F32.BF16 R24, R184, gdesc[UR4].tnspB, R24, gsb0 ;  /* 0x41e00004b8187df0 */ /* 0x000fe20008001818 */
[----:B------:R-:W-:Y:S01]  /*9dd0*/  UIADD3 UR6, UR10, 0x180, URZ ;  /* 0x000001800a067890 */ /* 0x000fe2000fffe03f */
[----:B------:R-:W-:-:S05]  /*9de0*/  UMOV UR7, 0x40000040 ;  /* 0x4000004000077882 */ /* 0x000fca0000000000 */
[----:B------:R-:W-:Y:S08]  /*9df0*/  MUFU.EX2 R180, R180 ;  /* 0x000000b400b47308 */ /* 0x000ff00000000800 */
[----:B------:R-:W-:Y:S08]  /*9e00*/  MUFU.EX2 R182, R182 ;  /* 0x000000b600b67308 */ /* 0x000ff00000000800 */
[----:B------:R-:W-:Y:S01]  /*9e10*/  MUFU.EX2 R160, R160 ;  /* 0x000000a000a07308 */ /* 0x000fe20000000800 */
[----:B------:R-:W-:-:S02]  /*9e20*/  WARPGROUP.DEPBAR.LE gsb0, 0x0 ;  /* 0x00008000000079c5 */ /* 0x000fc40000010000 */
[----:B------:R-:W-:Y:S01]  /*9e30*/  WARPGROUP.ARRIVE ;  /* 0x00000000000079c5 */ /* 0x000fe20000000000 */
[--C-:B------:R-:W-:Y:S01]  /*9e40*/  FFMA.FTZ R184, R152, UR11, -R15.reuse ;  /* 0x0000000b98b87c23 */ /* 0x100fe2000801080f */
[----:B------:R-:W-:Y:S01]  /*9e50*/  FMNMX.FTZ R152, R170, R11, !PT ;  /* 0x0000000baa987209 */ /* 0x000fe20007810000 */
[----:B------:R-:W-:-:S03]  /*9e60*/  FFMA.FTZ R186, R156, UR11, -R15 ;  /* 0x0000000b9cba7c23 */ /* 0x000fc6000801080f */
[----:B------:R-:W-:Y:S01]  /*9e70*/  HGMMA.64x128x16.F32.BF16 R24, R188, gdesc[UR4].tnspB, R24, gsb0 ;  /* 0x41e00004bc187df0 */ /* 0x000fe20008001818 */
[----:B------:R-:W-:Y:S01]  /*9e80*/  UIADD3 UR6, UR10, 0x200, URZ ;  /* 0x000002000a067890 */ /* 0x000fe2000fffe03f */
[----:B------:R-:W-:Y:S01]  /*9e90*/  FMNMX.FTZ R152, R171, R152, !PT ;  /* 0x00000098ab987209 */ /* 0x000fe20007810000 */
[----:B------:R-:W-:Y:S01]  /*9ea0*/  UMOV UR7, 0x40000040 ;  /* 0x4000004000077882 */ /* 0x000fe20000000000 */
        /* <DEDUP_REMOVED lines=38> */
[----:B------:R-:W-:Y:S01]  /*a110*/  WARPGROUP.ARRIVE ;  /* 0x00000000000079c5 */ /* 0x000fe20000000000 */
[----:B------:R-:W-:Y:S01]  /*a120*/  FMNMX.FTZ R156, R98, R156, !PT ;  /* 0x0000009c629c7209 */ /* 0x000fe20007810000 */
[--C-:B------:R-:W-:Y:S01]  /*a130*/  FFMA.FTZ R188, R144, UR11, -R15.reuse ;  /* 0x0000000b90bc7c23 */ /* 0x100fe2000801080f */
[--C-:B------:R-:W-:Y:S01]  /*a140*/  FFMA.FTZ R144, R145, UR11, -R15.reuse ;  /* 0x0000000b91907c23 */ /* 0x100fe2000801080f */
[--C-:B------:R-:W-:Y:S01]  /*a150*/  FFMA.FTZ R190, R148, UR11, -R15.reuse ;  /* 0x0000000b94be7c23 */ /* 0x100fe2000801080f */
[----:B------:R-:W-:Y:S01]  /*a160*/  FMNMX.FTZ R156, R99, R156, !PT ;  /* 0x0000009c639c7209 */ /* 0x000fe20007810000 */
[----:B------:R-:W-:Y:S01]  /*a170*/  HGMMA.64x128x16.F32.BF16 R24, R192, gdesc[UR4].tnspB, R24, gsb0 ;  /* 0x41e00004c0187df0 */ /* 0x000fe20008001818 */
[----:B------:R-:W-:Y:S01]  /*a180*/  UIADD3 UR6, UR10, 0x280, URZ ;  /* 0x000002800a067890 */ /* 0x000fe2000fffe03f */
[----:B------:R-:W-:Y:S01]  /*a190*/  FFMA.FTZ R145, R149, UR11, -R15 ;  /* 0x0000000b95917c23 */ /* 0x000fe2000801080f */
[----:B------:R-:W-:Y:S01]  /*a1a0*/  UMOV UR7, 0x40000040 ;  /* 0x4000004000077882 */ /* 0x000fe20000000000 */
[----:B------:R-:W-:Y:S01]  /*a1b0*/  FMNMX.FTZ R156, R102, R156, !PT ;  /* 0x0000009c669c7209 */ /* 0x000fe20007810000 */
[----:B------:R-:W-:Y:S03]  /*a1c0*/  MUFU.EX2 R188, R188 ;  /* 0x000000bc00bc7308 */ /* 0x000fe60000000800 */
[----:B------:R-:W-:-:S04]  /*a1d0*/  FMNMX.FTZ R156, R103, R156, !PT ;  /* 0x0000009c679c7209 */ /* 0x000fc80007810000 */
[----:B------:R-:W-:Y:S01]  /*a1e0*/  FMNMX.FTZ R156, R90, R156, !PT ;  /* 0x0000009c5a9c7209 */ /* 0x000fe20007810000 */
[----:B------:R-:W-:Y:S08]  /*a1f0*/  MUFU.EX2 R144, R144 ;  /* 0x0000009000907308 */ /* 0x000ff00000000800 */
[----:B------:R-:W-:Y:S08]  /*a200*/  MUFU.EX2 R190, R190 ;  /* 0x000000be00be7308 */ /* 0x000ff00000000800 */
[----:B------:R-:W-:Y:S01]  /*a210*/  MUFU.EX2 R145, R145 ;  /* 0x0000009100917308 */ /* 0x000fe20000000800 */
[----:B------:R-:W-:-:S02]  /*a220*/  WARPGROUP.DEPBAR.LE gsb0, 0x0 ;  /* 0x00008000000079c5 */ /* 0x000fc40000010000 */
[----:B------:R-:W-:Y:S01]  /*a230*/  WARPGROUP.ARRIVE ;  /* 0x00000000000079c5 */ /* 0x000fe20000000000 */
[--C-:B------:R-:W-:Y:S01]  /*a240*/  FFMA.FTZ R192, R136, UR11, -R15.reuse ;  /* 0x0000000b88c07c23 */ /* 0x100fe2000801080f */
[--C-:B------:R-:W-:Y:S01]  /*a250*/  FFMA.FTZ R136, R137, UR11, -R15.reuse ;  /* 0x0000000b89887c23 */ /* 0x100fe2000801080f */
[--C-:B------:R-:W-:Y:S01]  /*a260*/  FFMA.FTZ R194, R140, UR11, -R15.reuse ;  /* 0x0000000b8cc27c23 */ /* 0x100fe2000801080f */
[----:B------:R-:W-:Y:S01]  /*a270*/  FFMA.FTZ R137, R141, UR11, -R15 ;  /* 0x0000000b8d897c23 */ /* 0x000fe2000801080f */
[----:B------:R-:W-:Y:S01]  /*a280*/  @!P1 IMAD R141, R2, 0x8, R0 ;  /* 0x00000008028d9824 */ /* 0x000fe200078e0200 */
[----:B------:R-:W-:Y:S01]  /*a290*/  HGMMA.64x128x16.F32.BF16 R24, R196, gdesc[UR4].tnspB, R24, gsb0 ;  /* 0x41e00004c4187df0 */ /* 0x000fe20008001818 */
[----:B------:R-:W-:Y:S01]  /*a2a0*/  UIADD3 UR6, UR10, 0x300, URZ ;  /* 0x000003000a067890 */ /* 0x000fe2000fffe03f */
[----:B------:R-:W-:Y:S01]  /*a2b0*/  MUFU.EX2 R192, R192 ;  /* 0x000000c000c07308 */ /* 0x000fe20000000800 */
[----:B------:R-:W-:Y:S01]  /*a2c0*/  UMOV UR7, 0x40000040 ;  /* 0x4000004000077882 */ /* 0x000fe20000000000 */
[----:B------:R-:W-:-:S05]  /*a2d0*/  @!P1 VIADD R141, R141, 0x34840 ;  /* 0x000348408d8d9836 */ /* 0x000fca0000000000 */
[----:B------:R-:W-:Y:S01]  /*a2e0*/  @!P1 PRMT R141, RZ, 0x654, R141 ;  /* 0x00000654ff8d9816 */ /* 0x000fe2000000008d */
[----:B------:R-:W-:Y:S08]  /*a2f0*/  MUFU.EX2 R136, R136 ;  /* 0x0000008800887308 */ /* 0x000ff00000000800 */
[----:B------:R-:W-:Y:S08]  /*a300*/  MUFU.EX2 R194, R194 ;  /* 0x000000c200c27308 */ /* 0x000ff00000000800 */
[----:B------:R-:W-:Y:S01]  /*a310*/  MUFU.EX2 R137, R137 ;  /* 0x0000008900897308 */ /* 0x000fe20000000800 */
[----:B------:R-:W-:-:S02]  /*a320*/  WARPGROUP.DEPBAR.LE gsb0, 0x0 ;  /* 0x00008000000079c5 */ /* 0x000fc40000010000 */
[----:B------:R-:W-:-:S06]  /*a330*/  WARPGROUP.ARRIVE ;  /* 0x00000000000079c5 */ /* 0x000fcc0000000000 */
[----:B------:R-:W4:Y:S01]  /*a340*/  S2R R199, SR_TID.X ;  /* 0x0000000000c77919 */ /* 0x000f220000002100 */
[--C-:B------:R-:W-:Y:S01]  /*a350*/  FFMA.FTZ R196, R128, UR11, -R15.reuse ;  /* 0x0000000b80c47c23 */ /* 0x100fe2000801080f */
[--C-:B------:R-:W-:Y:S01]  /*a360*/  FFMA.FTZ R198, R132, UR11, -R15.reuse ;  /* 0x0000000b84c67c23 */ /* 0x100fe2000801080f */
[----:B------:R-:W-:Y:S01]  /*a370*/  FFMA.FTZ R128, R133, UR11, -R15 ;  /* 0x0000000b85807c23 */ /* 0x000fe2000801080f */
[----:B------:R-:W-:Y:S01]  /*a380*/  HGMMA.64x128x16.F32.BF16 R24, R200, gdesc[UR4].tnspB, R24, gsb0 ;  /* 0x41e00004c8187df0 */ /* 0x000fe20008001818 */
[----:B------:R-:W-:Y:S02]  /*a390*/  UIADD3 UR6, UR10, 0x380, URZ ;  /* 0x000003800a067890 */ /* 0x000fe4000fffe03f */
[----:B------:R-:W-:Y:S01]  /*a3a0*/  MUFU.EX2 R196, R196 ;  /* 0x000000c400c47308 */ /* 0x000fe20000000800 */
[----:B------:R-:W-:-:S07]  /*a3b0*/  UMOV UR7, 0x40000040 ;  /* 0x4000004000077882 */ /* 0x000fce0000000000 */
[----:B------:R-:W-:Y:S08]  /*a3c0*/  MUFU.EX2 R198, R198 ;  /* 0x000000c600c67308 */ /* 0x000ff00000000800 */
[----:B------:R-:W-:Y:S01]  /*a3d0*/  MUFU.EX2 R128, R128 ;  /* 0x0000008000807308 */ /* 0x000fe20000000800 */
[----:B----4-:R-:W-:Y:S01]  /*a3e0*/  SHF.R.U32.HI R169, RZ, 0x7, R199 ;  /* 0x00000007ffa97819 */ /* 0x010fe200000116c7 */
[----:B------:R-:W-:-:S02]  /*a3f0*/  WARPGROUP.DEPBAR.LE gsb0, 0x0 ;  /* 0x00008000000079c5 */ /* 0x000fc40000010000 */
[----:B------:R-:W-:Y:S01]  /*a400*/  WARPGROUP.ARRIVE ;  /* 0x00000000000079c5 */ /* 0x000fe20000000000 */
[--C-:B------:R-:W-:Y:S01]  /*a410*/  FFMA.FTZ R200, R120, UR11, -R15.reuse ;  /* 0x0000000b78c87c23 */ /* 0x100fe2000801080f */
[--C-:B------:R-:W-:Y:S01]  /*a420*/  FFMA.FTZ R120, R121, UR11, -R15.reuse ;  /* 0x0000000b79787c23 */ /* 0x100fe2000801080f */
[--C-:B------:R-:W-:Y:S01]  /*a430*/  FFMA.FTZ R202, R124, UR11, -R15.reuse ;  /* 0x0000000b7cca7c23 */ /* 0x100fe2000801080f */
[----:B------:R-:W-:Y:S02]  /*a440*/  FFMA.FTZ R121, R125, UR11, -R15 ;  /* 0x0000000b7d797c23 */ /* 0x000fe4000801080f */
[----:B------:R-:W-:Y:S01]  /*a450*/  HGMMA.64x128x16.F32.BF16 R24, R204, gdesc[UR4].tnspB, R24, gsb0 ;  /* 0x41e00004cc187df0 */ /* 0x000fe20008001818 */
[----:B------:R-:W-:Y:S01]  /*a460*/  UIADD3 UR6, UR10, 0x400, URZ ;  /* 0x000004000a067890 */ /* 0x000fe2000fffe03f */
[----:B------:R-:W-:Y:S01]  /*a470*/  MUFU.EX2 R200, R200 ;  /* 0x000000c800c87308 */ /* 0x000fe20000000800 */
[----:B------:R-:W-:-:S07]  /*a480*/  UMOV UR7, 0x40000040 ;  /* 0x4000004000077882 */ /* 0x000fce0000000000 */
[----:B------:R-:W-:Y:S08]  /*a490*/  MUFU.EX2 R120, R120 ;  /* 0x0000007800787308 */ /* 0x000ff00000000800 */
[----:B------:R-:W-:Y:S08]  /*a4a0*/  MUFU.EX2 R202, R202 ;  /* 0x000000ca00ca7308 */ /* 0x000ff00000000800 */
[----:B------:R-:W-:Y:S01]  /*a4b0*/  MUFU.EX2 R121, R121 ;  /* 0x0000007900797308 */ /* 0x000fe20000000800 */
[----:B------:R-:W-:-:S02]  /*a4c0*/  WARPGROUP.DEPBAR.LE gsb0, 0x0 ;  /* 0x00008000000079c5 */ /* 0x000fc40000010000 */
[----:B------:R-:W-:Y:S01]  /*a4d0*/  WARPGROUP.ARRIVE ;  /* 0x00000000000079c5 */ /* 0x000fe20000000000 */
[--C-:B------:R-:W-:Y:S01]  /*a4e0*/  FFMA.FTZ R204, R112, UR11, -R15.reuse ;  /* 0x0000000b70cc7c23 */ /* 0x100fe2000801080f */
[--C-:B------:R-:W-:Y:S01]  /*a4f0*/  FFMA.FTZ R112, R113, UR11, -R15.reuse ;  /* 0x0000000b71707c23 */ /* 0x100fe2000801080f */
[----:B------:R-:W-:Y:S01]  /*a500*/  FMNMX.FTZ R113, R91, R156, !PT ;  /* 0x0000009c5b717209 */ /* 0x000fe20007810000 */
[--C-:B------:R-:W-:Y:S02]  /*a510*/  FFMA.FTZ R206, R116, UR11, -R15.reuse ;  /* 0x0000000b74ce7c23 */ /* 0x100fe4000801080f */
[----:B------:R-:W-:Y:S01]  /*a520*/  HGMMA.64x128x16.F32.BF16 R24, R208, gdesc[UR4].tnspB, R24, gsb0 ;  /* 0x41e00004d0187df0 */ /* 0x000fe20008001818 */
[----:B------:R-:W-:Y:S01]  /*a530*/  UIADD3 UR6, UR10, 0x480, URZ ;  /* 0x000004800a067890 */ /* 0x000fe2000fffe03f */
[----:B------:R-:W-:Y:S01]  /*a540*/  FMNMX.FTZ R116, R94, R113, !PT ;  /* 0x000000715e747209 */ /* 0x000fe20007810000 */
[----:B------:R-:W-:Y:S01]  /*a550*/  UMOV UR7, 0x40000040 ;  /* 0x4000004000077882 */ /* 0x000fe20000000000 */
[----:B------:R-:W-:Y:S01]  /*a560*/  FFMA.FTZ R113, R117, UR11, -R15 ;  /* 0x0000000b75717c23 */ /* 0x000fe2000801080f */
[----:B------:R-:W-:Y:S01]  /*a570*/  MUFU.EX2 R204, R204 ;  /* 0x000000cc00cc7308 */ /* 0x000fe20000000800 */
[----:B------:R-:W-:-:S05]  /*a580*/  FMNMX.FTZ R116, R95, R116, !PT ;  /* 0x000000745f747209 */ /* 0x000fca0007810000 */
[----:B------:R-:W4:Y:S02]  /*a590*/  SHFL.BFLY PT, R117, R116, 0x2, 0x1f ;  /* 0x0c401f0074757f89 */ /* 0x000f2400000e0000 */
[----:B------:R-:W-:Y:S08]  /*a5a0*/  MUFU.EX2 R112, R112 ;  /* 0x0000007000707308 */ /* 0x000ff00000000800 */
[----:B------:R-:W-:Y:S08]  /*a5b0*/  MUFU.EX2 R206, R206 ;  /* 0x000000ce00ce7308 */ /* 0x000ff00000000800 */
[----:B------:R-:W-:Y:S01]  /*a5c0*/  MUFU.EX2 R113, R113 ;  /* 0x0000007100717308 */ /* 0x000fe20000000800 */
[----:B----4-:R-:W-:Y:S01]  /*a5d0*/  FMNMX.FTZ R116, R116, R117, !PT ;  /* 0x0000007574747209 */ /* 0x010fe20007810000 */
[----:B------:R-:W-:Y:S01]  /*a5e0*/  FFMA.FTZ R117, R92, UR11, -R15 ;  /* 0x0000000b5c757c23 */ /* 0x000fe2000801080f */
[----:B------:R-:W-:-:S02]  /*a5f0*/  WARPGROUP.DEPBAR.LE gsb0, 0x0 ;  /* 0x00008000000079c5 */ /* 0x000fc40000010000 */
[----:B------:R-:W-:Y:S01]  /*a600*/  WARPGROUP.ARRIVE ;  /* 0x00000000000079c5 */ /* 0x000fe20000000000 */
[--C-:B------:R-:W-:Y:S01]  /*a610*/  FFMA.FTZ R210, R108, UR11, -R15.reuse ;  /* 0x0000000b6cd27c23 */ /* 0x100fe2000801080f */
[--C-:B------:R-:W-:Y:S01]  /*a620*/  FFMA.FTZ R208, R104, UR11, -R15.reuse ;  /* 0x0000000b68d07c23 */ /* 0x100fe2000801080f */
[----:B------:R-:W4:Y:S01]  /*a630*/  SHFL.BFLY PT, R108, R116, 0x1, 0x1f ;  /* 0x0c201f00746c7f89 */ /* 0x000f2200000e0000 */
[--C-:B------:R-:W-:Y:S01]  /*a640*/  FFMA.FTZ R104, R105, UR11, -R15.reuse ;  /* 0x0000000b69687c23 */ /* 0x100fe2000801080f */
[----:B------:R-:W-:Y:S01]  /*a650*/  FFMA.FTZ R105, R109, UR11, -R15 ;  /* 0x0000000b6d697c23 */ /* 0x000fe2000801080f */
[----:B------:R-:W-:Y:S01]  /*a660*/  HGMMA.64x128x16.F32.BF16 R24, R212, gdesc[UR4].tnspB, R24, gsb0 ;  /* 0x41e00004d4187df0 */ /* 0x000fe20008001818 */
[----:B------:R-:W-:Y:S01]  /*a670*/  UIADD3 UR6, UR10, 0x500, URZ ;  /* 0x000005000a067890 */ /* 0x000fe2000fffe03f */
[----:B------:R-:W-:Y:S01]  /*a680*/  MUFU.EX2 R208, R208 ;  /* 0x000000d000d07308 */ /* 0x000fe20000000800 */
[----:B------:R-:W-:-:S07]  /*a690*/  UMOV UR7, 0x40000040 ;  /* 0x4000004000077882 */ /* 0x000fce0000000000 */
[----:B------:R-:W-:Y:S08]  /*a6a0*/  MUFU.EX2 R104, R104 ;  /* 0x0000006800687308 */ /* 0x000ff00000000800 */
[----:B------:R-:W-:Y:S01]  /*a6b0*/  MUFU.EX2 R210, R210 ;  /* 0x000000d200d27308 */ /* 0x000fe20000000800 */
[----:B----4-:R-:W-:Y:S01]  /*a6c0*/  FMNMX.FTZ R92, R116, R108, !PT ;  /* 0x0000006c745c7209 */ /* 0x010fe20007810000 */
[----:B------:R-:W-:-:S04]  /*a6d0*/  FFMA.FTZ R116, R93, UR11, -R15 ;  /* 0x0000000b5d747c23 */ /* 0x000fc8000801080f */
[C---:B------:R-:W-:Y:S01]  /*a6e0*/  FADD.FTZ R15, -R92.reuse, R11 ;  /* 0x0000000b5c0f7221 */ /* 0x040fe20000010100 */
[----:B------:R-:W-:Y:S01]  /*a6f0*/  FMUL.FTZ R93, R92, UR11 ;  /* 0x0000000b5c5d7c20 */ /* 0x000fe20008410000 */
[----:B------:R4:W-:Y:S02]  /*a700*/  MUFU.EX2 R11, R116 ;  /* 0x00000074000b7308 */ /* 0x0009e40000000800 */
[----:B------:R-:W-:Y:S01]  /*a710*/  FMUL.FTZ R15, R15, UR11 ;  /* 0x0000000b0f0f7c20 */ /* 0x000fe20008410000 */
[--C-:B------:R-:W-:Y:S01]  /*a720*/  FFMA.FTZ R177, R170, UR11, -R93.reuse ;  /* 0x0000000baab17c23 */ /* 0x100fe2000801085d */
[--C-:B------:R-:W-:Y:S01]  /*a730*/  FFMA.FTZ R109, R171, UR11, -R93.reuse ;  /* 0x0000000bab6d7c23 */ /* 0x100fe2000801085d */
[--C-:B------:R-:W-:Y:S01]  /*a740*/  FFMA.FTZ R179, R174, UR11, -R93.reuse ;  /* 0x0000000baeb37c23 */ /* 0x100fe2000801085d */
[--C-:B------:R-:W-:Y:S01]  /*a750*/  FFMA.FTZ R197, R130, UR11, -R93.reuse ;  /* 0x0000000b82c57c23 */ /* 0x100fe2000801085d */
[--C-:B------:R-:W-:Y:S01]  /*a760*/  FFMA.FTZ R130, R131, UR11, -R93.reuse ;  /* 0x0000000b83827c23 */ /* 0x100fe2000801085d */
[----:B------:R-:W-:Y:S01]  /*a770*/  MUFU.EX2 R15, R15 ;  /* 0x0000000f000f7308 */ /* 0x000fe20000000800 */
[--C-:B----4-:R-:W-:Y:S01]  /*a780*/  FFMA.FTZ R116, R175, UR11, -R93.reuse ;  /* 0x0000000baf747c23 */ /* 0x110fe2000801085d */
[--C-:B------:R-:W-:Y:S01]  /*a790*/  FFMA.FTZ R131, R134, UR11, -R93.reuse ;  /* 0x0000000b86837c23 */ /* 0x100fe2000801085d */
[----:B------:R-:W-:Y:S01]  /*a7a0*/  IADD3 R134, -R169, 0xb, RZ ;  /* 0x0000000ba9867810 */ /* 0x000fe20007ffe1ff */
[--C-:B------:R-:W-:Y:S01]  /*a7b0*/  FFMA.FTZ R181, R162, UR11, -R93.reuse ;  /* 0x0000000ba2b57c23 */ /* 0x100fe2000801085d */
[--C-:B------:R-:W-:Y:S01]  /*a7c0*/  FFMA.FTZ R199, R135, UR11, -R93.reuse ;  /* 0x0000000b87c77c23 */ /* 0x100fe2000801085d */
[----:B0-----:R-:W-:Y:S01]  /*a7d0*/  FFMA.FTZ R135, R12, R14, R176 ;  /* 0x0000000e0c877223 */ /* 0x001fe200000100b0 */
[--C-:B------:R-:W-:Y:S01]  /*a7e0*/  FFMA.FTZ R201, R122, UR11, -R93.reuse ;  /* 0x0000000b7ac97c23 */ /* 0x100fe2000801085d */
[----:B------:R-:W0:Y:S01]  /*a7f0*/  MUFU.EX2 R177, R177 ;  /* 0x000000b100b17308 */ /* 0x000e220000000800 */
[----:B------:R-:W-:Y:S01]  /*a800*/  FFMA.FTZ R183, R166, UR11, -R93 ;  /* 0x0000000ba6b77c23 */ /* 0x000fe2000801085d */
[----:B-1----:R-:W-:Y:S01]  /*a810*/  FADD.FTZ R135, R20, R135 ;  /* 0x0000008714877221 */ /* 0x002fe20000010000 */
[--C-:B------:R-:W-:Y:S01]  /*a820*/  FFMA.FTZ R124, R167, UR11, -R93.reuse ;  /* 0x0000000ba77c7c23 */ /* 0x100fe2000801085d */
[--C-:B------:R-:W-:Y:S01]  /*a830*/  FFMA.FTZ R185, R154, UR11, -R93.reuse ;  /* 0x0000000b9ab97c23 */ /* 0x100fe2000801085d */
[----:B------:R-:W-:Y:S01]  /*a840*/  FFMA.FTZ R125, R155, UR11, -R93 ;  /* 0x0000000b9b7d7c23 */ /* 0x000fe2000801085d */
[----:B--2---:R-:W-:Y:S01]  /*a850*/  FADD.FTZ R135, R178, R135 ;  /* 0x00000087b2877221 */ /* 0x004fe20000010000 */
[--C-:B------:R-:W-:Y:S01]  /*a860*/  FFMA.FTZ R203, R126, UR11, -R93.reuse ;  /* 0x0000000b7ecb7c23 */ /* 0x100fe2000801085d */
[----:B------:R-:W1:Y:S01]  /*a870*/  MUFU.EX2 R109, R109 ;  /* 0x0000006d006d7308 */ /* 0x000e620000000800 */
[----:B------:R-:W-:Y:S01]  /*a880*/  FFMA.FTZ R187, R158, UR11, -R93 ;  /* 0x0000000b9ebb7c23 */ /* 0x000fe2000801085d */
[----:B---3--:R-:W-:Y:S01]  /*a890*/  FADD.FTZ R135, R168, R135 ;  /* 0x00000087a8877221 */ /* 0x008fe20000010000 */
[--C-:B------:R-:W-:Y:S01]  /*a8a0*/  FFMA.FTZ R132, R159, UR11, -R93.reuse ;  /* 0x0000000b9f847c23 */ /* 0x100fe2000801085d */
[--C-:B------:R-:W-:Y:S01]  /*a8b0*/  FFMA.FTZ R189, R146, UR11, -R93.reuse ;  /* 0x0000000b92bd7c23 */ /* 0x100fe2000801085d */
[--C-:B------:R-:W-:Y:S01]  /*a8c0*/  FFMA.FTZ R205, R114, UR11, -R93.reuse ;  /* 0x0000000b72cd7c23 */ /* 0x100fe2000801085d */
[--C-:B------:R-:W-:Y:S01]  /*a8d0*/  FFMA.FTZ R133, R147, UR11, -R93.reuse ;  /* 0x0000000b93857c23 */ /* 0x100fe2000801085d */
[----:B------:R-:W-:Y:S01]  /*a8e0*/  FFMA.FTZ R207, R118, UR11, -R93 ;  /* 0x0000000b76cf7c23 */ /* 0x000fe2000801085d */
[----:B------:R-:W2:Y:S01]  /*a8f0*/  MUFU.EX2 R179, R179 ;  /* 0x000000b300b37308 */ /* 0x000ea20000000800 */
[----:B0-----:R-:W-:Y:S01]  /*a900*/  FFMA.FTZ R14, R15, R13, R177 ;  /* 0x0000000d0f0e7223 */ /* 0x001fe200000100b1 */
[--C-:B------:R-:W-:Y:S01]  /*a910*/  FFMA.FTZ R13, R123, UR11, -R93.reuse ;  /* 0x0000000b7b0d7c23 */ /* 0x100fe2000801085d */
[--C-:B------:R-:W-:Y:S01]  /*a920*/  FFMA.FTZ R209, R106, UR11, -R93.reuse ;  /* 0x0000000b6ad17c23 */ /* 0x100fe2000801085d */
[--C-:B------:R-:W-:Y:S01]  /*a930*/  FFMA.FTZ R191, R150, UR11, -R93.reuse ;  /* 0x0000000b96bf7c23 */ /* 0x100fe2000801085d */
[--C-:B------:R-:W-:Y:S01]  /*a940*/  FFMA.FTZ R140, R151, UR11, -R93.reuse ;  /* 0x0000000b978c7c23 */ /* 0x100fe2000801085d */
[--C-:B------:R-:W-:Y:S01]  /*a950*/  FFMA.FTZ R193, R138, UR11, -R93.reuse ;  /* 0x0000000b8ac17c23 */ /* 0x100fe2000801085d */
[--C-:B------:R-:W-:Y:S01]  /*a960*/  FFMA.FTZ R211, R110, UR11, -R93.reuse ;  /* 0x0000000b6ed37c23 */ /* 0x100fe2000801085d */
[----:B------:R-:W0:Y:S01]  /*a970*/  MUFU.EX2 R116, R116 ;  /* 0x0000007400747308 */ /* 0x000e220000000800 */
[----:B-1----:R-:W-:Y:S01]  /*a980*/  FADD.FTZ R14, R109, R14 ;  /* 0x0000000e6d0e7221 */ /* 0x002fe20000010000 */
[--C-:B------:R-:W-:Y:S01]  /*a990*/  FFMA.FTZ R138, R139, UR11, -R93.reuse ;  /* 0x0000000b8b8a7c23 */ /* 0x100fe2000801085d */
[--C-:B------:R-:W-:Y:S01]  /*a9a0*/  FFMA.FTZ R195, R142, UR11, -R93.reuse ;  /* 0x0000000b8ec37c23 */ /* 0x100fe2000801085d */
[--C-:B------:R-:W-:Y:S01]  /*a9b0*/  FFMA.FTZ R115, R115, UR11, -R93.reuse ;  /* 0x0000000b73737c23 */ /* 0x100fe2000801085d */
[--C-:B------:R-:W-:Y:S01]  /*a9c0*/  FFMA.FTZ R139, R143, UR11, -R93.reuse ;  /* 0x0000000b8f8b7c23 */ /* 0x100fe2000801085d */
[--C-:B------:R-:W-:Y:S01]  /*a9d0*/  FFMA.FTZ R119, R119, UR11, -R93.reuse ;  /* 0x0000000b77777c23 */ /* 0x100fe2000801085d */
[--C-:B------:R-:W-:Y:S01]  /*a9e0*/  FFMA.FTZ R111, R111, UR11, -R93.reuse ;  /* 0x0000000b6f6f7c23 */ /* 0x100fe2000801085d */
[----:B------:R1:W-:Y:S01]  /*a9f0*/  MUFU.EX2 R108, R117 ;  /* 0x00000075006c7308 */ /* 0x0003e20000000800 */
[----:B--2---:R-:W-:Y:S01]  /*aa00*/  FADD.FTZ R123, R179, R14 ;  /* 0x0000000eb37b7221 */ /* 0x004fe20000010000 */
[--C-:B------:R-:W-:Y:S01]  /*aa10*/  FFMA.FTZ R102, R102, UR11, -R93.reuse ;  /* 0x0000000b66667c23 */ /* 0x100fe2000801085d */
[--C-:B------:R-:W-:Y:S01]  /*aa20*/  FFMA.FTZ R103, R103, UR11, -R93.reuse ;  /* 0x0000000b67677c23 */ /* 0x100fe2000801085d */
[--C-:B------:R-:W-:Y:S01]  /*aa30*/  FFMA.FTZ R91, R91, UR11, -R93.reuse ;  /* 0x0000000b5b5b7c23 */ /* 0x100fe2000801085d */
[----:B------:R-:W-:Y:S01]  /*aa40*/  FFMA.FTZ R94, R94, UR11, -R93 ;  /* 0x0000000b5e5e7c23 */ /* 0x000fe2000801085d */
[----:B------:R-:W-:-:S02]  /*aa50*/  F2FP.BF16.F32.PACK_AB R176, R20, R176 ;  /* 0x000000b014b0723e */ /* 0x000fc400000010ff */
[----:B------:R-:W2:Y:S01]  /*aa60*/  MUFU.EX2 R181, R181 ;  /* 0x000000b500b57308 */ /* 0x000ea20000000800 */
[----:B-1----:R-:W-:Y:S01]  /*aa70*/  FFMA.FTZ R117, R163, UR11, -R93 ;  /* 0x0000000ba3757c23 */ /* 0x002fe2000801085d */
[C---:B0-----:R-:W-:Y:S01]  /*aa80*/  FADD.FTZ R14, R116.reuse, R123 ;  /* 0x0000007b740e7221 */ /* 0x041fe20000010000 */
[----:B------:R-:W-:Y:S02]  /*aa90*/  F2FP.BF16.F32.PACK_AB R179, R116, R179 ;  /* 0x000000b374b3723e */ /* 0x000fe400000010ff */
[----:B------:R-:W-:Y:S02]  /*aaa0*/  F2FP.BF16.F32.PACK_AB R178, R168, R178 ;  /* 0x000000b2a8b2723e */ /* 0x000fe400000010ff */
[----:B------:R-:W-:Y:S01]  /*aab0*/  F2FP.BF16.F32.PACK_AB R177, R109, R177 ;  /* 0x000000b16db1723e */ /* 0x000fe200000010ff */
[----:B------:R-:W0:Y:S08]  /*aac0*/  MUFU.EX2 R117, R117 ;  /* 0x0000007500757308 */ /* 0x000e300000000800 */
[----:B------:R-:W1:Y:S01]  /*aad0*/  MUFU.EX2 R183, R183 ;  /* 0x000000b700b77308 */ /* 0x000e620000000800 */
[----:B--2---:R-:W-:Y:S01]  /*aae0*/  FADD.FTZ R126, R181, R14 ;  /* 0x0000000eb57e7221 */ /* 0x004fe20000010000 */
[----:B------:R-:W-:-:S06]  /*aaf0*/  FFMA.FTZ R14, R127, UR11, -R93 ;  /* 0x0000000b7f0e7c23 */ /* 0x000fcc000801085d */
[----:B------:R-:W2:Y:S01]  /*ab00*/  MUFU.EX2 R124, R124 ;  /* 0x0000007c007c7308 */ /* 0x000ea20000000800 */
[C---:B0-----:R-:W-:Y:S01]  /*ab10*/  FADD.FTZ R126, R117.reuse, R126 ;  /* 0x0000007e757e7221 */ /* 0x041fe20000010000 */
[----:B------:R-:W-:-:S06]  /*ab20*/  F2FP.BF16.F32.PACK_AB R181, R117, R181 ;  /* 0x000000b575b5723e */ /* 0x000fcc00000010ff */
[----:B------:R-:W0:Y:S01]  /*ab30*/  MUFU.EX2 R185, R185 ;  /* 0x000000b900b97308 */ /* 0x000e220000000800 */
[----:B-1----:R-:W-:-:S07]  /*ab40*/  FADD.FTZ R127, R183, R126 ;  /* 0x0000007eb77f7221 */ /* 0x002fce0000010000 */
[----:B------:R-:W1:Y:S01]  /*ab50*/  MUFU.EX2 R125, R125 ;  /* 0x0000007d007d7308 */ /* 0x000e620000000800 */
[C---:B--2---:R-:W-:Y:S01]  /*ab60*/  FADD.FTZ R114, R124.reuse, R127 ;  /* 0x0000007f7c727221 */ /* 0x044fe20000010000 */
[----:B------:R-:W-:-:S06]  /*ab70*/  F2FP.BF16.F32.PACK_AB R183, R124, R183 ;  /* 0x000000b77cb7723e */ /* 0x000fcc00000010ff */
[----:B------:R-:W2:Y:S01]  /*ab80*/  MUFU.EX2 R187, R187 ;  /* 0x000000bb00bb7308 */ /* 0x000ea20000000800 */
[----:B0-----:R-:W-:Y:S01]  /*ab90*/  FADD.FTZ R106, R185, R114 ;  /* 0x00000072b96a7221 */ /* 0x001fe20000010000 */
[----:B------:R-:W-:-:S06]  /*aba0*/  FFMA.FTZ R114, R107, UR11, -R93 ;  /* 0x0000000b6b727c23 */ /* 0x000fcc000801085d */
[----:B------:R-:W0:Y:S01]  /*abb0*/  MUFU.EX2 R132, R132 ;  /* 0x0000008400847308 */ /* 0x000e220000000800 */
[C---:B-1----:R-:W-:Y:S01]  /*abc0*/  FADD.FTZ R106, R125.reuse, R106 ;  /* 0x0000006a7d6a7221 */ /* 0x042fe20000010000 */
[----:B------:R-:W-:Y:S02]  /*abd0*/  WARPGROUP.DEPBAR.LE gsb0, 0x0 ;  /* 0x00008000000079c5 */ /* 0x000fe40000010000 */
[----:B------:R-:W-:Y:S01]  /*abe0*/  WARPGROUP.ARRIVE ;  /* 0x00000000000079c5 */ /* 0x000fe20000000000 */
[----:B------:R-:W-:Y:S02]  /*abf0*/  F2FP.BF16.F32.PACK_AB R185, R125, R185 ;  /* 0x000000b97db9723e */ /* 0x000fe400000010ff */
[----:B------:R-:W-:Y:S01]  /*ac00*/  F2FP.BF16.F32.PACK_AB R212, R97, R96 ;  /* 0x0000006061d4723e */ /* 0x000fe200000010ff */
[----:B------:R-:W1:Y:S01]  /*ac10*/  MUFU.EX2 R189, R189 ;  /* 0x000000bd00bd7308 */ /* 0x000e620000000800 */
[----:B--2---:R-:W-:Y:S01]  /*ac20*/  FADD.FTZ R127, R187, R106 ;  /* 0x0000006abb7f7221 */ /* 0x004fe20000010000 */
[----:B------:R-:W-:Y:S01]  /*ac30*/  HGMMA.64x128x16.F32.BF16 R24, R216, gdesc[UR4].tnspB, R24, gsb0 ;  /* 0x41e00004d8187df0 */ /* 0x000fe20008001818 */
[--C-:B------:R-:W-:Y:S01]  /*ac40*/  FFMA.FTZ R106, R99, UR11, -R93.reuse ;  /* 0x0000000b636a7c23 */ /* 0x100fe2000801085d */
[----:B------:R-:W-:Y:S01]  /*ac50*/  FFMA.FTZ R99, R90, UR11, -R93 ;  /* 0x0000000b5a637c23 */ /* 0x000fe2000801085d */
[----:B------:R-:W-:-:S03]  /*ac60*/  F2FP.BF16.F32.PACK_AB R214, R101, R100 ;  /* 0x0000006465d6723e */ /* 0x000fc600000010ff */
        /* <DEDUP_REMOVED lines=8> */
[----:B------:R-:W2:Y:S08]  /*acf0*/  MUFU.EX2 R193, R193 ;  /* 0x000000c100c17308 */ /* 0x000eb00000000800 */
[----:B------:R-:W3:Y:S08]  /*ad00*/  MUFU.EX2 R138, R138 ;  /* 0x0000008a008a7308 */ /* 0x000ef00000000800 */
[----:B------:R-:W4:Y:S08]  /*ad10*/  MUFU.EX2 R195, R195 ;  /* 0x000000c300c37308 */ /* 0x000f300000000800 */
[----:B------:R-:W5:Y:S08]  /*ad20*/  MUFU.EX2 R139, R139 ;  /* 0x0000008b008b7308 */ /* 0x000f700000000800 */
        /* <DEDUP_REMOVED lines=9> */
[----:B------:R-:W-:Y:S01]  /*adc0*/  MUFU.EX2 R207, R207 ;  /* 0x000000cf00cf7308 */ /* 0x000fe20000000800 */
[----:B------:R-:W-:-:S02]  /*add0*/  WARPGROUP.DEPBAR.LE gsb0, 0x0 ;  /* 0x00008000000079c5 */ /* 0x000fc40000010000 */
[----:B------:R0:W-:Y:S06]  /*ade0*/  BAR.ARV R134, 0x100 ;  /* 0x000400860000751d */ /* 0x0001ec0000002000 */
[----:B------:R1:W-:Y:S01]  /*adf0*/  @!P1 SYNCS.ARRIVE.TRANS64.RED.A1T0 RZ, [R141+URZ], RZ ;  /* 0x000000ff8dff99a7 */ /* 0x0003e2000810043f */
[----:B------:R-:W-:Y:S01]  /*ae00*/  MUFU.EX2 R209, R209 ;  /* 0x000000d100d17308 */ /* 0x000fe20000000800 */
[----:B------:R-:W-:Y:S01]  /*ae10*/  F2FP.BF16.F32.PACK_AB R218, R11, R108 ;  /* 0x0000006c0bda723e */ /* 0x000fe200000010ff */
[-C--:B------:R-:W-:Y:S01]  /*ae20*/  FMUL.FTZ R24, R24, R12.reuse ;  /* 0x0000000c18187220 */ /* 0x080fe20000410000 */
[-C--:B------:R-:W-:Y:S01]  /*ae30*/  FMUL.FTZ R25, R25, R12.reuse ;  /* 0x0000000c19197220 */ /* 0x080fe20000410000 */
[-C--:B------:R-:W-:Y:S01]  /*ae40*/  FMUL.FTZ R28, R28, R12.reuse ;  /* 0x0000000c1c1c7220 */ /* 0x080fe20000410000 */
[-C--:B------:R-:W-:Y:S01]  /*ae50*/  FMUL.FTZ R29, R29, R12.reuse ;  /* 0x0000000c1d1d7220 */ /* 0x080fe20000410000 */
[-C--:B------:R-:W-:Y:S01]  /*ae60*/  FMUL.FTZ R32, R32, R12.reuse ;  /* 0x0000000c20207220 */ /* 0x080fe20000410000 */
[----:B-1----:R-:W-:Y:S01]  /*ae70*/  IMAD.U32 R141, RZ, RZ, UR60 ;  /* 0x0000003cff8d7e24 */ /* 0x002fe2000f8e00ff */
[----:B------:R-:W-:Y:S01]  /*ae80*/  MUFU.EX2 R211, R211 ;  /* 0x000000d300d37308 */ /* 0x000fe20000000800 */
[----:B------:R-:W-:Y:S01]  /*ae90*/  R2UR UR60, R2 ;  /* 0x00000000023c72ca */ /* 0x000fe200000e0000 */
[----:B------:R-:W-:Y:S01]  /*aea0*/  FMUL.FTZ R33, R33, R12 ;  /* 0x0000000c21217220 */ /* 0x000fe20000410000 */
[----:B------:R-:W-:-:S02]  /*aeb0*/  @!P1 IMAD R122, R141, 0x8, R0 ;  /* 0x000000088d7a9824 */ /* 0x000fc400078e0200 */
[-C--:B------:R-:W-:Y:S01]  /*aec0*/  FMUL.FTZ R36, R36, R12.reuse ;  /* 0x0000000c24247220 */ /* 0x080fe20000410000 */
[-C--:B------:R-:W-:Y:S01]  /*aed0*/  FMUL.FTZ R37, R37, R12.reuse ;  /* 0x0000000c25257220 */ /* 0x080fe20000410000 */
[-C--:B------:R-:W-:Y:S01]  /*aee0*/  FMUL.FTZ R40, R40, R12.reuse ;  /* 0x0000000c28287220 */ /* 0x080fe20000410000 */
[----:B------:R-:W-:Y:S01]  /*aef0*/  @!P1 VIADD R122, R122, 0x34860 ;  /* 0x000348607a7a9836 */ /* 0x000fe20000000000 */
[----:B------:R-:W-:Y:S01]  /*af00*/  MUFU.EX2 R105, R105 ;  /* 0x0000006900697308 */ /* 0x000fe20000000800 */
[-C--:B------:R-:W-:Y:S01]  /*af10*/  FMUL.FTZ R41, R41, R12.reuse ;  /* 0x0000000c29297220 */ /* 0x080fe20000410000 */
[-C--:B------:R-:W-:Y:S01]  /*af20*/  FMUL.FTZ R44, R44, R12.reuse ;  /* 0x0000000c2c2c7220 */ /* 0x080fe20000410000 */
[-C--:B------:R-:W-:Y:S01]  /*af30*/  FMUL.FTZ R45, R45, R12.reuse ;  /* 0x0000000c2d2d7220 */ /* 0x080fe20000410000 */
[----:B------:R-:W-:Y:S01]  /*af40*/  @!P1 PRMT R122, RZ, 0x654, R122 ;  /* 0x00000654ff7a9816 */ /* 0x000fe2000000007a */
[-C--:B------:R-:W-:Y:S01]  /*af50*/  FMUL.FTZ R48, R48, R12.reuse ;  /* 0x0000000c30307220 */ /* 0x080fe20000410000 */
[-C--:B------:R-:W-:Y:S01]  /*af60*/  FMUL.FTZ R49, R49, R12.reuse ;  /* 0x0000000c31317220 */ /* 0x080fe20000410000 */
[-C--:B------:R-:W-:Y:S01]  /*af70*/  FMUL.FTZ R52, R52, R12.reuse ;  /* 0x0000000c34347220 */ /* 0x080fe20000410000 */
[----:B------:R1:W-:Y:S01]  /*af80*/  @!P1 SYNCS.ARRIVE.TRANS64.RED.A1T0 RZ, [R122+URZ], RZ ;  /* 0x000000ff7aff99a7 */ /* 0x0003e2000810043f */
[----:B------:R-:W-:Y:S01]  /*af90*/  MUFU.EX2 R106, R106 ;  /* 0x0000006a006a7308 */ /* 0x000fe20000000800 */
[-C--:B------:R-:W-:Y:S01]  /*afa0*/  FMUL.FTZ R53, R53, R12.reuse ;  /* 0x0000000c35357220 */ /* 0x080fe20000410000 */
[-C--:B------:R-:W-:Y:S01]  /*afb0*/  FMUL.FTZ R56, R56, R12.reuse ;  /* 0x0000000c38387220 */ /* 0x080fe20000410000 */
[-C--:B------:R-:W-:Y:S01]  /*afc0*/  FMUL.FTZ R57, R57, R12.reuse ;  /* 0x0000000c39397220 */ /* 0x080fe20000410000 */
[-C--:B------:R-:W-:Y:S01]  /*afd0*/  FMUL.FTZ R60, R60, R12.reuse ;  /* 0x0000000c3c3c7220 */ /* 0x080fe20000410000 */
[-C--:B------:R-:W-:Y:S01]  /*afe0*/  FMUL.FTZ R61, R61, R12.reuse ;  /* 0x0000000c3d3d7220 */ /* 0x080fe20000410000 */
[----:B------:R-:W-:Y:S01]  /*aff0*/  FMUL.FTZ R64, R64, R12 ;  /* 0x0000000c40407220 */ /* 0x000fe20000410000 */
[----:B-1----:R-:W-:Y:S01]  /*b000*/  FADD.FTZ R122, R180, R135 ;  /* 0x00000087b47a7221 */ /* 0x002fe20000010000 */
[----:B------:R-:W-:Y:S01]  /*b010*/  F2FP.BF16.F32.PACK_AB R180, R21, R180 ;  /* 0x000000b415b4723e */ /* 0x000fe200000010ff */
[----:B------:R-:W-:Y:S01]  /*b020*/  MUFU.EX2 R102, R102 ;  /* 0x0000006600667308 */ /* 0x000fe20000000800 */
[-C--:B------:R-:W-:Y:S01]  /*b030*/  FMUL.FTZ R65, R65, R12.reuse ;  /* 0x0000000c41417220 */ /* 0x080fe20000410000 */
[----:B------:R-:W-:Y:S01]  /*b040*/  FADD.FTZ R123, R21, R122 ;  /* 0x0000007a157b7221 */ /* 0x000fe20000010000 */
[-C--:B------:R-:W-:Y:S01]  /*b050*/  FMUL.FTZ R68, R68, R12.reuse ;  /* 0x0000000c44447220 */ /* 0x080fe20000410000 */
[-C--:B------:R-:W-:Y:S01]  /*b060*/  FMUL.FTZ R69, R69, R12.reuse ;  /* 0x0000000c45457220 */ /* 0x080fe20000410000 */
[-C--:B------:R-:W-:Y:S01]  /*b070*/  FMUL.FTZ R72, R72, R12.reuse ;  /* 0x0000000c48487220 */ /* 0x080fe20000410000 */
[----:B------:R-:W-:Y:S01]  /*b080*/  FADD.FTZ R123, R182, R123 ;  /* 0x0000007bb67b7221 */ /* 0x000fe20000010000 */
[-C--:B------:R-:W-:Y:S01]  /*b090*/  FMUL.FTZ R73, R73, R12.reuse ;  /* 0x0000000c49497220 */ /* 0x080fe20000410000 */
        /* <DEDUP_REMOVED lines=9> */
[----:B------:R-:W-:Y:S01]  /*b130*/  FMUL.FTZ R85, R85, R12 ;  /* 0x0000000c55557220 */ /* 0x000fe20000410000 */
[----:B------:R-:W-:Y:S01]  /*b140*/  FADD.FTZ R107, R153, R118 ;  /* 0x00000076996b7221 */ /* 0x000fe20000010000 */
[-C--:B------:R-:W-:Y:S01]  /*b150*/  FMUL.FTZ R26, R26, R15.reuse ;  /* 0x0000000f1a1a7220 */ /* 0x080fe20000410000 */
[-C--:B------:R-:W-:Y:S01]  /*b160*/  FMUL.FTZ R27, R27, R15.reuse ;  /* 0x0000000f1b1b7220 */ /* 0x080fe20000410000 */
[-C--:B------:R-:W-:Y:S01]  /*b170*/  FMUL.FTZ R30, R30, R15.reuse ;  /* 0x0000000f1e1e7220 */ /* 0x080fe20000410000 */
[----:B------:R-:W-:Y:S01]  /*b180*/  FADD.FTZ R123, R186, R107 ;  /* 0x0000006bba7b7221 */ /* 0x000fe20000010000 */
[--C-:B------:R-:W-:Y:S01]  /*b190*/  FFMA.FTZ R107, R98, UR11, -R93.reuse ;  /* 0x0000000b626b7c23 */ /* 0x100fe2000801085d */
[----:B------:R-:W-:Y:S01]  /*b1a0*/  FFMA.FTZ R93, R95, UR11, -R93 ;  /* 0x0000000b5f5d7c23 */ /* 0x000fe2000801085d */
[----:B------:R0:W1:Y:S01]  /*b1b0*/  MUFU.EX2 R98, R115 ;  /* 0x0000007300627308 */ /* 0x0000620000000800 */
[----:B------:R-:W-:Y:S01]  /*b1c0*/  FADD.FTZ R123, R152, R123 ;  /* 0x0000007b987b7221 */ /* 0x000fe20000010000 */
[-C--:B------:R-:W-:Y:S01]  /*b1d0*/  FMUL.FTZ R31, R31, R15.reuse ;  /* 0x0000000f1f1f7220 */ /* 0x080fe20000410000 */
[-C--:B------:R-:W-:Y:S01]  /*b1e0*/  FMUL.FTZ R34, R34, R15.reuse ;  /* 0x0000000f22227220 */ /* 0x080fe20000410000 */
[-C--:B------:R-:W-:Y:S01]  /*b1f0*/  FMUL.FTZ R35, R35, R15.reuse ;  /* 0x0000000f23237220 */ /* 0x080fe20000410000 */
[----:B------:R-:W-:Y:S01]  /*b200*/  FADD.FTZ R123, R188, R123 ;  /* 0x0000007bbc7b7221 */ /* 0x000fe20000010000 */
[-C--:B------:R-:W-:Y:S01]  /*b210*/  FMUL.FTZ R38, R38, R15.reuse ;  /* 0x0000000f26267220 */ /* 0x080fe20000410000 */
[-C--:B------:R-:W-:Y:S01]  /*b220*/  FMUL.FTZ R39, R39, R15.reuse ;  /* 0x0000000f27277220 */ /* 0x080fe20000410000 */
[----:B------:R-:W-:Y:S01]  /*b230*/  MUFU.EX2 R107, R107 ;  /* 0x0000006b006b7308 */ /* 0x000fe20000000800 */
[----:B------:R-:W-:Y:S01]  /*b240*/  FADD.FTZ R123, R144, R123 ;  /* 0x0000007b907b7221 */ /* 0x000fe20000010000 */
[----:B0-----:R-:W-:Y:S01]  /*b250*/  FADD.FTZ R115, R191, R110 ;  /* 0x0000006ebf737221 */ /* 0x001fe20000010000 */
[-C--:B------:R-:W-:Y:S01]  /*b260*/  FMUL.FTZ R42, R42, R15.reuse ;  /* 0x0000000f2a2a7220 */ /* 0x080fe20000410000 */
[-C--:B------:R-:W-:Y:S01]  /*b270*/  FMUL.FTZ R43, R43, R15.reuse ;  /* 0x0000000f2b2b7220 */ /* 0x080fe20000410000 */
[----:B------:R-:W-:Y:S01]  /*b280*/  FADD.FTZ R90, R190, R123 ;  /* 0x0000007bbe5a7221 */ /* 0x000fe20000010000 */
[----:B------:R-:W-:Y:S01]  /*b290*/  FADD.FTZ R110, R140, R115 ;  /* 0x000000738c6e7221 */ /* 0x000fe20000010000 */
[-C--:B------:R-:W-:Y:S01]  /*b2a0*/  FMUL.FTZ R46, R46, R15.reuse ;  /* 0x0000000f2e2e7220 */ /* 0x080fe20000410000 */
[----:B------:R-:W-:Y:S01]  /*b2b0*/  MUFU.EX2 R91, R91 ;  /* 0x0000005b005b7308 */ /* 0x000fe20000000800 */
[----:B------:R-:W-:Y:S01]  /*b2c0*/  FADD.FTZ R123, R145, R90 ;  /* 0x0000005a917b7221 */ /* 0x000fe20000010000 */
[----:B--2---:R-:W-:Y:S01]  /*b2d0*/  FADD.FTZ R95, R193, R110 ;  /* 0x0000006ec15f7221 */ /* 0x004fe20000010000 */
[-C--:B------:R-:W-:Y:S01]  /*b2e0*/  FMUL.FTZ R47, R47, R15.reuse ;  /* 0x0000000f2f2f7220 */ /* 0x080fe20000410000 */
[-C--:B------:R-:W-:Y:S01]  /*b2f0*/  FMUL.FTZ R50, R50, R15.reuse ;  /* 0x0000000f32327220 */ /* 0x080fe20000410000 */
[----:B------:R-:W-:Y:S01]  /*b300*/  FADD.FTZ R123, R192, R123 ;  /* 0x0000007bc07b7221 */ /* 0x000fe20000010000 */
[----:B---3--:R-:W-:Y:S01]  /*b310*/  FADD.FTZ R20, R138, R95 ;  /* 0x0000005f8a147221 */ /* 0x008fe20000010000 */
[-C--:B------:R-:W-:Y:S01]  /*b320*/  FMUL.FTZ R51, R51, R15.reuse ;  /* 0x0000000f33337220 */ /* 0x080fe20000410000 */
[----:B------:R-:W0:Y:S01]  /*b330*/  MUFU.EX2 R90, R119 ;  /* 0x00000077005a7308 */ /* 0x000e220000000800 */
[----:B------:R-:W-:Y:S01]  /*b340*/  FADD.FTZ R123, R136, R123 ;  /* 0x0000007b887b7221 */ /* 0x000fe20000010000 */
[----:B----4-:R-:W-:Y:S01]  /*b350*/  FADD.FTZ R116, R195, R20 ;  /* 0x00000014c3747221 */ /* 0x010fe20000010000 */
[-C--:B------:R-:W-:Y:S01]  /*b360*/  FMUL.FTZ R54, R54, R15.reuse ;  /* 0x0000000f36367220 */ /* 0x080fe20000410000 */
[-C--:B------:R-:W-:Y:S01]  /*b370*/  FMUL.FTZ R55, R55, R15.reuse ;  /* 0x0000000f37377220 */ /* 0x080fe20000410000 */
[----:B------:R-:W-:Y:S01]  /*b380*/  FADD.FTZ R110, R194, R123 ;  /* 0x0000007bc26e7221 */ /* 0x000fe20000010000 */
[----:B-----5:R-:W-:Y:S01]  /*b390*/  FADD.FTZ R116, R139, R116 ;  /* 0x000000748b747221 */ /* 0x020fe20000010000 */
[-C--:B------:R-:W-:Y:S01]  /*b3a0*/  FMUL.FTZ R58, R58, R15.reuse ;  /* 0x0000000f3a3a7220 */ /* 0x080fe20000410000 */
[----:B------:R2:W3:Y:S01]  /*b3b0*/  MUFU.EX2 R20, R114 ;  /* 0x0000007200147308 */ /* 0x0004e20000000800 */
[----:B------:R-:W-:Y:S01]  /*b3c0*/  FADD.FTZ R21, R137, R110 ;  /* 0x0000006e89157221 */ /* 0x000fe20000010000 */
[-C--:B------:R-:W-:Y:S01]  /*b3d0*/  FMUL.FTZ R59, R59, R15.reuse ;  /* 0x0000000f3b3b7220 */ /* 0x080fe20000410000 */
[-C--:B------:R-:W-:Y:S01]  /*b3e0*/  FMUL.FTZ R62, R62, R15.reuse ;  /* 0x0000000f3e3e7220 */ /* 0x080fe20000410000 */
[-C--:B------:R-:W-:Y:S01]  /*b3f0*/  FMUL.FTZ R63, R63, R15.reuse ;  /* 0x0000000f3f3f7220 */ /* 0x080fe20000410000 */
[----:B------:R-:W-:Y:S01]  /*b400*/  FADD.FTZ R110, R196, R21 ;  /* 0x00000015c46e7221 */ /* 0x000fe20000010000 */
[----:B------:R-:W-:Y:S01]  /*b410*/  FADD.FTZ R21, R197, R116 ;  /* 0x00000074c5157221 */ /* 0x000fe20000010000 */
[-C--:B------:R-:W-:Y:S01]  /*b420*/  FMUL.FTZ R66, R66, R15.reuse ;  /* 0x0000000f42427220 */ /* 0x080fe20000410000 */
[----:B------:R-:W-:Y:S01]  /*b430*/  MUFU.EX2 R219, R94 ;  /* 0x0000005e00db7308 */ /* 0x000fe20000000800 */
[----:B------:R-:W-:Y:S01]  /*b440*/  FADD.FTZ R95, R129, R110 ;  /* 0x0000006e815f7221 */ /* 0x000fe20000010000 */
[----:B------:R-:W-:Y:S01]  /*b450*/  FADD.FTZ R110, R130, R21 ;  /* 0x00000015826e7221 */ /* 0x000fe20000010000 */
[-C--:B------:R-:W-:Y:S01]  /*b460*/  FMUL.FTZ R67, R67, R15.reuse ;  /* 0x0000000f43437220 */ /* 0x080fe20000410000 */
[-C--:B------:R-:W-:Y:S01]  /*b470*/  FMUL.FTZ R70, R70, R15.reuse ;  /* 0x0000000f46467220 */ /* 0x080fe20000410000 */
[----:B------:R-:W-:Y:S01]  /*b480*/  FADD.FTZ R95, R198, R95 ;  /* 0x0000005fc65f7221 */ /* 0x000fe20000010000 */
[----:B--2---:R-:W-:Y:S01]  /*b490*/  FADD.FTZ R114, R131, R110 ;  /* 0x0000006e83727221 */ /* 0x004fe20000010000 */
[-C--:B------:R-:W-:Y:S01]  /*b4a0*/  FMUL.FTZ R71, R71, R15.reuse ;  /* 0x0000000f47477220 */ /* 0x080fe20000410000 */
[----:B------:R-:W2:Y:S01]  /*b4b0*/  MUFU.EX2 R110, R111 ;  /* 0x0000006f006e7308 */ /* 0x000ea20000000800 */
[----:B------:R-:W-:Y:S01]  /*b4c0*/  FADD.FTZ R95, R128, R95 ;  /* 0x0000005f805f7221 */ /* 0x000fe20000010000 */
[----:B------:R-:W-:Y:S01]  /*b4d0*/  FADD.FTZ R114, R199, R114 ;  /* 0x00000072c7727221 */ /* 0x000fe20000010000 */
[-C--:B------:R-:W-:Y:S01]  /*b4e0*/  FMUL.FTZ R74, R74, R15.reuse ;  /* 0x0000000f4a4a7220 */ /* 0x080fe20000410000 */
[----:B------:R-:W-:Y:S01]  /*b4f0*/  FMUL.FTZ R75, R75, R15 ;  /* 0x0000000f4b4b7220 */ /* 0x000fe20000410000 */
[----:B------:R-:W-:Y:S01]  /*b500*/  FADD.FTZ R95, R200, R95 ;  /* 0x0000005fc85f7221 */ /* 0x000fe20000010000 */
[----:B------:R-:W-:Y:S01]  /*b510*/  FADD.FTZ R114, R201, R114 ;  /* 0x00000072c9727221 */ /* 0x000fe20000010000 */
[C---:B------:R-:W-:Y:S01]  /*b520*/  F2FP.BF16.F32.PACK_AB R201, R13.reuse, R201 ;  /* 0x000000c90dc9723e */ /* 0x040fe200000010ff */
[----:B------:R-:W4:Y:S01]  /*b530*/  MUFU.EX2 R93, R93 ;  /* 0x0000005d005d7308 */ /* 0x000f220000000800 */
[----:B------:R-:W-:Y:S01]  /*b540*/  FADD.FTZ R95, R120, R95 ;  /* 0x0000005f785f7221 */ /* 0x000fe20000010000 */
[----:B------:R-:W-:Y:S01]  /*b550*/  FADD.FTZ R114, R13, R114 ;  /* 0x000000720d727221 */ /* 0x000fe20000010000 */
[-C--:B------:R-:W-:Y:S01]  /*b560*/  FMUL.FTZ R78, R78, R15.reuse ;  /* 0x0000000f4e4e7220 */ /* 0x080fe20000410000 */
[----:B------:R-:W-:Y:S01]  /*b570*/  FMUL.FTZ R79, R79, R15 ;  /* 0x0000000f4f4f7220 */ /* 0x000fe20000410000 */
[----:B------:R-:W-:Y:S01]  /*b580*/  FADD.FTZ R116, R202, R95 ;  /* 0x0000005fca747221 */ /* 0x000fe20000010000 */
[----:B------:R-:W-:Y:S01]  /*b590*/  FADD.FTZ R21, R203, R114 ;  /* 0x00000072cb157221 */ /* 0x000fe20000010000 */
[----:B------:R-:W-:Y:S01]  /*b5a0*/  F2FP.BF16.F32.PACK_AB R203, R14, R203 ;  /* 0x000000cb0ecb723e */ /* 0x000fe200000010ff */
[-C--:B------:R-:W-:Y:S01]  /*b5b0*/  FMUL.FTZ R82, R82, R15.reuse ;  /* 0x0000000f52527220 */ /* 0x080fe20000410000 */
[----:B------:R-:W-:Y:S01]  /*b5c0*/  FADD.FTZ R95, R121, R116 ;  /* 0x00000074795f7221 */ /* 0x000fe20000010000 */
[----:B------:R-:W-:Y:S01]  /*b5d0*/  FADD.FTZ R114, R14, R21 ;  /* 0x000000150e727221 */ /* 0x000fe20000010000 */
[-C--:B------:R-:W-:Y:S01]  /*b5e0*/  FMUL.FTZ R83, R83, R15.reuse ;  /* 0x0000000f53537220 */ /* 0x080fe20000410000 */
[----:B------:R-:W-:Y:S01]  /*b5f0*/  FMUL.FTZ R86, R86, R15 ;  /* 0x0000000f56567220 */ /* 0x000fe20000410000 */
[----:B------:R-:W-:Y:S01]  /*b600*/  FADD.FTZ R95, R204, R95 ;  /* 0x0000005fcc5f7221 */ /* 0x000fe20000010000 */
[----:B------:R-:W-:Y:S01]  /*b610*/  FADD.FTZ R21, R205, R114 ;  /* 0x00000072cd157221 */ /* 0x000fe20000010000 */
[----:B-1----:R-:W-:Y:S01]  /*b620*/  F2FP.BF16.F32.PACK_AB R205, R98, R205 ;  /* 0x000000cd62cd723e */ /* 0x002fe200000010ff */
[----:B------:R-:W-:Y:S01]  /*b630*/  FMUL.FTZ R87, R87, R15 ;  /* 0x0000000f57577220 */ /* 0x000fe20000410000 */
[----:B------:R-:W-:Y:S01]  /*b640*/  FADD.FTZ R95, R112, R95 ;  /* 0x0000005f705f7221 */ /* 0x000fe20000010000 */
[----:B------:R-:W-:Y:S01]  /*b650*/  FADD.FTZ R114, R98, R21 ;  /* 0x0000001562727221 */ /* 0x000fe20000010000 */
[----:B------:R-:W-:Y:S01]  /*b660*/  F2FP.BF16.F32.PACK_AB R182, R160, R182 ;  /* 0x000000b6a0b6723e */ /* 0x000fe200000010ff */
[----:B------:R-:W-:-:S02]  /*b670*/  IMAD.MOV.U32 R15, RZ, RZ, R16 ;  /* 0x000000ffff0f7224 */ /* 0x000fc400078e0010 */
[----:B------:R-:W-:Y:S01]  /*b680*/  FADD.FTZ R116, R206, R95 ;  /* 0x0000005fce747221 */ /* 0x000fe20000010000 */
[----:B------:R-:W-:Y:S01]  /*b690*/  FADD.FTZ R21, R207, R114 ;  /* 0x00000072cf157221 */ /* 0x000fe20000010000 */
[----:B------:R-:W-:Y:S01]  /*b6a0*/  F2FP.BF16.F32.PACK_AB R184, R153, R184 ;  /* 0x000000b899b8723e */ /* 0x000fe200000010ff */
[----:B------:R-:W-:Y:S02]  /*b6b0*/  IMAD.MOV.U32 R12, RZ, RZ, R10 ;  /* 0x000000ffff0c7224 */ /* 0x000fe400078e000a */
[----:B------:R-:W-:Y:S01]  /*b6c0*/  FADD.FTZ R95, R113, R116 ;  /* 0x00000074715f7221 */ /* 0x000fe20000010000 */
[----:B0-----:R-:W-:Y:S01]  /*b6d0*/  FADD.FTZ R114, R90, R21 ;  /* 0x000000155a727221 */ /* 0x001fe20000010000 */
[----:B------:R-:W-:Y:S02]  /*b6e0*/  F2FP.BF16.F32.PACK_AB R186, R152, R186 ;  /* 0x000000ba98ba723e */ /* 0x000fe400000010ff */
[----:B------:R-:W-:Y:S01]  /*b6f0*/  FADD.FTZ R95, R208, R95 ;  /* 0x0000005fd05f7221 */ /* 0x000fe20000010000 */
[----:B------:R-:W-:Y:S01]  /*b700*/  FADD.FTZ R21, R209, R114 ;  /* 0x00000072d1157221 */ /* 0x000fe20000010000 */
[----:B---3--:R-:W-:-:S02]  /*b710*/  F2FP.BF16.F32.PACK_AB R209, R20, R209 ;  /* 0x000000d114d1723e */ /* 0x008fc400000010ff */
[----:B------:R-:W-:Y:S01]  /*b720*/  FADD.FTZ R95, R104, R95 ;  /* 0x0000005f685f7221 */ /* 0x000fe20000010000 */
[----:B------:R-:W-:Y:S01]  /*b730*/  FADD.FTZ R114, R20, R21 ;  /* 0x0000001514727221 */ /* 0x000fe20000010000 */
[----:B------:R-:W-:Y:S02]  /*b740*/  F2FP.BF16.F32.PACK_AB R188, R144, R188 ;  /* 0x000000bc90bc723e */ /* 0x000fe400000010ff */
[----:B------:R-:W-:Y:S01]  /*b750*/  FADD.FTZ R116, R210, R95 ;  /* 0x0000005fd2747221 */ /* 0x000fe20000010000 */
[----:B------:R-:W-:Y:S01]  /*b760*/  FADD.FTZ R13, R211, R114 ;  /* 0x00000072d30d7221 */ /* 0x000fe20000010000 */
[----:B------:R-:W-:Y:S02]  /*b770*/  F2FP.BF16.F32.PACK_AB R190, R145, R190 ;  /* 0x000000be91be723e */ /* 0x000fe400000010ff */
[----:B------:R-:W-:Y:S01]  /*b780*/  FADD.FTZ R21, R105, R116 ;  /* 0x0000007469157221 */ /* 0x000fe20000010000 */
[----:B--2---:R-:W-:Y:S01]  /*b790*/  FADD.FTZ R14, R110, R13 ;  /* 0x0000000d6e0e7221 */ /* 0x004fe20000010000 */
[----:B------:R-:W-:-:S02]  /*b7a0*/  F2FP.BF16.F32.PACK_AB R191, R140, R191 ;  /* 0x000000bf8cbf723e */ /* 0x000fc400000010ff */
[----:B------:R-:W-:Y:S01]  /*b7b0*/  FADD.FTZ R98, R96, R21 ;  /* 0x0000001560627221 */ /* 0x000fe20000010000 */
[----:B------:R-:W-:Y:S01]  /*b7c0*/  FADD.FTZ R13, R107, R14 ;  /* 0x0000000e6b0d7221 */ /* 0x000fe20000010000 */
[----:B------:R-:W-:Y:S02]  /*b7d0*/  F2FP.BF16.F32.PACK_AB R192, R136, R192 ;  /* 0x000000c088c0723e */ /* 0x000fe400000010ff */
[----:B------:R-:W-:Y:S01]  /*b7e0*/  FADD.FTZ R21, R97, R98 ;  /* 0x0000006261157221 */ /* 0x000fe20000010000 */
[----:B------:R-:W-:Y:S01]  /*b7f0*/  FADD.FTZ R13, R106, R13 ;  /* 0x0000000d6a0d7221 */ /* 0x000fe20000010000 */
[----:B------:R-:W-:Y:S02]  /*b800*/  F2FP.BF16.F32.PACK_AB R193, R138, R193 ;  /* 0x000000c18ac1723e */ /* 0x000fe400000010ff */
[----:B------:R-:W-:Y:S01]  /*b810*/  FADD.FTZ R14, R100, R21 ;  /* 0x00000015640e7221 */ /* 0x000fe20000010000 */
[----:B------:R-:W-:Y:S01]  /*b820*/  FADD.FTZ R20, R102, R13 ;  /* 0x0000000d66147221 */ /* 0x000fe20000010000 */
        /* <DEDUP_REMOVED lines=14> */
[----:B------:R-:W-:Y:S01]  /*b910*/  F2FP.BF16.F32.PACK_AB R199, R199, R131 ;  /* 0x00000083c7c7723e */ /* 0x000fe200000010ff */
[----:B----4-:R-:W-:Y:S01]  /*b920*/  FADD.FTZ R13, R93, R20 ;  /* 0x000000145d0d7221 */ /* 0x010fe20000010000 */
[----:B------:R-:W-:Y:S01]  /*b930*/  F2FP.BF16.F32.PACK_AB R200, R120, R200 ;  /* 0x000000c878c8723e */ /* 0x000fe200000010ff */
[----:B------:R-:W-:Y:S01]  /*b940*/  IMAD.MOV.U32 R11, RZ, RZ, R92 ;  /* 0x000000ffff0b7224 */ /* 0x000fe200078e005c */
[----:B------:R-:W-:Y:S02]  /*b950*/  F2FP.BF16.F32.PACK_AB R202, R121, R202 ;  /* 0x000000ca79ca723e */ /* 0x000fe400000010ff */
[----:B------:R-:W-:-:S02]  /*b960*/  F2FP.BF16.F32.PACK_AB R204, R112, R204 ;  /* 0x000000cc70cc723e */ /* 0x000fc400000010ff */
[----:B------:R-:W-:Y:S02]  /*b970*/  F2FP.BF16.F32.PACK_AB R206, R113, R206 ;  /* 0x000000ce71ce723e */ /* 0x000fe400000010ff */
[----:B------:R-:W-:Y:S02]  /*b980*/  F2FP.BF16.F32.PACK_AB R207, R90, R207 ;  /* 0x000000cf5acf723e */ /* 0x000fe400000010ff */
[----:B------:R-:W-:Y:S02]  /*b990*/  F2FP.BF16.F32.PACK_AB R208, R104, R208 ;  /* 0x000000d068d0723e */ /* 0x000fe400000010ff */
[----:B------:R-:W-:Y:S02]  /*b9a0*/  F2FP.BF16.F32.PACK_AB R210, R105, R210 ;  /* 0x000000d269d2723e */ /* 0x000fe400000010ff */
[----:B------:R-:W-:Y:S02]  /*b9b0*/  F2FP.BF16.F32.PACK_AB R211, R110, R211 ;  /* 0x000000d36ed3723e */ /* 0x000fe400000010ff */
[----:B------:R-:W-:-:S02]  /*b9c0*/  F2FP.BF16.F32.PACK_AB R213, R106, R107 ;  /* 0x0000006b6ad5723e */ /* 0x000fc400000010ff */
[----:B------:R-:W-:Y:S02]  /*b9d0*/  F2FP.BF16.F32.PACK_AB R215, R103, R102 ;  /* 0x0000006667d7723e */ /* 0x000fe400000010ff */
[----:B------:R-:W-:Y:S02]  /*b9e0*/  F2FP.BF16.F32.PACK_AB R216, R89, R88 ;  /* 0x0000005859d8723e */ /* 0x000fe400000010ff */
[----:B------:R-:W-:Y:S02]  /*b9f0*/  F2FP.BF16.F32.PACK_AB R217, R91, R99 ;  /* 0x000000635bd9723e */ /* 0x000fe400000010ff */
[----:B------:R-:W-:Y:S01]  /*ba00*/  F2FP.BF16.F32.PACK_AB R219, R93, R219 ;  /* 0x000000db5ddb723e */ /* 0x000fe200000010ff */
[----:B------:R-:W-:Y:S06]  /*ba10*/  @P2 BRA `(.L_x_189) ;  /* 0xffffffb400102947 */ /* 0x000fec000383ffff */
.L_x_180:
[----:B------:R-:W-:Y:S06]  /*ba20*/  BAR.ARV 0x8, 0x180 ;  /* 0x0206000000007b1d */ /* 0x000fec0000002000 */
[----:B------:R-:W-:Y:S05]  /*ba30*/  @!P0 BRA `(.L_x_190) ;  /* 0x0000000000048947 */ /* 0x000fea0003800000 */
[----:B------:R-:W-:Y:S01]  /*ba40*/  BPT.TRAP 0x1 ;  /* 0x000000040000795c */ /* 0x000fe20000300000 */
.L_x_190:
[----:B------:R-:W-:Y:S01]  /*ba50*/  IMAD R8, R2, 0x8, R0 ;  /* 0x0000000802087824 */ /* 0x000fe200078e0200 */
[----:B------:R-:W-:-:S04]  /*ba60*/  SHF.L.U32 R3, R16, 0x1f, RZ ;  /* 0x0000001f10037819 */ /* 0x000fc800000006ff */
[----:B------:R0:W1:Y:S01]  /*ba70*/  SYNCS.PHASECHK.TRANS64.TRYWAIT P2, [R8+URZ+0x34850], R3 ;  /* 0x03485003080075a7 */ /* 0x000062000804017f */
[----:B------:R-:W-:Y:S05]  /*ba80*/  @!P0 BRA `(.L_x_191) ;  /* 0x0000000000048947 */ /* 0x000fea0003800000 */
[----:B------:R-:W-:Y:S01]  /*ba90*/  BPT.TRAP 0x1 ;  /* 0x000000040000795c */ /* 0x000fe20000300000 */
.L_x_191:
[----:B-1----:R-:W-:Y:S05]  /*baa0*/  @P2 BRA `(.L_x_192) ;  /* 0x0000000000082947 */ /* 0x002fea0003800000 */
[----:B------:R-:W1:Y:S02]  /*bab0*/  SYNCS.PHASECHK.TRANS64.TRYWAIT P0, [R8+URZ+0x34850], R3 ;  /* 0x03485003080075a7 */ /* 0x000e64000800017f */
[----:B-1----:R-:W-:Y:S05]  /*bac0*/  @!P0 BRA `(.L_x_193) ;  /* 0x000000a400a88947 */ /* 0x002fea0003800000 */
.L_x_192:
[----:B------:R-:W-:Y:S05]  /*bad0*/  WARPSYNC.ALL ;  /* 0x0000000000007948 */ /* 0x000fea0003800000 */
[----:B------:R-:W-:Y:S01]  /*bae0*/  VIADD R0, R0, 0x400 ;  /* 0x0000040000007836 */ /* 0x000fe20000000000 */
[----:B------:R-:W2:Y:S01]  /*baf0*/  LDL.LU R15, [R1+0x10] ;  /* 0x00001000010f7983 */ /* 0x000ea20000300800 */
[----:B------:R-:W-:Y:S01]  /*bb00*/  WARPGROUP.ARRIVE ;  /* 0x00000000000079c5 */ /* 0x000fe20000000000 */
[----:B------:R-:W-:Y:S02]  /*bb10*/  IMAD.MOV.U32 R7, RZ, RZ, 0x40000040 ;  /* 0x40000040ff077424 */ /* 0x000fe400078e00ff */
[----:B------:R-:W-:Y:S01]  /*bb20*/  SHF.R.U32.HI R0, RZ, 0x4, R0 ;  /* 0x00000004ff007819 */ /* 0x000fe20000011600 */
[----:B01----:R-:W0:Y:S01]  /*bb30*/  SHFL.BFLY PT, R3, R14, 0x2, 0x1f ;  /* 0x0c401f000e037f89 */ /* 0x003e2200000e0000 */
[----:B------:R-:W-:-:S02]  /*bb40*/  @!P1 VIADD R8, R8, 0x34860 ;  /* 0x0003486008089836 */ /* 0x000fc40000000000 */
[----:B------:R-:W-:Y:S01]  /*bb50*/  LOP3.LUT R0, R0, 0x3fff, RZ, 0xc0, !PT ;  /* 0x00003fff00007812 */ /* 0x000fe200078ec0ff */
[----:B------:R-:W-:Y:S02]  /*bb60*/  VIADD R9, R2, 0x1 ;  /* 0x0000000102097836 */ /* 0x000fe40000000000 */
[----:B------:R-:W-:Y:S02]  /*bb70*/  @!P1 PRMT R8, RZ, 0x654, R8 ;  /* 0x00000654ff089816 */ /* 0x000fe40000000008 */
[----:B------:R-:W-:Y:S02]  /*bb80*/  LOP3.LUT R5, R0, 0x5800000, RZ, 0xfc, !PT ;  /* 0x0580000000057812 */ /* 0x000fe400078efcff */
[----:B------:R-:W1:Y:S01]  /*bb90*/  SHFL.BFLY PT, R0, R13, 0x2, 0x1f ;  /* 0x0c401f000d007f89 */ /* 0x000e6200000e0000 */
[----:B------:R-:W-:Y:S02]  /*bba0*/  ISETP.NE.AND P2, PT, R9, 0x2, PT ;  /* 0x000000020900780c */ /* 0x000fe40003f45270 */
[----:B------:R-:W-:-:S02]  /*bbb0*/  IMAD R4, R2, 0xb00, R5 ;  /* 0x00000b0002047824 */ /* 0x000fc400078e0205 */
[----:B------:R-:W-:Y:S02]  /*bbc0*/  IMAD.MOV.U32 R5, RZ, RZ, 0x40000040 ;  /* 0x40000040ff057424 */ /* 0x000fe400078e00ff */
[C---:B------:R-:W-:Y:S01]  /*bbd0*/  VIADD R6, R4.reuse, 0x80 ;  /* 0x0000008004067836 */ /* 0x040fe20000000000 */
[----:B------:R-:W-:Y:S01]  /*bbe0*/  R2UR UR6, R4 ;  /* 0x00000000040672ca */ /* 0x000fe200000e0000 */
[----:B------:R-:W-:Y:S01]  /*bbf0*/  IMAD.MOV.U32 R2, RZ, RZ, RZ ;  /* 0x000000ffff027224 */ /* 0x000fe200078e00ff */
[----:B------:R-:W-:Y:S01]  /*bc00*/  R2UR UR7, R5 ;  /* 0x00000000050772ca */ /* 0x000fe200000e0000 */
[----:B------:R-:W-:Y:S02]  /*bc10*/  IMAD.MOV.U32 R5, RZ, RZ, 0x40000040 ;  /* 0x40000040ff057424 */ /* 0x000fe400078e00ff */
[----:B0-----:R-:W-:Y:S01]  /*bc20*/  FADD.FTZ R3, R3, R14 ;  /* 0x0000000e03037221 */ /* 0x001fe20000010000 */
[----:B------:R-:W-:-:S09]  /*bc30*/  IMAD.U32 R14, RZ, RZ, UR11 ;  /* 0x0000000bff0e7e24 */ /* 0x000fd2000f8e00ff */
[----:B------:R-:W-:Y:S01]  /*bc40*/  HGMMA.64x128x16.F32.BF16 R24, R176, gdesc[UR4].tnspB, R24, gsb0 ;  /* 0x41e00004b0187df0 */ /* 0x000fe20008001818 */
[----:B------:R-:W-:Y:S01]  /*bc50*/  R2UR UR6, R6 ;  /* 0x00000000060672ca */ /* 0x000fe200000e0000 */
[----:B------:R-:W-:Y:S01]  /*bc60*/  VIADD R6, R4, 0x100 ;  /* 0x0000010004067836 */ /* 0x000fe20000000000 */
[----:B------:R-:W-:Y:S01]  /*bc70*/  R2UR UR7, R7 ;  /* 0x00000000070772ca */ /* 0x000fe200000e0000 */
[----:B------:R-:W-:Y:S01]  /*bc80*/  IMAD.MOV.U32 R7, RZ, RZ, 0x40000040 ;  /* 0x40000040ff077424 */ /* 0x000fe200078e00ff */
[----:B------:R-:W-:Y:S02]  /*bc90*/  WARPGROUP.DEPBAR.LE gsb0, 0x0 ;  /* 0x00008000000079c5 */ /* 0x000fe40000010000 */
[----:B------:R-:W-:-:S09]  /*bca0*/  WARPGROUP.ARRIVE ;  /* 0x00000000000079c5 */ /* 0x000fd20000000000 */
[----:B------:R-:W-:Y:S01]  /*bcb0*/  HGMMA.64x128x16.F32.BF16 R24, R180, gdesc[UR4].tnspB, R24, gsb0 ;  /* 0x41e00004b4187df0 */ /* 0x000fe20008001818 */
[----:B------:R-:W-:Y:S01]  /*bcc0*/  R2UR UR6, R6 ;  /* 0x00000000060672ca */ /* 0x000fe200000e0000 */
[----:B------:R-:W-:Y:S01]  /*bcd0*/  VIADD R6, R4, 0x180 ;  /* 0x0000018004067836 */ /* 0x000fe20000000000 */
[----:B------:R-:W-:Y:S01]  /*bce0*/  R2UR UR7, R7 ;  /* 0x00000000070772ca */ /* 0x000fe200000e0000 */
[----:B------:R-:W-:Y:S02]  /*bcf0*/  IMAD.MOV.U32 R7, RZ, RZ, 0x40000040 ;  /* 0x40000040ff077424 */ /* 0x000fe400078e00ff */
[----:B--2---:R-:W-:-:S05]  /*bd00*/  VIADD R15, R15, 0x1 ;  /* 0x000000010f0f7836 */ /* 0x004fca0000000000 */
[----:B------:R-:W-:Y:S01]  /*bd10*/  STL [R1+0x10], R15 ;  /* 0x0000100f01007387 */ /* 0x000fe20000100800 */
[----:B------:R-:W-:Y:S02]  /*bd20*/  WARPGROUP.DEPBAR.LE gsb0, 0x0 ;  /* 0x00008000000079c5 */ /* 0x000fe40000010000 */
[----:B------:R-:W-:-:S06]  /*bd30*/  WARPGROUP.ARRIVE ;  /* 0x00000000000079c5 */ /* 0x000fcc0000000000 */
        /* <DEDUP_REMOVED lines=37> */
[C---:B------:R-:W-:Y:S01]  /*bf90*/  VIADD R6, R4.reuse, 0x480 ;  /* 0x0000048004067836 */ /* 0x040fe20000000000 */
[----:B------:R-:W-:Y:S01]  /*bfa0*/  R2UR UR7, R7 ;  /* 0x00000000070772ca */ /* 0x000fe200000e0000 */
[----:B------:R-:W-:Y:S02]  /*bfb0*/  IMAD.MOV.U32 R7, RZ, RZ, 0x40000040 ;  /* 0x40000040ff077424 */ /* 0x000fe400078e00ff */
[----:B------:R-:W-:Y:S01]  /*bfc0*/  VIADD R4, R4, 0x500 ;  /* 0x0000050004047836 */ /* 0x000fe20000000000 */
[----:B------:R-:W-:Y:S02]  /*bfd0*/  WARPGROUP.DEPBAR.LE gsb0, 0x0 ;  /* 0x00008000000079c5 */ /* 0x000fe40000010000 */
[----:B------:R-:W-:-:S07]  /*bfe0*/  WARPGROUP.ARRIVE ;  /* 0x00000000000079c5 */ /* 0x000fce0000000000 */
[----:B------:R-:W-:Y:S01]  /*bff0*/  HGMMA.64x128x16.F32.BF16 R24, R208, gdesc[UR4].tnspB, R24, gsb0 ;  /* 0x41e00004d0187df0 */ /* 0x000fe20008001818 */
[----:B------:R-:W-:Y:S02]  /*c000*/  R2UR UR6, R6 ;  /* 0x00000000060672ca */ /* 0x000fe400000e0000 */
[----:B------:R-:W-:Y:S01]  /*c010*/  R2UR UR7, R7 ;  /* 0x00000000070772ca */ /* 0x000fe200000e0000 */
[----:B------:R-:W-:Y:S02]  /*c020*/  WARPGROUP.DEPBAR.LE gsb0, 0x0 ;  /* 0x00008000000079c5 */ /* 0x000fe40000010000 */
[----:B------:R-:W-:-:S10]  /*c030*/  WARPGROUP.ARRIVE ;  /* 0x00000000000079c5 */ /* 0x000fd40000000000 */
[----:B------:R-:W-:Y:S01]  /*c040*/  HGMMA.64x128x16.F32.BF16 R24, R212, gdesc[UR4].tnspB, R24, gsb0 ;  /* 0x41e00004d4187df0 */ /* 0x000fe20008001818 */
[----:B------:R-:W-:Y:S01]  /*c050*/  R2UR UR6, R4 ;  /* 0x00000000040672ca */ /* 0x000fe200000e0000 */
[----:B-1----:R-:W-:Y:S01]  /*c060*/  FADD.FTZ R4, R0, R13 ;  /* 0x0000000d00047221 */ /* 0x002fe20000010000 */
[----:B------:R-:W-:Y:S01]  /*c070*/  R2UR UR7, R5 ;  /* 0x00000000050772ca */ /* 0x000fe200000e0000 */
[----:B------:R-:W0:Y:S04]  /*c080*/  SHFL.BFLY PT, R0, R3, 0x1, 0x1f ;  /* 0x0c201f0003007f89 */ /* 0x000e2800000e0000 */
[----:B------:R-:W1:Y:S01]  /*c090*/  SHFL.BFLY PT, R5, R4, 0x1, 0x1f ;  /* 0x0c201f0004057f89 */ /* 0x000e6200000e0000 */
[----:B0-----:R-:W-:Y:S01]  /*c0a0*/  FADD.FTZ R11, R3, R0 ;  /* 0x00000000030b7221 */ /* 0x001fe20000010000 */
[----:B------:R-:W-:Y:S01]  /*c0b0*/  SEL R3, RZ, 0x1, P2 ;  /* 0x00000001ff037807 */ /* 0x000fe20001000000 */
[----:B------:R-:W-:-:S02]  /*c0c0*/  IMAD.MOV.U32 R0, RZ, RZ, -0x800000 ;  /* 0xff800000ff007424 */ /* 0x000fc400078e00ff */
[----:B-1----:R-:W-:Y:S01]  /*c0d0*/  FADD.FTZ R12, R4, R5 ;  /* 0x00000005040c7221 */ /* 0x002fe20000010000 */
[----:B------:R-:W-:Y:S01]  /*c0e0*/  FSETP.NE.FTZ.AND P0, PT, R11, RZ, PT ;  /* 0x000000ff0b00720b */ /* 0x000fe20003f15000 */
[----:B------:R-:W-:Y:S01]  /*c0f0*/  IMAD.MOV.U32 R4, RZ, RZ, RZ ;  /* 0x000000ffff047224 */ /* 0x000fe200078e00ff */
[----:B------:R-:W-:Y:S01]  /*c100*/  LOP3.LUT R16, R16, R3, RZ, 0x3c, !PT ;  /* 0x0000000310107212 */ /* 0x000fe200078e3cff */
[----:B------:R-:W-:Y:S01]  /*c110*/  IMAD.U32 R5, RZ, RZ, UR11 ;  /* 0x0000000bff057e24 */ /* 0x000fe2000f8e00ff */
[----:B------:R-:W-:Y:S01]  /*c120*/  FSETP.NE.FTZ.AND P3, PT, R12, RZ, PT ;  /* 0x000000ff0c00720b */ /* 0x000fe20003f75000 */
[----:B------:R-:W-:-:S08]  /*c130*/  IMAD.MOV.U32 R3, RZ, RZ, -0x800000 ;  /* 0xff800000ff037424 */ /* 0x000fd000078e00ff */
[----:B------:R-:W0:Y:S01]  /*c140*/  @P0 MUFU.LG2 R6, R11 ;  /* 0x0000000b00060308 */ /* 0x000e220000000c00 */
[----:B------:R-:W-:-:S03]  /*c150*/  @P0 FMUL.FTZ R5, R5, 0.69314718246459960938 ;  /* 0x3f31721805050820 */ /* 0x000fc60000410000 */
[----:B------:R-:W-:-:S04]  /*c160*/  @P3 FMUL.FTZ R14, R14, 0.69314718246459960938 ;  /* 0x3f3172180e0e3820 */ /* 0x000fc80000410000 */
        /* <DEDUP_REMOVED lines=10> */
[----:B------:R-:W-:Y:S03]  /*c210*/  HGMMA.64x128x16.F32.BF16 R24, R216, gdesc[UR4].tnspB, R24, gsb0 ;  /* 0x41e00004d8187df0 */ /* 0x000fe60008001818 */
[----:B------:R-:W-:Y:S02]  /*c220*/  WARPGROUP.DEPBAR.LE gsb0, 0x0 ;  /* 0x00008000000079c5 */ /* 0x000fe40000010000 */
[----:B------:R1:W-:Y:S01]  /*c230*/  @!P1 SYNCS.ARRIVE.TRANS64.RED.A1T0 RZ, [R8+URZ], RZ ;  /* 0x000000ff08ff99a7 */ /* 0x0003e2000810043f */
        /* <DEDUP_REMOVED lines=64> */
[----:B-1----:R-:W-:-:S07]  /*c640*/  SEL R2, R9, RZ, P2 ;  /* 0x000000ff09027207 */ /* 0x002fce0001000000 */
.L_x_172:
[----:B------:R-:W0:Y:S01]  /*c650*/  S2R R5, SR_CgaCtaId ;  /* 0x0000000000057919 */ /* 0x000e220000008800 */
[----:B------:R-:W-:Y:S01]  /*c660*/  MOV R18, 0x400 ;  /* 0x0000040000127802 */ /* 0x000fe20000000f00 */
[----:B------:R-:W-:Y:S01]  /*c670*/  BSSY B0, `(.L_x_194) ;  /* 0x0000342000007945 */ /* 0x000fe20003800000 */
[----:B------:R-:W-:Y:S02]  /*c680*/  BAR.SYNC.DEFER_BLOCKING 0x5, 0x180 ;  /* 0x0146000000007b1d */ /* 0x000fe40000010000 */
[----:B0-----:R-:W-:-:S05]  /*c690*/  LEA R18, R5, R18, 0x18 ;  /* 0x0000001205127211 */ /* 0x001fca00078ec0ff */
[----:B------:R-:W0:Y:S02]  /*c6a0*/  LDS.128 R4, [R18+0x348d0] ;  /* 0x0348d00012047984 */ /* 0x000e240000000c00 */
[----:B0-----:R-:W-:Y:S02]  /*c6b0*/  R2UR UR6, R5 ;  /* 0x00000000050672ca */ /* 0x001fe400000e0000 */
[----:B------:R-:W-:Y:S01]  /*c6c0*/  R2UR UR5, R6 ;  /* 0x00000000060572ca */ /* 0x000fe200000e0000 */
[----:B------:R-:W-:Y:S06]  /*c6d0*/  BAR.ARV 0x4, 0x180 ;  /* 0x0106000000007b1d */ /* 0x000fec0000002000 */
[----:B------:R-:W-:Y:S08]  /*c6e0*/  @P0 BRA `(.L_x_195) ;  /* 0x0000002400540947 */ /* 0x000ff00003800000 */
[----:B------:R-:W2:Y:S01]  /*c6f0*/  LDL.LU R10, [R1+0xc] ;  /* 0x00000c00010a7983 */ /* 0x000ea20000300800 */
[----:B------:R-:W-:-:S03]  /*c700*/  ULDC.64 UR10, c[0x0][0xc00] ;  /* 0x00030000000a7ab9 */ /* 0x000fc60000000a00 */
[----:B------:R-:W3:Y:S04]  /*c710*/  LDL.LU R9, [R1+0x14] ;  /* 0x0000140001097983 */ /* 0x000ee80000300800 */
[----:B------:R-:W4:Y:S04]  /*c720*/  LDL R8, [R1+0x64] ;  /* 0x0000640001087983 */ /* 0x000f280000100800 */
[----:B------:R-:W4:Y:S01]  /*c730*/  LDL R104, [R1] ;  /* 0x0000000001687983 */ /* 0x000f220000100800 */
[----:B------:R-:W-:Y:S01]  /*c740*/  ULDC.64 UR20, c[0x0][0x208] ;  /* 0x0000820000147ab9 */ /* 0x000fe20000000a00 */
[----:B------:R-:W-:-:S02]  /*c750*/  R2UR UR17, R220 ;  /* 0x00000000dc1172ca */ /* 0x000fc400000e0000 */
[----:B------:R-:W4:Y:S01]  /*c760*/  LDL R106, [R1+0x60] ;  /* 0x00006000016a7983 */ /* 0x000f220000100800 */
[----:B------:R-:W-:Y:S02]  /*c770*/  R2UR UR15, R221 ;  /* 0x00000000dd0f72ca */ /* 0x000fe400000e0000 */
[----:B------:R-:W-:Y:S01]  /*c780*/  R2UR UR19, R222 ;  /* 0x00000000de1372ca */ /* 0x000fe200000e0000 */
[----:B------:R-:W-:Y:S01]  /*c790*/  BAR.SYNC.DEFER_BLOCKING 0x1, 0x100 ;  /* 0x0044000000007b1d */ /* 0x000fe20000010000 */
[----:B--2---:R-:W-:Y:S02]  /*c7a0*/  R2UR UR14, R10 ;  /* 0x000000000a0e72ca */ /* 0x004fe400000e0000 */
[----:B---3--:R-:W-:-:S03]  /*c7b0*/  R2UR UR13, R9 ;  /* 0x00000000090d72ca */ /* 0x008fc600000e0000 */
[----:B------:R-:W0:Y:S01]  /*c7c0*/  S2R R9, SR_SWINHI ;  /* 0x0000000000097919 */ /* 0x000e220000002f00 */
[----:B------:R-:W-:Y:S01]  /*c7d0*/  UMOV UR18, 0x9b8 ;  /* 0x000009b800127882 */ /* 0x000fe20000000000 */
[----:B----4-:R-:W-:Y:S02]  /*c7e0*/  R2UR UR16, R104 ;  /* 0x00000000681072ca */ /* 0x010fe400000e0000 */
[----:B------:R-:W-:Y:S02]  /*c7f0*/  MOV R4, R18 ;  /* 0x0000001200047202 */ /* 0x000fe40000000f00 */
[----:B0-----:R-:W-:-:S03]  /*c800*/  MOV R5, R9 ;  /* 0x0000000900057202 */ /* 0x001fc60000000f00 */
[----:B------:R-:W-:-:S03]  /*c810*/  IMAD.WIDE R8, R8, 0x2, R4 ;  /* 0x0000000208087825 */ /* 0x000fc600078e0204 */
[C---:B------:R-:W-:Y:S02]  /*c820*/  LOP3.LUT R11, R8.reuse, 0x380, RZ, 0xc0, !PT ;  /* 0x00000380080b7812 */ /* 0x040fe400078ec0ff */
[C---:B------:R-:W-:Y:S02]  /*c830*/  IADD3 R19, P6, R8.reuse, 0x20, RZ ;  /* 0x0000002008137810 */ /* 0x040fe40007fde0ff */
[----:B------:R-:W-:Y:S02]  /*c840*/  SHF.R.U64 R11, R11, 0x3, RZ ;  /* 0x000000030b0b7819 */ /* 0x000fe400000012ff */
[C---:B------:R-:W-:Y:S02]  /*c850*/  IADD3 R12, P4, R8.reuse, 0x60, RZ ;  /* 0x00000060080c7810 */ /* 0x040fe40007f9e0ff */
[----:B------:R-:W-:Y:S02]  /*c860*/  LOP3.LUT R6, R19, 0x380, RZ, 0xc0, !PT ;  /* 0x0000038013067812 */ /* 0x000fe400078ec0ff */
[----:B------:R-:W-:-:S02]  /*c870*/  IADD3 R35, P5, R8, 0x40, RZ ;  /* 0x0000004008237810 */ /* 0x000fc40007fbe0ff */
[C---:B------:R-:W-:Y:S02]  /*c880*/  IADD3 R99, P3, R8.reuse, 0x4000, RZ ;  /* 0x0000400008637810 */ /* 0x040fe40007f7e0ff */
[C---:B------:R-:W-:Y:S02]  /*c890*/  IADD3 R101, P2, R8.reuse, 0x4020, RZ ;  /* 0x0000402008657810 */ /* 0x040fe40007f5e0ff */
[C---:B------:R-:W-:Y:S02]  /*c8a0*/  IADD3 R103, P1, R8.reuse, 0x4040, RZ ;  /* 0x0000404008677810 */ /* 0x040fe40007f3e0ff */
[----:B------:R-:W-:Y:S02]  /*c8b0*/  IADD3 R105, P0, R8, 0x4060, RZ ;  /* 0x0000406008697810 */ /* 0x000fe40007f1e0ff */
[----:B------:R-:W-:Y:S02]  /*c8c0*/  LOP3.LUT R8, R11, R8, RZ, 0x3c, !PT ;  /* 0x000000080b087212 */ /* 0x000fe400078e3cff */
[----:B------:R-:W-:-:S02]  /*c8d0*/  LOP3.LUT R11, R12, 0x380, RZ, 0xc0, !PT ;  /* 0x000003800c0b7812 */ /* 0x000fc400078ec0ff */
[----:B------:R-:W-:Y:S02]  /*c8e0*/  SHF.R.U64 R6, R6, 0x3, RZ ;  /* 0x0000000306067819 */ /* 0x000fe400000012ff */
[----:B------:R-:W-:Y:S02]  /*c8f0*/  SHF.R.U64 R11, R11, 0x3, RZ ;  /* 0x000000030b0b7819 */ /* 0x000fe400000012ff */
[----:B------:R-:W-:Y:S02]  /*c900*/  LOP3.LUT R32, R6, R19, RZ, 0x3c, !PT ;  /* 0x0000001306207212 */ /* 0x000fe400078e3cff */
[----:B------:R-:W-:Y:S02]  /*c910*/  LOP3.LUT R14, R99, 0x380, RZ, 0xc0, !PT ;  /* 0x00000380630e7812 */ /* 0x000fe400078ec0ff */
[----:B------:R-:W-:Y:S02]  /*c920*/  LOP3.LUT R6, R101, 0x380, RZ, 0xc0, !PT ;  /* 0x0000038065067812 */ /* 0x000fe400078ec0ff */
[----:B------:R-:W-:-:S02]  /*c930*/  LOP3.LUT R10, R35, 0x380, RZ, 0xc0, !PT ;  /* 0x00000380230a7812 */ /* 0x000fc400078ec0ff */
[----:B------:R-:W-:Y:S02]  /*c940*/  LOP3.LUT R28, R11, R12, RZ, 0x3c, !PT ;  /* 0x0000000c0b1c7212 */ /* 0x000fe400078e3cff */
[----:B------:R-:W-:Y:S02]  /*c950*/  SHF.R.U64 R14, R14, 0x3, RZ ;  /* 0x000000030e0e7819 */ /* 0x000fe400000012ff */
[----:B------:R-:W-:Y:S02]  /*c960*/  LOP3.LUT R12, R103, 0x380, RZ, 0xc0, !PT ;  /* 0x00000380670c7812 */ /* 0x000fe400078ec0ff */
[----:B------:R-:W-:Y:S02]  /*c970*/  SHF.R.U64 R6, R6, 0x3, RZ ;  /* 0x0000000306067819 */ /* 0x000fe400000012ff */
[----:B------:R-:W-:Y:S02]  /*c980*/  SHF.R.U64 R10, R10, 0x3, RZ ;  /* 0x000000030a0a7819 */ /* 0x000fe400000012ff */
[----:B------:R-:W-:Y:S01]  /*c990*/  LOP3.LUT R34, R105, 0x380, RZ, 0xc0, !PT ;  /* 0x0000038069227812 */ /* 0x000fe200078ec0ff */
[--C-:B------:R-:W-:Y:S01]  /*c9a0*/  IMAD.X R27, RZ, RZ, R9.reuse, P3 ;  /* 0x000000ffff1b7224 */ /* 0x100fe200018e0609 */
[----:B------:R-:W-:Y:S01]  /*c9b0*/  LOP3.LUT R26, R14, R99, RZ, 0x3c, !PT ;  /* 0x000000630e1a7212 */ /* 0x000fe200078e3cff */
[--C-:B------:R-:W-:Y:S01]  /*c9c0*/  IMAD.X R25, RZ, RZ, R9.reuse, P2 ;  /* 0x000000ffff197224 */ /* 0x100fe200010e0609 */
[----:B------:R-:W-:Y:S01]  /*c9d0*/  SHF.R.U64 R12, R12, 0x3, RZ ;  /* 0x000000030c0c7819 */ /* 0x000fe200000012ff */
[--C-:B------:R-:W-:Y:S01]  /*c9e0*/  IMAD.X R33, RZ, RZ, R9.reuse, P6 ;  /* 0x000000ffff217224 */ /* 0x100fe200030e0609 */
[----:B------:R-:W-:Y:S01]  /*c9f0*/  LOP3.LUT R24, R6, R101, RZ, 0x3c, !PT ;  /* 0x0000006506187212 */ /* 0x000fe200078e3cff */
[--C-:B------:R-:W-:Y:S01]  /*ca00*/  IMAD.X R31, RZ, RZ, R9.reuse, P5 ;  /* 0x000000ffff1f7224 */ /* 0x100fe200028e0609 */
[----:B------:R-:W-:Y:S01]  /*ca10*/  LOP3.LUT R30, R10, R35, RZ, 0x3c, !PT ;  /* 0x000000230a1e7212 */ /* 0x000fe200078e3cff */
[--C-:B------:R-:W-:Y:S01]  /*ca20*/  IMAD.X R29, RZ, RZ, R9.reuse, P4 ;  /* 0x000000ffff1d7224 */ /* 0x100fe200020e0609 */
[----:B------:R-:W-:Y:S01]  /*ca30*/  SHF.R.U64 R34, R34, 0x3, RZ ;  /* 0x0000000322227819 */ /* 0x000fe200000012ff */
[--C-:B------:R-:W-:Y:S01]  /*ca40*/  IMAD.X R15, RZ, RZ, R9.reuse, P1 ;  /* 0x000000ffff0f7224 */ /* 0x100fe200008e0609 */
[----:B------:R-:W-:Y:S01]  /*ca50*/  MOV R19, R8 ;  /* 0x0000000800137202 */ /* 0x000fe20000000f00 */
[----:B------:R-:W-:Y:S01]  /*ca60*/  IMAD.X R13, RZ, RZ, R9, P0 ;  /* 0x000000ffff0d7224 */ /* 0x000fe200000e0609 */
[----:B------:R-:W-:-:S02]  /*ca70*/  F2FP.BF16.F32.PACK_AB R8, R21, R20 ;  /* 0x000000141508723e */ /* 0x000fc400000010ff */
[----:B------:R-:W-:Y:S02]  /*ca80*/  F2FP.BF16.F32.PACK_AB R9, R93, R92 ;  /* 0x0000005c5d09723e */ /* 0x000fe400000010ff */
[----:B------:R-:W-:Y:S02]  /*ca90*/  F2FP.BF16.F32.PACK_AB R10, R89, R88 ;  /* 0x00000058590a723e */ /* 0x000fe400000010ff */
[----:B------:R-:W-:Y:S02]  /*caa0*/  F2FP.BF16.F32.PACK_AB R11, R95, R94 ;  /* 0x0000005e5f0b723e */ /* 0x000fe400000010ff */
[----:B------:R-:W-:Y:S02]  /*cab0*/  LOP3.LUT R14, R12, R103, RZ, 0x3c, !PT ;  /* 0x000000670c0e7212 */ /* 0x000fe400078e3cff */
[----:B------:R-:W-:Y:S02]  /*cac0*/  MOV R99, R26 ;  /* 0x0000001a00637202 */ /* 0x000fe40000000f00 */
[----:B------:R-:W-:-:S02]  /*cad0*/  MOV R98, R24 ;  /* 0x0000001800627202 */ /* 0x000fc40000000f00 */
[----:B------:R-:W-:Y:S02]  /*cae0*/  LOP3.LUT R12, R34, R105, RZ, 0x3c, !PT ;  /* 0x00000069220c7212 */ /* 0x000fe400078e3cff */
[----:B------:R-:W-:Y:S02]  /*caf0*/  MOV R102, R32 ;  /* 0x0000002000667202 */ /* 0x000fe40000000f00 */
[----:B------:R-:W-:Y:S02]  /*cb00*/  MOV R101, R30 ;  /* 0x0000001e00657202 */ /* 0x000fe40000000f00 */
[----:B------:R-:W-:Y:S02]  /*cb10*/  MOV R100, R28 ;  /* 0x0000001c00647202 */ /* 0x000fe40000000f00 */
[----:B------:R-:W-:Y:S02]  /*cb20*/  F2FP.BF16.F32.PACK_AB R24, R91, R90 ;  /* 0x0000005a5b18723e */ /* 0x000fe400000010ff */
[----:B------:R-:W-:-:S02]  /*cb30*/  F2FP.BF16.F32.PACK_AB R25, R97, R96 ;  /* 0x000000606119723e */ /* 0x000fc400000010ff */
[----:B------:R-:W-:Y:S02]  /*cb40*/  F2FP.BF16.F32.PACK_AB R26, R37, R36 ;  /* 0x00000024251a723e */ /* 0x000fe400000010ff */
[----:B------:R-:W-:Y:S02]  /*cb50*/  F2FP.BF16.F32.PACK_AB R27, R39, R38 ;  /* 0x00000026271b723e */ /* 0x000fe400000010ff */
[----:B------:R-:W-:Y:S02]  /*cb60*/  F2FP.BF16.F32.PACK_AB R28, R41, R40 ;  /* 0x00000028291c723e */ /* 0x000fe400000010ff */
[----:B------:R-:W-:Y:S02]  /*cb70*/  F2FP.BF16.F32.PACK_AB R29, R43, R42 ;  /* 0x0000002a2b1d723e */ /* 0x000fe400000010ff */
[----:B------:R-:W-:Y:S02]  /*cb80*/  F2FP.BF16.F32.PACK_AB R30, R45, R44 ;  /* 0x0000002c2d1e723e */ /* 0x000fe400000010ff */
[----:B------:R-:W-:Y:S01]  /*cb90*/  F2FP.BF16.F32.PACK_AB R31, R47, R46 ;  /* 0x0000002e2f1f723e */ /* 0x000fe200000010ff */
[----:B------:R0:W-:Y:S01]  /*cba0*/  STSM.16.M88.4 [R19], R8 ;  /* 0x0000000813007844 */ /* 0x0001e20000000200 */
[----:B------:R-:W-:-:S02]  /*cbb0*/  F2FP.BF16.F32.PACK_AB R32, R49, R48 ;  /* 0x000000303120723e */ /* 0x000fc400000010ff */
[----:B------:R-:W-:Y:S02]  /*cbc0*/  F2FP.BF16.F32.PACK_AB R33, R51, R50 ;  /* 0x000000323321723e */ /* 0x000fe400000010ff */
[----:B------:R-:W-:Y:S02]  /*cbd0*/  F2FP.BF16.F32.PACK_AB R34, R53, R52 ;  /* 0x000000343522723e */ /* 0x000fe400000010ff */
[----:B------:R-:W-:Y:S01]  /*cbe0*/  F2FP.BF16.F32.PACK_AB R35, R55, R54 ;  /* 0x000000363723723e */ /* 0x000fe200000010ff */
[----:B------:R1:W-:Y:S01]  /*cbf0*/  STSM.16.M88.4 [R102], R24 ;  /* 0x0000001866007844 */ /* 0x0003e20000000200 */
[----:B------:R-:W-:Y:S02]  /*cc00*/  MOV R6, R14 ;  /* 0x0000000e00067202 */ /* 0x000fe40000000f00 */
[----:B------:R-:W-:Y:S01]  /*cc10*/  F2FP.BF16.F32.PACK_AB R14, R69, R68 ;  /* 0x00000044450e723e */ /* 0x000fe200000010ff */
[----:B------:R2:W-:Y:S01]  /*cc20*/  STSM.16.M88.4 [R101], R28 ;  /* 0x0000001c65007844 */ /* 0x0005e20000000200 */
[----:B------:R-:W-:-:S02]  /*cc30*/  F2FP.BF16.F32.PACK_AB R15, R71, R70 ;  /* 0x00000046470f723e */ /* 0x000fc400000010ff */
[----:B0-----:R-:W-:Y:S02]  /*cc40*/  MOV R19, R12 ;  /* 0x0000000c00137202 */ /* 0x001fe40000000f00 */
[----:B------:R-:W-:Y:S02]  /*cc50*/  F2FP.BF16.F32.PACK_AB R8, R57, R56 ;  /* 0x000000383908723e */ /* 0x000fe400000010ff */
[----:B------:R-:W-:Y:S02]  /*cc60*/  F2FP.BF16.F32.PACK_AB R9, R59, R58 ;  /* 0x0000003a3b09723e */ /* 0x000fe400000010ff */
[----:B------:R-:W-:Y:S02]  /*cc70*/  F2FP.BF16.F32.PACK_AB R10, R61, R60 ;  /* 0x0000003c3d0a723e */ /* 0x000fe400000010ff */
[----:B------:R-:W-:Y:S02]  /*cc80*/  F2FP.BF16.F32.PACK_AB R11, R63, R62 ;  /* 0x0000003e3f0b723e */ /* 0x000fe400000010ff */
[----:B------:R-:W-:-:S02]  /*cc90*/  F2FP.BF16.F32.PACK_AB R12, R65, R64 ;  /* 0x00000040410c723e */ /* 0x000fc400000010ff */
[----:B------:R-:W-:Y:S02]  /*cca0*/  F2FP.BF16.F32.PACK_AB R13, R67, R66 ;  /* 0x00000042430d723e */ /* 0x000fe400000010ff */
[----:B-1----:R-:W-:Y:S02]  /*ccb0*/  F2FP.BF16.F32.PACK_AB R24, R73, R72 ;  /* 0x000000484918723e */ /* 0x002fe400000010ff */
[----:B------:R-:W-:Y:S02]  /*ccc0*/  F2FP.BF16.F32.PACK_AB R25, R75, R74 ;  /* 0x0000004a4b19723e */ /* 0x000fe400000010ff */
[----:B------:R-:W-:Y:S02]  /*ccd0*/  F2FP.BF16.F32.PACK_AB R26, R77, R76 ;  /* 0x0000004c4d1a723e */ /* 0x000fe400000010ff */
[----:B------:R-:W-:Y:S01]  /*cce0*/  F2FP.BF16.F32.PACK_AB R27, R79, R78 ;  /* 0x0000004e4f1b723e */ /* 0x000fe200000010ff */
[----:B------:R0:W-:Y:S01]  /*ccf0*/  STSM.16.M88.4 [R100], R32 ;  /* 0x0000002064007844 */ /* 0x0001e20000000200 */
[----:B--2---:R-:W-:-:S02]  /*cd00*/  F2FP.BF16.F32.PACK_AB R28, R81, R80 ;  /* 0x00000050511c723e */ /* 0x004fc400000010ff */
[----:B------:R-:W-:Y:S02]  /*cd10*/  F2FP.BF16.F32.PACK_AB R29, R83, R82 ;  /* 0x00000052531d723e */ /* 0x000fe400000010ff */
[----:B------:R-:W-:Y:S02]  /*cd20*/  F2FP.BF16.F32.PACK_AB R30, R85, R84 ;  /* 0x00000054551e723e */ /* 0x000fe400000010ff */
[----:B------:R-:W-:Y:S01]  /*cd30*/  F2FP.BF16.F32.PACK_AB R31, R87, R86 ;  /* 0x00000056571f723e */ /* 0x000fe200000010ff */
[----:B------:R-:W-:Y:S04]  /*cd40*/  STSM.16.M88.4 [R99], R8 ;  /* 0x0000000863007844 */ /* 0x000fe80000000200 */
[----:B------:R-:W-:Y:S04]  /*cd50*/  STSM.16.M88.4 [R98], R12 ;  /* 0x0000000c62007844 */ /* 0x000fe80000000200 */
[----:B------:R-:W-:Y:S04]  /*cd60*/  STSM.16.M88.4 [R6], R24 ;  /* 0x0000001806007844 */ /* 0x000fe80000000200 */
[----:B------:R1:W-:Y:S01]  /*cd70*/  STSM.16.M88.4 [R19], R28 ;  /* 0x0000001c13007844 */ /* 0x0003e20000000200 */
[----:B------:R-:W-:Y:S01]  /*cd80*/  USHF.L.U32 UR4, UR14, 0x2, URZ ;  /* 0x000000020e047899 */ /* 0x000fe2000800063f */
[----:B------:R-:W-:Y:S01]  /*cd90*/  BAR.SYNC.DEFER_BLOCKING 0x1, 0x100 ;  /* 0x0044000000007b1d */ /* 0x000fe20000010000 */
[----:B------:R-:W-:Y:S01]  /*cda0*/  ISETP.NE.U32.AND P0, PT, RZ, UR10, PT ;  /* 0x0000000aff007c0c */ /* 0x000fe2000bf05070 */
[----:B------:R-:W-:-:S02]  /*cdb0*/  USHF.L.U64.HI UR12, UR14, 0x2, UR13 ;  /* 0x000000020e0c7899 */ /* 0x000fc4000801020d */
[----:B------:R-:W-:Y:S01]  /*cdc0*/  UIADD3 UR7, UP0, UR4, UR10, URZ ;  /* 0x0000000a04077290 */ /* 0x000fe2000ff1e03f */
[----:B------:R-:W-:-:S03]  /*cdd0*/  ISETP.NE.AND.EX P0, PT, RZ, UR11, PT, P0 ;  /* 0x0000000bff007c0c */ /* 0x000fc6000bf05300 */
[----:B------:R-:W-:Y:S02]  /*cde0*/  UIADD3.X UR8, UR12, UR11, URZ, UP0, !UPT ;  /* 0x0000000b0c087290 */ /* 0x000fe400087fe43f */
[----:B0-----:R-:W-:Y:S01]  /*cdf0*/  IMAD.U32 R32, RZ, RZ, UR7 ;  /* 0x00000007ff207e24 */ /* 0x001fe2000f8e00ff */
[----:B-1----:R-:W0:Y:S03]  /*ce00*/  LDC R19, c[0x0][0xbe8] ;  /* 0x0002fa00ff137b82 */ /* 0x002e260000000800 */
[----:B------:R-:W-:Y:S01]  /*ce10*/  IMAD.U32 R33, RZ, RZ, UR8 ;  /* 0x00000008ff217e24 */ /* 0x000fe2000f8e00ff */
[----:B------:R-:W-:-:S04]  /*ce20*/  ULDC.64 UR8, c[0x0][0xc08] ;  /* 0x0003020000087ab9 */ /* 0x000fc80000000a00 */
[----:B------:R-:W2:Y:S01]  /*ce30*/  @P0 LDG.E R34, desc[UR20][R32.64] ;  /* 0x0000001420220981 */ /* 0x000ea2000c1e1900 */
[----:B------:R-:W-:-:S04]  /*ce40*/  UISETP.NE.U32.AND UP0, UPT, UR8, URZ, UPT ;  /* 0x0000003f0800728c */ /* 0x000fc8000bf05070 */
[----:B------:R-:W-:Y:S01]  /*ce50*/  UISETP.NE.AND.EX UP0, UPT, UR9, URZ, UPT, UP0 ;  /* 0x0000003f0900728c */ /* 0x000fe2000bf05300 */
[----:B0-----:R-:W-:-:S10]  /*ce60*/  ISETP.NE.AND P1, PT, R19, 0x1, PT ;  /* 0x000000011300780c */ /* 0x001fd40003f25270 */
[----:B------:R-:W-:Y:S01]  /*ce70*/  @UP0 UIADD3 UR8, UP1, UR4, UR8, URZ ;  /* 0x0000000804080290 */ /* 0x000fe2000ff3e03f */
[----:B------:R-:W-:Y:S02]  /*ce80*/  PLOP3.LUT P4, PT, PT, PT, UP0, 0x80, 0x0 ;  /* 0x000000000000781c */ /* 0x000fe40003f8f008 */
[----:B------:R-:W-:Y:S01]  /*ce90*/  ULDC UR4, c[0x0][0xa88] ;  /* 0x0002a20000047ab9 */ /* 0x000fe20000000800 */
[----:B------:R-:W-:Y:S01]  /*cea0*/  @UP0 UIADD3.X UR9, UR12, UR9, URZ, UP1, !UPT ;  /* 0x000000090c090290 */ /* 0x000fe20008ffe43f */
[----:B------:R-:W-:Y:S01]  /*ceb0*/  IMAD.U32 R6, RZ, RZ, UR4 ;  /* 0x00000004ff067e24 */ /* 0x000fe2000f8e00ff */
[----:B------:R-:W-:Y:S01]  /*cec0*/  UISETP.NE.AND UP0, UPT, UR17, URZ, UPT ;  /* 0x0000003f1100728c */ /* 0x000fe2000bf05270 */
[----:B------:R-:W-:Y:S01]  /*ced0*/  ULDC UR4, c[0x0][0xad4] ;  /* 0x0002b50000047ab9 */ /* 0x000fe20000000800 */
[----:B------:R-:W0:Y:S02]  /*cee0*/  @P1 LDC R10, c[0x0][0xbec] ;  /* 0x0002fb00ff0a1b82 */ /* 0x000e240000000800 */
[----:B------:R-:W-:-:S04]  /*cef0*/  USEL UR4, UR17, UR4, UP0 ;  /* 0x0000000411047287 */ /* 0x000fc80008000000 */
[----:B------:R-:W-:Y:S02]  /*cf00*/  UISETP.GT.AND UP1, UPT, UR4, 0x1, UPT ;  /* 0x000000010400788c */ /* 0x000fe4000bf24270 */
[----:B------:R-:W1:Y:S02]  /*cf10*/  @P1 LDC R13, c[0x0][0xbf0] ;  /* 0x0002fc00ff0d1b82 */ /* 0x000e640000000800 */
[----:B------:R-:W-:Y:S02]  /*cf20*/  USEL UR18, UR18, 0x978, UP1 ;  /* 0x0000097812127887 */ /* 0x000fe40008800000 */
[----:B------:R-:W-:Y:S01]  /*cf30*/  UISETP.NE.U32.AND UP0, UPT, UR10, URZ, UPT ;  /* 0x0000003f0a00728c */ /* 0x000fe2000bf05070 */
[----:B------:R-:W-:-:S03]  /*cf40*/  IMAD.U32 R15, RZ, RZ, UR16 ;  /* 0x00000010ff0f7e24 */ /* 0x000fc6000f8e00ff */
[----:B------:R-:W-:Y:S01]  /*cf50*/  UISETP.NE.AND.EX UP0, UPT, UR11, URZ, UPT, UP0 ;  /* 0x0000003f0b00728c */ /* 0x000fe2000bf05300 */
[----:B------:R-:W-:Y:S01]  /*cf60*/  IMAD.U32 R8, RZ, RZ, UR8 ;  /* 0x00000008ff087e24 */ /* 0x000fe2000f8e00ff */
[----:B------:R-:W-:Y:S01]  /*cf70*/  UMOV UR4, URZ ;  /* 0x0000003f00047c82 */ /* 0x000fe20008000000 */
[----:B------:R-:W-:Y:S01]  /*cf80*/  IMAD.U32 R9, RZ, RZ, UR9 ;  /* 0x00000009ff097e24 */ /* 0x000fe2000f8e00ff */
[----:B------:R-:W-:Y:S01]  /*cf90*/  USEL UR7, UR14, URZ, !UP0 ;  /* 0x0000003f0e077287 */ /* 0x000fe2000c000000 */
[----:B------:R-:W-:Y:S01]  /*cfa0*/  IMAD R15, R15, 0x80, R106 ;  /* 0x000000800f0f7824 */ /* 0x000fe200078e026a */
[----:B------:R-:W-:Y:S01]  /*cfb0*/  ULDC.64 UR10, c[0x0][UR18+0x220] ;  /* 0x00008800120a7abb */ /* 0x000fe20008000a00 */
[----:B------:R-:W-:Y:S01]  /*cfc0*/  USEL UR16, UR15, URZ, UP1 ;  /* 0x0000003f0f107287 */ /* 0x000fe20008800000 */
[----:B------:R0:W5:Y:S01]  /*cfd0*/  @P4 LDG.E R6, desc[UR20][R8.64] ;  /* 0x0000001408064981 */ /* 0x000162000c1e1900 */
[----:B------:R-:W-:Y:S01]  /*cfe0*/  USEL UR17, UR13, URZ, !UP0 ;  /* 0x0000003f0d117287 */ /* 0x000fe2000c000000 */
[----:B------:R-:W-:Y:S01]  /*cff0*/  ULDC.64 UR8, c[0x0][UR18+0x218] ;  /* 0x0000860012087abb */ /* 0x000fe20008000a00 */
[----:B------:R-:W-:Y:S01]  /*d000*/  UIMAD UR11, UR11, UR7, URZ ;  /* 0x000000070b0b72a4 */ /* 0x000fe2000f8e023f */
[----:B------:R-:W-:Y:S01]  /*d010*/  ULDC.64 UR12, c[0x0][UR18+0x228] ;  /* 0x00008a00120c7abb */ /* 0x000fe20008000a00 */
[----:B------:R-:W-:Y:S01]  /*d020*/  UIMAD.WIDE.U32 UR14, UR8, UR19, URZ ;  /* 0x00000013080e72a5 */ /* 0x000fe2000f8e003f */
[----:B0-----:R-:W-:Y:S01]  /*d030*/  @P1 IMAD.HI.U32 R8, R15, R10, RZ ;  /* 0x0000000a0f081227 */ /* 0x001fe200078e00ff */
[----:B------:R-:W-:-:S02]  /*d040*/  UIMAD UR19, UR9, UR19, URZ ;  /* 0x00000013091372a4 */ /* 0x000fc4000f8e023f */
[----:B------:R-:W-:Y:S01]  /*d050*/  UIMAD.WIDE.U32 UR20, UR12, UR16, URZ ;  /* 0x000000100c1472a5 */ /* 0x000fe2000f8e003f */
[----:B------:R-:W-:Y:S01]  /*d060*/  IMAD.MOV.U32 R11, RZ, RZ, R15 ;  /* 0x000000ffff0b7224 */ /* 0x000fe200078e000f */
[----:B------:R-:W-:Y:S01]  /*d070*/  UIMAD.WIDE.U32 UR8, UR10, UR7, URZ ;  /* 0x000000070a0872a5 */ /* 0x000fe2000f8e003f */
[----:B-1----:R-:W-:Y:S01]  /*d080*/  @P1 SHF.R.U32.HI R11, RZ, R13, R8 ;  /* 0x0000000dff0b1219 */ /* 0x002fe20000011608 */
[----:B------:R-:W-:Y:S02]  /*d090*/  UIMAD UR12, UR13, UR16, URZ ;  /* 0x000000100d0c72a4 */ /* 0x000fe4000f8e023f */
[----:B------:R-:W-:Y:S02]  /*d0a0*/  UIMAD UR11, UR10, UR17, UR11 ;  /* 0x000000110a0b72a4 */ /* 0x000fe4000f8e020b */
[----:B------:R-:W-:Y:S02]  /*d0b0*/  UIADD3 UR12, UR21, UR12, URZ ;  /* 0x0000000c150c7290 */ /* 0x000fe4000fffe03f */
[----:B------:R-:W-:Y:S01]  /*d0c0*/  UIADD3 UR10, UR9, UR11, URZ ;  /* 0x0000000b090a7290 */ /* 0x000fe2000fffe03f */
[----:B------:R-:W-:Y:S01]  /*d0d0*/  IMAD.MOV R10, RZ, RZ, -R11 ;  /* 0x000000ffff0a7224 */ /* 0x000fe200078e0a0b */
[----:B------:R-:W-:Y:S01]  /*d0e0*/  UIADD3 UR19, UR15, UR19, URZ ;  /* 0x000000130f137290 */ /* 0x000fe2000fffe03f */
[----:B------:R-:W-:-:S02]  /*d0f0*/  IMAD.U32 R8, RZ, RZ, UR20 ;  /* 0x00000014ff087e24 */ /* 0x000fc4000f8e00ff */
[----:B------:R-:W-:Y:S01]  /*d100*/  IMAD.U32 R9, RZ, RZ, UR21 ;  /* 0x00000015ff097e24 */ /* 0x000fe2000f8e00ff */
[----:B------:R-:W-:Y:S01]  /*d110*/  SHF.R.S32.HI R9, RZ, 0x1f, R11 ;  /* 0x0000001fff097819 */ /* 0x000fe2000001140b */
[----:B------:R-:W-:Y:S02]  /*d120*/  IMAD R13, R19, R10, R15 ;  /* 0x0000000a130d7224 */ /* 0x000fe400078e020f */
[----:B------:R-:W-:Y:S01]  /*d130*/  IMAD.U32 R12, RZ, RZ, UR12 ;  /* 0x0000000cff0c7e24 */ /* 0x000fe2000f8e00ff */
[----:B------:R-:W-:Y:S01]  /*d140*/  ULDC.64 UR12, c[0x0][0xba8] ;  /* 0x0002ea00000c7ab9 */ /* 0x000fe20000000a00 */
[----:B------:R-:W-:Y:S01]  /*d150*/  @!UP1 ULDC UR12, c[0x0][0xb50] ;  /* 0x0002d400000c9ab9 */ /* 0x000fe20000000800 */
[----:B------:R-:W-:Y:S01]  /*d160*/  SHF.R.S32.HI R10, RZ, 0x1f, R13 ;  /* 0x0000001fff0a7819 */ /* 0x000fe2000001140d */
[----:B------:R-:W-:Y:S01]  /*d170*/  @!UP1 ULDC UR13, c[0x0][0xb54] ;  /* 0x0002d500000d9ab9 */ /* 0x000fe20000000800 */
[----:B--2---:R-:W-:-:S13]  /*d180*/  @P0 R2UR UR4, R34 ;  /* 0x00000000220402ca */ /* 0x004fda00000e0000 */
[----:B------:R-:W-:Y:S02]  /*d190*/  UIADD3 UR14, UP0, UP2, UR8, UR14, UR4 ;  /* 0x0000000e080e7290 */ /* 0x000fe4000fa1e004 */
[----:B------:R-:W-:-:S04]  /*d1a0*/  USHF.R.S32.HI UR11, URZ, 0x1f, UR4 ;  /* 0x0000001f3f0b7899 */ /* 0x000fc80008011404 */
[----:B------:R-:W-:Y:S01]  /*d1b0*/  UIADD3.X UR10, UR10, UR19, UR11, UP0, UP2 ;  /* 0x000000130a0a7290 */ /* 0x000fe200087e440b */
[----:B------:R-:W-:Y:S01]  /*d1c0*/  IADD3 R8, P2, P3, R11, UR14, R8 ;  /* 0x0000000e0b087c10 */ /* 0x000fe2000fb5e008 */
[----:B------:R-:W-:Y:S02]  /*d1d0*/  ULDC.64 UR8, c[0x0][UR18+0x210] ;  /* 0x0000840012087abb */ /* 0x000fe40008000a00 */
[----:B------:R-:W-:Y:S02]  /*d1e0*/  IMAD R11, R13, UR9, RZ ;  /* 0x000000090d0b7c24 */ /* 0x000fe4000f8e02ff */
[----:B------:R-:W-:Y:S02]  /*d1f0*/  IADD3.X R9, R9, UR10, R12, P2, P3 ;  /* 0x0000000a09097c10 */ /* 0x000fe400097e640c */
[----:B------:R-:W-:Y:S02]  /*d200*/  IMAD R11, R10, UR8, R11 ;  /* 0x000000080a0b7c24 */ /* 0x000fe4000f8e020b */
[----:B------:R-:W-:-:S04]  /*d210*/  IMAD.WIDE.U32 R8, R13, UR8, R8 ;  /* 0x000000080d087c25 */ /* 0x000fc8000f8e0008 */
[----:B------:R-:W-:Y:S01]  /*d220*/  IMAD.IADD R9, R9, 0x1, R11 ;  /* 0x0000000109097824 */ /* 0x000fe200078e020b */
[----:B------:R-:W-:-:S04]  /*d230*/  LEA R12, P2, R8, UR12, 0x2 ;  /* 0x0000000c080c7c11 */ /* 0x000fc8000f8410ff */
[----:B------:R-:W-:Y:S01]  /*d240*/  LEA.HI.X R13, R8, UR13, R9, 0x2, P2 ;  /* 0x0000000d080d7c11 */ /* 0x000fe200090f1409 */
[----:B------:R-:W-:Y:S08]  /*d250*/  @P4 BRA `(.L_x_196) ;  /* 0x0000000000144947 */ /* 0x000ff00003800000 */
[----:B------:R-:W-:Y:S05]  /*d260*/  @!P0 BRA `(.L_x_196) ;  /* 0x0000000000108947 */ /* 0x000fea0003800000 */
[----:B------:R-:W-:Y:S02]  /*d270*/  ULDC.64 UR8, c[0x0][0x208] ;  /* 0x0000820000087ab9 */ /* 0x000fe40000000a00 */
[----:B------:R-:W2:Y:S04]  /*d280*/  LDG.E R9, desc[UR8][R32.64] ;  /* 0x0000000820097981 */ /* 0x000ea8000c1e1900 */
[----:B-----5:R-:W2:Y:S02]  /*d290*/  LDG.E R6, desc[UR8][R32.64+0x4] ;  /* 0x0000040820067981 */ /* 0x020ea4000c1e1900 */
[----:B--2---:R-:W-:-:S07]  /*d2a0*/  IMAD.IADD R6, R6, 0x1, -R9 ;  /* 0x0000000106067824 */ /* 0x004fce00078e0a09 */
.L_x_196:
[----:B------:R-:W2:Y:S01]  /*d2b0*/  LDL R24, [R1+0x5c] ;  /* 0x00005c0001187983 */ /* 0x000ea20000100800 */
[----:B------:R-:W0:Y:S01]  /*d2c0*/  S2R R10, SR_TID.X ;  /* 0x00000000000a7919 */ /* 0x000e220000002100 */
[----:B------:R-:W-:Y:S02]  /*d2d0*/  R2UR UR8, R104 ;  /* 0x00000000680872ca */ /* 0x000fe400000e0000 */
[----:B------:R-:W-:Y:S04]  /*d2e0*/  SHFL.IDX PT, R8, R12, RZ, 0x1c1f ;  /* 0x001c1fff0c087589 */ /* 0x000fe800000e0000 */
[----:B------:R-:W1:Y:S01]  /*d2f0*/  SHFL.IDX PT, R9, R13, RZ, 0x1c1f ;  /* 0x001c1fff0d097589 */ /* 0x000e6200000e0000 */
[----:B0-----:R-:W-:-:S05]  /*d300*/  VIADD R25, R10, 0xffffff80 ;  /* 0xffffff800a197836 */ /* 0x001fca0000000000 */
[----:B------:R-:W-:-:S04]  /*d310*/  SHF.R.S32.HI R14, RZ, 0x1f, R25 ;  /* 0x0000001fff0e7819 */ /* 0x000fc80000011419 */
[----:B------:R-:W-:-:S04]  /*d320*/  LEA.HI R14, R14, R25, RZ, 0x7 ;  /* 0x000000190e0e7211 */ /* 0x000fc800078f38ff */
[----:B------:R-:W-:Y:S01]  /*d330*/  LOP3.LUT R14, R14, 0xffffff80, RZ, 0xc0, !PT ;  /* 0xffffff800e0e7812 */ /* 0x000fe200078ec0ff */
[----:B------:R-:W-:Y:S04]  /*d340*/  SHFL.IDX PT, R10, R12, 0x1, 0x1c1f ;  /* 0x003c1f000c0a7f89 */ /* 0x000fe800000e0000 */
[----:B------:R-:W-:Y:S02]  /*d350*/  IMAD.IADD R14, R25, 0x1, -R14 ;  /* 0x00000001190e7824 */ /* 0x000fe400078e0a0e */
[----:B------:R-:W-:Y:S01]  /*d360*/  IMAD.U32 R25, RZ, RZ, UR8 ;  /* 0x00000008ff197e24 */ /* 0x000fe2000f8e00ff */
[----:B------:R-:W0:Y:S01]  /*d370*/  SHFL.IDX PT, R11, R13, 0x1, 0x1c1f ;  /* 0x003c1f000d0b7f89 */ /* 0x000e2200000e0000 */
[----:B-----5:R-:W-:Y:S01]  /*d380*/  IMAD R6, R6, R19, RZ ;  /* 0x0000001306067224 */ /* 0x020fe200078e02ff */
[----:B------:R-:W-:Y:S01]  /*d390*/  LOP3.LUT P0, RZ, R14, 0x3, RZ, 0xc0, !PT ;  /* 0x000000030eff7812 */ /* 0x000fe2000780c0ff */
[----:B------:R-:W-:Y:S01]  /*d3a0*/  ULDC.64 UR8, c[0x0][0x208] ;  /* 0x0000820000087ab9 */ /* 0x000fe20000000a00 */
[----:B--2---:R-:W-:-:S04]  /*d3b0*/  IMAD R25, R25, 0x80, R24 ;  /* 0x0000008019197824 */ /* 0x004fc800078e0218 */
[C---:B------:R-:W-:Y:S01]  /*d3c0*/  VIADD R27, R25.reuse, 0x8 ;  /* 0x00000008191b7836 */ /* 0x040fe20000000000 */
[----:B------:R-:W-:-:S04]  /*d3d0*/  ISETP.GE.OR P2, PT, R25, R6, P0 ;  /* 0x000000061900720c */ /* 0x000fc80000746670 */
[----:B------:R-:W-:-:S09]  /*d3e0*/  ISETP.GE.OR P0, PT, R27, R6, P0 ;  /* 0x000000061b00720c */ /* 0x000fd20000706670 */
[----:B-1----:R1:W-:Y:S04]  /*d3f0*/  @!P2 ST.E desc[UR8][R8.64], R3 ;  /* 0x000000030800a985 */ /* 0x0023e8000c101908 */
[----:B0-----:R1:W-:Y:S01]  /*d400*/  @!P0 ST.E desc[UR8][R10.64], R0 ;  /* 0x000000000a008985 */ /* 0x0013e2000c101908 */
[----:B------:R-:W-:-:S13]  /*d410*/  PLOP3.LUT P0, PT, PT, PT, UP1, 0x80, 0x0 ;  /* 0x000000000000781c */ /* 0x000fda0003f0f018 */
[----:B-1----:R-:W-:Y:S05]  /*d420*/  @P0 BRA `(.L_x_197) ;  /* 0x0000000800cc0947 */ /* 0x002fea0003800000 */
[----:B------:R-:W0:Y:S01]  /*d430*/  S2R R14, SR_TID.X ;  /* 0x00000000000e7919 */ /* 0x000e220000002100 */
[----:B------:R-:W1:Y:S01]  /*d440*/  @P1 LDC R20, c[0x0][0xbec] ;  /* 0x0002fb00ff141b82 */ /* 0x000e620000000800 */
[----:B------:R-:W-:Y:S01]  /*d450*/  ULDC.64 UR8, c[0x0][0x208] ;  /* 0x0000820000087ab9 */ /* 0x000fe20000000a00 */
[----:B------:R-:W-:Y:S01]  /*d460*/  R2UR UR14, R104 ;  /* 0x00000000680e72ca */ /* 0x000fe200000e0000 */
[----:B------:R-:W-:Y:S01]  /*d470*/  ULDC.64 UR12, c[0x0][0xaa0] ;  /* 0x0002a800000c7ab9 */ /* 0x000fe20000000a00 */
[----:B------:R-:W-:Y:S01]  /*d480*/  R2UR UR15, R222 ;  /* 0x00000000de0f72ca */ /* 0x000fe200000e0000 */
[----:B0-----:R-:W-:-:S05]  /*d490*/  VIADD R14, R14, 0xffffff80 ;  /* 0xffffff800e0e7836 */ /* 0x001fca0000000000 */
[----:B------:R-:W-:-:S04]  /*d4a0*/  SHF.R.S32.HI R98, RZ, 0x1f, R14 ;  /* 0x0000001fff627819 */ /* 0x000fc8000001140e */
[----:B------:R-:W-:-:S04]  /*d4b0*/  LEA.HI R98, R98, R14, RZ, 0x3 ;  /* 0x0000000e62627211 */ /* 0x000fc800078f18ff */
[----:B------:R-:W-:-:S05]  /*d4c0*/  SHF.R.S32.HI R98, RZ, 0x3, R98 ;  /* 0x00000003ff627819 */ /* 0x000fca0000011462 */
[----:B------:R-:W-:-:S04]  /*d4d0*/  IMAD R3, R98, 0x40, R17 ;  /* 0x0000004062037824 */ /* 0x000fc800078e0211 */
[----:B------:R-:W-:-:S03]  /*d4e0*/  IMAD.WIDE R4, R3, 0x2, R4 ;  /* 0x0000000203047825 */ /* 0x000fc600078e0204 */
[C---:B------:R-:W-:Y:S02]  /*d4f0*/  IADD3 R13, P6, R4.reuse, 0x1000, RZ ;  /* 0x00001000040d7810 */ /* 0x040fe40007fde0ff */
[C---:B------:R-:W-:Y:S02]  /*d500*/  IADD3 R25, P5, R4.reuse, 0x2000, RZ ;  /* 0x0000200004197810 */ /* 0x040fe40007fbe0ff */
[----:B------:R-:W-:Y:S02]  /*d510*/  LOP3.LUT R12, R13, 0x380, RZ, 0xc0, !PT ;  /* 0x000003800d0c7812 */ /* 0x000fe400078ec0ff */
[----:B------:R-:W-:Y:S02]  /*d520*/  IADD3 R29, P4, R4, 0x3000, RZ ;  /* 0x00003000041d7810 */ /* 0x000fe40007f9e0ff */
[----:B------:R-:W-:Y:S02]  /*d530*/  SHF.R.U64 R12, R12, 0x3, RZ ;  /* 0x000000030c0c7819 */ /* 0x000fe400000012ff */
[----:B------:R-:W-:-:S02]  /*d540*/  IADD3 R33, P3, R4, 0x4000, RZ ;  /* 0x0000400004217810 */ /* 0x000fc40007f7e0ff */
[C---:B------:R-:W-:Y:S02]  /*d550*/  IADD3 R37, P2, R4.reuse, 0x5000, RZ ;  /* 0x0000500004257810 */ /* 0x040fe40007f5e0ff */
[C---:B------:R-:W-:Y:S02]  /*d560*/  IADD3 R41, P0, R4.reuse, 0x6000, RZ ;  /* 0x0000600004297810 */ /* 0x040fe40007f1e0ff */
[----:B------:R-:W-:Y:S02]  /*d570*/  LOP3.LUT R9, R4, 0x380, RZ, 0xc0, !PT ;  /* 0x0000038004097812 */ /* 0x000fe400078ec0ff */
[----:B------:R-:W-:Y:S01]  /*d580*/  LOP3.LUT R12, R12, R13, RZ, 0x3c, !PT ;  /* 0x0000000d0c0c7212 */ /* 0x000fe200078e3cff */
[----:B------:R-:W-:Y:S01]  /*d590*/  IMAD.X R13, RZ, RZ, R5, P6 ;  /* 0x000000ffff0d7224 */ /* 0x000fe200030e0605 */
[----:B------:R-:W-:Y:S02]  /*d5a0*/  LOP3.LUT R24, R25, 0x380, RZ, 0xc0, !PT ;  /* 0x0000038019187812 */ /* 0x000fe400078ec0ff */
[----:B------:R-:W-:-:S02]  /*d5b0*/  LOP3.LUT R28, R29, 0x380, RZ, 0xc0, !PT ;  /* 0x000003801d1c7812 */ /* 0x000fc400078ec0ff */
[----:B------:R-:W-:Y:S01]  /*d5c0*/  LOP3.LUT R32, R33, 0x380, RZ, 0xc0, !PT ;  /* 0x0000038021207812 */ /* 0x000fe200078ec0ff */
[----:B------:R-:W-:Y:S01]  /*d5d0*/  UIMAD UR10, UR11, UR12, URZ ;  /* 0x0000000c0b0a72a4 */ /* 0x000fe2000f8e023f */
[----:B------:R-:W-:Y:S01]  /*d5e0*/  LOP3.LUT R36, R37, 0x380, RZ, 0xc0, !PT ;  /* 0x0000038025247812 */ /* 0x000fe200078ec0ff */
[----:B------:R-:W5:Y:S01]  /*d5f0*/  LD.E.128 R12, desc[UR8][R12.64] ;  /* 0x000000080c0c7980 */ /* 0x000f62000c101d00 */
[----:B------:R-:W-:Y:S02]  /*d600*/  LOP3.LUT R40, R41, 0x380, RZ, 0xc0, !PT ;  /* 0x0000038029287812 */ /* 0x000fe400078ec0ff */
[----:B------:R-:W-:Y:S02]  /*d610*/  IADD3 R3, P6, R4, 0x7000, RZ ;  /* 0x0000700004037810 */ /* 0x000fe40007fde0ff */
[----:B------:R-:W-:Y:S02]  /*d620*/  SHF.R.U64 R9, R9, 0x3, RZ ;  /* 0x0000000309097819 */ /* 0x000fe400000012ff */
[----:B------:R-:W-:Y:S01]  /*d630*/  SHF.R.U64 R24, R24, 0x3, RZ ;  /* 0x0000000318187819 */ /* 0x000fe200000012ff */
[----:B------:R-:W-:Y:S01]  /*d640*/  IMAD.X R45, RZ, RZ, R5, P6 ;  /* 0x000000ffff2d7224 */ /* 0x000fe200030e0605 */
[----:B------:R-:W-:-:S02]  /*d650*/  SHF.R.U64 R28, R28, 0x3, RZ ;  /* 0x000000031c1c7819 */ /* 0x000fc400000012ff */
[----:B------:R-:W-:Y:S02]  /*d660*/  SHF.R.U64 R32, R32, 0x3, RZ ;  /* 0x0000000320207819 */ /* 0x000fe400000012ff */
[----:B------:R-:W-:Y:S02]  /*d670*/  SHF.R.U64 R36, R36, 0x3, RZ ;  /* 0x0000000324247819 */ /* 0x000fe400000012ff */
[----:B------:R-:W-:Y:S02]  /*d680*/  SHF.R.U64 R40, R40, 0x3, RZ ;  /* 0x0000000328287819 */ /* 0x000fe400000012ff */
[----:B------:R-:W-:Y:S02]  /*d690*/  LOP3.LUT R0, R3, 0x380, RZ, 0xc0, !PT ;  /* 0x0000038003007812 */ /* 0x000fe400078ec0ff */
[----:B------:R-:W-:Y:S02]  /*d6a0*/  LOP3.LUT R4, R9, R4, RZ, 0x3c, !PT ;  /* 0x0000000409047212 */ /* 0x000fe400078e3cff */
[----:B------:R-:W-:Y:S01]  /*d6b0*/  LOP3.LUT R24, R24, R25, RZ, 0x3c, !PT ;  /* 0x0000001918187212 */ /* 0x000fe200078e3cff */
[--C-:B------:R-:W-:Y:S01]  /*d6c0*/  IMAD.X R25, RZ, RZ, R5.reuse, P5 ;  /* 0x000000ffff197224 */ /* 0x100fe200028e0605 */
[----:B------:R-:W-:Y:S01]  /*d6d0*/  LOP3.LUT R28, R28, R29, RZ, 0x3c, !PT ;  /* 0x0000001d1c1c7212 */ /* 0x000fe200078e3cff */
[--C-:B------:R-:W-:Y:S01]  /*d6e0*/  IMAD.X R29, RZ, RZ, R5.reuse, P4 ;  /* 0x000000ffff1d7224 */ /* 0x100fe200020e0605 */
[----:B------:R-:W-:Y:S01]  /*d6f0*/  LOP3.LUT R32, R32, R33, RZ, 0x3c, !PT ;  /* 0x0000002120207212 */ /* 0x000fe200078e3cff */
[--C-:B------:R-:W-:Y:S01]  /*d700*/  IMAD.X R33, RZ, RZ, R5.reuse, P3 ;  /* 0x000000ffff217224 */ /* 0x100fe200018e0605 */
[----:B------:R-:W-:Y:S01]  /*d710*/  LOP3.LUT R36, R36, R37, RZ, 0x3c, !PT ;  /* 0x0000002524247212 */ /* 0x000fe200078e3cff */
[--C-:B------:R-:W-:Y:S01]  /*d720*/  IMAD.X R37, RZ, RZ, R5.reuse, P2 ;  /* 0x000000ffff257224 */ /* 0x100fe200010e0605 */
[----:B------:R-:W-:Y:S01]  /*d730*/  LOP3.LUT R40, R40, R41, RZ, 0x3c, !PT ;  /* 0x0000002928287212 */ /* 0x000fe200078e3cff */
[----:B------:R-:W-:Y:S01]  /*d740*/  IMAD.X R41, RZ, RZ, R5, P0 ;  /* 0x000000ffff297224 */ /* 0x000fe200000e0605 */
[----:B------:R-:W-:Y:S01]  /*d750*/  SHF.R.U64 R0, R0, 0x3, RZ ;  /* 0x0000000300007819 */ /* 0x000fe200000012ff */
[----:B------:R0:W5:Y:S03]  /*d760*/  LD.E.128 R8, desc[UR8][R4.64] ;  /* 0x0000000804087980 */ /* 0x000166000c101d00 */
[----:B------:R-:W-:Y:S01]  /*d770*/  LOP3.LUT R44, R0, R3, RZ, 0x3c, !PT ;  /* 0x00000003002c7212 */ /* 0x000fe200078e3cff */
[----:B------:R-:W5:Y:S01]  /*d780*/  LD.E.128 R24, desc[UR8][R24.64] ;  /* 0x0000000818187980 */ /* 0x000f62000c101d00 */
[----:B------:R-:W-:-:S03]  /*d790*/  UIMAD UR10, UR4, UR13, UR10 ;  /* 0x0000000d040a72a4 */ /* 0x000fc6000f8e020a */
[----:B------:R-:W5:Y:S01]  /*d7a0*/  LD.E.128 R28, desc[UR8][R28.64] ;  /* 0x000000081c1c7980 */ /* 0x000f62000c101d00 */
[----:B0-----:R-:W0:Y:S03]  /*d7b0*/  @P1 LDC R5, c[0x0][0xbf0] ;  /* 0x0002fc00ff051b82 */ /* 0x001e260000000800 */
[----:B------:R-:W5:Y:S01]  /*d7c0*/  LD.E.128 R32, desc[UR8][R32.64] ;  /* 0x0000000820207980 */ /* 0x000f62000c101d00 */
[----:B------:R-:W-:-:S03]  /*d7d0*/  IMAD R0, R23, 0x20, R98 ;  /* 0x0000002017007824 */ /* 0x000fc600078e0262 */
[----:B------:R-:W5:Y:S01]  /*d7e0*/  LD.E.128 R36, desc[UR8][R36.64] ;  /* 0x0000000824247980 */ /* 0x000f62000c101d00 */
[----:B------:R-:W-:-:S03]  /*d7f0*/  IMAD.U32 R21, RZ, RZ, UR14 ;  /* 0x0000000eff157e24 */ /* 0x000fc6000f8e00ff */
[----:B------:R-:W5:Y:S04]  /*d800*/  LD.E.128 R40, desc[UR8][R40.64] ;  /* 0x0000000828287980 */ /* 0x000f68000c101d00 */
[----:B------:R-:W5:Y:S01]  /*d810*/  LD.E.128 R44, desc[UR8][R44.64] ;  /* 0x000000082c2c7980 */ /* 0x000f62000c101d00 */
[----:B------:R-:W-:Y:S01]  /*d820*/  UIMAD.WIDE.U32 UR8, UR4, UR12, URZ ;  /* 0x0000000c040872a5 */ /* 0x000fe2000f8e003f */
[----:B------:R-:W-:Y:S01]  /*d830*/  IMAD R21, R21, 0x80, R0 ;  /* 0x0000008015157824 */ /* 0x000fe200078e0200 */
[----:B------:R-:W-:Y:S01]  /*d840*/  USHF.R.S32.HI UR4, URZ, 0x1f, UR7 ;  /* 0x0000001f3f047899 */ /* 0x000fe20008011407 */
[----:B------:R-:W-:Y:S01]  /*d850*/  @!PT LDS RZ, [RZ] ;  /* 0x00000000fffff984 */ /* 0x000fe20000000800 */
[----:B------:R-:W-:Y:S01]  /*d860*/  @!PT LDS RZ, [RZ] ;  /* 0x00000000fffff984 */ /* 0x000fe20000000800 */
[----:B------:R-:W-:Y:S01]  /*d870*/  @!PT LDS RZ, [RZ] ;  /* 0x00000000fffff984 */ /* 0x000fe20000000800 */
[----:B------:R-:W-:Y:S01]  /*d880*/  @!PT LDS RZ, [RZ] ;  /* 0x00000000fffff984 */ /* 0x000fe20000000800 */
[----:B------:R2:W-:Y:S06]  /*d890*/  MEMBAR.ALL.CTA ;  /* 0x0000000000007992 */ /* 0x0005ec0000008000 */
[----:B--2---:R-:W2:Y:S01]  /*d8a0*/  FENCE.VIEW.ASYNC.S ;  /* 0x00000000000073c6 */ /* 0x004ea20000000000 */
[----:B------:R-:W-:Y:S01]  /*d8b0*/  UIADD3 UR9, UR9, UR10, URZ ;  /* 0x0000000a09097290 */ /* 0x000fe2000fffe03f */
[----:B------:R-:W-:-:S02]  /*d8c0*/  ULDC.64 UR12, c[0x0][0xaf0] ;  /* 0x0002bc00000c7ab9 */ /* 0x000fc40000000a00 */
[----:B------:R-:W-:Y:S02]  /*d8d0*/  ULDC.64 UR10, c[0x0][0xae8] ;  /* 0x0002ba00000a7ab9 */ /* 0x000fe40000000a00 */
[----:B------:R-:W-:Y:S01]  /*d8e0*/  UIMAD.WIDE.U32 UR8, UR15, UR10, UR8 ;  /* 0x0000000a0f0872a5 */ /* 0x000fe2000f8e0008 */
[----:B-1----:R-:W-:Y:S01]  /*d8f0*/  @P1 IMAD.HI.U32 R0, R21, R20, RZ ;  /* 0x0000001415001227 */ /* 0x002fe200078e00ff */
[----:B------:R-:W-:Y:S02]  /*d900*/  UIMAD UR4, UR4, UR12, URZ ;  /* 0x0000000c040472a4 */ /* 0x000fe4000f8e023f */
[----:B------:R-:W-:Y:S01]  /*d910*/  UIMAD UR9, UR15, UR11, UR9 ;  /* 0x0000000b0f0972a4 */ /* 0x000fe2000f8e0209 */
[----:B------:R-:W-:Y:S01]  /*d920*/  IMAD.MOV.U32 R3, RZ, RZ, R21 ;  /* 0x000000ffff037224 */ /* 0x000fe200078e0015 */
[----:B0-----:R-:W-:Y:S01]  /*d930*/  @P1 SHF.R.U32.HI R3, RZ, R5, R0 ;  /* 0x00000005ff031219 */ /* 0x001fe20000011600 */
[----:B------:R-:W-:Y:S02]  /*d940*/  UIMAD UR4, UR7, UR13, UR4 ;  /* 0x0000000d070472a4 */ /* 0x000fe4000f8e0204 */
[----:B------:R-:W-:Y:S01]  /*d950*/  UIMAD.WIDE.U32 UR8, UR7, UR12, UR8 ;  /* 0x0000000c070872a5 */ /* 0x000fe2000f8e0008 */
[--C-:B------:R-:W-:Y:S01]  /*d960*/  SHF.R.S32.HI R0, RZ, 0x1f, R3.reuse ;  /* 0x0000001fff007819 */ /* 0x100fe20000011403 */
[----:B------:R-:W-:Y:S01]  /*d970*/  IMAD.MOV R20, RZ, RZ, -R3 ;  /* 0x000000ffff147224 */ /* 0x000fe200078e0a03 */
[----:B------:R-:W-:Y:S01]  /*d980*/  ULDC.64 UR10, c[0x0][0xae0] ;  /* 0x0002b800000a7ab9 */ /* 0x000fe20000000a00 */
[----:B------:R-:W-:-:S02]  /*d990*/  UIADD3 UR4, UR9, UR4, URZ ;  /* 0x0000000409047290 */ /* 0x000fc4000fffe03f */
[----:B------:R-:W-:Y:S02]  /*d9a0*/  IMAD R0, R0, UR10, RZ ;  /* 0x0000000a00007c24 */ /* 0x000fe4000f8e02ff */
[----:B------:R-:W-:Y:S02]  /*d9b0*/  IMAD R19, R19, R20, R21 ;  /* 0x0000001413137224 */ /* 0x000fe400078e0215 */
[----:B------:R-:W-:Y:S02]  /*d9c0*/  IMAD.U32 R5, RZ, RZ, UR9 ;  /* 0x00000009ff057e24 */ /* 0x000fe4000f8e00ff */
[----:B------:R-:W-:Y:S01]  /*d9d0*/  IMAD.U32 R4, RZ, RZ, UR8 ;  /* 0x00000008ff047e24 */ /* 0x000fe2000f8e00ff */
[----:B------:R-:W-:Y:S01]  /*d9e0*/  ULDC.64 UR8, c[0x0][0xad8] ;  /* 0x0002b60000087ab9 */ /* 0x000fe20000000a00 */
[----:B------:R-:W-:Y:S02]  /*d9f0*/  IMAD.U32 R5, RZ, RZ, UR4 ;  /* 0x00000004ff057e24 */ /* 0x000fe4000f8e00ff */
[C---:B------:R-:W-:Y:S01]  /*da00*/  IMAD R21, R3.reuse, UR11, R0 ;  /* 0x0000000b03157c24 */ /* 0x040fe2000f8e0200 */
[----:B------:R-:W-:Y:S01]  /*da10*/  SHF.R.S32.HI R0, RZ, 0x1f, R19 ;  /* 0x0000001fff007819 */ /* 0x000fe20000011413 */
[----:B------:R-:W-:-:S04]  /*da20*/  IMAD.WIDE.U32 R4, R3, UR10, R4 ;  /* 0x0000000a03047c25 */ /* 0x000fc8000f8e0004 */
[----:B------:R-:W-:Y:S02]  /*da30*/  IMAD.U32 R49, RZ, RZ, UR14 ;  /* 0x0000000eff317e24 */ /* 0x000fe4000f8e00ff */
[----:B------:R-:W-:Y:S02]  /*da40*/  IMAD.IADD R5, R5, 0x1, R21 ;  /* 0x0000000105057824 */ /* 0x000fe400078e0215 */
[----:B------:R-:W-:Y:S02]  /*da50*/  IMAD R0, R0, UR8, RZ ;  /* 0x0000000800007c24 */ /* 0x000fe4000f8e02ff */
[----:B------:R-:W-:Y:S02]  /*da60*/  IMAD R49, R49, 0x80, R98 ;  /* 0x0000008031317824 */ /* 0x000fe400078e0262 */
[C---:B------:R-:W-:Y:S02]  /*da70*/  IMAD R21, R19.reuse, UR9, R0 ;  /* 0x0000000913157c24 */ /* 0x040fe4000f8e0200 */
[----:B------:R-:W-:Y:S01]  /*da80*/  IMAD.WIDE.U32 R4, R19, UR8, R4 ;  /* 0x0000000813047c25 */ /* 0x000fe2000f8e0004 */
[----:B------:R-:W-:Y:S01]  /*da90*/  ISETP.GE.AND P2, PT, R49, R6, PT ;  /* 0x000000063100720c */ /* 0x000fe20003f46270 */
[----:B------:R-:W-:-:S02]  /*daa0*/  ULDC.64 UR8, c[0x0][0xa80] ;  /* 0x0002a00000087ab9 */ /* 0x000fc40000000a00 */
[----:B------:R-:W-:Y:S02]  /*dab0*/  VIADD R3, R49, 0x20 ;  /* 0x0000002031037836 */ /* 0x000fe40000000000 */
[----:B------:R-:W-:Y:S01]  /*dac0*/  VIADD R18, R18, 0x34820 ;  /* 0x0003482012127836 */ /* 0x000fe20000000000 */
[C---:B------:R-:W-:Y:S01]  /*dad0*/  LEA R0, P3, R4.reuse, UR8, 0x1 ;  /* 0x0000000804007c11 */ /* 0x040fe2000f8608ff */
[----:B------:R-:W-:Y:S01]  /*dae0*/  IMAD.IADD R5, R5, 0x1, R21 ;  /* 0x0000000105057824 */ /* 0x000fe200078e0215 */
[-C--:B------:R-:W-:Y:S01]  /*daf0*/  ISETP.GE.AND P0, PT, R3, R6.reuse, PT ;  /* 0x000000060300720c */ /* 0x080fe20003f06270 */
[----:B------:R-:W-:Y:S01]  /*db00*/  VIADD R3, R49, 0x40 ;  /* 0x0000004031037836 */ /* 0x000fe20000000000 */
[----:B------:R-:W-:Y:S02]  /*db10*/  PRMT R18, RZ, 0x654, R18 ;  /* 0x00000654ff127816 */ /* 0x000fe40000000012 */
[----:B------:R-:W-:Y:S01]  /*db20*/  LEA.HI.X R20, R4, UR9, R5, 0x1, P3 ;  /* 0x0000000904147c11 */ /* 0x000fe200098f0c05 */
[----:B------:R-:W-:Y:S01]  /*db30*/  BSSY B1, `(.L_x_198) ;  /* 0x0000012000017945 */ /* 0x000fe20003800000 */
[----:B------:R-:W-:Y:S01]  /*db40*/  ISETP.GE.AND P1, PT, R3, R6, PT ;  /* 0x000000060300720c */ /* 0x000fe20003f26270 */
[----:B--2---:R0:W-:Y:S02]  /*db50*/  SYNCS.ARRIVE.TRANS64.RED.A1T0 RZ, [R18+URZ], RZ ;  /* 0x000000ff12ff79a7 */ /* 0x0041e4000810043f */
[----:B------:R1:W2:Y:S01]  /*db60*/  SHFL.IDX PT, R3, R20, RZ, 0x181f ;  /* 0x00181fff14037589 */ /* 0x0002a200000e0000 */
[----:B------:R-:W-:-:S02]  /*db70*/  SHF.R.S32.HI R48, RZ, 0x1f, R22 ;  /* 0x0000001fff307819 */ /* 0x000fc40000011416 */
[----:B------:R-:W-:Y:S01]  /*db80*/  SHF.R.S32.HI R50, RZ, 0x1f, R17 ;  /* 0x0000001fff327819 */ /* 0x000fe20000011411 */
[----:B0-----:R1:W0:Y:S01]  /*db90*/  SHFL.IDX PT, R18, R0, RZ, 0x181f ;  /* 0x00181fff00127589 */ /* 0x00122200000e0000 */
[----:B------:R-:W-:Y:S05]  /*dba0*/  @P2 BRA `(.L_x_199) ;  /* 0x0000000000282947 */ /* 0x000fea0003800000 */
[----:B------:R-:W-:Y:S01]  /*dbb0*/  ULDC UR4, c[0x0][0xac8] ;  /* 0x0002b20000047ab9 */ /* 0x000fe20000000800 */
[----:B------:R-:W-:Y:S01]  /*dbc0*/  ULDC.64 UR8, c[0x0][0x208] ;  /* 0x0000820000087ab9 */ /* 0x000fe20000000a00 */
[----:B------:R-:W-:Y:S02]  /*dbd0*/  ISETP.GE.AND P2, PT, R17, UR4, PT ;  /* 0x0000000411007c0c */ /* 0x000fe4000bf46270 */
[----:B------:R-:W-:-:S11]  /*dbe0*/  ISETP.GE.AND P3, PT, R22, UR4, PT ;  /* 0x0000000416007c0c */ /* 0x000fd6000bf66270 */
[CC--:B0-----:R-:W-:Y:S02]  /*dbf0*/  @!P2 LEA R4, P4, R17.reuse, R18.reuse, 0x1 ;  /* 0x000000121104a211 */ /* 0x0c1fe400078808ff */
[C---:B------:R-:W-:Y:S02]  /*dc00*/  @!P3 LEA R18, P5, R22.reuse, R18, 0x1 ;  /* 0x000000121612b211 */ /* 0x040fe400078a08ff */
[-C--:B--2---:R-:W-:Y:S02]  /*dc10*/  @!P2 LEA.HI.X R5, R17, R3.reuse, R50, 0x1, P4 ;  /* 0x000000031105a211 */ /* 0x084fe400020f0c32 */
[----:B------:R-:W-:-:S03]  /*dc20*/  @!P3 LEA.HI.X R19, R22, R3, R48, 0x1, P5 ;  /* 0x000000031613b211 */ /* 0x000fc600028f0c30 */
[----:B-----5:R3:W-:Y:S04]  /*dc30*/  @!P2 ST.E.128 desc[UR8][R4.64], R8 ;  /* 0x000000080400a985 */ /* 0x0207e8000c101d08 */
[----:B------:R3:W-:Y:S02]  /*dc40*/  @!P3 ST.E.128 desc[UR8][R18.64], R32 ;  /* 0x000000201200b985 */ /* 0x0007e4000c101d08 */
.L_x_199:
[----:B------:R-:W-:Y:S05]  /*dc50*/  BSYNC B1 ;  /* 0x0000000000017941 */ /* 0x000fea0003800000 */
.L_x_198:
[----:B--2---:R2:W4:Y:S01]  /*dc60*/  SHFL.IDX PT, R3, R20, 0x1, 0x181f ;  /* 0x00381f0014037f89 */ /* 0x00452200000e0000 */
[----:B------:R-:W-:Y:S03]  /*dc70*/  BSSY B1, `(.L_x_200) ;  /* 0x000000d000017945 */ /* 0x000fe60003800000 */
[----:B---3-5:R2:W3:Y:S01]  /*dc80*/  SHFL.IDX PT, R8, R0, 0x1, 0x181f ;  /* 0x00381f0000087f89 */ /* 0x0284e200000e0000 */
[----:B------:R-:W-:Y:S05]  /*dc90*/  @P0 BRA `(.L_x_201) ;  /* 0x0000000000280947 */ /* 0x000fea0003800000 */
[----:B------:R-:W-:Y:S01]  /*dca0*/  ULDC UR4, c[0x0][0xac8] ;  /* 0x0002b20000047ab9 */ /* 0x000fe20000000800 */
[----:B------:R-:W-:Y:S01]  /*dcb0*/  ULDC.64 UR8, c[0x0][0x208] ;  /* 0x0000820000087ab9 */ /* 0x000fe20000000a00 */
[----:B------:R-:W-:Y:S02]  /*dcc0*/  ISETP.GE.AND P3, PT, R17, UR4, PT ;  /* 0x0000000411007c0c */ /* 0x000fe4000bf66270 */
[----:B------:R-:W-:-:S11]  /*dcd0*/  ISETP.GE.AND P4, PT, R22, UR4, PT ;  /* 0x0000000416007c0c */ /* 0x000fd6000bf86270 */
[CC--:B---3--:R-:W-:Y:S02]  /*dce0*/  @!P3 LEA R4, P0, R17.reuse, R8.reuse, 0x1 ;  /* 0x000000081104b211 */ /* 0x0c8fe400078008ff */
[C---:B------:R-:W-:Y:S02]  /*dcf0*/  @!P4 LEA R8, P2, R22.reuse, R8, 0x1 ;  /* 0x000000081608c211 */ /* 0x040fe400078408ff */
[-C--:B----4-:R-:W-:Y:S02]  /*dd00*/  @!P3 LEA.HI.X R5, R17, R3.reuse, R50, 0x1, P0 ;  /* 0x000000031105b211 */ /* 0x090fe400000f0c32 */
[----:B------:R-:W-:-:S03]  /*dd10*/  @!P4 LEA.HI.X R9, R22, R3, R48, 0x1, P2 ;  /* 0x000000031609c211 */ /* 0x000fc600010f0c30 */
[----:B------:R3:W-:Y:S04]  /*dd20*/  @!P3 ST.E.128 desc[UR8][R4.64], R12 ;  /* 0x0000000c0400b985 */ /* 0x0007e8000c101d08 */
[----:B------:R3:W-:Y:S02]  /*dd30*/  @!P4 ST.E.128 desc[UR8][R8.64], R36 ;  /* 0x000000240800c985 */ /* 0x0007e4000c101d08 */
.L_x_201:
[----:B------:R-:W-:Y:S05]  /*dd40*/  BSYNC B1 ;  /* 0x0000000000017941 */ /* 0x000fea0003800000 */
.L_x_200:
[----:B----4-:R4:W0:Y:S01]  /*dd50*/  SHFL.IDX PT, R3, R20, 0x2, 0x181f ;  /* 0x00581f0014037f89 */ /* 0x01082200000e0000 */
[----:B------:R-:W-:Y:S03]  /*dd60*/  BSSY B1, `(.L_x_202) ;  /* 0x000000d000017945 */ /* 0x000fe60003800000 */
[----:B---3--:R4:W3:Y:S01]  /*dd70*/  SHFL.IDX PT, R8, R0, 0x2, 0x181f ;  /* 0x00581f0000087f89 */ /* 0x0088e200000e0000 */
[----:B------:R-:W-:Y:S05]  /*dd80*/  @P1 BRA `(.L_x_203) ;  /* 0x0000000000281947 */ /* 0x000fea0003800000 */
[----:B------:R-:W-:Y:S01]  /*dd90*/  ULDC UR4, c[0x0][0xac8] ;  /* 0x0002b20000047ab9 */ /* 0x000fe20000000800 */
[----:B------:R-:W-:Y:S01]  /*dda0*/  ULDC.64 UR8, c[0x0][0x208] ;  /* 0x0000820000087ab9 */ /* 0x000fe20000000a00 */
[----:B------:R-:W-:Y:S02]  /*ddb0*/  ISETP.GE.AND P2, PT, R17, UR4, PT ;  /* 0x0000000411007c0c */ /* 0x000fe4000bf46270 */
[----:B------:R-:W-:-:S11]  /*ddc0*/  ISETP.GE.AND P3, PT, R22, UR4, PT ;  /* 0x0000000416007c0c */ /* 0x000fd6000bf66270 */
[CC--:B---3--:R-:W-:Y:S02]  /*ddd0*/  @!P2 LEA R4, P0, R17.reuse, R8.reuse, 0x1 ;  /* 0x000000081104a211 */ /* 0x0c8fe400078008ff */
[C---:B------:R-:W-:Y:S02]  /*dde0*/  @!P3 LEA R8, P1, R22.reuse, R8, 0x1 ;  /* 0x000000081608b211 */ /* 0x040fe400078208ff */
[-C--:B0-----:R-:W-:Y:S02]  /*ddf0*/  @!P2 LEA.HI.X R5, R17, R3.reuse, R50, 0x1, P0 ;  /* 0x000000031105a211 */ /* 0x081fe400000f0c32 */
[----:B------:R-:W-:-:S03]  /*de00*/  @!P3 LEA.HI.X R9, R22, R3, R48, 0x1, P1 ;  /* 0x000000031609b211 */ /* 0x000fc600008f0c30 */
[----:B------:R0:W-:Y:S04]  /*de10*/  @!P2 ST.E.128 desc[UR8][R4.64], R24 ;  /* 0x000000180400a985 */ /* 0x0001e8000c101d08 */
[----:B------:R0:W-:Y:S02]  /*de20*/  @!P3 ST.E.128 desc[UR8][R8.64], R40 ;  /* 0x000000280800b985 */ /* 0x0001e4000c101d08 */
.L_x_203:
[----:B------:R-:W-:Y:S05]  /*de30*/  BSYNC B1 ;  /* 0x0000000000017941 */ /* 0x000fea0003800000 */
.L_x_202:
[----:B0-----:R-:W-:Y:S01]  /*de40*/  VIADD R3, R49, 0x60 ;  /* 0x0000006031037836 */ /* 0x001fe20000000000 */
[----:B-12-4-:R-:W4:Y:S04]  /*de50*/  SHFL.IDX PT, R20, R20, 0x3, 0x181f ;  /* 0x00781f0014147f89 */ /* 0x016f2800000e0000 */
[----:B------:R-:W-:Y:S01]  /*de60*/  ISETP.GE.AND P0, PT, R3, R6, PT ;  /* 0x000000060300720c */ /* 0x000fe20003f06270 */
[----:B------:R-:W0:-:S12]  /*de70*/  SHFL.IDX PT, R0, R0, 0x3, 0x181f ;  /* 0x00781f0000007f89 */ /* 0x000e1800000e0000 */
[----:B------:R-:W-:Y:S05]  /*de80*/  @P0 BRA `(.L_x_204) ;  /* 0x0000001c00000947 */ /* 0x000fea0003800000 */
[----:B------:R-:W-:Y:S01]  /*de90*/  ULDC UR4, c[0x0][0xac8] ;  /* 0x0002b20000047ab9 */ /* 0x000fe20000000800 */
[----:B------:R-:W-:Y:S01]  /*dea0*/  ULDC.64 UR8, c[0x0][0x208] ;  /* 0x0000820000087ab9 */ /* 0x000fe20000000a00 */
[----:B------:R-:W-:-:S13]  /*deb0*/  ISETP.GE.AND P1, PT, R17, UR4, PT ;  /* 0x0000000411007c0c */ /* 0x000fda000bf26270 */
[----:B0-----:R-:W-:-:S04]  /*dec0*/  @!P1 LEA R4, P0, R17, R0, 0x1 ;  /* 0x0000000011049211 */ /* 0x001fc800078008ff */
[----:B----4-:R-:W-:Y:S02]  /*ded0*/  @!P1 LEA.HI.X R5, R17, R20, R50, 0x1, P0 ;  /* 0x0000001411059211 */ /* 0x010fe400000f0c32 */
[----:B------:R-:W-:-:S03]  /*dee0*/  ISETP.GE.AND P0, PT, R22, UR4, PT ;  /* 0x0000000416007c0c */ /* 0x000fc6000bf06270 */
[----:B------:R0:W-:Y:S10]  /*def0*/  @!P1 ST.E.128 desc[UR8][R4.64], R28 ;  /* 0x0000001c04009985 */ /* 0x0001f4000c101d08 */
[----:B------:R-:W-:Y:S05]  /*df00*/  @P0 BRA `(.L_x_204) ;  /* 0x0000001800e00947 */ /* 0x000fea0003800000 */
[----:B0-----:R-:W-:Y:S01]  /*df10*/  LEA R4, P0, R22, R0, 0x1 ;  /* 0x0000000016047211 */ /* 0x001fe200078008ff */
[----:B------:R-:W-:-:S03]  /*df20*/  ULDC.64 UR8, c[0x0][0x208] ;  /* 0x0000820000087ab9 */ /* 0x000fc60000000a00 */
[----:B------:R-:W-:-:S05]  /*df30*/  LEA.HI.X R5, R22, R20, R48, 0x1, P0 ;  /* 0x0000001416057211 */ /* 0x000fca00000f0c30 */
[----:B------:R0:W-:Y:S01]  /*df40*/  ST.E.128 desc[UR8][R4.64], R44 ;  /* 0x0000002c04007985 */ /* 0x0001e2000c101d08 */
[----:B------:R-:W-:Y:S05]  /*df50*/  BRA `(.L_x_204) ;  /* 0x0000001800cc7947 */ /* 0x000fea0003800000 */
.L_x_197:
[----:B------:R0:W5:Y:S01]  /*df60*/  LDL R103, [R1+0x4] ;  /* 0x0000040001677983 */ /* 0x0001620000100800 */
[----:B------:R-:W-:Y:S01]  /*df70*/  ULDC.64 UR12, c[0x0][0xb08] ;  /* 0x0002c200000c7ab9 */ /* 0x000fe20000000a00 */
[----:B------:R-:W-:Y:S01]  /*df80*/  R2UR UR15, R222 ;  /* 0x00000000de0f72ca */ /* 0x000fe200000e0000 */
[----:B------:R-:W-:Y:S01]  /*df90*/  UIMAD UR10, UR11, UR12, URZ ;  /* 0x0000000c0b0a72a4 */ /* 0x000fe2000f8e023f */
[----:B------:R-:W1:Y:S01]  /*dfa0*/  @P1 LDC R0, c[0x0][0xbec] ;  /* 0x0002fb00ff001b82 */ /* 0x000e620000000800 */
[----:B------:R-:W-:Y:S01]  /*dfb0*/  UIMAD.WIDE.U32 UR8, UR4, UR12, URZ ;  /* 0x0000000c040872a5 */ /* 0x000fe2000f8e003f */
[----:B------:R-:W-:Y:S01]  /*dfc0*/  R2UR UR14, R221 ;  /* 0x00000000dd0e72ca */ /* 0x000fe200000e0000 */
[----:B------:R-:W-:Y:S01]  /*dfd0*/  UIMAD UR10, UR4, UR13, UR10 ;  /* 0x0000000d040a72a4 */ /* 0x000fe2000f8e020a */
[----:B------:R-:W-:Y:S01]  /*dfe0*/  IMAD.MOV.U32 R3, RZ, RZ, R15 ;  /* 0x000000ffff037224 */ /* 0x000fe200078e000f */
[----:B------:R-:W-:Y:S01]  /*dff0*/  USHF.R.S32.HI UR4, URZ, 0x1f, UR7 ;  /* 0x0000001f3f047899 */ /* 0x000fe20008011407 */
[----:B------:R-:W-:Y:S01]  /*e000*/  ISETP.GE.AND P0, PT, R25, R6, PT ;  /* 0x000000061900720c */ /* 0x000fe20003f06270 */
[----:B------:R-:W-:Y:S01]  /*e010*/  UIADD3 UR9, UR9, UR10, URZ ;  /* 0x0000000a09097290 */ /* 0x000fe2000fffe03f */
[----:B------:R-:W2:Y:S01]  /*e020*/  @P1 LDC R5, c[0x0][0xbf0] ;  /* 0x0002fc00ff051b82 */ /* 0x000ea20000000800 */
[----:B------:R-:W-:Y:S01]  /*e030*/  VIADD R18, R18, 0x34820 ;  /* 0x0003482012127836 */ /* 0x000fe20000000000 */
[----:B------:R-:W-:Y:S01]  /*e040*/  ULDC.64 UR10, c[0x0][0xb38] ;  /* 0x0002ce00000a7ab9 */ /* 0x000fe20000000a00 */
[----:B------:R-:W-:Y:S01]  /*e050*/  BSSY B1, `(.L_x_205) ;  /* 0x0000076000017945 */ /* 0x000fe20003800000 */
[----:B------:R-:W-:Y:S01]  /*e060*/  UIMAD.WIDE.U32 UR8, UR15, UR10, UR8 ;  /* 0x0000000a0f0872a5 */ /* 0x000fe2000f8e0008 */
[----:B------:R-:W-:-:S02]  /*e070*/  SHF.R.S32.HI R24, RZ, 0x1f, R223 ;  /* 0x0000001fff187819 */ /* 0x000fc400000114df */
[----:B------:R-:W-:Y:S01]  /*e080*/  PRMT R18, RZ, 0x654, R18 ;  /* 0x00000654ff127816 */ /* 0x000fe20000000012 */
[----:B------:R-:W-:Y:S01]  /*e090*/  UIMAD UR9, UR15, UR11, UR9 ;  /* 0x0000000b0f0972a4 */ /* 0x000fe2000f8e0209 */
[----:B------:R-:W-:Y:S02]  /*e0a0*/  SHF.R.S32.HI R26, RZ, 0x1f, R224 ;  /* 0x0000001fff1a7819 */ /* 0x000fe400000114e0 */
[----:B------:R-:W-:Y:S01]  /*e0b0*/  ULDC.64 UR10, c[0x0][0xb40] ;  /* 0x0002d000000a7ab9 */ /* 0x000fe20000000a00 */
[----:B------:R0:W-:Y:S01]  /*e0c0*/  SYNCS.ARRIVE.TRANS64.RED.A1T0 RZ, [R18+URZ], RZ ;  /* 0x000000ff12ff79a7 */ /* 0x0001e2000810043f */
[----:B------:R-:W-:Y:S01]  /*e0d0*/  UIMAD UR4, UR4, UR10, URZ ;  /* 0x0000000a040472a4 */ /* 0x000fe2000f8e023f */
[----:B------:R-:W-:Y:S01]  /*e0e0*/  SHF.R.S32.HI R28, RZ, 0x1f, R225 ;  /* 0x0000001fff1c7819 */ /* 0x000fe200000114e1 */
[----:B------:R-:W-:Y:S01]  /*e0f0*/  UIMAD.WIDE.U32 UR8, UR7, UR10, UR8 ;  /* 0x0000000a070872a5 */ /* 0x000fe2000f8e0008 */
[----:B-1----:R-:W-:Y:S01]  /*e100*/  @P1 IMAD.HI.U32 R0, R15, R0, RZ ;  /* 0x000000000f001227 */ /* 0x002fe200078e00ff */
[----:B------:R-:W-:Y:S01]  /*e110*/  UIMAD UR4, UR7, UR11, UR4 ;  /* 0x0000000b070472a4 */ /* 0x000fe2000f8e0204 */
[----:B------:R-:W-:-:S02]  /*e120*/  SHF.R.S32.HI R29, RZ, 0x1f, R226 ;  /* 0x0000001fff1d7819 */ /* 0x000fc400000114e2 */
[----:B------:R-:W-:Y:S01]  /*e130*/  ULDC.64 UR10, c[0x0][0xb48] ;  /* 0x0002d200000a7ab9 */ /* 0x000fe20000000a00 */
[----:B------:R-:W-:Y:S01]  /*e140*/  UIADD3 UR9, UR9, UR4, URZ ;  /* 0x0000000409097290 */ /* 0x000fe2000fffe03f */
[----:B------:R-:W-:Y:S02]  /*e150*/  SHF.R.S32.HI R30, RZ, 0x1f, R227 ;  /* 0x0000001fff1e7819 */ /* 0x000fe400000114e3 */
[----:B--2---:R-:W-:Y:S01]  /*e160*/  @P1 SHF.R.U32.HI R3, RZ, R5, R0 ;  /* 0x00000005ff031219 */ /* 0x004fe20000011600 */
[----:B------:R-:W-:Y:S01]  /*e170*/  UIMAD.WIDE.U32 UR8, UR14, UR10, UR8 ;  /* 0x0000000a0e0872a5 */ /* 0x000fe2000f8e0008 */
[----:B------:R-:W-:Y:S02]  /*e180*/  SHF.R.S32.HI R31, RZ, 0x1f, R228 ;  /* 0x0000001fff1f7819 */ /* 0x000fe400000114e4 */
[--C-:B------:R-:W-:Y:S01]  /*e190*/  SHF.R.S32.HI R0, RZ, 0x1f, R3.reuse ;  /* 0x0000001fff007819 */ /* 0x100fe20000011403 */
[----:B------:R-:W-:Y:S01]  /*e1a0*/  IMAD.MOV R4, RZ, RZ, -R3 ;  /* 0x000000ffff047224 */ /* 0x000fe200078e0a03 */
[----:B------:R-:W-:-:S02]  /*e1b0*/  UIMAD UR4, UR14, UR11, UR9 ;  /* 0x0000000b0e0472a4 */ /* 0x000fc4000f8e0209 */
[----:B------:R-:W-:Y:S01]  /*e1c0*/  IMAD.U32 R5, RZ, RZ, UR9 ;  /* 0x00000009ff057e24 */ /* 0x000fe2000f8e00ff */
[----:B------:R-:W-:Y:S01]  /*e1d0*/  SHF.R.S32.HI R32, RZ, 0x1f, R229 ;  /* 0x0000001fff207819 */ /* 0x000fe200000114e5 */
[----:B------:R-:W-:Y:S01]  /*e1e0*/  ULDC.64 UR10, c[0x0][0xb30] ;  /* 0x0002cc00000a7ab9 */ /* 0x000fe20000000a00 */
[----:B------:R-:W-:Y:S01]  /*e1f0*/  IMAD R19, R19, R4, R15 ;  /* 0x0000000413137224 */ /* 0x000fe200078e020f */
[----:B------:R-:W-:Y:S01]  /*e200*/  SHF.R.S32.HI R33, RZ, 0x1f, R230 ;  /* 0x0000001fff217819 */ /* 0x000fe200000114e6 */
[----:B------:R-:W-:Y:S01]  /*e210*/  IMAD R0, R0, UR10, RZ ;  /* 0x0000000a00007c24 */ /* 0x000fe2000f8e02ff */
[----:B------:R-:W-:Y:S01]  /*e220*/  SHF.R.S32.HI R34, RZ, 0x1f, R231 ;  /* 0x0000001fff227819 */ /* 0x000fe200000114e7 */
[----:B------:R-:W-:Y:S01]  /*e230*/  IMAD.U32 R4, RZ, RZ, UR8 ;  /* 0x00000008ff047e24 */ /* 0x000fe2000f8e00ff */
[----:B------:R-:W-:Y:S01]  /*e240*/  ULDC.64 UR8, c[0x0][0xb28] ;  /* 0x0002ca0000087ab9 */ /* 0x000fe20000000a00 */
[----:B------:R-:W-:Y:S01]  /*e250*/  IMAD.U32 R5, RZ, RZ, UR4 ;  /* 0x00000004ff057e24 */ /* 0x000fe2000f8e00ff */
[----:B------:R-:W-:Y:S01]  /*e260*/  SHF.R.S32.HI R35, RZ, 0x1f, R232 ;  /* 0x0000001fff237819 */ /* 0x000fe200000114e8 */
[C---:B------:R-:W-:Y:S01]  /*e270*/  IMAD R9, R3.reuse, UR11, R0 ;  /* 0x0000000b03097c24 */ /* 0x040fe2000f8e0200 */
[----:B------:R-:W-:Y:S01]  /*e280*/  SHF.R.S32.HI R0, RZ, 0x1f, R19 ;  /* 0x0000001fff007819 */ /* 0x000fe20000011413 */
[----:B------:R-:W-:Y:S01]  /*e290*/  IMAD.WIDE.U32 R4, R3, UR10, R4 ;  /* 0x0000000a03047c25 */ /* 0x000fe2000f8e0004 */
[----:B------:R-:W-:-:S02]  /*e2a0*/  SHF.R.S32.HI R98, RZ, 0x1f, R233 ;  /* 0x0000001fff627819 */ /* 0x000fc400000114e9 */
[----:B------:R-:W-:Y:S01]  /*e2b0*/  SHF.R.S32.HI R99, RZ, 0x1f, R234 ;  /* 0x0000001fff637819 */ /* 0x000fe200000114ea */
[----:B------:R-:W-:Y:S01]  /*e2c0*/  IMAD R0, R0, UR8, RZ ;  /* 0x0000000800007c24 */ /* 0x000fe2000f8e02ff */
[----:B------:R-:W-:Y:S01]  /*e2d0*/  SHF.R.S32.HI R100, RZ, 0x1f, R235 ;  /* 0x0000001fff647819 */ /* 0x000fe200000114eb */
[----:B------:R-:W-:Y:S01]  /*e2e0*/  IMAD.IADD R5, R5, 0x1, R9 ;  /* 0x0000000105057824 */ /* 0x000fe200078e0209 */
[----:B------:R-:W-:Y:S01]  /*e2f0*/  SHF.R.S32.HI R101, RZ, 0x1f, R236 ;  /* 0x0000001fff657819 */ /* 0x000fe200000114ec */
[C---:B------:R-:W-:Y:S01]  /*e300*/  IMAD R3, R19.reuse, UR9, R0 ;  /* 0x0000000913037c24 */ /* 0x040fe2000f8e0200 */
[----:B------:R-:W-:Y:S01]  /*e310*/  SHF.R.S32.HI R102, RZ, 0x1f, R237 ;  /* 0x0000001fff667819 */ /* 0x000fe200000114ed */
[----:B------:R-:W-:Y:S01]  /*e320*/  IMAD.WIDE.U32 R4, R19, UR8, R4 ;  /* 0x0000000813047c25 */ /* 0x000fe2000f8e0004 */
[----:B------:R-:W-:-:S03]  /*e330*/  ULDC.64 UR8, c[0x0][0xb00] ;  /* 0x0002c00000087ab9 */ /* 0x000fc60000000a00 */
[----:B------:R-:W-:Y:S01]  /*e340*/  IMAD.IADD R3, R5, 0x1, R3 ;  /* 0x0000000105037824 */ /* 0x000fe200078e0203 */
[----:B------:R-:W-:-:S04]  /*e350*/  LEA R0, P1, R4, UR8, 0x2 ;  /* 0x0000000804007c11 */ /* 0x000fc8000f8210ff */
[----:B------:R-:W-:Y:S01]  /*e360*/  LEA.HI.X R3, R4, UR9, R3, 0x2, P1 ;  /* 0x0000000904037c11 */ /* 0x000fe200088f1403 */
[----:B------:R0:W1:Y:S04]  /*e370*/  SHFL.IDX PT, R8, R0, RZ, 0x1c1f ;  /* 0x001c1fff00087589 */ /* 0x00006800000e0000 */
[----:B------:R0:W2:Y:S01]  /*e380*/  SHFL.IDX PT, R9, R3, RZ, 0x1c1f ;  /* 0x001c1fff03097589 */ /* 0x0000a200000e0000 */
[----:B------:R-:W-:Y:S05]  /*e390*/  @P0 BRA `(.L_x_206) ;  /* 0x0000000400040947 */ /* 0x000fea0003800000 */
[----:B------:R-:W-:Y:S01]  /*e3a0*/  ULDC UR4, c[0x0][0xac8] ;  /* 0x0002b20000047ab9 */ /* 0x000fe20000000800 */
[----:B------:R-:W-:Y:S01]  /*e3b0*/  ULDC.64 UR8, c[0x0][0x208] ;  /* 0x0000820000087ab9 */ /* 0x000fe20000000a00 */
[----:B-----5:R-:W-:Y:S02]  /*e3c0*/  ISETP.GE.AND P3, PT, R103, UR4, PT ;  /* 0x0000000467007c0c */ /* 0x020fe4000bf66270 */
[----:B------:R-:W-:Y:S02]  /*e3d0*/  ISETP.GE.AND P2, PT, R237, UR4, PT ;  /* 0x00000004ed007c0c */ /* 0x000fe4000bf46270 */
[----:B------:R-:W-:Y:S02]  /*e3e0*/  ISETP.GE.AND P1, PT, R236, UR4, PT ;  /* 0x00000004ec007c0c */ /* 0x000fe4000bf26270 */
[----:B------:R-:W-:Y:S02]  /*e3f0*/  ISETP.GE.AND P0, PT, R235, UR4, PT ;  /* 0x00000004eb007c0c */ /* 0x000fe4000bf06270 */
[----:B------:R-:W-:-:S05]  /*e400*/  ISETP.GE.AND P4, PT, R233, UR4, PT ;  /* 0x00000004e9007c0c */ /* 0x000fca000bf86270 */
[----:B-12---:R-:W-:Y:S02]  /*e410*/  @!P3 IMAD.WIDE R4, R103, 0x4, R8 ;  /* 0x000000046704b825 */ /* 0x006fe400078e0208 */
[CC--:B------:R-:W-:Y:S02]  /*e420*/  @!P2 LEA R10, P6, R237.reuse, R8.reuse, 0x2 ;  /* 0x00000008ed0aa211 */ /* 0x0c0fe400078c10ff */
[-C--:B------:R-:W-:Y:S01]  /*e430*/  @!P1 LEA R12, P5, R236, R8.reuse, 0x2 ;  /* 0x00000008ec0c9211 */ /* 0x080fe200078a10ff */
[----:B------:R1:W-:Y:S01]  /*e440*/  @!P3 ST.E.64 desc[UR8][R4.64], R20 ;  /* 0x000000140400b985 */ /* 0x0003e2000c101b08 */
[----:B------:R-:W-:Y:S02]  /*e450*/  ISETP.GE.AND P3, PT, R234, UR4, PT ;  /* 0x00000004ea007c0c */ /* 0x000fe4000bf66270 */
[----:B------:R-:W-:Y:S02]  /*e460*/  @!P2 LEA.HI.X R11, R237, R9, R102, 0x2, P6 ;  /* 0x00000009ed0ba211 */ /* 0x000fe400030f1466 */
[----:B------:R-:W-:-:S02]  /*e470*/  @!P0 LEA R14, P6, R235, R8, 0x2 ;  /* 0x00000008eb0e8211 */ /* 0x000fc400078c10ff */
[-C--:B------:R-:W-:Y:S01]  /*e480*/  @!P1 LEA.HI.X R13, R236, R9.reuse, R101, 0x2, P5 ;  /* 0x00000009ec0d9211 */ /* 0x080fe200028f1465 */
[----:B------:R2:W-:Y:S01]  /*e490*/  @!P2 ST.E.64 desc[UR8][R10.64], R88 ;  /* 0x000000580a00a985 */ /* 0x0005e2000c101b08 */
[----:B------:R-:W-:Y:S02]  /*e4a0*/  ISETP.GE.AND P5, PT, R232, UR4, PT ;  /* 0x00000004e8007c0c */ /* 0x000fe4000bfa6270 */
[----:B------:R-:W-:Y:S01]  /*e4b0*/  @!P0 LEA.HI.X R15, R235, R9, R100, 0x2, P6 ;  /* 0x00000009eb0f8211 */ /* 0x000fe200030f1464 */
[----:B------:R3:W-:Y:S01]  /*e4c0*/  @!P1 ST.E.64 desc[UR8][R12.64], R90 ;  /* 0x0000005a0c009985 */ /* 0x0007e2000c101b08 */
[----:B------:R-:W-:Y:S02]  /*e4d0*/  ISETP.GE.AND P2, PT, R231, UR4, PT ;  /* 0x00000004e7007c0c */ /* 0x000fe4000bf46270 */
[-C--:B-1----:R-:W-:Y:S01]  /*e4e0*/  @!P3 LEA R4, P6, R234, R8.reuse, 0x2 ;  /* 0x00000008ea04b211 */ /* 0x082fe200078c10ff */
[----:B------:R1:W-:Y:S01]  /*e4f0*/  @!P0 ST.E.64 desc[UR8][R14.64], R36 ;  /* 0x000000240e008985 */ /* 0x0003e2000c101b08 */
[----:B0-----:R-:W-:-:S02]  /*e500*/  @!P4 LEA R18, P0, R233, R8, 0x2 ;  /* 0x00000008e912c211 */ /* 0x001fc400078010ff */
[----:B------:R-:W-:Y:S02]  /*e510*/  ISETP.GE.AND P1, PT, R230, UR4, PT ;  /* 0x00000004e6007c0c */ /* 0x000fe4000bf26270 */
[-C--:B------:R-:W-:Y:S02]  /*e520*/  @!P4 LEA.HI.X R19, R233, R9.reuse, R98, 0x2, P0 ;  /* 0x00000009e913c211 */ /* 0x080fe400000f1462 */
[----:B------:R-:W-:Y:S02]  /*e530*/  @!P3 LEA.HI.X R5, R234, R9, R99, 0x2, P6 ;  /* 0x00000009ea05b211 */ /* 0x000fe400030f1463 */
[----:B------:R-:W-:Y:S02]  /*e540*/  ISETP.GE.AND P0, PT, R229, UR4, PT ;  /* 0x00000004e5007c0c */ /* 0x000fe4000bf06270 */
[----:B------:R-:W-:Y:S01]  /*e550*/  @!P5 LEA R20, P6, R232, R8, 0x2 ;  /* 0x00000008e814d211 */ /* 0x000fe200078c10ff */
[----:B------:R0:W-:Y:S01]  /*e560*/  @!P3 ST.E.64 desc[UR8][R4.64], R40 ;  /* 0x000000280400b985 */ /* 0x0001e2000c101b08 */
[----:B------:R-:W-:-:S02]  /*e570*/  ISETP.GE.AND P3, PT, R228, UR4, PT ;  /* 0x00000004e4007c0c */ /* 0x000fc4000bf66270 */
[----:B------:R-:W-:Y:S01]  /*e580*/  @!P5 LEA.HI.X R21, R232, R9, R35, 0x2, P6 ;  /* 0x00000009e815d211 */ /* 0x000fe200030f1423 */
[----:B------:R4:W-:Y:S01]  /*e590*/  @!P4 ST.E.64 desc[UR8][R18.64], R44 ;  /* 0x0000002c1200c985 */ /* 0x0009e2000c101b08 */
[----:B--2---:R-:W-:-:S03]  /*e5a0*/  @!P2 LEA R10, P4, R231, R8, 0x2 ;  /* 0x00000008e70aa211 */ /* 0x004fc600078810ff */
[----:B------:R-:W-:Y:S01]  /*e5b0*/  @!P5 ST.E.64 desc[UR8][R20.64], R48 ;  /* 0x000000301400d985 */ /* 0x000fe2000c101b08 */
[CC--:B---3--:R-:W-:Y:S02]  /*e5c0*/  @!P1 LEA R12, P5, R230.reuse, R8.reuse, 0x2 ;  /* 0x00000008e60c9211 */ /* 0x0c8fe400078a10ff */
[-C--:B------:R-:W-:Y:S02]  /*e5d0*/  @!P2 LEA.HI.X R11, R231, R9.reuse, R34, 0x2, P4 ;  /* 0x00000009e70ba211 */ /* 0x080fe400020f1422 */
[----:B-1----:R-:W-:Y:S02]  /*e5e0*/  @!P0 LEA R14, P6, R229, R8, 0x2 ;  /* 0x00000008e50e8211 */ /* 0x002fe400078c10ff */
[----:B------:R-:W-:Y:S01]  /*e5f0*/  ISETP.GE.AND P4, PT, R227, UR4, PT ;  /* 0x00000004e3007c0c */ /* 0x000fe2000bf86270 */
[----:B------:R1:W-:Y:S01]  /*e600*/  @!P2 ST.E.64 desc[UR8][R10.64], R52 ;  /* 0x000000340a00a985 */ /* 0x0003e2000c101b08 */
[-C--:B------:R-:W-:Y:S02]  /*e610*/  @!P1 LEA.HI.X R13, R230, R9.reuse, R33, 0x2, P5 ;  /* 0x00000009e60d9211 */ /* 0x080fe400028f1421 */
[----:B------:R-:W-:-:S02]  /*e620*/  @!P0 LEA.HI.X R15, R229, R9, R32, 0x2, P6 ;  /* 0x00000009e50f8211 */ /* 0x000fc400030f1420 */
[----:B------:R-:W-:Y:S01]  /*e630*/  ISETP.GE.AND P2, PT, R226, UR4, PT ;  /* 0x00000004e2007c0c */ /* 0x000fe2000bf46270 */
[----:B------:R2:W-:Y:S01]  /*e640*/  @!P1 ST.E.64 desc[UR8][R12.64], R56 ;  /* 0x000000380c009985 */ /* 0x0005e2000c101b08 */
[----:B0-----:R-:W-:Y:S02]  /*e650*/  @!P3 LEA R4, P5, R228, R8, 0x2 ;  /* 0x00000008e404b211 */ /* 0x001fe400078a10ff */
[----:B------:R-:W-:Y:S01]  /*e660*/  ISETP.GE.AND P1, PT, R225, UR4, PT ;  /* 0x00000004e1007c0c */ /* 0x000fe2000bf26270 */
[----:B------:R0:W-:Y:S01]  /*e670*/  @!P0 ST.E.64 desc[UR8][R14.64], R60 ;  /* 0x0000003c0e008985 */ /* 0x0001e2000c101b08 */
[----:B------:R-:W-:Y:S02]  /*e680*/  ISETP.GE.AND P0, PT, R224, UR4, PT ;  /* 0x00000004e0007c0c */ /* 0x000fe4000bf06270 */
[----:B------:R-:W-:Y:S02]  /*e690*/  @!P3 LEA.HI.X R5, R228, R9, R31, 0x2, P5 ;  /* 0x00000009e405b211 */ /* 0x000fe400028f141f */
[----:B------:R-:W-:-:S02]  /*e6a0*/  ISETP.GE.AND P5, PT, R223, UR4, PT ;  /* 0x00000004df007c0c */ /* 0x000fc4000bfa6270 */
[CC--:B----4-:R-:W-:Y:S01]  /*e6b0*/  @!P4 LEA R18, P6, R227.reuse, R8.reuse, 0x2 ;  /* 0x00000008e312c211 */ /* 0x0d0fe200078c10ff */
[----:B------:R3:W-:Y:S01]  /*e6c0*/  @!P3 ST.E.64 desc[UR8][R4.64], R64 ;  /* 0x000000400400b985 */ /* 0x0007e2000c101b08 */
[CC--:B-1----:R-:W-:Y:S02]  /*e6d0*/  @!P2 LEA R10, P3, R226.reuse, R8.reuse, 0x2 ;  /* 0x00000008e20aa211 */ /* 0x0c2fe400078610ff */
[-C--:B------:R-:W-:Y:S02]  /*e6e0*/  @!P4 LEA.HI.X R19, R227, R9.reuse, R30, 0x2, P6 ;  /* 0x00000009e313c211 */ /* 0x080fe400030f141e */
[-C--:B--2---:R-:W-:Y:S02]  /*e6f0*/  @!P1 LEA R12, P6, R225, R8.reuse, 0x2 ;  /* 0x00000008e10c9211 */ /* 0x084fe400078c10ff */
[----:B------:R-:W-:Y:S01]  /*e700*/  @!P2 LEA.HI.X R11, R226, R9, R29, 0x2, P3 ;  /* 0x00000009e20ba211 */ /* 0x000fe200018f141d */
[----:B------:R3:W-:Y:S01]  /*e710*/  @!P4 ST.E.64 desc[UR8][R18.64], R68 ;  /* 0x000000441200c985 */ /* 0x0007e2000c101b08 */
[----:B0-----:R-:W-:-:S02]  /*e720*/  @!P0 LEA R14, P4, R224, R8, 0x2 ;  /* 0x00000008e00e8211 */ /* 0x001fc400078810ff */
[----:B------:R-:W-:Y:S01]  /*e730*/  @!P5 LEA R8, P3, R223, R8, 0x2 ;  /* 0x00000008df08d211 */ /* 0x000fe200078610ff */
[----:B------:R3:W-:Y:S01]  /*e740*/  @!P2 ST.E.64 desc[UR8][R10.64], R72 ;  /* 0x000000480a00a985 */ /* 0x0007e2000c101b08 */
[-C--:B------:R-:W-:Y:S02]  /*e750*/  @!P1 LEA.HI.X R13, R225, R9.reuse, R28, 0x2, P6 ;  /* 0x00000009e10d9211 */ /* 0x080fe400030f141c */
[-C--:B------:R-:W-:Y:S02]  /*e760*/  @!P0 LEA.HI.X R15, R224, R9.reuse, R26, 0x2, P4 ;  /* 0x00000009e00f8211 */ /* 0x080fe400020f141a */
[----:B------:R-:W-:Y:S01]  /*e770*/  @!P5 LEA.HI.X R9, R223, R9, R24, 0x2, P3 ;  /* 0x00000009df09d211 */ /* 0x000fe200018f1418 */
[----:B------:R3:W-:Y:S04]  /*e780*/  @!P1 ST.E.64 desc[UR8][R12.64], R76 ;  /* 0x0000004c0c009985 */ /* 0x0007e8000c101b08 */
[----:B------:R3:W-:Y:S04]  /*e790*/  @!P0 ST.E.64 desc[UR8][R14.64], R80 ;  /* 0x000000500e008985 */ /* 0x0007e8000c101b08 */
[----:B------:R3:W-:Y:S02]  /*e7a0*/  @!P5 ST.E.64 desc[UR8][R8.64], R84 ;  /* 0x000000540800d985 */ /* 0x0007e4000c101b08 */
.L_x_206:
[----:B------:R-:W-:Y:S05]  /*e7b0*/  BSYNC B1 ;  /* 0x0000000000017941 */ /* 0x000fea0003800000 */
.L_x_205:
[----:B------:R-:W-:Y:S01]  /*e7c0*/  ISETP.GE.AND P0, PT, R27, R6, PT ;  /* 0x000000061b00720c */ /* 0x000fe20003f06270 */
[----:B--23--:R2:W3:Y:S04]  /*e7d0*/  SHFL.IDX PT, R9, R3, 0x1, 0x1c1f ;  /* 0x003c1f0003097f89 */ /* 0x00c4e800000e0000 */
[----:B-1----:R2:W1:Y:S08]  /*e7e0*/  SHFL.IDX PT, R8, R0, 0x1, 0x1c1f ;  /* 0x003c1f0000087f89 */ /* 0x00247000000e0000 */
[----:B--2---:R-:W-:Y:S05]  /*e7f0*/  @P0 BRA `(.L_x_204) ;  /* 0x0000001000a40947 */ /* 0x004fea0003800000 */
[----:B------:R-:W-:Y:S01]  /*e800*/  ULDC UR4, c[0x0][0xac8] ;  /* 0x0002b20000047ab9 */ /* 0x000fe20000000800 */
[----:B------:R-:W-:Y:S01]  /*e810*/  ULDC.64 UR8, c[0x0][0x208] ;  /* 0x0000820000087ab9 */ /* 0x000fe20000000a00 */
[----:B------:R-:W-:Y:S02]  /*e820*/  ISETP.GE.AND P1, PT, R237, UR4, PT ;  /* 0x00000004ed007c0c */ /* 0x000fe4000bf26270 */
[----:B------:R-:W-:Y:S02]  /*e830*/  ISETP.GE.AND P0, PT, R236, UR4, PT ;  /* 0x00000004ec007c0c */ /* 0x000fe4000bf06270 */
[----:B-----5:R-:W-:Y:S02]  /*e840*/  ISETP.GE.AND P2, PT, R103, UR4, PT ;  /* 0x0000000467007c0c */ /* 0x020fe4000bf46270 */
[----:B------:R-:W-:Y:S02]  /*e850*/  ISETP.GE.AND P4, PT, R234, UR4, PT ;  /* 0x00000004ea007c0c */ /* 0x000fe4000bf86270 */
[----:B------:R-:W-:-:S05]  /*e860*/  ISETP.GE.AND P3, PT, R235, UR4, PT ;  /* 0x00000004eb007c0c */ /* 0x000fca000bf66270 */
[CC--:B-1----:R-:W-:Y:S02]  /*e870*/  @!P1 LEA R10, P5, R237.reuse, R8.reuse, 0x2 ;  /* 0x00000008ed0a9211 */ /* 0x0c2fe400078a10ff */
[CC--:B------:R-:W-:Y:S02]  /*e880*/  @!P0 LEA R12, P6, R236.reuse, R8.reuse, 0x2 ;  /* 0x00000008ec0c8211 */ /* 0x0c0fe400078c10ff */
[-C--:B---3--:R-:W-:Y:S01]  /*e890*/  @!P1 LEA.HI.X R11, R237, R9.reuse, R102, 0x2, P5 ;  /* 0x00000009ed0b9211 */ /* 0x088fe200028f1466 */
[----:B------:R-:W-:Y:S01]  /*e8a0*/  @!P2 IMAD.WIDE R4, R103, 0x4, R8 ;  /* 0x000000046704a825 */ /* 0x000fe200078e0208 */
[----:B------:R-:W-:Y:S02]  /*e8b0*/  ISETP.GE.AND P5, PT, R233, UR4, PT ;  /* 0x00000004e9007c0c */ /* 0x000fe4000bfa6270 */
[----:B------:R-:W-:Y:S02]  /*e8c0*/  @!P0 LEA.HI.X R13, R236, R9, R101, 0x2, P6 ;  /* 0x00000009ec0d8211 */ /* 0x000fe400030f1465 */
[----:B------:R1:W-:Y:S01]  /*e8d0*/  @!P2 ST.E.64 desc[UR8][R4.64], R92 ;  /* 0x0000005c0400a985 */ /* 0x0003e2000c101b08 */
[----:B0-----:R-:W-:-:S02]  /*e8e0*/  @!P4 LEA R18, P2, R234, R8, 0x2 ;  /* 0x00000008ea12c211 */ /* 0x001fc400078410ff */
[----:B------:R-:W-:Y:S01]  /*e8f0*/  @!P3 LEA R14, P6, R235, R8, 0x2 ;  /* 0x00000008eb0eb211 */ /* 0x000fe200078c10ff */
[----:B------:R-:W-:Y:S01]  /*e900*/  @!P1 ST.E.64 desc[UR8][R10.64], R94 ;  /* 0x0000005e0a009985 */ /* 0x000fe2000c101b08 */
[----:B------:R-:W-:Y:S02]  /*e910*/  ISETP.GE.AND P1, PT, R231, UR4, PT ;  /* 0x00000004e7007c0c */ /* 0x000fe4000bf26270 */
[-C--:B------:R-:W-:Y:S01]  /*e920*/  @!P4 LEA.HI.X R19, R234, R9.reuse, R99, 0x2, P2 ;  /* 0x00000009ea13c211 */ /* 0x080fe200010f1463 */
[----:B------:R0:W-:Y:S01]  /*e930*/  @!P0 ST.E.64 desc[UR8][R12.64], R96 ;  /* 0x000000600c008985 */ /* 0x0001e2000c101b08 */
[----:B------:R-:W-:Y:S02]  /*e940*/  ISETP.GE.AND P0, PT, R232, UR4, PT ;  /* 0x00000004e8007c0c */ /* 0x000fe4000bf06270 */
[----:B------:R-:W-:Y:S02]  /*e950*/  ISETP.GE.AND P2, PT, R230, UR4, PT ;  /* 0x00000004e6007c0c */ /* 0x000fe4000bf46270 */
[----:B------:R-:W-:-:S02]  /*e960*/  @!P3 LEA.HI.X R15, R235, R9, R100, 0x2, P6 ;  /* 0x00000009eb0fb211 */ /* 0x000fc400030f1464 */
[----:B------:R-:W-:-:S03]  /*e970*/  @!P5 LEA R20, P6, R233, R8, 0x2 ;  /* 0x00000008e914d211 */ /* 0x000fc600078c10ff */
[----:B------:R2:W-:Y:S01]  /*e980*/  @!P3 ST.E.64 desc[UR8][R14.64], R38 ;  /* 0x000000260e00b985 */ /* 0x0005e2000c101b08 */
[-C--:B------:R-:W-:Y:S02]  /*e990*/  @!P5 LEA.HI.X R21, R233, R9.reuse, R98, 0x2, P6 ;  /* 0x00000009e915d211 */ /* 0x080fe400030f1462 */
[----:B------:R-:W-:Y:S01]  /*e9a0*/  ISETP.GE.AND P3, PT, R229, UR4, PT ;  /* 0x00000004e5007c0c */ /* 0x000fe2000bf66270 */
[----:B------:R3:W-:Y:S01]  /*e9b0*/  @!P4 ST.E.64 desc[UR8][R18.64], R42 ;  /* 0x0000002a1200c985 */ /* 0x0007e2000c101b08 */
[-C--:B-1----:R-:W-:Y:S02]  /*e9c0*/  @!P0 LEA R4, P4, R232, R8.reuse, 0x2 ;  /* 0x00000008e8048211 */ /* 0x082fe400078810ff */
[-C--:B0-----:R-:W-:Y:S01]  /*e9d0*/  @!P2 LEA R12, P6, R230, R8.reuse, 0x2 ;  /* 0x00000008e60ca211 */ /* 0x081fe200078c10ff */
[----:B------:R-:W-:Y:S01]  /*e9e0*/  @!P5 ST.E.64 desc[UR8][R20.64], R46 ;  /* 0x0000002e1400d985 */ /* 0x000fe2000c101b08 */
[----:B------:R-:W-:Y:S02]  /*e9f0*/  @!P1 LEA R10, P5, R231, R8, 0x2 ;  /* 0x00000008e70a9211 */ /* 0x000fe400078a10ff */
[----:B------:R-:W-:-:S02]  /*ea00*/  @!P0 LEA.HI.X R5, R232, R9, R35, 0x2, P4 ;  /* 0x00000009e8058211 */ /* 0x000fc400020f1423 */
[----:B------:R-:W-:Y:S02]  /*ea10*/  ISETP.GE.AND P4, PT, R228, UR4, PT ;  /* 0x00000004e4007c0c */ /* 0x000fe4000bf86270 */
[-C--:B------:R-:W-:Y:S01]  /*ea20*/  @!P1 LEA.HI.X R11, R231, R9.reuse, R34, 0x2, P5 ;  /* 0x00000009e70b9211 */ /* 0x080fe200028f1422 */
[----:B------:R-:W-:Y:S01]  /*ea30*/  @!P0 ST.E.64 desc[UR8][R4.64], R50 ;  /* 0x0000003204008985 */ /* 0x000fe2000c101b08 */
[----:B------:R-:W-:Y:S02]  /*ea40*/  @!P2 LEA.HI.X R13, R230, R9, R33, 0x2, P6 ;  /* 0x00000009e60da211 */ /* 0x000fe400030f1421 */
[----:B------:R-:W-:Y:S01]  /*ea50*/  ISETP.GE.AND P0, PT, R225, UR4, PT ;  /* 0x00000004e1007c0c */ /* 0x000fe2000bf06270 */
[----:B------:R0:W-:Y:S01]  /*ea60*/  @!P1 ST.E.64 desc[UR8][R10.64], R54 ;  /* 0x000000360a009985 */ /* 0x0001e2000c101b08 */
[----:B------:R-:W-:Y:S02]  /*ea70*/  ISETP.GE.AND P1, PT, R226, UR4, PT ;  /* 0x00000004e2007c0c */ /* 0x000fe4000bf26270 */
[----:B--2---:R-:W-:Y:S01]  /*ea80*/  @!P3 LEA R14, P5, R229, R8, 0x2 ;  /* 0x00000008e50eb211 */ /* 0x004fe200078a10ff */
[----:B------:R1:W-:Y:S01]  /*ea90*/  @!P2 ST.E.64 desc[UR8][R12.64], R58 ;  /* 0x0000003a0c00a985 */ /* 0x0003e2000c101b08 */
[----:B------:R-:W-:-:S02]  /*eaa0*/  ISETP.GE.AND P2, PT, R227, UR4, PT ;  /* 0x00000004e3007c0c */ /* 0x000fc4000bf46270 */
[CC--:B---3--:R-:W-:Y:S02]  /*eab0*/  @!P4 LEA R18, P6, R228.reuse, R8.reuse, 0x2 ;  /* 0x00000008e412c211 */ /* 0x0c8fe400078c10ff */
[-C--:B------:R-:W-:Y:S02]  /*eac0*/  @!P3 LEA.HI.X R15, R229, R9.reuse, R32, 0x2, P5 ;  /* 0x00000009e50fb211 */ /* 0x080fe400028f1420 */
[----:B------:R-:W-:Y:S02]  /*ead0*/  @!P4 LEA.HI.X R19, R228, R9, R31, 0x2, P6 ;  /* 0x00000009e413c211 */ /* 0x000fe400030f141f */
[----:B------:R-:W-:Y:S01]  /*eae0*/  ISETP.GE.AND P5, PT, R224, UR4, PT ;  /* 0x00000004e0007c0c */ /* 0x000fe2000bfa6270 */
[----:B------:R2:W-:Y:S01]  /*eaf0*/  @!P3 ST.E.64 desc[UR8][R14.64], R62 ;  /* 0x0000003e0e00b985 */ /* 0x0005e2000c101b08 */
[----:B0-----:R-:W-:-:S03]  /*eb00*/  @!P1 LEA R10, P6, R226, R8, 0x2 ;  /* 0x00000008e20a9211 */ /* 0x001fc600078c10ff */
[-C--:B------:R-:W-:Y:S01]  /*eb10*/  @!P2 LEA R4, P3, R227, R8.reuse, 0x2 ;  /* 0x00000008e304a211 */ /* 0x080fe200078610ff */
[----:B------:R2:W-:Y:S01]  /*eb20*/  @!P4 ST.E.64 desc[UR8][R18.64], R66 ;  /* 0x000000421200c985 */ /* 0x0005e2000c101b08 */
[-C--:B-1----:R-:W-:Y:S02]  /*eb30*/  @!P0 LEA R12, P4, R225, R8.reuse, 0x2 ;  /* 0x00000008e10c8211 */ /* 0x082fe400078810ff */
[-C--:B------:R-:W-:Y:S02]  /*eb40*/  @!P2 LEA.HI.X R5, R227, R9.reuse, R30, 0x2, P3 ;  /* 0x00000009e305a211 */ /* 0x080fe400018f141e */
[-C--:B------:R-:W-:Y:S02]  /*eb50*/  @!P1 LEA.HI.X R11, R226, R9.reuse, R29, 0x2, P6 ;  /* 0x00000009e20b9211 */ /* 0x080fe400030f141d */
[----:B------:R-:W-:Y:S01]  /*eb60*/  @!P0 LEA.HI.X R13, R225, R9, R28, 0x2, P4 ;  /* 0x00000009e10d8211 */ /* 0x000fe200020f141c */
[----:B------:R2:W-:Y:S01]  /*eb70*/  @!P2 ST.E.64 desc[UR8][R4.64], R70 ;  /* 0x000000460400a985 */ /* 0x0005e2000c101b08 */
[----:B------:R-:W-:-:S03]  /*eb80*/  @!P5 LEA R20, P3, R224, R8, 0x2 ;  /* 0x00000008e014d211 */ /* 0x000fc600078610ff */
[----:B------:R2:W-:Y:S01]  /*eb90*/  @!P1 ST.E.64 desc[UR8][R10.64], R74 ;  /* 0x0000004a0a009985 */ /* 0x0005e2000c101b08 */
[----:B------:R-:W-:-:S03]  /*eba0*/  @!P5 LEA.HI.X R21, R224, R9, R26, 0x2, P3 ;  /* 0x00000009e015d211 */ /* 0x000fc600018f141a */
[----:B------:R2:W-:Y:S01]  /*ebb0*/  @!P0 ST.E.64 desc[UR8][R12.64], R78 ;  /* 0x0000004e0c008985 */ /* 0x0005e2000c101b08 */
[----:B------:R-:W-:-:S03]  /*ebc0*/  ISETP.GE.AND P0, PT, R223, UR4, PT ;  /* 0x00000004df007c0c */ /* 0x000fc6000bf06270 */
[----:B------:R2:W-:Y:S10]  /*ebd0*/  @!P5 ST.E.64 desc[UR8][R20.64], R82 ;  /* 0x000000521400d985 */ /* 0x0005f4000c101b08 */
[----:B------:R-:W-:Y:S05]  /*ebe0*/  @P0 BRA `(.L_x_204) ;  /* 0x0000000c00a80947 */ /* 0x000fea0003800000 */
[----:B--2---:R-:W-:Y:S01]  /*ebf0*/  LEA R4, P0, R223, R8, 0x2 ;  /* 0x00000008df047211 */ /* 0x004fe200078010ff */
[----:B------:R-:W-:-:S03]  /*ec00*/  ULDC.64 UR8, c[0x0][0x208] ;  /* 0x0000820000087ab9 */ /* 0x000fc60000000a00 */
[----:B------:R-:W-:-:S05]  /*ec10*/  LEA.HI.X R5, R223, R9, R24, 0x2, P0 ;  /* 0x00000009df057211 */ /* 0x000fca00000f1418 */
[----:B------:R0:W-:Y:S01]  /*ec20*/  ST.E.64 desc[UR8][R4.64], R86 ;  /* 0x0000005604007985 */ /* 0x0001e2000c101b08 */
[----:B------:R-:W-:Y:S05]  /*ec30*/  BRA `(.L_x_204) ;  /* 0x0000000c00947947 */ /* 0x000fea0003800000 */
.L_x_195:
[----:B------:R-:W2:Y:S01]  /*ec40*/  LDL R10, [R1+0xc] ;  /* 0x00000c00010a7983 */ /* 0x000ea20000100800 */
[----:B------:R-:W-:Y:S01]  /*ec50*/  ULDC.64 UR8, c[0x0][0xc00] ;  /* 0x0003000000087ab9 */ /* 0x000fe20000000a00 */
[----:B------:R-:W-:Y:S01]  /*ec60*/  ULDC.64 UR10, c[0x0][0x208] ;  /* 0x00008200000a7ab9 */ /* 0x000fe20000000a00 */
[----:B------:R-:W-:Y:S01]  /*ec70*/  UISETP.NE.U32.AND UP0, UPT, UR8, URZ, UPT ;  /* 0x0000003f0800728c */ /* 0x000fe2000bf05070 */
[----:B------:R-:W-:-:S03]  /*ec80*/  R2UR UR7, R220 ;  /* 0x00000000dc0772ca */ /* 0x000fc600000e0000 */
[----:B------:R-:W-:-:S03]  /*ec90*/  UISETP.NE.AND.EX UP0, UPT, UR9, URZ, UPT, UP0 ;  /* 0x0000003f0900728c */ /* 0x000fc6000bf05300 */
[----:B------:R-:W-:-:S03]  /*eca0*/  ULDC.64 UR8, c[0x0][0xc00] ;  /* 0x0003000000087ab9 */ /* 0x000fc60000000a00 */
[----:B------:R-:W-:Y:S02]  /*ecb0*/  PLOP3.LUT P1, PT, PT, PT, UP0, 0x80, 0x0 ;  /* 0x000000000000781c */ /* 0x000fe40003f2f008 */
[----:B--2---:R-:W-:-:S13]  /*ecc0*/  R2UR UR4, R10 ;  /* 0x000000000a0472ca */ /* 0x004fda00000e0000 */
[----:B------:R-:W-:-:S06]  /*ecd0*/  UIMAD.WIDE UR8, UR4, 0x4, UR8 ;  /* 0x00000004040878a5 */ /* 0x000fcc000f8e0208 */
[----:B------:R-:W-:Y:S02]  /*ece0*/  IMAD.U32 R4, RZ, RZ, UR8 ;  /* 0x00000008ff047e24 */ /* 0x000fe4000f8e00ff */
[----:B------:R-:W-:Y:S01]  /*ecf0*/  IMAD.U32 R5, RZ, RZ, UR9 ;  /* 0x00000009ff057e24 */ /* 0x000fe2000f8e00ff */
[----:B------:R-:W-:-:S04]  /*ed00*/  ULDC.64 UR8, c[0x0][0xc08] ;  /* 0x0003020000087ab9 */ /* 0x000fc80000000a00 */
[----:B------:R-:W2:Y:S01]  /*ed10*/  @P1 LDG.E R3, desc[UR10][R4.64] ;  /* 0x0000000a04031981 */ /* 0x000ea2000c1e1900 */
[----:B------:R-:W-:Y:S01]  /*ed20*/  UISETP.NE.U32.AND UP1, UPT, UR8, URZ, UPT ;  /* 0x0000003f0800728c */ /* 0x000fe2000bf25070 */
[----:B------:R-:W0:Y:S03]  /*ed30*/  S2R R6, SR_TID.X ;  /* 0x0000000000067919 */ /* 0x000e260000002100 */
[----:B------:R-:W-:-:S06]  /*ed40*/  UISETP.NE.AND.EX UP1, UPT, UR9, URZ, UPT, UP1 ;  /* 0x0000003f0900728c */ /* 0x000fcc000bf25310 */
[----:B------:R-:W-:-:S05]  /*ed50*/  PLOP3.LUT P2, PT, PT, PT, UP1, 0x80, 0x0 ;  /* 0x000000000000781c */ /* 0x000fca0003f4f018 */
[----:B------:R-:W-:Y:S02]  /*ed60*/  @UP1 ULDC.64 UR8, c[0x0][0xc08] ;  /* 0x0003020000081ab9 */ /* 0x000fe40000000a00 */
[----:B------:R-:W-:-:S03]  /*ed70*/  @UP1 UIMAD.WIDE UR8, UR4, 0x4, UR8 ;  /* 0x00000004040818a5 */ /* 0x000fc6000f8e0208 */
[----:B------:R-:W-:Y:S02]  /*ed80*/  ULDC UR4, c[0x0][0xa88] ;  /* 0x0002a20000047ab9 */ /* 0x000fe40000000800 */
[----:B------:R-:W-:Y:S01]  /*ed90*/  IMAD.U32 R0, RZ, RZ, UR4 ;  /* 0x00000004ff007e24 */ /* 0x000fe2000f8e00ff */
[----:B------:R-:W-:Y:S01]  /*eda0*/  UMOV UR4, URZ ;  /* 0x0000003f00047c82 */ /* 0x000fe20008000000 */
[----:B------:R-:W-:Y:S01]  /*edb0*/  UISETP.NE.AND UP1, UPT, UR7, URZ, UPT ;  /* 0x0000003f0700728c */ /* 0x000fe2000bf25270 */
[----:B------:R-:W-:Y:S02]  /*edc0*/  IMAD.U32 R8, RZ, RZ, UR8 ;  /* 0x00000008ff087e24 */ /* 0x000fe4000f8e00ff */
[----:B------:R-:W-:-:S05]  /*edd0*/  IMAD.U32 R9, RZ, RZ, UR9 ;  /* 0x00000009ff097e24 */ /* 0x000fca000f8e00ff */
[----:B------:R1:W5:Y:S01]  /*ede0*/  @P2 LDG.E R0, desc[UR10][R8.64] ;  /* 0x0000000a08002981 */ /* 0x000362000c1e1900 */
[----:B0-----:R-:W-:Y:S02]  /*edf0*/  VIADD R12, R6, 0xffffff80 ;  /* 0xffffff80060c7836 */ /* 0x001fe40000000000 */
[----:B------:R-:W-:Y:S02]  /*ee00*/  @!UP1 ULDC UR7, c[0x0][0xad4] ;  /* 0x0002b50000079ab9 */ /* 0x000fe40000000800 */
[----:B------:R-:W-:Y:S01]  /*ee10*/  IMAD.U32 R220, RZ, RZ, UR7 ;  /* 0x00000007ffdc7e24 */ /* 0x000fe2000f8e00ff */
[----:B------:R-:W-:Y:S02]  /*ee20*/  ISETP.GT.AND P0, PT, R12, 0x7f, PT ;  /* 0x0000007f0c00780c */ /* 0x000fe40003f04270 */
[----:B--2---:R-:W-:-:S13]  /*ee30*/  @P1 R2UR UR4, R3 ;  /* 0x00000000030412ca */ /* 0x004fda00000e0000 */
[----:B------:R-:W-:Y:S01]  /*ee40*/  USHF.R.S32.HI UR19, URZ, 0x1f, UR4 ;  /* 0x0000001f3f137899 */ /* 0x000fe20008011404 */
[----:B-1----:R-:W-:Y:S11]  /*ee50*/  @P2 BRA `(.L_x_207) ;  /* 0x0000000000142947 */ /* 0x002ff60003800000 */
[----:B------:R-:W-:Y:S05]  /*ee60*/  @!P1 BRA `(.L_x_207) ;  /* 0x0000000000109947 */ /* 0x000fea0003800000 */
[----:B------:R-:W-:Y:S02]  /*ee70*/  ULDC.64 UR8, c[0x0][0x208] ;  /* 0x0000820000087ab9 */ /* 0x000fe40000000a00 */
[----:B------:R-:W2:Y:S04]  /*ee80*/  LDG.E R3, desc[UR8][R4.64] ;  /* 0x0000000804037981 */ /* 0x000ea8000c1e1900 */
[----:B-----5:R-:W2:Y:S02]  /*ee90*/  LDG.E R0, desc[UR8][R4.64+0x4] ;  /* 0x0000040804007981 */ /* 0x020ea4000c1e1900 */
[----:B--2---:R-:W-:-:S07]  /*eea0*/  IMAD.IADD R0, R0, 0x1, -R3 ;  /* 0x0000000100007824 */ /* 0x004fce00078e0a03 */
.L_x_207:
[----:B------:R-:W2:Y:S01]  /*eeb0*/  LDL.LU R3, [R1+0x14] ;  /* 0x0000140001037983 */ /* 0x000ea20000300800 */
[----:B------:R-:W-:Y:S01]  /*eec0*/  R2UR UR7, R10 ;  /* 0x000000000a0772ca */ /* 0x000fe200000e0000 */
[----:B------:R-:W-:-:S12]  /*eed0*/  BSSY B1, `(.L_x_208) ;  /* 0x0000040000017945 */ /* 0x000fd80003800000 */
[----:B------:R-:W-:Y:S01]  /*eee0*/  USEL UR7, UR7, URZ, !UP0 ;  /* 0x0000003f07077287 */ /* 0x000fe2000c000000 */
[----:B--2---:R-:W-:-:S13]  /*eef0*/  R2UR UR8, R3 ;  /* 0x00000000030872ca */ /* 0x004fda00000e0000 */
[----:B------:R-:W-:Y:S01]  /*ef00*/  USEL UR20, UR8, URZ, !UP0 ;  /* 0x0000003f08147287 */ /* 0x000fe2000c000000 */
[----:B------:R-:W-:Y:S11]  /*ef10*/  @P0 BRA `(.L_x_209) ;  /* 0x0000000000ec0947 */ /* 0x000ff60003800000 */
[----:B------:R-:W2:Y:S01]  /*ef20*/  LDL R3, [R1] ;  /* 0x0000000001037983 */ /* 0x000ea20000100800 */
[----:B------:R-:W0:Y:S02]  /*ef30*/  LDC R11, c[0x0][0xbe8] ;  /* 0x0002fa00ff0b7b82 */ /* 0x000e240000000800 */
[----:B0----5:R-:W-:Y:S01]  /*ef40*/  IMAD R4, R0, R11, RZ ;  /* 0x0000000b00047224 */ /* 0x021fe200078e02ff */
[----:B--2---:R-:W-:-:S13]  /*ef50*/  R2UR UR8, R3 ;  /* 0x00000000030872ca */ /* 0x004fda00000e0000 */
[----:B------:R-:W-:-:S04]  /*ef60*/  IMAD.U32 R3, RZ, RZ, UR8 ;  /* 0x00000008ff037e24 */ /* 0x000fc8000f8e00ff */
[----:B------:R-:W-:-:S04]  /*ef70*/  IMAD R3, R3, 0x80, R6 ;  /* 0x0000008003037824 */ /* 0x000fc800078e0206 */
[----:B------:R-:W-:-:S05]  /*ef80*/  VIADD R6, R3, 0xffffff80 ;  /* 0xffffff8003067836 */ /* 0x000fca0000000000 */
[----:B------:R-:W-:-:S13]  /*ef90*/  ISETP.GE.AND P0, PT, R6, R4, PT ;  /* 0x000000040600720c */ /* 0x000fda0003f06270 */
[----:B------:R-:W-:Y:S05]  /*efa0*/  @P0 BRA `(.L_x_209) ;  /* 0x0000000000c80947 */ /* 0x000fea0003800000 */
[----:B------:R-:W-:Y:S01]  /*efb0*/  ISETP.NE.AND P0, PT, R11, 0x1, PT ;  /* 0x000000010b00780c */ /* 0x000fe20003f05270 */
[----:B------:R-:W-:Y:S01]  /*efc0*/  UMOV UR17, 0x9b8 ;  /* 0x000009b800117882 */ /* 0x000fe20000000000 */
[----:B------:R-:W-:Y:S01]  /*efd0*/  R2UR UR9, R220 ;  /* 0x00000000dc0972ca */ /* 0x000fe200000e0000 */
[----:B------:R-:W-:Y:S01]  /*efe0*/  ULDC.64 UR24, c[0x0][0x208] ;  /* 0x0000820000187ab9 */ /* 0x000fe20000000a00 */
[----:B------:R-:W-:Y:S02]  /*eff0*/  R2UR UR8, R221 ;  /* 0x00000000dd0872ca */ /* 0x000fe400000e0000 */
[----:B------:R-:W-:-:S07]  /*f000*/  R2UR UR18, R222 ;  /* 0x00000000de1272ca */ /* 0x000fce00000e0000 */
[----:B------:R-:W0:Y:S02]  /*f010*/  @P0 LDC R3, c[0x0][0xbec] ;  /* 0x0002fb00ff030b82 */ /* 0x000e240000000800 */
[----:B------:R-:W-:-:S04]  /*f020*/  UISETP.GT.AND UP0, UPT, UR9, 0x1, UPT ;  /* 0x000000010900788c */ /* 0x000fc8000bf04270 */
[----:B------:R-:W-:Y:S02]  /*f030*/  USEL UR17, UR17, 0x978, UP0 ;  /* 0x0000097811117887 */ /* 0x000fe40008000000 */
[----:B------:R-:W1:Y:S01]  /*f040*/  @P0 LDC R5, c[0x0][0xbf0] ;  /* 0x0002fc00ff050b82 */ /* 0x000e620000000800 */
[----:B------:R-:W-:-:S09]  /*f050*/  USEL UR16, UR8, URZ, UP0 ;  /* 0x0000003f08107287 */ /* 0x000fd20008000000 */
[----:B------:R-:W-:Y:S01]  /*f060*/  ULDC.64 UR10, c[0x0][UR17+0x220] ;  /* 0x00008800110a7abb */ /* 0x000fe20008000a00 */
[----:B------:R-:W-:Y:S01]  /*f070*/  ULDC.64 UR8, c[0x0][UR17+0x218] ;  /* 0x0000860011087abb */ /* 0x000fe20008000a00 */
[----:B------:R-:W-:Y:S01]  /*f080*/  ULDC.64 UR12, c[0x0][UR17+0x228] ;  /* 0x00008a00110c7abb */ /* 0x000fe20008000a00 */
[----:B------:R-:W-:Y:S02]  /*f090*/  UIMAD UR11, UR11, UR7, URZ ;  /* 0x000000070b0b72a4 */ /* 0x000fe4000f8e023f */
[----:B------:R-:W-:Y:S01]  /*f0a0*/  UIMAD.WIDE.U32 UR14, UR8, UR18, URZ ;  /* 0x00000012080e72a5 */ /* 0x000fe2000f8e003f */
[----:B0-----:R-:W-:Y:S01]  /*f0b0*/  @P0 IMAD.HI.U32 R4, R6, R3, RZ ;  /* 0x0000000306040227 */ /* 0x001fe200078e00ff */
[----:B------:R-:W-:Y:S02]  /*f0c0*/  UIMAD.WIDE.U32 UR22, UR12, UR16, URZ ;  /* 0x000000100c1672a5 */ /* 0x000fe4000f8e003f */
[----:B------:R-:W-:Y:S01]  /*f0d0*/  UIMAD UR18, UR9, UR18, URZ ;  /* 0x00000012091272a4 */ /* 0x000fe2000f8e023f */
[----:B------:R-:W-:Y:S01]  /*f0e0*/  IMAD.MOV.U32 R3, RZ, RZ, R6 ;  /* 0x000000ffff037224 */ /* 0x000fe200078e0006 */
[----:B------:R-:W-:-:S02]  /*f0f0*/  UIMAD UR12, UR13, UR16, URZ ;  /* 0x000000100d0c72a4 */ /* 0x000fc4000f8e023f */
[----:B------:R-:W-:Y:S01]  /*f100*/  UIMAD.WIDE.U32 UR8, UR10, UR7, URZ ;  /* 0x000000070a0872a5 */ /* 0x000fe2000f8e003f */
[----:B-1----:R-:W-:Y:S01]  /*f110*/  @P0 SHF.R.U32.HI R3, RZ, R5, R4 ;  /* 0x00000005ff030219 */ /* 0x002fe20000011604 */
[----:B------:R-:W-:Y:S01]  /*f120*/  UIMAD UR11, UR10, UR20, UR11 ;  /* 0x000000140a0b72a4 */ /* 0x000fe2000f8e020b */
[----:B------:R-:W-:Y:S01]  /*f130*/  IMAD.U32 R4, RZ, RZ, UR22 ;  /* 0x00000016ff047e24 */ /* 0x000fe2000f8e00ff */
[----:B------:R-:W-:Y:S02]  /*f140*/  UIADD3 UR12, UR23, UR12, URZ ;  /* 0x0000000c170c7290 */ /* 0x000fe4000fffe03f */
[----:B------:R-:W-:Y:S01]  /*f150*/  IMAD.U32 R5, RZ, RZ, UR23 ;  /* 0x00000017ff057e24 */ /* 0x000fe2000f8e00ff */
[----:B------:R-:W-:Y:S01]  /*f160*/  UIADD3 UR18, UR15, UR18, URZ ;  /* 0x000000120f127290 */ /* 0x000fe2000fffe03f */
[--C-:B------:R-:W-:Y:S01]  /*f170*/  IMAD.MOV R9, RZ, RZ, -R3.reuse ;  /* 0x000000ffff097224 */ /* 0x100fe200078e0a03 */
[----:B------:R-:W-:Y:S01]  /*f180*/  UIADD3 UR14, UP1, UP2, UR8, UR14, UR4 ;  /* 0x0000000e080e7290 */ /* 0x000fe2000fa3e004 */
[----:B------:R-:W-:Y:S01]  /*f190*/  SHF.R.S32.HI R5, RZ, 0x1f, R3 ;  /* 0x0000001fff057819 */ /* 0x000fe20000011403 */
[----:B------:R-:W-:Y:S01]  /*f1a0*/  UIADD3 UR10, UR9, UR11, URZ ;  /* 0x0000000b090a7290 */ /* 0x000fe2000fffe03f */
[----:B------:R-:W-:-:S02]  /*f1b0*/  IMAD R9, R11, R9, R6 ;  /* 0x000000090b097224 */ /* 0x000fc400078e0206 */
[----:B------:R-:W-:Y:S01]  /*f1c0*/  IMAD.U32 R8, RZ, RZ, UR12 ;  /* 0x0000000cff087e24 */ /* 0x000fe2000f8e00ff */
[----:B------:R-:W-:Y:S01]  /*f1d0*/  UIADD3.X UR10, UR10, UR18, UR19, UP1, UP2 ;  /* 0x000000120a0a7290 */ /* 0x000fe20008fe4413 */
[----:B------:R-:W-:Y:S01]  /*f1e0*/  IADD3 R4, P0, P1, R3, UR14, R4 ;  /* 0x0000000e03047c10 */ /* 0x000fe2000f91e004 */
[----:B------:R-:W-:Y:S01]  /*f1f0*/  ULDC.64 UR8, c[0x0][UR17+0x210] ;  /* 0x0000840011087abb */ /* 0x000fe20008000a00 */
[----:B------:R-:W-:Y:S01]  /*f200*/  SHF.R.S32.HI R3, RZ, 0x1f, R9 ;  /* 0x0000001fff037819 */ /* 0x000fe20000011409 */
[----:B------:R-:W-:Y:S02]  /*f210*/  IMAD R6, R9, UR9, RZ ;  /* 0x0000000909067c24 */ /* 0x000fe4000f8e02ff */
[----:B------:R-:W-:Y:S01]  /*f220*/  IADD3.X R5, R5, UR10, R8, P0, P1 ;  /* 0x0000000a05057c10 */ /* 0x000fe200087e2408 */
[----:B------:R-:W-:Y:S01]  /*f230*/  ULDC.64 UR10, c[0x0][0xba8] ;  /* 0x0002ea00000a7ab9 */ /* 0x000fe20000000a00 */
[----:B------:R-:W-:Y:S01]  /*f240*/  IMAD R3, R3, UR8, R6 ;  /* 0x0000000803037c24 */ /* 0x000fe2000f8e0206 */
[----:B------:R-:W-:Y:S01]  /*f250*/  @!UP0 ULDC UR10, c[0x0][0xb50] ;  /* 0x0002d400000a8ab9 */ /* 0x000fe20000000800 */
[----:B------:R-:W-:Y:S01]  /*f260*/  @!UP0 ULDC UR11, c[0x0][0xb54] ;  /* 0x0002d500000b8ab9 */ /* 0x000fe20000000800 */
[----:B------:R-:W-:-:S04]  /*f270*/  IMAD.WIDE.U32 R4, R9, UR8, R4 ;  /* 0x0000000809047c25 */ /* 0x000fc8000f8e0004 */
[----:B------:R-:W-:Y:S01]  /*f280*/  IMAD.IADD R3, R5, 0x1, R3 ;  /* 0x0000000105037824 */ /* 0x000fe200078e0203 */
[----:B------:R-:W-:-:S04]  /*f290*/  LEA R8, P0, R4, UR10, 0x2 ;  /* 0x0000000a04087c11 */ /* 0x000fc8000f8010ff */
[----:B------:R-:W-:Y:S01]  /*f2a0*/  LEA.HI.X R9, R4, UR11, R3, 0x2, P0 ;  /* 0x0000000b04097c11 */ /* 0x000fe200080f1403 */
[----:B------:R-:W-:-:S05]  /*f2b0*/  IMAD.MOV.U32 R3, RZ, RZ, -0x800000 ;  /* 0xff800000ff037424 */ /* 0x000fca00078e00ff */
[----:B------:R0:W-:Y:S03]  /*f2c0*/  STG.E desc[UR24][R8.64], R3 ;  /* 0x0000000308007986 */ /* 0x0001e6000c101918 */
.L_x_209:
[----:B------:R-:W-:Y:S05]  /*f2d0*/  BSYNC B1 ;  /* 0x0000000000017941 */ /* 0x000fea0003800000 */
.L_x_208:
[----:B------:R-:W-:-:S13]  /*f2e0*/  R2UR UR8, R220 ;  /* 0x00000000dc0872ca */ /* 0x000fda00000e0000 */
[----:B------:R-:W-:-:S06]  /*f2f0*/  UISETP.GT.AND UP0, UPT, UR8, 0x1, UPT ;  /* 0x000000010800788c */ /* 0x000fcc000bf04270 */
[----:B------:R-:W-:-:S13]  /*f300*/  PLOP3.LUT P0, PT, PT, PT, UP0, 0x80, 0x0 ;  /* 0x000000000000781c */ /* 0x000fda0003f0f008 */
[----:B------:R-:W-:Y:S05]  /*f310*/  @P0 BRA `(.L_x_204) ;  /* 0x0000000400dc0947 */ /* 0x000fea0003800000 */
[----:B0-----:R-:W2:Y:S01]  /*f320*/  LDL.LU R3, [R1] ;  /* 0x0000000001037983 */ /* 0x001ea20000300800 */
[----:B------:R-:W0:Y:S01]  /*f330*/  LDC R13, c[0x0][0xbe8] ;  /* 0x0002fa00ff0d7b82 */ /* 0x000e220000000800 */
[----:B------:R-:W-:Y:S01]  /*f340*/  ULDC.64 UR12, c[0x0][0xaa0] ;  /* 0x0002a800000c7ab9 */ /* 0x000fe20000000a00 */
[----:B------:R-:W-:Y:S01]  /*f350*/  SHF.R.S32.HI R10, RZ, 0x1f, R12 ;  /* 0x0000001fff0a7819 */ /* 0x000fe2000001140c */
[----:B------:R-:W-:Y:S01]  /*f360*/  UIMAD UR10, UR19, UR12, URZ ;  /* 0x0000000c130a72a4 */ /* 0x000fe2000f8e023f */
[----:B------:R-:W-:Y:S01]  /*f370*/  R2UR UR15, R222 ;  /* 0x00000000de0f72ca */ /* 0x000fe200000e0000 */
[----:B------:R-:W-:Y:S01]  /*f380*/  UIMAD.WIDE.U32 UR8, UR4, UR12, URZ ;  /* 0x0000000c040872a5 */ /* 0x000fe2000f8e003f */
[----:B------:R-:W-:Y:S01]  /*f390*/  LEA.HI R10, R10, R12, RZ, 0x3 ;  /* 0x0000000c0a0a7211 */ /* 0x000fe200078f18ff */
[----:B------:R-:W-:Y:S01]  /*f3a0*/  UIMAD UR10, UR4, UR13, UR10 ;  /* 0x0000000d040a72a4 */ /* 0x000fe2000f8e020a */
[----:B------:R-:W-:Y:S01]  /*f3b0*/  BSSY B1, `(.L_x_210) ;  /* 0x0000040000017945 */ /* 0x000fe20003800000 */
[----:B------:R-:W-:-:S02]  /*f3c0*/  SHF.R.S32.HI R12, RZ, 0x1f, R22 ;  /* 0x0000001fff0c7819 */ /* 0x000fc40000011416 */
[----:B------:R-:W-:Y:S01]  /*f3d0*/  SHF.R.S32.HI R10, RZ, 0x3, R10 ;  /* 0x00000003ff0a7819 */ /* 0x000fe2000001140a */
[----:B------:R-:W-:Y:S01]  /*f3e0*/  UIADD3 UR9, UR9, UR10, URZ ;  /* 0x0000000a09097290 */ /* 0x000fe2000fffe03f */
[----:B------:R-:W-:Y:S02]  /*f3f0*/  SHF.R.S32.HI R14, RZ, 0x1f, R17 ;  /* 0x0000001fff0e7819 */ /* 0x000fe40000011411 */
[----:B------:R-:W-:Y:S02]  /*f400*/  ULDC.64 UR10, c[0x0][0xae8] ;  /* 0x0002ba00000a7ab9 */ /* 0x000fe40000000a00 */
[----:B------:R-:W-:-:S04]  /*f410*/  UIMAD.WIDE.U32 UR8, UR15, UR10, UR8 ;  /* 0x0000000a0f0872a5 */ /* 0x000fc8000f8e0008 */
[----:B------:R-:W-:Y:S01]  /*f420*/  UIMAD UR9, UR15, UR11, UR9 ;  /* 0x0000000b0f0972a4 */ /* 0x000fe2000f8e0209 */
[----:B0-----:R-:W-:Y:S02]  /*f430*/  ISETP.NE.AND P0, PT, R13, 0x1, PT ;  /* 0x000000010d00780c */ /* 0x001fe40003f05270 */
[----:B------:R-:W-:Y:S02]  /*f440*/  ULDC.64 UR10, c[0x0][0xaf0] ;  /* 0x0002bc00000a7ab9 */ /* 0x000fe40000000a00 */
[----:B------:R-:W-:Y:S02]  /*f450*/  UIMAD UR4, UR20, UR10, URZ ;  /* 0x0000000a140472a4 */ /* 0x000fe4000f8e023f */
[----:B------:R-:W-:Y:S02]  /*f460*/  UIMAD.WIDE.U32 UR8, UR7, UR10, UR8 ;  /* 0x0000000a070872a5 */ /* 0x000fe4000f8e0008 */
[----:B------:R-:W-:-:S03]  /*f470*/  UIMAD UR4, UR7, UR11, UR4 ;  /* 0x0000000b070472a4 */ /* 0x000fc6000f8e0204 */
[----:B------:R-:W-:Y:S01]  /*f480*/  ULDC.64 UR10, c[0x0][0xae0] ;  /* 0x0002b800000a7ab9 */ /* 0x000fe20000000a00 */
[----:B------:R-:W-:Y:S01]  /*f490*/  UIADD3 UR4, UR9, UR4, URZ ;  /* 0x0000000409047290 */ /* 0x000fe2000fffe03f */
[----:B------:R-:W0:Y:S08]  /*f4a0*/  @P0 LDC R5, c[0x0][0xbec] ;  /* 0x0002fb00ff050b82 */ /* 0x000e300000000800 */
[----:B------:R-:W1:Y:S01]  /*f4b0*/  @P0 LDC R9, c[0x0][0xbf0] ;  /* 0x0002fc00ff090b82 */ /* 0x000e620000000800 */
[----:B--2---:R-:W-:Y:S01]  /*f4c0*/  R2UR UR14, R3 ;  /* 0x00000000030e72ca */ /* 0x004fe200000e0000 */
[----:B------:R-:W-:-:S12]  /*f4d0*/  IMAD R3, R23, 0x20, R10 ;  /* 0x0000002017037824 */ /* 0x000fd800078e020a */
[----:B------:R-:W-:-:S04]  /*f4e0*/  IMAD.U32 R8, RZ, RZ, UR14 ;  /* 0x0000000eff087e24 */ /* 0x000fc8000f8e00ff */
[----:B------:R-:W-:-:S04]  /*f4f0*/  IMAD R8, R8, 0x80, R3 ;  /* 0x0000008008087824 */ /* 0x000fc800078e0203 */
[----:B0-----:R-:W-:-:S04]  /*f500*/  @P0 IMAD.HI.U32 R4, R8, R5, RZ ;  /* 0x0000000508040227 */ /* 0x001fc800078e00ff */
[----:B------:R-:W-:Y:S01]  /*f510*/  IMAD.MOV.U32 R3, RZ, RZ, R8 ;  /* 0x000000ffff037224 */ /* 0x000fe200078e0008 */
[----:B-1----:R-:W-:Y:S01]  /*f520*/  @P0 SHF.R.U32.HI R3, RZ, R9, R4 ;  /* 0x00000009ff030219 */ /* 0x002fe20000011604 */
[----:B------:R-:W-:Y:S02]  /*f530*/  IMAD.U32 R5, RZ, RZ, UR9 ;  /* 0x00000009ff057e24 */ /* 0x000fe4000f8e00ff */
[----:B------:R-:W-:Y:S01]  /*f540*/  IMAD.U32 R5, RZ, RZ, UR4 ;  /* 0x00000004ff057e24 */ /* 0x000fe2000f8e00ff */
[--C-:B------:R-:W-:Y:S01]  /*f550*/  SHF.R.S32.HI R4, RZ, 0x1f, R3.reuse ;  /* 0x0000001fff047819 */ /* 0x100fe20000011403 */
[----:B------:R-:W-:-:S04]  /*f560*/  IMAD.MOV R9, RZ, RZ, -R3 ;  /* 0x000000ffff097224 */ /* 0x000fc800078e0a03 */
[----:B------:R-:W-:Y:S02]  /*f570*/  IMAD R6, R4, UR10, RZ ;  /* 0x0000000a04067c24 */ /* 0x000fe4000f8e02ff */
[----:B------:R-:W-:Y:S01]  /*f580*/  IMAD.U32 R4, RZ, RZ, UR8 ;  /* 0x00000008ff047e24 */ /* 0x000fe2000f8e00ff */
[----:B------:R-:W-:Y:S01]  /*f590*/  ULDC.64 UR8, c[0x0][0xad8] ;  /* 0x0002b60000087ab9 */ /* 0x000fe20000000a00 */
[----:B------:R-:W-:Y:S02]  /*f5a0*/  IMAD R9, R13, R9, R8 ;  /* 0x000000090d097224 */ /* 0x000fe400078e0208 */
[C---:B------:R-:W-:Y:S02]  /*f5b0*/  IMAD R11, R3.reuse, UR11, R6 ;  /* 0x0000000b030b7c24 */ /* 0x040fe4000f8e0206 */
[----:B------:R-:W-:Y:S01]  /*f5c0*/  IMAD.WIDE.U32 R4, R3, UR10, R4 ;  /* 0x0000000a03047c25 */ /* 0x000fe2000f8e0004 */
[----:B------:R-:W-:-:S03]  /*f5d0*/  SHF.R.S32.HI R3, RZ, 0x1f, R9 ;  /* 0x0000001fff037819 */ /* 0x000fc60000011409 */
[----:B------:R-:W-:Y:S02]  /*f5e0*/  IMAD.U32 R8, RZ, RZ, UR14 ;  /* 0x0000000eff087e24 */ /* 0x000fe4000f8e00ff */
[----:B------:R-:W-:Y:S02]  /*f5f0*/  IMAD.IADD R5, R5, 0x1, R11 ;  /* 0x0000000105057824 */ /* 0x000fe400078e020b */
[----:B------:R-:W-:Y:S02]  /*f600*/  IMAD R6, R3, UR8, RZ ;  /* 0x0000000803067c24 */ /* 0x000fe4000f8e02ff */
[----:B------:R-:W-:Y:S02]  /*f610*/  IMAD R8, R8, 0x80, R10 ;  /* 0x0000008008087824 */ /* 0x000fe400078e020a */
[----:B-----5:R-:W-:Y:S02]  /*f620*/  IMAD R13, R0, R13, RZ ;  /* 0x0000000d000d7224 */ /* 0x020fe400078e02ff */
[----:B------:R-:W-:-:S02]  /*f630*/  IMAD R3, R9, UR9, R6 ;  /* 0x0000000909037c24 */ /* 0x000fc4000f8e0206 */
[----:B------:R-:W-:Y:S01]  /*f640*/  IMAD.WIDE.U32 R4, R9, UR8, R4 ;  /* 0x0000000809047c25 */ /* 0x000fe2000f8e0004 */
[C---:B------:R-:W-:Y:S01]  /*f650*/  ISETP.GE.AND P2, PT, R8.reuse, R13, PT ;  /* 0x0000000d0800720c */ /* 0x040fe20003f46270 */
[----:B------:R-:W-:Y:S02]  /*f660*/  ULDC.64 UR8, c[0x0][0xa80] ;  /* 0x0002a00000087ab9 */ /* 0x000fe40000000a00 */
[----:B------:R-:W-:Y:S01]  /*f670*/  VIADD R0, R8, 0x20 ;  /* 0x0000002008007836 */ /* 0x000fe20000000000 */
[----:B------:R-:W-:Y:S01]  /*f680*/  LEA R6, P3, R4, UR8, 0x1 ;  /* 0x0000000804067c11 */ /* 0x000fe2000f8608ff */
[----:B------:R-:W-:-:S03]  /*f690*/  IMAD.IADD R3, R5, 0x1, R3 ;  /* 0x0000000105037824 */ /* 0x000fc600078e0203 */
[-C--:B------:R-:W-:Y:S01]  /*f6a0*/  ISETP.GE.AND P1, PT, R0, R13.reuse, PT ;  /* 0x0000000d0000720c */ /* 0x080fe20003f26270 */
[----:B------:R-:W-:Y:S01]  /*f6b0*/  VIADD R0, R8, 0x40 ;  /* 0x0000004008007836 */ /* 0x000fe20000000000 */
[----:B------:R-:W-:Y:S02]  /*f6c0*/  LEA.HI.X R3, R4, UR9, R3, 0x1, P3 ;  /* 0x0000000904037c11 */ /* 0x000fe400098f0c03 */
[----:B------:R0:W1:Y:S02]  /*f6d0*/  SHFL.IDX PT, R4, R6, RZ, 0x181f ;  /* 0x00181fff06047589 */ /* 0x00006400000e0000 */
[----:B------:R-:W-:Y:S02]  /*f6e0*/  ISETP.GE.AND P0, PT, R0, R13, PT ;  /* 0x0000000d0000720c */ /* 0x000fe40003f06270 */
[----:B------:R0:W2:Y:S01]  /*f6f0*/  SHFL.IDX PT, R0, R3, RZ, 0x181f ;  /* 0x00181fff03007589 */ /* 0x0000a200000e0000 */
[----:B------:R-:W-:Y:S10]  /*f700*/  @P2 BRA `(.L_x_211) ;  /* 0x0000000000282947 */ /* 0x000ff40003800000 */
[----:B------:R-:W-:Y:S01]  /*f710*/  ULDC UR4, c[0x0][0xac8] ;  /* 0x0002b20000047ab9 */ /* 0x000fe20000000800 */
[----:B------:R-:W-:Y:S01]  /*f720*/  ULDC.64 UR8, c[0x0][0x208] ;  /* 0x0000820000087ab9 */ /* 0x000fe20000000a00 */
[----:B------:R-:W-:Y:S02]  /*f730*/  ISETP.GE.AND P4, PT, R17, UR4, PT ;  /* 0x0000000411007c0c */ /* 0x000fe4000bf86270 */
[----:B------:R-:W-:-:S11]  /*f740*/  ISETP.GE.AND P5, PT, R22, UR4, PT ;  /* 0x0000000416007c0c */ /* 0x000fd6000bfa6270 */
[CC--:B-1----:R-:W-:Y:S02]  /*f750*/  @!P4 LEA R10, P2, R17.reuse, R4.reuse, 0x1 ;  /* 0x00000004110ac211 */ /* 0x0c2fe400078408ff */
[C---:B------:R-:W-:Y:S02]  /*f760*/  @!P5 LEA R4, P3, R22.reuse, R4, 0x1 ;  /* 0x000000041604d211 */ /* 0x040fe400078608ff */
[-C--:B--2---:R-:W-:Y:S02]  /*f770*/  @!P4 LEA.HI.X R11, R17, R0.reuse, R14, 0x1, P2 ;  /* 0x00000000110bc211 */ /* 0x084fe400010f0c0e */
[----:B------:R-:W-:-:S03]  /*f780*/  @!P5 LEA.HI.X R5, R22, R0, R12, 0x1, P3 ;  /* 0x000000001605d211 */ /* 0x000fc600018f0c0c */
[----:B------:R3:W-:Y:S04]  /*f790*/  @!P4 ST.E.128 desc[UR8][R10.64], RZ ;  /* 0x000000ff0a00c985 */ /* 0x0007e8000c101d08 */
[----:B------:R3:W-:Y:S02]  /*f7a0*/  @!P5 ST.E.128 desc[UR8][R4.64], RZ ;  /* 0x000000ff0400d985 */ /* 0x0007e4000c101d08 */
.L_x_211:
[----:B------:R-:W-:Y:S05]  /*f7b0*/  BSYNC B1 ;  /* 0x0000000000017941 */ /* 0x000fea0003800000 */
.L_x_210:
[----:B--2---:R2:W4:Y:S01]  /*f7c0*/  SHFL.IDX PT, R0, R3, 0x1, 0x181f ;  /* 0x00381f0003007f89 */ /* 0x00452200000e0000 */
[----:B------:R-:W-:Y:S03]  /*f7d0*/  BSSY B1, `(.L_x_212) ;  /* 0x000000d000017945 */ /* 0x000fe60003800000 */
[----:B-1-3--:R2:W1:Y:S01]  /*f7e0*/  SHFL.IDX PT, R4, R6, 0x1, 0x181f ;  /* 0x00381f0006047f89 */ /* 0x00a46200000e0000 */
[----:B------:R-:W-:Y:S05]  /*f7f0*/  @P1 BRA `(.L_x_213) ;  /* 0x0000000000281947 */ /* 0x000fea0003800000 */
[----:B------:R-:W-:Y:S01]  /*f800*/  ULDC UR4, c[0x0][0xac8] ;  /* 0x0002b20000047ab9 */ /* 0x000fe20000000800 */
[----:B------:R-:W-:Y:S01]  /*f810*/  ULDC.64 UR8, c[0x0][0x208] ;  /* 0x0000820000087ab9 */ /* 0x000fe20000000a00 */
[----:B------:R-:W-:Y:S02]  /*f820*/  ISETP.GE.AND P3, PT, R17, UR4, PT ;  /* 0x0000000411007c0c */ /* 0x000fe4000bf66270 */
[----:B------:R-:W-:-:S11]  /*f830*/  ISETP.GE.AND P4, PT, R22, UR4, PT ;  /* 0x0000000416007c0c */ /* 0x000fd6000bf86270 */
[CC--:B-1----:R-:W-:Y:S02]  /*f840*/  @!P3 LEA R10, P1, R17.reuse, R4.reuse, 0x1 ;  /* 0x00000004110ab211 */ /* 0x0c2fe400078208ff */
[C---:B------:R-:W-:Y:S02]  /*f850*/  @!P4 LEA R4, P2, R22.reuse, R4, 0x1 ;  /* 0x000000041604c211 */ /* 0x040fe400078408ff */
[-C--:B----4-:R-:W-:Y:S02]  /*f860*/  @!P3 LEA.HI.X R11, R17, R0.reuse, R14, 0x1, P1 ;  /* 0x00000000110bb211 */ /* 0x090fe400008f0c0e */
[----:B------:R-:W-:-:S03]  /*f870*/  @!P4 LEA.HI.X R5, R22, R0, R12, 0x1, P2 ;  /* 0x000000001605c211 */ /* 0x000fc600010f0c0c */
[----:B------:R3:W-:Y:S04]  /*f880*/  @!P3 ST.E.128 desc[UR8][R10.64], RZ ;  /* 0x000000ff0a00b985 */ /* 0x0007e8000c101d08 */
[----:B------:R3:W-:Y:S02]  /*f890*/  @!P4 ST.E.128 desc[UR8][R4.64], RZ ;  /* 0x000000ff0400c985 */ /* 0x0007e4000c101d08 */
.L_x_213:
[----:B------:R-:W-:Y:S05]  /*f8a0*/  BSYNC B1 ;  /* 0x0000000000017941 */ /* 0x000fea0003800000 */
.L_x_212:
[----:B----4-:R4:W0:Y:S01]  /*f8b0*/  SHFL.IDX PT, R0, R3, 0x2, 0x181f ;  /* 0x00581f0003007f89 */ /* 0x01082200000e0000 */
        /* <DEDUP_REMOVED lines=9> */
[-C--:B0-----:R-:W-:Y:S02]  /*f950*/  @!P2 LEA.HI.X R11, R17, R0.reuse, R14, 0x1, P0 ;  /* 0x00000000110ba211 */ /* 0x081fe400000f0c0e */
[----:B------:R-:W-:-:S03]  /*f960*/  @!P3 LEA.HI.X R5, R22, R0, R12, 0x1, P1 ;  /* 0x000000001605b211 */ /* 0x000fc600008f0c0c */
[----:B------:R3:W-:Y:S04]  /*f970*/  @!P2 ST.E.128 desc[UR8][R10.64], RZ ;  /* 0x000000ff0a00a985 */ /* 0x0007e8000c101d08 */
[----:B------:R3:W-:Y:S02]  /*f980*/  @!P3 ST.E.128 desc[UR8][R4.64], RZ ;  /* 0x000000ff0400b985 */ /* 0x0007e4000c101d08 */
.L_x_215:
[----:B------:R-:W-:Y:S05]  /*f990*/  BSYNC B1 ;  /* 0x0000000000017941 */ /* 0x000fea0003800000 */
.L_x_214:
[----:B0-----:R-:W-:Y:S01]  /*f9a0*/  VIADD R0, R8, 0x60 ;  /* 0x0000006008007836 */ /* 0x001fe20000000000 */
[----:B--2-4-:R-:W2:Y:S04]  /*f9b0*/  SHFL.IDX PT, R3, R3, 0x3, 0x181f ;  /* 0x00781f0003037f89 */ /* 0x014ea800000e0000 */
[----:B------:R-:W-:Y:S01]  /*f9c0*/  ISETP.GE.AND P0, PT, R0, R13, PT ;  /* 0x0000000d0000720c */ /* 0x000fe20003f06270 */
[----:B-1-3--:R1:W3:-:S12]  /*f9d0*/  SHFL.IDX PT, R4, R6, 0x3, 0x181f ;  /* 0x00781f0006047f89 */ /* 0x00a2d800000e0000 */
[----:B-1----:R-:W-:Y:S05]  /*f9e0*/  @P0 BRA `(.L_x_204) ;  /* 0x0000000000280947 */ /* 0x002fea0003800000 */
[----:B------:R-:W-:Y:S01]  /*f9f0*/  ULDC UR4, c[0x0][0xac8] ;  /* 0x0002b20000047ab9 */ /* 0x000fe20000000800 */
[----:B------:R-:W-:Y:S01]  /*fa00*/  ULDC.64 UR8, c[0x0][0x208] ;  /* 0x0000820000087ab9 */ /* 0x000fe20000000a00 */
[----:B------:R-:W-:Y:S02]  /*fa10*/  ISETP.GE.AND P2, PT, R17, UR4, PT ;  /* 0x0000000411007c0c */ /* 0x000fe4000bf46270 */
[----:B------:R-:W-:-:S11]  /*fa20*/  ISETP.GE.AND P3, PT, R22, UR4, PT ;  /* 0x0000000416007c0c */ /* 0x000fd6000bf66270 */
[CC--:B---3--:R-:W-:Y:S02]  /*fa30*/  @!P2 LEA R8, P0, R17.reuse, R4.reuse, 0x1 ;  /* 0x000000041108a211 */ /* 0x0c8fe400078008ff */
[C---:B------:R-:W-:Y:S02]  /*fa40*/  @!P3 LEA R4, P1, R22.reuse, R4, 0x1 ;  /* 0x000000041604b211 */ /* 0x040fe400078208ff */
[-C--:B--2---:R-:W-:Y:S02]  /*fa50*/  @!P2 LEA.HI.X R9, R17, R3.reuse, R14, 0x1, P0 ;  /* 0x000000031109a211 */ /* 0x084fe400000f0c0e */
[----:B------:R-:W-:-:S03]  /*fa60*/  @!P3 LEA.HI.X R5, R22, R3, R12, 0x1, P1 ;  /* 0x000000031605b211 */ /* 0x000fc600008f0c0c */
[----:B------:R1:W-:Y:S04]  /*fa70*/  @!P2 ST.E.128 desc[UR8][R8.64], RZ ;  /* 0x000000ff0800a985 */ /* 0x0003e8000c101d08 */
[----:B------:R1:W-:Y:S02]  /*fa80*/  @!P3 ST.E.128 desc[UR8][R4.64], RZ ;  /* 0x000000ff0400b985 */ /* 0x0003e4000c101d08 */
.L_x_204:
[----:B------:R-:W-:Y:S05]  /*fa90*/  BSYNC B0 ;  /* 0x0000000000007941 */ /* 0x000fea0003800000 */
.L_x_194:
[----:B------:R-:W-:Y:S02]  /*faa0*/  ULDC UR4, c[0x0][0xc3c] ;  /* 0x00030f0000047ab9 */ /* 0x000fe40000000800 */
[----:B------:R-:W-:-:S13]  /*fab0*/  ISETP.GE.AND P0, PT, R7, UR4, PT ;  /* 0x0000000407007c0c */ /* 0x000fda000bf06270 */
[----:B------:R-:W-:Y:S05]  /*fac0*/  @!P0 BRA `(.L_x_216) ;  /* 0xffffff1400708947 */ /* 0x000fea000383ffff */
[----:B------:R-:W-:Y:S05]  /*fad0*/  EXIT ;  /* 0x000000000000794d */ /* 0x000fea0003800000 */
.L_x_168:
[----:B------:R-:W-:-:S08]  /*fae0*/  NOP ;  /* 0x0000000000007918 */ /* 0x000fd00000000000 */
[----:B0-----:R-:W0:-:S00]  /*faf0*/  USETMAXREG.DEALLOC.CTAPOOL 0x18 ;  /* 0x00000018000079c8 */ /* 0x001e0000080e0500 */
[----:B0-----:R-:W2:Y:S01]  /*fb00*/  LDL.LU R2, [R1+0x1c] ;  /* 0x00001c0001027983 */ /* 0x001ea20000300800 */
[----:B------:R-:W-:Y:S01]  /*fb10*/  LOP3.LUT R0, R0, 0x3, RZ, 0xc0, !PT ;  /* 0x0000000300007812 */ /* 0x000fe200078ec0ff */
[----:B------:R-:W-:-:S05]  /*fb20*/  IMAD.MOV.U32 R6, RZ, RZ, RZ ;  /* 0x000000ffff067224 */ /* 0x000fca00078e00ff */
[----:B------:R-:W0:Y:S02]  /*fb30*/  SHFL.IDX PT, R0, R0, RZ, 0x1f ;  /* 0x00001fff00007589 */ /* 0x000e2400000e0000 */
[----:B0-----:R-:W-:Y:S02]  /*fb40*/  ISETP.NE.AND P0, PT, R0, RZ, PT ;  /* 0x000000ff0000720c */ /* 0x001fe40003f05270 */
[----:B--2---:R-:W-:-:S11]  /*fb50*/  LOP3.LUT R2, R2, 0xfffffffd, RZ, 0xc0, !PT ;  /* 0xfffffffd02027812 */ /* 0x004fd600078ec0ff */
[----:B------:R-:W-:-:S05]  /*fb60*/  @P0 LOP3.LUT R2, R2, 0x2, RZ, 0xfc, !PT ;  /* 0x0000000202020812 */ /* 0x000fca00078efcff */
[----:B------:R0:W-:Y:S01]  /*fb70*/  STL [R1+0x1c], R2 ;  /* 0x00001c0201007387 */ /* 0x0001e20000100800 */
[----:B------:R-:W-:Y:S05]  /*fb80*/  @!P0 BRA `(.L_x_217) ;  /* 0x0000000000248947 */ /* 0x000fea0003800000 */
[----:B------:R-:W1:Y:S08]  /*fb90*/  S2UR UR5, SR_CgaCtaId ;  /* 0x00000000000579c3 */ /* 0x000e700000008800 */
[----:B------:R-:W-:Y:S06]  /*fba0*/  BAR.SYNC.DEFER_BLOCKING 0x5, 0x180 ;  /* 0x0146000000007b1d */ /* 0x000fec0000010000 */
[----:B------:R-:W-:-:S02]  /*fbb0*/  UMOV UR4, 0x400 ;  /* 0x0000040000047882 */ /* 0x000fc40000000000 */
[----:B-1----:R-:W-:-:S09]  /*fbc0*/  ULEA UR4, UR5, UR4, 0x18 ;  /* 0x0000000405047291 */ /* 0x002fd2000f8ec03f */
[----:B------:R-:W1:Y:S04]  /*fbd0*/  LDS.128 R4, [UR4+0x348d0] ;  /* 0x0348d004ff047984 */ /* 0x000e680008000c00 */
[----:B-1----:R2:W-:Y:S04]  /*fbe0*/  STL.64 [R1], R4 ;  /* 0x0000000401007387 */ /* 0x0025e80000100a00 */
[----:B------:R2:W-:Y:S01]  /*fbf0*/  STL.64 [R1+0x8], R6 ;  /* 0x0000080601007387 */ /* 0x0005e20000100a00 */
[----:B------:R-:W-:Y:S06]  /*fc00*/  BAR.ARV 0x4, 0x180 ;  /* 0x0106000000007b1d */ /* 0x000fec0000002000 */
[----:B------:R-:W-:Y:S05]  /*fc10*/  BRA `(.L_x_218) ;  /* 0x0000000800b07947 */ /* 0x000fea0003800000 */
.L_x_217:
[----:B------:R-:W1:Y:S01]  /*fc20*/  S2R R0, SR_TID.X ;  /* 0x0000000000007919 */ /* 0x000e620000002100 */
[----:B------:R-:W-:Y:S01]  /*fc30*/  ULDC UR4, c[0x0][0xc3c] ;  /* 0x00030f0000047ab9 */ /* 0x000fe20000000800 */
[----:B------:R-:W-:Y:S01]  /*fc40*/  ULDC.64 UR6, c[0x0][0x208] ;  /* 0x0000820000067ab9 */ /* 0x000fe20000000a00 */
[----:B------:R-:W-:Y:S01]  /*fc50*/  IMAD.MOV.U32 R9, RZ, RZ, RZ ;  /* 0x000000ffff097224 */ /* 0x000fe200078e00ff */
[----:B------:R-:W-:Y:S01]  /*fc60*/  ULDC UR5, c[0x0][0xc38] ;  /* 0x00030e0000057ab9 */ /* 0x000fe20000000800 */
[----:B-1----:R-:W-:-:S04]  /*fc70*/  LOP3.LUT R0, R0, 0x1f, RZ, 0xc0, !PT ;  /* 0x0000001f00007812 */ /* 0x002fc800078ec0ff */
[----:B------:R-:W-:-:S04]  /*fc80*/  ISETP.NE.AND P0, PT, R0, 0x1f, PT ;  /* 0x0000001f0000780c */ /* 0x000fc80003f05270 */
[----:B------:R-:W-:-:S13]  /*fc90*/  ISETP.GE.OR P1, PT, R0, UR4, !P0 ;  /* 0x0000000400007c0c */ /* 0x000fda000c726670 */
[----:B0-----:R-:W0:Y:S08]  /*fca0*/  @!P1 LDC.64 R2, c[0x0][0xc80] ;  /* 0x00032000ff029b82 */ /* 0x001e300000000a00 */
[----:B------:R-:W1:Y:S01]  /*fcb0*/  @!P1 LDC.64 R4, c[0x0][0xc78] ;  /* 0x00031e00ff049b82 */ /* 0x000e620000000a00 */
[----:B0-----:R-:W-:-:S05]  /*fcc0*/  @!P1 IMAD.WIDE.U32 R2, R0, 0x4, R2 ;  /* 0x0000000400029825 */ /* 0x001fca00078e0002 */
[----:B------:R1:W2:Y:S02]  /*fcd0*/  @!P1 LDG.E R6, desc[UR6][R2.64] ;  /* 0x0000000602069981 */ /* 0x0002a4000c1e1900 */
[----:B-1----:R-:W-:-:S05]  /*fce0*/  @!P1 IMAD.WIDE.U32 R2, R0, 0x4, R4 ;  /* 0x0000000400029825 */ /* 0x002fca00078e0004 */
[----:B------:R-:W2:Y:S01]  /*fcf0*/  @!P1 LDG.E R9, desc[UR6][R2.64] ;  /* 0x0000000602099981 */ /* 0x000ea2000c1e1900 */
[C---:B------:R-:W-:Y:S01]  /*fd00*/  ISETP.NE.AND P1, PT, R0.reuse, RZ, PT ;  /* 0x000000ff0000720c */ /* 0x040fe20003f25270 */
[----:B------:R-:W0:Y:S01]  /*fd10*/  S2UR UR6, SR_CTAID.X ;  /* 0x00000000000679c3 */ /* 0x000e220000002500 */
[C---:B------:R-:W-:Y:S01]  /*fd20*/  ISETP.GE.U32.AND P2, PT, R0.reuse, 0x2, PT ;  /* 0x000000020000780c */ /* 0x040fe20003f46070 */
[----:B------:R-:W-:Y:S01]  /*fd30*/  UMOV UR4, URZ ;  /* 0x0000003f00047c82 */ /* 0x000fe20008000000 */
[C---:B------:R-:W-:Y:S02]  /*fd40*/  ISETP.GE.U32.AND P3, PT, R0.reuse, 0x4, PT ;  /* 0x000000040000780c */ /* 0x040fe40003f66070 */
[C---:B------:R-:W-:Y:S02]  /*fd50*/  ISETP.GE.U32.AND P4, PT, R0.reuse, 0x8, PT ;  /* 0x000000080000780c */ /* 0x040fe40003f86070 */
[----:B------:R-:W-:Y:S01]  /*fd60*/  ISETP.GE.U32.AND P5, PT, R0, 0x10, PT ;  /* 0x000000100000780c */ /* 0x000fe20003fa6070 */
[----:B--2---:R-:W-:-:S05]  /*fd70*/  IMAD R4, R6, R9, RZ ;  /* 0x0000000906047224 */ /* 0x004fca00078e02ff */
[----:B------:R-:W1:Y:S02]  /*fd80*/  SHFL.UP PT, R5, R4, 0x1, RZ ;  /* 0x0420000004057989 */ /* 0x000e6400000e00ff */
[----:B-1----:R-:W-:-:S05]  /*fd90*/  SEL R5, R5, RZ, P1 ;  /* 0x000000ff05057207 */ /* 0x002fca0000800000 */
[----:B------:R-:W-:-:S05]  /*fda0*/  IMAD.IADD R5, R4, 0x1, R5 ;  /* 0x0000000104057824 */ /* 0x000fca00078e0205 */
        /* <DEDUP_REMOVED lines=12> */
[----:B------:R-:W1:Y:S02]  /*fe70*/  SHFL.IDX PT, R4, R2, 0x1f, 0x1f ;  /* 0x03e01f0002047f89 */ /* 0x000e6400000e0000 */
[----:B-1----:R-:W-:-:S04]  /*fe80*/  IMAD R7, R4, UR5, RZ ;  /* 0x0000000504077c24 */ /* 0x002fc8000f8e02ff */
[----:B------:R-:W-:Y:S01]  /*fe90*/  IMAD.MOV.U32 R4, RZ, RZ, R7 ;  /* 0x000000ffff047224 */ /* 0x000fe200078e0007 */
[----:B0-----:R-:W-:-:S13]  /*fea0*/  ISETP.GT.AND P6, PT, R7, UR6, PT ;  /* 0x0000000607007c0c */ /* 0x001fda000bfc4270 */
[----:B------:R-:W-:Y:S05]  /*feb0*/  @P6 BRA `(.L_x_219) ;  /* 0x0000000000a86947 */ /* 0x000fea0003800000 */
[----:B------:R-:W-:Y:S01]  /*fec0*/  IMAD.MOV.U32 R7, RZ, RZ, R4 ;  /* 0x000000ffff077224 */ /* 0x000fe200078e0004 */
[----:B------:R-:W-:Y:S01]  /*fed0*/  UMOV UR4, URZ ;  /* 0x0000003f00047c82 */ /* 0x000fe20008000000 */
[----:B------:R-:W-:-:S05]  /*fee0*/  ULDC UR5, c[0x0][0xc38] ;  /* 0x00030e0000057ab9 */ /* 0x000fca0000000800 */
.L_x_221:
[----:B------:R-:W0:Y:S01]  /*fef0*/  LDC R2, c[0x0][0xc3c] ;  /* 0x00030f00ff027b82 */ /* 0x000e220000000800 */
[----:B------:R-:W-:Y:S01]  /*ff00*/  ULDC UR7, c[0x0][0xc3c] ;  /* 0x00030f0000077ab9 */ /* 0x000fe20000000800 */
[----:B------:R-:W-:Y:S01]  /*ff10*/  UIADD3 UR4, UR4, 0x1f, URZ ;  /* 0x0000001f04047890 */ /* 0x000fe2000fffe03f */
[----:B------:R-:W-:-:S05]  /*ff20*/  IMAD.U32 R3, RZ, RZ, UR7 ;  /* 0x00000007ff037e24 */ /* 0x000fca000f8e00ff */
[----:B------:R1:W-:Y:S01]  /*ff30*/  STL [R1+0xc], R3 ;  /* 0x00000c0301007387 */ /* 0x0003e20000100800 */
[----:B0-----:R-:W-:-:S13]  /*ff40*/  ISETP.LE.AND P6, PT, R2, UR4, PT ;  /* 0x0000000402007c0c */ /* 0x001fda000bfc3270 */
[----:B-1----:R-:W-:Y:S05]  /*ff50*/  @P6 BRA `(.L_x_220) ;  /* 0x0000000400a86947 */ /* 0x002fea0003800000 */
[----:B------:R-:W-:Y:S01]  /*ff60*/  VIADD R9, R0, UR4 ;  /* 0x0000000400097c36 */ /* 0x000fe20008000000 */
[----:B------:R-:W-:Y:S01]  /*ff70*/  ULDC.64 UR8, c[0x0][0x208] ;  /* 0x0000820000087ab9 */ /* 0x000fe20000000a00 */
[----:B------:R-:W-:-:S03]  /*ff80*/  IMAD.MOV.U32 R6, RZ, RZ, RZ ;  /* 0x000000ffff067224 */ /* 0x000fc600078e00ff */
[----:B------:R-:W-:-:S13]  /*ff90*/  ISETP.GE.OR P6, PT, R9, R2, !P0 ;  /* 0x000000020900720c */ /* 0x000fda00047c6670 */
[----:B------:R-:W0:Y:S08]  /*ffa0*/  @!P6 LDC.64 R2, c[0x0][0xc80] ;  /* 0x00032000ff02eb82 */ /* 0x000e300000000a00 */
[----:B------:R-:W1:Y:S01]  /*ffb0*/  @!P6 LDC.64 R4, c[0x0][0xc78] ;  /* 0x00031e00ff04eb82 */ /* 0x000e620000000a00 */
[----:B0-----:R-:W-:-:S05]  /*ffc0*/  @!P6 IMAD.WIDE R2, R9, 0x4, R2 ;  /* 0x000000040902e825 */ /* 0x001fca00078e0202 */
[----:B------:R1:W2:Y:S02]  /*ffd0*/  @!P6 LDG.E R6, desc[UR8][R2.64] ;  /* 0x000000080206e981 */ /* 0x0002a4000c1e1900 */
[----:B-1----:R-:W-:-:S04]  /*ffe0*/  @!P6 IMAD.WIDE R2, R9, 0x4, R4 ;  /* 0x000000040902e825 */ /* 0x002fc800078e0204 */
[----:B------:R-:W-:-:S06]  /*fff0*/  IMAD.MOV.U32 R9, RZ, RZ, RZ ;  /* 0x000000ffff097224 */ /* 0x000fcc00078e00ff */
[----:B------:R-:W2:Y:S02]  /*10000*/  @!P6 LDG.E R9, desc[UR8][R2.64] ;  /* 0x000000080209e981 */ /* 0x000ea4000c1e1900 */
[----:B--2---:R-:W-:-:S05]  /*10010*/  IMAD R11, R6, R9, RZ ;  /* 0x00000009060b7224 */ /* 0x004fca00078e02ff */
[----:B------:R-:W0:Y:S02]  /*10020*/  SHFL.UP PT, R4, R11, 0x1, RZ ;  /* 0x042000000b047989 */ /* 0x000e2400000e00ff */
[----:B0-----:R-:W-:-:S05]  /*10030*/  SEL R4, R4, RZ, P1 ;  /* 0x000000ff04047207 */ /* 0x001fca0000800000 */
[----:B------:R-:W-:-:S05]  /*10040*/  IMAD.IADD R4, R11, 0x1, R4 ;  /* 0x000000010b047824 */ /* 0x000fca00078e0204 */
        /* <DEDUP_REMOVED lines=12> */
[----:B------:R-:W0:Y:S02]  /*10110*/  SHFL.IDX PT, R4, R2, 0x1f, 0x1f ;  /* 0x03e01f0002047f89 */ /* 0x000e2400000e0000 */
[----:B0-----:R-:W-:-:S04]  /*10120*/  IMAD R4, R4, UR5, RZ ;  /* 0x0000000504047c24 */ /* 0x001fc8000f8e02ff */
[----:B------:R-:W-:-:S05]  /*10130*/  IMAD.IADD R7, R4, 0x1, R7 ;  /* 0x0000000104077824 */ /* 0x000fca00078e0207 */
[----:B------:R-:W-:-:S13]  /*10140*/  ISETP.GT.AND P6, PT, R7, UR6, PT ;  /* 0x0000000607007c0c */ /* 0x000fda000bfc4270 */
[----:B------:R-:W-:Y:S05]  /*10150*/  @!P6 BRA `(.L_x_221) ;  /* 0xfffffffc0064e947 */ /* 0x000fea000383ffff */
.L_x_219:
[----:B------:R-:W-:Y:S02]  /*10160*/  IMAD.IADD R11, R7, 0x1, -R4 ;  /* 0x00000001070b7824 */ /* 0x000fe400078e0a04 */
[----:B------:R-:W-:Y:S02]  /*10170*/  IMAD.MOV.U32 R12, RZ, RZ, RZ ;  /* 0x000000ffff0c7224 */ /* 0x000fe400078e00ff */
[----:B------:R-:W-:-:S05]  /*10180*/  IMAD R3, R2, UR5, R11 ;  /* 0x0000000502037c24 */ /* 0x000fca000f8e020b */
[----:B------:R-:W-:-:S13]  /*10190*/  ISETP.GT.AND P0, PT, R3, UR6, PT ;  /* 0x0000000603007c0c */ /* 0x000fda000bf04270 */
[----:B------:R-:W-:-:S04]  /*101a0*/  VOTE.ANY R10, PT, !P0 ;  /* 0x00000000000a7806 */ /* 0x000fc800040e0100 */
[----:B------:R-:W0:Y:S01]  /*101b0*/  POPC R5, R10 ;  /* 0x0000000a00057309 */ /* 0x000e220000000000 */
[----:B------:R-:W-:Y:S01]  /*101c0*/  ISETP.NE.AND P0, PT, R10, RZ, PT ;  /* 0x000000ff0a00720c */ /* 0x000fe20003f05270 */
[----:B0-----:R-:W0:Y:S04]  /*101d0*/  SHFL.IDX PT, R6, R6, R5, 0x1f ;  /* 0x00001f0506067589 */ /* 0x001e2800000e0000 */
[----:B------:R-:W1:Y:S01]  /*101e0*/  SHFL.IDX PT, R8, R9, R5, 0x1f ;  /* 0x00001f0509087589 */ /* 0x000e6200000e0000 */
[----:B0-----:R-:W-:-:S04]  /*101f0*/  IABS R4, R6 ;  /* 0x0000000600047213 */ /* 0x001fc80000000000 */
[----:B------:R-:W0:Y:S01]  /*10200*/  I2F.RP R13, R4 ;  /* 0x00000004000d7306 */ /* 0x000e220000209400 */
[----:B-1----:R-:W-:-:S07]  /*10210*/  IABS R7, R8 ;  /* 0x0000000800077213 */ /* 0x002fce0000000000 */
[----:B------:R-:W-:Y:S08]  /*10220*/  I2F.RP R10, R7 ;  /* 0x00000007000a7306 */ /* 0x000ff00000209400 */
[----:B0-----:R-:W0:Y:S02]  /*10230*/  MUFU.RCP R13, R13 ;  /* 0x0000000d000d7308 */ /* 0x001e240000001000 */
[----:B0-----:R-:W-:-:S06]  /*10240*/  VIADD R3, R13, 0xffffffe ;  /* 0x0ffffffe0d037836 */ /* 0x001fcc0000000000 */
[----:B------:R-:W0:Y:S02]  /*10250*/  F2I.FTZ.U32.TRUNC.NTZ R3, R3 ;  /* 0x0000000300037305 */ /* 0x000e24000021f000 */
[----:B0-----:R-:W-:Y:S01]  /*10260*/  IMAD.MOV R15, RZ, RZ, -R3 ;  /* 0x000000ffff0f7224 */ /* 0x001fe200078e0a03 */
[----:B------:R-:W-:Y:S06]  /*10270*/  @!P0 BRA `(.L_x_222) ;  /* 0x0000000000088947 */ /* 0x000fec0003800000 */
[----:B------:R-:W-:-:S05]  /*10280*/  VIADD R9, R5, 0xffffffff ;  /* 0xffffffff05097836 */ /* 0x000fca0000000000 */
[----:B------:R0:W1:Y:S02]  /*10290*/  SHFL.IDX PT, R12, R2, R9, 0x1f ;  /* 0x00001f09020c7589 */ /* 0x00006400000e0000 */
.L_x_222:
[----:B-1----:R-:W-:Y:S01]  /*102a0*/  IMAD R11, R12, UR5, R11 ;  /* 0x000000050c0b7c24 */ /* 0x002fe2000f8e020b */
[----:B------:R-:W1:Y:S01]  /*102b0*/  MUFU.RCP R10, R10 ;  /* 0x0000000a000a7308 */ /* 0x000e620000001000 */
[----:B0-----:R-:W-:Y:S02]  /*102c0*/  IMAD R9, R15, R4, RZ ;  /* 0x000000040f097224 */ /* 0x001fe400078e02ff */
[----:B------:R-:W-:Y:S01]  /*102d0*/  IMAD.MOV.U32 R2, RZ, RZ, RZ ;  /* 0x000000ffff027224 */ /* 0x000fe200078e00ff */
[----:B------:R0:W-:Y:S03]  /*102e0*/  STL [R1], R11 ;  /* 0x0000000b01007387 */ /* 0x0001e60000100800 */
[----:B------:R-:W-:Y:S01]  /*102f0*/  IMAD.HI.U32 R2, R3, R9, R2 ;  /* 0x0000000903027227 */ /* 0x000fe200078e0002 */
[----:B------:R-:W-:Y:S02]  /*10300*/  IADD3 R9, -R11, UR6, RZ ;  /* 0x000000060b097c10 */ /* 0x000fe4000fffe1ff */
[----:B------:R-:W-:-:S02]  /*10310*/  IABS R3, R6 ;  /* 0x0000000600037213 */ /* 0x000fc40000000000 */
[----:B------:R-:W-:-:S03]  /*10320*/  IABS R13, R9 ;  /* 0x00000009000d7213 */ /* 0x000fc60000000000 */
[----:B------:R-:W-:Y:S02]  /*10330*/  IMAD.MOV R12, RZ, RZ, -R3 ;  /* 0x000000ffff0c7224 */ /* 0x000fe400078e0a03 */
[----:B0-----:R-:W-:-:S04]  /*10340*/  IMAD.HI.U32 R11, R2, R13, RZ ;  /* 0x0000000d020b7227 */ /* 0x001fc800078e00ff */
[----:B-1----:R-:W-:Y:S02]  /*10350*/  VIADD R3, R10, 0xffffffe ;  /* 0x0ffffffe0a037836 */ /* 0x002fe40000000000 */
[----:B------:R-:W-:-:S04]  /*10360*/  IMAD R13, R11, R12, R13 ;  /* 0x0000000c0b0d7224 */ /* 0x000fc800078e020d */
[----:B------:R-:W0:Y:S01]  /*10370*/  F2I.FTZ.U32.TRUNC.NTZ R3, R3 ;  /* 0x0000000300037305 */ /* 0x000e22000021f000 */
[----:B------:R-:W-:-:S13]  /*10380*/  ISETP.GT.U32.AND P1, PT, R4, R13, PT ;  /* 0x0000000d0400720c */ /* 0x000fda0003f24070 */
[----:B------:R-:W-:Y:S02]  /*10390*/  @!P1 IMAD.IADD R13, R13, 0x1, -R4 ;  /* 0x000000010d0d9824 */ /* 0x000fe400078e0a04 */
[----:B0-----:R-:W-:Y:S02]  /*103a0*/  IMAD.MOV R2, RZ, RZ, -R3 ;  /* 0x000000ffff027224 */ /* 0x001fe400078e0a03 */
[----:B------:R-:W-:Y:S01]  /*103b0*/  @!P1 VIADD R11, R11, 0x1 ;  /* 0x000000010b0b9836 */ /* 0x000fe20000000000 */
[----:B------:R-:W-:Y:S01]  /*103c0*/  ISETP.GE.U32.AND P0, PT, R13, R4, PT ;  /* 0x000000040d00720c */ /* 0x000fe20003f06070 */
[----:B------:R-:W-:Y:S01]  /*103d0*/  IMAD R13, R2, R7, RZ ;  /* 0x00000007020d7224 */ /* 0x000fe200078e02ff */
[----:B------:R-:W-:Y:S01]  /*103e0*/  ISETP.NE.AND P1, PT, R6, RZ, PT ;  /* 0x000000ff0600720c */ /* 0x000fe20003f25270 */
[----:B------:R-:W-:-:S04]  /*103f0*/  IMAD.MOV.U32 R2, RZ, RZ, RZ ;  /* 0x000000ffff027224 */ /* 0x000fc800078e00ff */
[----:B------:R-:W-:Y:S01]  /*10400*/  IMAD.HI.U32 R4, R3, R13, R2 ;  /* 0x0000000d03047227 */ /* 0x000fe200078e0002 */
[----:B------:R-:W-:-:S04]  /*10410*/  LOP3.LUT R2, R9, R6, RZ, 0x3c, !PT ;  /* 0x0000000609027212 */ /* 0x000fc800078e3cff */
[----:B------:R-:W-:Y:S01]  /*10420*/  ISETP.GE.AND P2, PT, R2, RZ, PT ;  /* 0x000000ff0200720c */ /* 0x000fe20003f46270 */
[----:B------:R-:W-:Y:S01]  /*10430*/  @P0 VIADD R11, R11, 0x1 ;  /* 0x000000010b0b0836 */ /* 0x000fe20000000000 */
[----:B------:R-:W-:-:S05]  /*10440*/  IABS R2, R8 ;  /* 0x0000000800027213 */ /* 0x000fca0000000000 */
[----:B------:R-:W-:-:S06]  /*10450*/  IMAD.MOV R2, RZ, RZ, -R2 ;  /* 0x000000ffff027224 */ /* 0x000fcc00078e0a02 */
[----:B------:R-:W-:Y:S01]  /*10460*/  @!P2 IMAD.MOV R11, RZ, RZ, -R11 ;  /* 0x000000ffff0ba224 */ /* 0x000fe200078e0a0b */
[----:B------:R-:W-:-:S04]  /*10470*/  @!P1 LOP3.LUT R11, RZ, R6, RZ, 0x33, !PT ;  /* 0x00000006ff0b9212 */ /* 0x000fc800078e33ff */
[-C--:B------:R-:W-:Y:S01]  /*10480*/  IABS R3, R11.reuse ;  /* 0x0000000b00037213 */ /* 0x080fe20000000000 */
[----:B------:R-:W-:-:S04]  /*10490*/  IMAD R6, R6, R11, RZ ;  /* 0x0000000b06067224 */ /* 0x000fc800078e02ff */
[----:B------:R-:W-:-:S04]  /*104a0*/  IMAD.HI.U32 R4, R4, R3, RZ ;  /* 0x0000000304047227 */ /* 0x000fc800078e00ff */
[----:B------:R-:W-:Y:S02]  /*104b0*/  IMAD R2, R4, R2, R3 ;  /* 0x0000000204027224 */ /* 0x000fe400078e0203 */
[----:B------:R-:W-:-:S03]  /*104c0*/  IMAD.IADD R6, R9, 0x1, -R6 ;  /* 0x0000000109067824 */ /* 0x000fc600078e0a06 */
[----:B------:R-:W-:Y:S02]  /*104d0*/  ISETP.GT.U32.AND P1, PT, R7, R2, PT ;  /* 0x000000020700720c */ /* 0x000fe40003f24070 */
[----:B------:R1:W-:Y:S11]  /*104e0*/  STL [R1+0x4], R6 ;  /* 0x0000040601007387 */ /* 0x0003f60000100800 */
[----:B------:R-:W-:-:S02]  /*104f0*/  @!P1 IMAD.IADD R2, R2, 0x1, -R7 ;  /* 0x0000000102029824 */ /* 0x000fc400078e0a07 */
[----:B------:R-:W-:Y:S01]  /*10500*/  @!P1 VIADD R4, R4, 0x1 ;  /* 0x0000000104049836 */ /* 0x000fe20000000000 */
[----:B------:R-:W-:Y:S02]  /*10510*/  ISETP.NE.AND P1, PT, R8, RZ, PT ;  /* 0x000000ff0800720c */ /* 0x000fe40003f25270 */
[----:B------:R-:W-:Y:S02]  /*10520*/  ISETP.GE.U32.AND P0, PT, R2, R7, PT ;  /* 0x000000070200720c */ /* 0x000fe40003f06070 */
[----:B------:R-:W-:-:S04]  /*10530*/  LOP3.LUT R2, R11, R8, RZ, 0x3c, !PT ;  /* 0x000000080b027212 */ /* 0x000fc800078e3cff */
[----:B------:R-:W-:-:S07]  /*10540*/  ISETP.GE.AND P2, PT, R2, RZ, PT ;  /* 0x000000ff0200720c */ /* 0x000fce0003f46270 */
[----:B------:R-:W-:-:S06]  /*10550*/  @P0 VIADD R4, R4, 0x1 ;  /* 0x0000000104040836 */ /* 0x000fcc0000000000 */
[----:B------:R-:W-:Y:S01]  /*10560*/  @!P2 IMAD.MOV R4, RZ, RZ, -R4 ;  /* 0x000000ffff04a224 */ /* 0x000fe200078e0a04 */
[----:B------:R-:W-:-:S05]  /*10570*/  @!P1 LOP3.LUT R4, RZ, R8, RZ, 0x33, !PT ;  /* 0x00000008ff049212 */ /* 0x000fca00078e33ff */
[--C-:B------:R-:W-:Y:S02]  /*10580*/  IMAD.MOV R2, RZ, RZ, -R4.reuse ;  /* 0x000000ffff027224 */ /* 0x100fe400078e0a04 */
[C---:B------:R-:W-:Y:S02]  /*10590*/  IMAD R4, R8.reuse, 0x1000000, R4 ;  /* 0x0100000008047824 */ /* 0x040fe400078e0204 */
[----:B------:R-:W-:Y:S02]  /*105a0*/  IMAD R11, R8, R2, R11 ;  /* 0x00000002080b7224 */ /* 0x000fe400078e020b */
[----:B------:R-:W-:Y:S02]  /*105b0*/  VIADD R2, R5, UR4 ;  /* 0x0000000405027c36 */ /* 0x000fe40008000000 */
[----:B------:R-:W-:-:S03]  /*105c0*/  IMAD R3, R11, 0x10000, R4 ;  /* 0x000100000b037824 */ /* 0x000fc600078e0204 */
[----:B------:R1:W-:Y:S04]  /*105d0*/  STL [R1+0xc], R2 ;  /* 0x00000c0201007387 */ /* 0x0003e80000100800 */
[----:B------:R1:W-:Y:S01]  /*105e0*/  STL [R1+0x8], R3 ;  /* 0x0000080301007387 */ /* 0x0003e20000100800 */
[----:B------:R-:W-:Y:S05]  /*105f0*/  BRA `(.L_x_223) ;  /* 0x0000000000107947 */ /* 0x000fea0003800000 */
.L_x_220:
[----:B------:R-:W-:Y:S01]  /*10600*/  IMAD.U32 R2, RZ, RZ, UR6 ;  /* 0x00000006ff027e24 */ /* 0x000fe2000f8e00ff */
[----:B------:R0:W-:Y:S04]  /*10610*/  STL [R1+0x4], RZ ;  /* 0x000004ff01007387 */ /* 0x0001e80000100800 */
[----:B------:R0:W-:Y:S04]  /*10620*/  STL [R1+0x8], RZ ;  /* 0x000008ff01007387 */ /* 0x0001e80000100800 */
[----:B------:R0:W-:Y:S02]  /*10630*/  STL [R1], R2 ;  /* 0x0000000201007387 */ /* 0x0001e40000100800 */
.L_x_223:
[----:B------:R-:W2:Y:S04]  /*10640*/  LDL R4, [R1] ;  /* 0x0000000001047983 */ /* 0x000ea80000100800 */
[----:B------:R-:W2:Y:S04]  /*10650*/  LDL R5, [R1+0x4] ;  /* 0x0000040001057983 */ /* 0x000ea80000100800 */
[----:B-1----:R-:W2:Y:S04]  /*10660*/  LDL R6, [R1+0x8] ;  /* 0x0000080001067983 */ /* 0x002ea80000100800 */
[----:B------:R-:W2:Y:S01]  /*10670*/  LDL R7, [R1+0xc] ;  /* 0x00000c0001077983 */ /* 0x000ea20000100800 */
[----:B------:R-:W-:-:S13]  /*10680*/  ISETP.NE.AND P0, PT, R0, RZ, PT ;  /* 0x000000ff0000720c */ /* 0x000fda0003f05270 */
[----:B------:R-:W1:Y:S01]  /*10690*/  @!P0 S2R R3, SR_CgaCtaId ;  /* 0x0000000000038919 */ /* 0x000e620000008800 */
[----:B------:R-:W-:-:S04]  /*106a0*/  @!P0 MOV R0, 0x400 ;  /* 0x0000040000008802 */ /* 0x000fc80000000f00 */
[----:B-1----:R-:W-:-:S05]  /*106b0*/  @!P0 LEA R0, R3, R0, 0x18 ;  /* 0x0000000003008211 */ /* 0x002fca00078ec0ff */
[----:B--2---:R1:W-:Y:S01]  /*106c0*/  @!P0 STS.128 [R0+0x348d0], R4 ;  /* 0x0348d00400008388 */ /* 0x0043e20000000c00 */
[----:B------:R-:W-:Y:S06]  /*106d0*/  BAR.ARV 0x5, 0x180 ;  /* 0x0146000000007b1d */ /* 0x000fec0000002000 */
.L_x_218:
[----:B-1----:R-:W3:Y:S01]  /*106e0*/  LDL R0, [R1+0xc] ;  /* 0x00000c0001007983 */ /* 0x002ee20000100800 */
[----:B------:R-:W-:Y:S01]  /*106f0*/  ULDC UR4, c[0x0][0xc3c] ;  /* 0x00030f0000047ab9 */ /* 0x000fe20000000800 */
[----:B------:R-:W-:Y:S02]  /*10700*/  IMAD.MOV.U32 R19, RZ, RZ, RZ ;  /* 0x000000ffff137224 */ /* 0x000fe400078e00ff */
[----:B------:R1:W-:Y:S01]  /*10710*/  STL [R1+0x48], RZ ;  /* 0x000048ff01007387 */ /* 0x0003e20000100800 */
[----:B---3--:R-:W-:Y:S01]  /*10720*/  ISETP.GE.AND P0, PT, R0, UR4, PT ;  /* 0x0000000400007c0c */ /* 0x008fe2000bf06270 */
[----:B------:R-:W-:-:S05]  /*10730*/  IMAD.MOV.U32 R0, RZ, RZ, 0x1 ;  /* 0x00000001ff007424 */ /* 0x000fca00078e00ff */
[----:B------:R1:W-:Y:S07]  /*10740*/  STL [R1+0x14], R0 ;  /* 0x0000140001007387 */ /* 0x0003ee0000100800 */
[----:B------:R-:W-:Y:S05]  /*10750*/  @P0 BRA `(.L_x_224) ;  /* 0x00000054003c0947 */ /* 0x000fea0003800000 */
[----:B--2---:R-:W2:Y:S01]  /*10760*/  S2R R5, SR_TID.X ;  /* 0x0000000000057919 */ /* 0x004ea20000002100 */
[----:B------:R-:W3:Y:S01]  /*10770*/  S2UR UR5, SR_CgaCtaId ;  /* 0x00000000000579c3 */ /* 0x000ee20000008800 */
[----:B------:R-:W-:Y:S01]  /*10780*/  UMOV UR4, 0x400 ;  /* 0x0000040000047882 */ /* 0x000fe20000000000 */
[----:B------:R-:W-:Y:S01]  /*10790*/  BSSY B8, `(.L_x_224) ;  /* 0x000054b000087945 */ /* 0x000fe20003800000 */
[----:B------:R-:W-:Y:S01]  /*107a0*/  IMAD.MOV.U32 R19, RZ, RZ, RZ ;  /* 0x000000ffff137224 */ /* 0x000fe200078e00ff */
[----:B------:R-:W-:Y:S01]  /*107b0*/  ULDC UR38, c[0x0][0xc] ;  /* 0x0000030000267ab9 */ /* 0x000fe20000000800 */
[----:B------:R-:W-:Y:S01]  /*107c0*/  ULDC.64 UR36, c[0x0][0x198] ;  /* 0x0000660000247ab9 */ /* 0x000fe20000000a00 */
[----:B---3--:R-:W-:-:S06]  /*107d0*/  ULEA UR4, UR5, UR4, 0x18 ;  /* 0x0000000405047291 */ /* 0x008fcc000f8ec03f */
[----:B------:R-:W-:Y:S01]  /*107e0*/  IMAD.U32 R18, RZ, RZ, UR4 ;  /* 0x00000004ff127e24 */ /* 0x000fe2000f8e00ff */
[C---:B--2---:R-:W-:Y:S01]  /*107f0*/  LOP3.LUT R4, R5.reuse, 0x7f, RZ, 0xc0, !PT ;  /* 0x0000007f05047812 */ /* 0x044fe200078ec0ff */
[----:B-1----:R-:W-:-:S05]  /*10800*/  IMAD.SHL.U32 R0, R5, 0x8, RZ ;  /* 0x0000000805007824 */ /* 0x002fca00078e00ff */
[C---:B0-----:R-:W-:Y:S02]  /*10810*/  LOP3.LUT R2, R0.reuse, 0x1f8, RZ, 0xc0, !PT ;  /* 0x000001f800027812 */ /* 0x041fe400078ec0ff */
[----:B------:R-:W-:Y:S02]  /*10820*/  LOP3.LUT R0, R0, 0x38, RZ, 0xc0, !PT ;  /* 0x0000003800007812 */ /* 0x000fe400078ec0ff */
[----:B------:R-:W-:Y:S01]  /*10830*/  LOP3.LUT R3, R2, 0x38, R5, 0x78, !PT ;  /* 0x0000003802037812 */ /* 0x000fe200078e7805 */
[----:B------:R-:W-:Y:S01]  /*10840*/  IMAD.SHL.U32 R2, R4, 0x8, RZ ;  /* 0x0000000804027824 */ /* 0x000fe200078e00ff */
[----:B------:R-:W-:Y:S02]  /*10850*/  SHF.R.U32.HI R4, RZ, 0x3, R4 ;  /* 0x00000003ff047819 */ /* 0x000fe40000011604 */
[----:B------:R-:W-:Y:S02]  /*10860*/  LOP3.LUT R0, R0, 0x40, RZ, 0xfc, !PT ;  /* 0x0000004000007812 */ /* 0x000fe400078efcff */
[----:B------:R-:W-:Y:S01]  /*10870*/  LOP3.LUT R3, R3, 0x200, R2, 0xf8, !PT ;  /* 0x0000020003037812 */ /* 0x000fe200078ef802 */
[----:B------:R-:W-:-:S04]  /*10880*/  IMAD.SHL.U32 R2, R5, 0x10, RZ ;  /* 0x0000001005027824 */ /* 0x000fc800078e00ff */
[----:B------:R-:W-:Y:S01]  /*10890*/  IMAD R3, R3, 0x2, R18 ;  /* 0x0000000203037824 */ /* 0x000fe200078e0212 */
[----:B------:R-:W-:Y:S01]  /*108a0*/  LOP3.LUT R4, R4, 0x70, R2, 0xf8, !PT ;  /* 0x0000007004047812 */ /* 0x000fe200078ef802 */
[----:B------:R-:W-:-:S03]  /*108b0*/  IMAD.MOV.U32 R2, RZ, RZ, 0x1 ;  /* 0x00000001ff027424 */ /* 0x000fc600078e00ff */
[----:B------:R0:W-:Y:S04]  /*108c0*/  STL [R1+0x28], R3 ;  /* 0x0000280301007387 */ /* 0x0001e80000100800 */
[----:B------:R0:W-:Y:S04]  /*108d0*/  STL [R1+0x14], R2 ;  /* 0x0000140201007387 */ /* 0x0001e80000100800 */
[----:B------:R0:W-:Y:S02]  /*108e0*/  STL [R1+0x48], RZ ;  /* 0x000048ff01007387 */ /* 0x0001e40000100800 */
.L_x_323:
[----:B--2---:R-:W2:Y:S01]  /*108f0*/  LDL R0, [R1+0xc] ;  /* 0x00000c0001007983 */ /* 0x004ea20000100800 */
[----:B0-----:R-:W2:Y:S01]  /*10900*/  LDC.64 R2, c[0x0][0xc88] ;  /* 0x00032200ff027b82 */ /* 0x001ea20000000a00 */
[----:B------:R-:W-:Y:S01]  /*10910*/  ULDC.64 UR4, c[0x0][0x208] ;  /* 0x0000820000047ab9 */ /* 0x000fe20000000a00 */
[----:B--2---:R-:W-:-:S05]  /*10920*/  IMAD.WIDE R2, R0, 0x4, R2 ;  /* 0x0000000400027825 */ /* 0x004fca00078e0202 */
[----:B------:R-:W2:Y:S01]  /*10930*/  LDG.E R10, desc[UR4][R2.64] ;  /* 0x00000004020a7981 */ /* 0x000ea2000c1e1900 */
[----:B------:R-:W-:Y:S05]  /*10940*/  YIELD ;  /* 0x0000000000007946 */ /* 0x000fea0003800000 */
[----:B------:R-:W-:Y:S01]  /*10950*/  ULDC.64 UR4, c[0x0][0xa28] ;  /* 0x00028a0000047ab9 */ /* 0x000fe20000000a00 */
[----:B------:R-:W-:Y:S01]  /*10960*/  IMAD.MOV.U32 R0, RZ, RZ, RZ ;  /* 0x000000ffff007224 */ /* 0x000fe200078e00ff */
[----:B------:R-:W-:Y:S01]  /*10970*/  ISETP.NE.U32.AND P0, PT, RZ, UR4, PT ;  /* 0x00000004ff007c0c */ /* 0x000fe2000bf05070 */
[----:B------:R-:W-:Y:S01]  /*10980*/  ULDC.64 UR10, c[0x0][0x208] ;  /* 0x00008200000a7ab9 */ /* 0x000fe20000000a00 */
[----:B-1----:R-:W-:Y:S01]  /*10990*/  IMAD.MOV.U32 R6, RZ, RZ, RZ ;  /* 0x000000ffff067224 */ /* 0x002fe200078e00ff */
[----:B------:R-:W-:Y:S01]  /*109a0*/  ULDC.64 UR6, c[0x0][0xa18] ;  /* 0x0002860000067ab9 */ /* 0x000fe20000000a00 */
[----:B------:R-:W-:Y:S01]  /*109b0*/  ISETP.NE.AND.EX P0, PT, RZ, UR5, PT, P0 ;  /* 0x00000005ff007c0c */ /* 0x000fe2000bf05300 */
[----:B------:R-:W-:Y:S01]  /*109c0*/  ULDC.64 UR8, c[0x0][0xa08] ;  /* 0x0002820000087ab9 */ /* 0x000fe20000000a00 */
[----:B--2---:R-:W-:Y:S01]  /*109d0*/  SHF.R.S32.HI R4, RZ, 0x1f, R10 ;  /* 0x0000001fff047819 */ /* 0x004fe2000001140a */
[----:B------:R-:W-:-:S10]  /*109e0*/  IMAD.SHL.U32 R17, R10, 0x4, RZ ;  /* 0x000000040a117824 */ /* 0x000fd400078e00ff */
[C---:B------:R-:W-:Y:S01]  /*109f0*/  @P0 LEA R2, P1, R10.reuse, UR4, 0x2 ;  /* 0x000000040a020c11 */ /* 0x040fe2000f8210ff */
[----:B------:R-:W-:Y:S03]  /*10a00*/  STL [R1+0x2c], R10 ;  /* 0x00002c0a01007387 */ /* 0x000fe60000100800 */
[C-C-:B------:R-:W-:Y:S01]  /*10a10*/  @P0 LEA.HI.X R3, R10.reuse, UR5, R4.reuse, 0x2, P1 ;  /* 0x000000050a030c11 */ /* 0x140fe200088f1404 */
[----:B------:R-:W-:Y:S01]  /*10a20*/  ULDC.64 UR4, c[0x0][0xa00] ;  /* 0x0002800000047ab9 */ /* 0x000fe20000000a00 */
[----:B------:R-:W-:Y:S01]  /*10a30*/  SHF.L.U64.HI R9, R10, 0x2, R4 ;  /* 0x000000020a097819 */ /* 0x000fe20000010204 */
[----:B------:R0:W-:Y:S01]  /*10a40*/  STL [R1+0x3c], R4 ;  /* 0x00003c0401007387 */ /* 0x0001e20000100800 */
[----:B------:R-:W-:-:S03]  /*10a50*/  ISETP.NE.U32.AND P1, PT, RZ, UR4, PT ;  /* 0x00000004ff007c0c */ /* 0x000fc6000bf25070 */
[----:B------:R1:W5:Y:S01]  /*10a60*/  @P0 LDG.E R0, desc[UR10][R2.64] ;  /* 0x0000000a02000981 */ /* 0x000362000c1e1900 */
[----:B------:R-:W-:Y:S01]  /*10a70*/  ISETP.NE.AND.EX P1, PT, RZ, UR5, PT, P1 ;  /* 0x00000005ff007c0c */ /* 0x000fe2000bf25310 */
[----:B------:R-:W-:Y:S01]  /*10a80*/  IMAD.MOV.U32 R8, RZ, RZ, RZ ;  /* 0x000000ffff087224 */ /* 0x000fe200078e00ff */
[----:B------:R-:W-:Y:S01]  /*10a90*/  ISETP.NE.U32.AND P2, PT, RZ, UR6, PT ;  /* 0x00000006ff007c0c */ /* 0x000fe2000bf45070 */
[----:B------:R-:W-:Y:S01]  /*10aa0*/  STL [R1+0x20], R9 ;  /* 0x0000200901007387 */ /* 0x000fe20000100800 */
[----:B------:R-:W-:Y:S02]  /*10ab0*/  ISETP.NE.U32.AND P0, PT, RZ, UR8, PT ;  /* 0x00000008ff007c0c */ /* 0x000fe4000bf05070 */
[C---:B0-----:R-:W-:Y:S02]  /*10ac0*/  IADD3 R4, P4, R17.reuse, UR8, RZ ;  /* 0x0000000811047c10 */ /* 0x041fe4000ff9e0ff */
[----:B-1----:R-:W-:Y:S02]  /*10ad0*/  IADD3 R2, P3, R17, UR4, RZ ;  /* 0x0000000411027c10 */ /* 0x002fe4000ff7e0ff */
[----:B------:R-:W-:-:S02]  /*10ae0*/  ISETP.NE.AND.EX P2, PT, RZ, UR7, PT, P2 ;  /* 0x00000007ff007c0c */ /* 0x000fc4000bf45320 */
[C---:B------:R-:W-:Y:S02]  /*10af0*/  IADD3.X R3, R9.reuse, UR5, RZ, P3, !PT ;  /* 0x0000000509037c10 */ /* 0x040fe40009ffe4ff */
[----:B------:R-:W-:Y:S02]  /*10b00*/  ISETP.NE.AND.EX P0, PT, RZ, UR9, PT, P0 ;  /* 0x00000009ff007c0c */ /* 0x000fe4000bf05300 */
[----:B------:R-:W-:Y:S01]  /*10b10*/  IADD3.X R5, R9, UR9, RZ, P4, !PT ;  /* 0x0000000909057c10 */ /* 0x000fe2000a7fe4ff */
[----:B------:R-:W2:Y:S01]  /*10b20*/  @P1 LDG.E R6, desc[UR10][R2.64] ;  /* 0x0000000a02061981 */ /* 0x000ea2000c1e1900 */
[----:B------:R-:W-:Y:S02]  /*10b30*/  ULDC UR4, c[0x0][0x288] ;  /* 0x0000a20000047ab9 */ /* 0x000fe40000000800 */
[----:B------:R-:W-:Y:S01]  /*10b40*/  IMAD.U32 R11, RZ, RZ, UR4 ;  /* 0x00000004ff0b7e24 */ /* 0x000fe2000f8e00ff */
[----:B------:R-:W-:-:S06]  /*10b50*/  ULDC.64 UR4, c[0x0][0x418] ;  /* 0x0001060000047ab9 */ /* 0x000fcc0000000a00 */
[----:B------:R-:W5:Y:S04]  /*10b60*/  @P0 LDG.E R8, desc[UR10][R4.64] ;  /* 0x0000000a04080981 */ /* 0x000f68000c1e1900 */
[----:B--2---:R0:W-:Y:S02]  /*10b70*/  STL [R1+0x34], R6 ;  /* 0x0000340601007387 */ /* 0x0041e40000100800 */
[----:B0-----:R-:W-:-:S04]  /*10b80*/  @P2 IADD3 R6, P3, R17, UR6, RZ ;  /* 0x0000000611062c10 */ /* 0x001fc8000ff7e0ff */
[----:B------:R-:W-:-:S05]  /*10b90*/  @P2 IADD3.X R7, R9, UR7, RZ, P3, !PT ;  /* 0x0000000709072c10 */ /* 0x000fca0009ffe4ff */
[----:B------:R0:W2:Y:S01]  /*10ba0*/  @P2 LDG.E R11, desc[UR10][R6.64] ;  /* 0x0000000a060b2981 */ /* 0x0000a2000c1e1900 */
[----:B------:R-:W-:-:S03]  /*10bb0*/  UISETP.NE.U32.AND UP0, UPT, UR4, URZ, UPT ;  /* 0x0000003f0400728c */ /* 0x000fc6000bf05070 */
[----:B------:R-:W-:Y:S01]  /*10bc0*/  ULDC UR4, c[0x0][0x424] ;  /* 0x0001090000047ab9 */ /* 0x000fe20000000800 */
[----:B------:R-:W-:-:S03]  /*10bd0*/  UISETP.NE.AND.EX UP0, UPT, UR5, URZ, UPT, UP0 ;  /* 0x0000003f0500728c */ /* 0x000fc6000bf05300 */
[----:B------:R-:W-:Y:S01]  /*10be0*/  ULDC UR5, c[0x0][0x2f0] ;  /* 0x0000bc0000057ab9 */ /* 0x000fe20000000800 */
[----:B------:R-:W-:-:S04]  /*10bf0*/  USEL UR4, UR4, 0x1, UP0 ;  /* 0x0000000104047887 */ /* 0x000fc80008000000 */
[----:B------:R-:W-:-:S06]  /*10c00*/  UIMAD UR4, UR4, UR5, URZ ;  /* 0x00000005040472a4 */ /* 0x000fcc000f8e023f */
[----:B0-----:R-:W-:Y:S01]  /*10c10*/  IMAD.U32 R6, RZ, RZ, UR4 ;  /* 0x00000004ff067e24 */ /* 0x001fe2000f8e00ff */
[----:B--2---:R0:W-:Y:S01]  /*10c20*/  STL [R1+0x44], R11 ;  /* 0x0000440b01007387 */ /* 0x0041e20000100800 */
[----:B------:R-:W-:Y:S05]  /*10c30*/  @P2 BRA `(.L_x_225) ;  /* 0x0000000000182947 */ /* 0x000fea0003800000 */
[----:B------:R-:W-:Y:S05]  /*10c40*/  @!P1 BRA `(.L_x_225) ;  /* 0x0000000000149947 */ /* 0x000fea0003800000 */
[----:B------:R-:W-:Y:S02]  /*10c50*/  ULDC.64 UR4, c[0x0][0x208] ;  /* 0x0000820000047ab9 */ /* 0x000fe40000000a00 */
[----:B------:R-:W2:Y:S04]  /*10c60*/  LDG.E R7, desc[UR4][R2.64] ;  /* 0x0000000402077981 */ /* 0x000ea8000c1e1900 */
[----:B------:R-:W2:Y:S02]  /*10c70*/  LDG.E R2, desc[UR4][R2.64+0x4] ;  /* 0x0000040402027981 */ /* 0x000ea4000c1e1900 */
[----:B--2---:R-:W-:-:S05]  /*10c80*/  IMAD.IADD R2, R2, 0x1, -R7 ;  /* 0x0000000102027824 */ /* 0x004fca00078e0a07 */
[----:B------:R1:W-:Y:S02]  /*10c90*/  STL [R1+0x44], R2 ;  /* 0x0000440201007387 */ /* 0x0003e40000100800 */
.L_x_225:
[----:B------:R-:W1:Y:S01]  /*10ca0*/  LDL.LU R7, [R1+0x8] ;  /* 0x0000080001077983 */ /* 0x000e620000300800 */
[----:B------:R-:W-:Y:S02]  /*10cb0*/  ULDC.64 UR4, c[0x0][0xa20] ;  /* 0x0002880000047ab9 */ /* 0x000fe40000000a00 */
[----:B------:R-:W-:-:S04]  /*10cc0*/  ISETP.NE.U32.AND P1, PT, RZ, UR4, PT ;  /* 0x00000004ff007c0c */ /* 0x000fc8000bf25070 */
[----:B------:R-:W-:Y:S02]  /*10cd0*/  ISETP.NE.AND.EX P1, PT, RZ, UR5, PT, P1 ;  /* 0x00000005ff007c0c */ /* 0x000fe4000bf25310 */
[C---:B-1----:R-:W-:Y:S02]  /*10ce0*/  LOP3.LUT R2, R7.reuse, 0xff000000, RZ, 0xc0, !PT ;  /* 0xff00000007027812 */ /* 0x042fe400078ec0ff */
[C---:B------:R-:W-:Y:S02]  /*10cf0*/  LOP3.LUT R3, R7.reuse, 0xff0000, RZ, 0xc0, !PT ;  /* 0x00ff000007037812 */ /* 0x040fe400078ec0ff */
[----:B------:R-:W-:Y:S02]  /*10d00*/  SHF.R.U32.HI R2, RZ, 0x8, R2 ;  /* 0x00000008ff027819 */ /* 0x000fe40000011602 */
[----:B------:R-:W-:Y:S01]  /*10d10*/  LOP3.LUT R16, R7, 0xffff, RZ, 0xc0, !PT ;  /* 0x0000ffff07107812 */ /* 0x000fe200078ec0ff */
[----:B-----5:R-:W-:Y:S01]  /*10d20*/  IMAD.IADD R7, R8, 0x1, R0 ;  /* 0x0000000108077824 */ /* 0x020fe200078e0200 */
[----:B------:R-:W-:Y:S01]  /*10d30*/  LEA.HI R2, R3, R2, RZ, 0x10 ;  /* 0x0000000203027211 */ /* 0x000fe200078f80ff */
[----:B------:R-:W-:-:S05]  /*10d40*/  IMAD.MOV.U32 R3, RZ, RZ, R10 ;  /* 0x000000ffff037224 */ /* 0x000fca00078e000a */
[----:B------:R1:W-:Y:S04]  /*10d50*/  STL [R1+0x10], R3 ;  /* 0x0000100301007387 */ /* 0x0003e80000100800 */
[----:B------:R1:W-:Y:S01]  /*10d60*/  STL [R1+0x18], R7 ;  /* 0x0000180701007387 */ /* 0x0003e20000100800 */
[----:B------:R-:W-:Y:S05]  /*10d70*/  @!P1 BRA `(.L_x_226) ;  /* 0x0000000000149947 */ /* 0x000fea0003800000 */
[----:B------:R-:W-:Y:S01]  /*10d80*/  IADD3 R6, P0, R17, UR4, RZ ;  /* 0x0000000411067c10 */ /* 0x000fe2000ff1e0ff */
[----:B------:R-:W-:-:S03]  /*10d90*/  ULDC.64 UR6, c[0x0][0x208] ;  /* 0x0000820000067ab9 */ /* 0x000fc60000000a00 */
[----:B-1----:R-:W-:-:S05]  /*10da0*/  IADD3.X R7, R9, UR5, RZ, P0, !PT ;  /* 0x0000000509077c10 */ /* 0x002fca00087fe4ff */
[----:B------:R2:W5:Y:S01]  /*10db0*/  LDG.E R6, desc[UR6][R6.64] ;  /* 0x0000000606067981 */ /* 0x000562000c1e1900 */
[----:B------:R-:W-:Y:S05]  /*10dc0*/  BRA `(.L_x_227) ;  /* 0x0000000000147947 */ /* 0x000fea0003800000 */
.L_x_226:
[----:B------:R-:W-:Y:S05]  /*10dd0*/  @!P0 BRA `(.L_x_227) ;  /* 0x0000000000108947 */ /* 0x000fea0003800000 */
[----:B------:R-:W-:Y:S02]  /*10de0*/  ULDC.64 UR4, c[0x0][0x208] ;  /* 0x0000820000047ab9 */ /* 0x000fe40000000a00 */
[----:B------:R-:W2:Y:S04]  /*10df0*/  LDG.E R6, desc[UR4][R4.64] ;  /* 0x0000000404067981 */ /* 0x000ea8000c1e1900 */
[----:B------:R-:W2:Y:S02]  /*10e00*/  LDG.E R4, desc[UR4][R4.64+0x4] ;  /* 0x0000040404047981 */ /* 0x000ea4000c1e1900 */
[----:B--2---:R-:W-:-:S07]  /*10e10*/  IMAD.IADD R6, R4, 0x1, -R6 ;  /* 0x0000000104067824 */ /* 0x004fce00078e0a06 */
.L_x_227:
[----:B-----5:R-:W-:Y:S01]  /*10e20*/  IMAD.IADD R6, R6, 0x1, -R0 ;  /* 0x0000000106067824 */ /* 0x020fe200078e0a00 */
[----:B------:R-:W-:Y:S01]  /*10e30*/  LOP3.LUT R9, R2, 0xff, RZ, 0xc0, !PT ;  /* 0x000000ff02097812 */ /* 0x000fe200078ec0ff */
[----:B------:R-:W-:Y:S01]  /*10e40*/  IMAD.MOV.U32 R4, RZ, RZ, RZ ;  /* 0x000000ffff047224 */ /* 0x000fe200078e00ff */
[----:B------:R-:W-:Y:S01]  /*10e50*/  BSSY B0, `(.L_x_228) ;  /* 0x000002a000007945 */ /* 0x000fe20003800000 */
[C---:B------:R-:W-:Y:S01]  /*10e60*/  VIADD R0, R6.reuse, 0xaf ;  /* 0x000000af06007836 */ /* 0x040fe20000000000 */
[----:B------:R-:W-:Y:S01]  /*10e70*/  ISETP.GE.AND P0, PT, R6, 0x1, PT ;  /* 0x000000010600780c */ /* 0x000fe20003f06270 */
[----:B------:R-:W-:Y:S01]  /*10e80*/  IMAD.MOV.U32 R10, RZ, RZ, R4 ;  /* 0x000000ffff0a7224 */ /* 0x000fe200078e0004 */
[----:B------:R3:W-:Y:S01]  /*10e90*/  STL [R1+0x38], R4 ;  /* 0x0000380401007387 */ /* 0x0007e20000100800 */
[----:B------:R-:W-:-:S05]  /*10ea0*/  IMAD.HI R0, R0, 0x2e8ba2e9, RZ ;  /* 0x2e8ba2e900007827 */ /* 0x000fca00078e02ff */
[----:B-1----:R-:W-:-:S04]  /*10eb0*/  SHF.R.U32.HI R3, RZ, 0x1f, R0 ;  /* 0x0000001fff037819 */ /* 0x002fc80000011600 */
[----:B------:R-:W-:-:S05]  /*10ec0*/  LEA.HI.SX32 R8, R0, R3, 0x1b ;  /* 0x0000000300087211 */ /* 0x000fca00078fdaff */
[----:B------:R3:W-:Y:S04]  /*10ed0*/  STL [R1+0x40], R8 ;  /* 0x0000400801007387 */ /* 0x0007e80000100800 */
[----:B------:R3:W-:Y:S01]  /*10ee0*/  STL [R1+0x58], R9 ;  /* 0x0000580901007387 */ /* 0x0007e20000100800 */
[----:B------:R-:W-:Y:S05]  /*10ef0*/  @!P0 BRA `(.L_x_229) ;  /* 0x00000000007c8947 */ /* 0x000fea0003800000 */
[----:B------:R-:W-:-:S04]  /*10f00*/  SHF.R.U32.HI R0, RZ, 0x10, R2 ;  /* 0x00000010ff007819 */ /* 0x000fc80000011602 */
[----:B------:R-:W-:-:S13]  /*10f10*/  ISETP.NE.AND P0, PT, R0, RZ, PT ;  /* 0x000000ff0000720c */ /* 0x000fda0003f05270 */
[----:B------:R-:W3:Y:S02]  /*10f20*/  @!P0 LDC R0, c[0x0][0x9f0] ;  /* 0x00027c00ff008b82 */ /* 0x000ee40000000800 */
[----:B---3--:R-:W-:-:S04]  /*10f30*/  IABS R4, R0 ;  /* 0x0000000000047213 */ /* 0x008fc80000000000 */
[----:B------:R-:W1:Y:S08]  /*10f40*/  I2F.RP R2, R4 ;  /* 0x0000000400027306 */ /* 0x000e700000209400 */
[----:B-1----:R-:W1:Y:S02]  /*10f50*/  MUFU.RCP R2, R2 ;  /* 0x0000000200027308 */ /* 0x002e640000001000 */
[----:B-1----:R-:W-:-:S06]  /*10f60*/  VIADD R2, R2, 0xffffffe ;  /* 0x0ffffffe02027836 */ /* 0x002fcc0000000000 */
[----:B------:R-:W1:Y:S02]  /*10f70*/  F2I.FTZ.U32.TRUNC.NTZ R3, R2 ;  /* 0x0000000200037305 */ /* 0x000e64000021f000 */
[----:B-1----:R-:W-:-:S04]  /*10f80*/  IMAD.MOV R2, RZ, RZ, -R3 ;  /* 0x000000ffff027224 */ /* 0x002fc800078e0a03 */
[----:B------:R-:W-:Y:S02]  /*10f90*/  IMAD R5, R2, R4, RZ ;  /* 0x0000000402057224 */ /* 0x000fe400078e02ff */
[----:B------:R-:W-:-:S04]  /*10fa0*/  IMAD.MOV.U32 R2, RZ, RZ, RZ ;  /* 0x000000ffff027224 */ /* 0x000fc800078e00ff */
[----:B--2---:R-:W-:Y:S01]  /*10fb0*/  IMAD.HI.U32 R7, R3, R5, R2 ;  /* 0x0000000503077227 */ /* 0x004fe200078e0002 */
[----:B------:R-:W-:Y:S02]  /*10fc0*/  IABS R2, R0 ;  /* 0x0000000000027213 */ /* 0x000fe40000000000 */
[----:B------:R-:W-:-:S03]  /*10fd0*/  IADD3 R5, R0, -0x1, R8 ;  /* 0xffffffff00057810 */ /* 0x000fc60007ffe008 */
[----:B------:R-:W-:Y:S01]  /*10fe0*/  IMAD.MOV R2, RZ, RZ, -R2 ;  /* 0x000000ffff027224 */ /* 0x000fe200078e0a02 */
[----:B------:R-:W-:Y:S02]  /*10ff0*/  IABS R3, R5 ;  /* 0x0000000500037213 */ /* 0x000fe40000000000 */
[----:B------:R-:W-:Y:S01]  /*11000*/  LOP3.LUT R5, R5, R0, RZ, 0x3c, !PT ;  /* 0x0000000005057212 */ /* 0x000fe200078e3cff */
[----:B------:R-:W-:Y:S02]  /*11010*/  IMAD.MOV.U32 R6, RZ, RZ, R2 ;  /* 0x000000ffff067224 */ /* 0x000fe400078e0002 */
[----:B------:R-:W-:Y:S01]  /*11020*/  IMAD.HI.U32 R2, R7, R3, RZ ;  /* 0x0000000307027227 */ /* 0x000fe200078e00ff */
[----:B------:R-:W-:-:S03]  /*11030*/  ISETP.GE.AND P2, PT, R5, RZ, PT ;  /* 0x000000ff0500720c */ /* 0x000fc60003f46270 */
[----:B------:R-:W-:-:S05]  /*11040*/  IMAD R3, R2, R6, R3 ;  /* 0x0000000602037224 */ /* 0x000fca00078e0203 */
[----:B------:R-:W-:-:S13]  /*11050*/  ISETP.GT.U32.AND P1, PT, R4, R3, PT ;  /* 0x000000030400720c */ /* 0x000fda0003f24070 */
[----:B------:R-:W-:Y:S02]  /*11060*/  @!P1 IMAD.IADD R3, R3, 0x1, -R4 ;  /* 0x0000000103039824 */ /* 0x000fe400078e0a04 */
[----:B------:R-:W-:Y:S01]  /*11070*/  @!P1 VIADD R2, R2, 0x1 ;  /* 0x0000000102029836 */ /* 0x000fe20000000000 */
[----:B------:R-:W-:Y:S02]  /*11080*/  ISETP.NE.AND P1, PT, R0, RZ, PT ;  /* 0x000000ff0000720c */ /* 0x000fe40003f25270 */
[----:B------:R-:W-:-:S13]  /*11090*/  ISETP.GE.U32.AND P0, PT, R3, R4, PT ;  /* 0x000000040300720c */ /* 0x000fda0003f06070 */
[----:B------:R-:W-:-:S04]  /*110a0*/  @P0 VIADD R2, R2, 0x1 ;  /* 0x0000000102020836 */ /* 0x000fc80000000000 */
[----:B------:R-:W-:Y:S01]  /*110b0*/  @!P2 IMAD.MOV R2, RZ, RZ, -R2 ;  /* 0x000000ffff02a224 */ /* 0x000fe200078e0a02 */
[----:B------:R-:W-:-:S05]  /*110c0*/  @!P1 LOP3.LUT R2, RZ, R0, RZ, 0x33, !PT ;  /* 0x00000000ff029212 */ /* 0x000fca00078e33ff */
[----:B------:R-:W-:-:S05]  /*110d0*/  IMAD.MOV.U32 R10, RZ, RZ, R2 ;  /* 0x000000ffff0a7224 */ /* 0x000fca00078e0002 */
[----:B------:R1:W-:Y:S02]  /*110e0*/  STL [R1+0x38], R10 ;  /* 0x0000380a01007387 */ /* 0x0003e40000100800 */
.L_x_229:
[----:B------:R-:W-:Y:S05]  /*110f0*/  BSYNC B0 ;  /* 0x0000000000007941 */ /* 0x000fea0003800000 */
.L_x_228:
[----:B------:R-:W-:Y:S01]  /*11100*/  IMAD.MOV.U32 R0, RZ, RZ, R10 ;  /* 0x000000ffff007224 */ /* 0x000fe200078e000a */
[----:B------:R-:W-:Y:S03]  /*11110*/  BSSY B7, `(.L_x_230) ;  /* 0x00003d7000077945 */ /* 0x000fe60003800000 */
[----:B------:R-:W-:-:S05]  /*11120*/  IMAD R2, R9, R0, RZ ;  /* 0x0000000009027224 */ /* 0x000fca00078e02ff */
[----:B------:R-:W-:Y:S01]  /*11130*/  VIADDMNMX R0, R2, R0, R8, PT ;  /* 0x0000000002007246 */ /* 0x000fe20003800108 */
[----:B------:R4:W-:Y:S03]  /*11140*/  STL [R1+0x24], R2 ;  /* 0x0000240201007387 */ /* 0x0009e60000100800 */
[----:B------:R-:W-:Y:S01]  /*11150*/  ISETP.GT.AND P0, PT, R0, R2, PT ;  /* 0x000000020000720c */ /* 0x000fe20003f04270 */
[----:B------:R4:W-:-:S12]  /*11160*/  STL [R1+0x30], R0 ;  /* 0x0000300001007387 */ /* 0x0009d80000100800 */
[----:B----4-:R-:W-:Y:S05]  /*11170*/  @P0 BRA `(.L_x_231) ;  /* 0x00000000004c0947 */ /* 0x010fea0003800000 */
[----:B------:R-:W4:Y:S02]  /*11180*/  S2R R0, SR_TID.X ;  /* 0x0000000000007919 */ /* 0x000f240000002100 */
[----:B----4-:R-:W-:-:S04]  /*11190*/  LOP3.LUT R0, R0, 0x7f, RZ, 0xc0, !PT ;  /* 0x0000007f00007812 */ /* 0x010fc800078ec0ff */
[----:B------:R-:W-:-:S13]  /*111a0*/  ISETP.NE.AND P0, PT, R0, RZ, PT ;  /* 0x000000ff0000720c */ /* 0x000fda0003f05270 */
[----:B------:R-:W-:Y:S05]  /*111b0*/  @P0 BRA `(.L_x_232) ;  /* 0x0000003c00300947 */ /* 0x000fea0003800000 */
[----:B------:R-:W4:Y:S01]  /*111c0*/  S2R R5, SR_LANEID ;  /* 0x0000000000057919 */ /* 0x000f220000000000 */
[----:B------:R-:W-:Y:S01]  /*111d0*/  VOTEU.ANY UR4, UPT, PT ;  /* 0x0000000000047886 */ /* 0x000fe200038e0100 */
[----:B------:R-:W5:Y:S01]  /*111e0*/  LDC.64 R2, c[0x0][0xc60] ;  /* 0x00031800ff027b82 */ /* 0x000f620000000a00 */
[----:B------:R-:W4:Y:S01]  /*111f0*/  FLO.U32 R0, UR4 ;  /* 0x0000000400007d00 */ /* 0x000f2200080e0000 */
[----:B------:R-:W-:Y:S01]  /*11200*/  ULDC.64 UR6, c[0x0][0x208] ;  /* 0x0000820000067ab9 */ /* 0x000fe20000000a00 */
[----:B----4-:R-:W-:-:S06]  /*11210*/  ISETP.EQ.U32.AND P0, PT, R0, R5, PT ;  /* 0x000000050000720c */ /* 0x010fcc0003f02070 */
[----:B------:R-:W5:Y:S07]  /*11220*/  POPC R5, UR4 ;  /* 0x0000000400057d09 */ /* 0x000f6e0008000000 */
[----:B-----5:R-:W4:Y:S01]  /*11230*/  @P0 ATOMG.E.ADD.STRONG.GPU PT, R3, desc[UR6][R2.64], R5 ;  /* 0x00000005020309a8 */ /* 0x020f2200081ee1c6 */
[----:B---3--:R-:W3:Y:S02]  /*11240*/  S2R R4, SR_LTMASK ;  /* 0x0000000000047919 */ /* 0x008ee40000003900 */
[----:B---3--:R-:W-:-:S04]  /*11250*/  LOP3.LUT R4, R4, UR4, RZ, 0xc0, !PT ;  /* 0x0000000404047c12 */ /* 0x008fc8000f8ec0ff */
[----:B--2---:R-:W2:Y:S01]  /*11260*/  POPC R7, R4 ;  /* 0x0000000400077309 */ /* 0x004ea20000000000 */
[----:B----4-:R-:W2:Y:S02]  /*11270*/  SHFL.IDX PT, R0, R3, R0, 0x1f ;  /* 0x00001f0003007589 */ /* 0x010ea400000e0000 */
[----:B--2---:R-:W-:-:S05]  /*11280*/  IADD3 R0, R0, UR38, R7 ;  /* 0x0000002600007c10 */ /* 0x004fca000fffe007 */
[----:B------:R4:W-:Y:S01]  /*11290*/  STL [R1], R0 ;  /* 0x0000000001007387 */ /* 0x0009e20000100800 */
[----:B------:R-:W-:Y:S05]  /*112a0*/  BRA `(.L_x_232) ;  /* 0x0000003800f47947 */ /* 0x000fea0003800000 */
.L_x_231:
[----:B------:R-:W-:Y:S01]  /*112b0*/  VIADD R0, R18, 0x1e400 ;  /* 0x0001e40012007836 */ /* 0x000fe20000000000 */
[----:B------:R-:W-:Y:S04]  /*112c0*/  BSSY B6, `(.L_x_233) ;  /* 0x0000013000067945 */ /* 0x000fe80003800000 */
[----:B------:R-:W-:-:S13]  /*112d0*/  LOP3.LUT P0, RZ, R0, 0x3ff, RZ, 0xc0, !PT ;  /* 0x000003ff00ff7812 */ /* 0x000fda000780c0ff */
[----:B------:R-:W-:Y:S05]  /*112e0*/  @!P0 BRA `(.L_x_234) ;  /* 0x0000000000408947 */ /* 0x000fea0003800000 */
[----:B------:R-:W-:Y:S01]  /*112f0*/  MOV R2, 0x0 ;  /* 0x0000000000027802 */ /* 0x000fe20000000f00 */
[----:B------:R-:W-:Y:S01]  /*11300*/  ULDC.64 UR6, c[0x4][0xa0] ;  /* 0x0100280000067ab9 */ /* 0x000fe20000000a00 */
[----:B------:R-:W-:Y:S01]  /*11310*/  ULDC.64 UR8, c[0x4][0xa8] ;  /* 0x01002a0000087ab9 */ /* 0x000fe20000000a00 */
[----:B------:R-:W-:Y:S01]  /*11320*/  ULDC.64 UR4, c[0x4][0x28] ;  /* 0x01000a0000047ab9 */ /* 0x000fe20000000a00 */
[----:B---3--:R-:W-:Y:S02]  /*11330*/  IMAD.U32 R4, RZ, RZ, UR6 ;  /* 0x00000006ff047e24 */ /* 0x008fe4000f8e00ff */
[----:B------:R-:W3:Y:S01]  /*11340*/  LDC.64 R2, c[0x4][R2] ;  /* 0x0100000002027b82 */ /* 0x000ee20000000a00 */
[----:B------:R-:W-:Y:S02]  /*11350*/  IMAD.U32 R5, RZ, RZ, UR7 ;  /* 0x00000007ff057e24 */ /* 0x000fe4000f8e00ff */
[----:B------:R-:W-:Y:S02]  /*11360*/  IMAD.U32 R6, RZ, RZ, UR8 ;  /* 0x00000008ff067e24 */ /* 0x000fe4000f8e00ff */
[----:B--2---:R-:W-:-:S02]  /*11370*/  IMAD.U32 R7, RZ, RZ, UR9 ;  /* 0x00000009ff077e24 */ /* 0x004fc4000f8e00ff */
[----:B-1----:R-:W-:Y:S02]  /*11380*/  IMAD.U32 R10, RZ, RZ, UR4 ;  /* 0x00000004ff0a7e24 */ /* 0x002fe4000f8e00ff */
[----:B0-----:R-:W-:Y:S02]  /*11390*/  IMAD.U32 R11, RZ, RZ, UR5 ;  /* 0x00000005ff0b7e24 */ /* 0x001fe4000f8e00ff */
[----:B------:R-:W-:Y:S02]  /*113a0*/  IMAD.MOV.U32 R8, RZ, RZ, 0x70 ;  /* 0x00000070ff087424 */ /* 0x000fe400078e00ff */
[----:B------:R-:W-:Y:S02]  /*113b0*/  IMAD.MOV.U32 R12, RZ, RZ, 0x1 ;  /* 0x00000001ff0c7424 */ /* 0x000fe400078e00ff */
[----:B------:R-:W-:-:S07]  /*113c0*/  IMAD.MOV.U32 R13, RZ, RZ, RZ ;  /* 0x000000ffff0d7224 */ /* 0x000fce00078e00ff */
[----:B------:R-:W-:-:S07]  /*113d0*/  LEPC R20, `(.L_x_234) ;  /* 0x000000001014794e */ /* 0x000fce0000000000 */
[----:B---3--:R-:W-:Y:S05]  /*113e0*/  CALL.ABS.NOINC R2 ;  /* 0x0000000002007343 */ /* 0x008fea0003c00000 */
.L_x_234:
[----:B------:R-:W-:Y:S05]  /*113f0*/  BSYNC B6 ;  /* 0x0000000000067941 */ /* 0x000fea0003800000 */
.L_x_233:
        /* <DEDUP_REMOVED lines=8> */
[----:B------:R4:W4:Y:S01]  /*11480*/  LDC.64 R2, c[0x4][R0] ;  /* 0x0100000000027b82 */ /* 0x0009220000000a00 */
[----:B---3--:R-:W-:Y:S02]  /*11490*/  IMAD.U32 R4, RZ, RZ, UR6 ;  /* 0x00000006ff047e24 */ /* 0x008fe4000f8e00ff */
        /* <DEDUP_REMOVED lines=9> */
[----:B----4-:R-:W-:Y:S05]  /*11530*/  CALL.ABS.NOINC R2 ;  /* 0x0000000002007343 */ /* 0x010fea0003c00000 */
.L_x_237:
        /* <DEDUP_REMOVED lines=16> */
.L_x_236:
[----:B------:R-:W-:Y:S05]  /*11640*/  BSYNC B6 ;  /* 0x0000000000067941 */ /* 0x000fea0003800000 */
.L_x_235:
[----:B---3--:R-:W3:Y:S01]  /*11650*/  LDL.LU R4, [R1+0x20] ;  /* 0x0000200001047983 */ /* 0x008ee20000300800 */
[----:B------:R-:W-:-:S03]  /*11660*/  ULDC.64 UR4, c[0x0][0x9f8] ;  /* 0x00027e0000047ab9 */ /* 0x000fc60000000a00 */
[----:B--2---:R-:W2:Y:S01]  /*11670*/  LDL R7, [R1+0x10] ;  /* 0x0000100001077983 */ /* 0x004ea20000100800 */
[----:B------:R-:W-:Y:S01]  /*11680*/  ISETP.NE.U32.AND P0, PT, RZ, UR4, PT ;  /* 0x00000004ff007c0c */ /* 0x000fe2000bf05070 */
[----:B------:R-:W-:Y:S02]  /*11690*/  ULDC.64 UR6, c[0x0][0x208] ;  /* 0x0000820000067ab9 */ /* 0x000fe40000000a00 */
[----:B------:R-:W4:Y:S01]  /*116a0*/  LDL R0, [R1+0x30] ;  /* 0x0000300001007983 */ /* 0x000f220000100800 */
[----:B------:R-:W-:-:S13]  /*116b0*/  ISETP.NE.AND.EX P0, PT, RZ, UR5, PT, P0 ;  /* 0x00000005ff007c0c */ /* 0x000fda000bf05300 */
[----:B------:R-:W-:-:S04]  /*116c0*/  @P0 IADD3 R2, P1, R17, UR4, RZ ;  /* 0x0000000411020c10 */ /* 0x000fc8000ff3e0ff */
[----:B---3--:R-:W-:Y:S01]  /*116d0*/  @P0 IADD3.X R3, R4, UR5, RZ, P1, !PT ;  /* 0x0000000504030c10 */ /* 0x008fe20008ffe4ff */
[----:B------:R-:W-:-:S04]  /*116e0*/  ULDC.64 UR4, c[0x0][0xa08] ;  /* 0x0002820000047ab9 */ /* 0x000fc80000000a00 */
[----:B--2---:R2:W3:Y:S02]  /*116f0*/  @P0 LDG.E R7, desc[UR6][R2.64] ;  /* 0x0000000602070981 */ /* 0x0044e4000c1e1900 */
[----:B--2---:R-:W2:Y:S01]  /*11700*/  LDC.64 R2, c[0x0][0x418] ;  /* 0x00010600ff027b82 */ /* 0x004ea20000000a00 */
[----:B----4-:R-:W-:Y:S01]  /*11710*/  VIADD R0, R0, 0xffffffff ;  /* 0xffffffff00007836 */ /* 0x010fe20000000000 */
[----:B---3--:R-:W-:Y:S01]  /*11720*/  SHF.R.S32.HI R8, RZ, 0x1f, R7 ;  /* 0x0000001fff087819 */ /* 0x008fe20000011407 */
[----:B------:R3:W-:Y:S04]  /*11730*/  @P0 STL [R1+0x10], R7 ;  /* 0x0000100701000387 */ /* 0x0007e80000100800 */
[----:B------:R3:W-:Y:S01]  /*11740*/  STL [R1+0x20], R8 ;  /* 0x0000200801007387 */ /* 0x0007e20000100800 */
[----:B--2---:R-:W-:Y:S01]  /*11750*/  LOP3.LUT P0, RZ, R2, UR4, RZ, 0xfc, !PT ;  /* 0x0000000402ff7c12 */ /* 0x004fe2000f80fcff */
[----:B------:R-:W-:-:S03]  /*11760*/  UMOV UR4, 0xffffffff ;  /* 0xffffffff00047882 */ /* 0x000fc60000000000 */
[----:B------:R-:W-:-:S04]  /*11770*/  LOP3.LUT P0, RZ, R3, UR5, RZ, 0xfc, P0 ;  /* 0x0000000503ff7c12 */ /* 0x000fc8000800fcff */
[----:B------:R-:W-:Y:S01]  /*11780*/  SEL R17, R7, RZ, !P0 ;  /* 0x000000ff07117207 */ /* 0x000fe20004000000 */
[----:B---3--:R-:W-:Y:S08]  /*11790*/  BRA.DIV UR4, `(.L_x_238) ;  /* 0x0000004a04887947 */ /* 0x008ff0000b800000 */
[----:B------:R-:W2:Y:S02]  /*117a0*/  S2R R4, SR_TID.X ;  /* 0x0000000000047919 */ /* 0x000ea40000002100 */
[----:B--2---:R-:W-:-:S04]  /*117b0*/  SHF.R.U32.HI R4, RZ, 0x5, R4 ;  /* 0x00000005ff047819 */ /* 0x004fc80000011604 */
[----:B------:R-:W-:-:S05]  /*117c0*/  LOP3.LUT R4, R4, 0x3, RZ, 0xc0, !PT ;  /* 0x0000000304047812 */ /* 0x000fca00078ec0ff */
[----:B------:R2:W3:Y:S02]  /*117d0*/  SHFL.IDX PT, R14, R4, RZ, 0x1f ;  /* 0x00001fff040e7589 */ /* 0x0004e400000e0000 */
.L_x_339:
[----:B--2---:R-:W2:Y:S01]  /*117e0*/  LDL.LU R4, [R1+0x1c] ;  /* 0x00001c0001047983 */ /* 0x004ea20000300800 */
[----:B------:R-:W-:Y:S02]  /*117f0*/  PLOP3.LUT P1, PT, PT, PT, PT, 0x8, 0x0 ;  /* 0x000000000000781c */ /* 0x000fe40003f2e170 */
[----:B---3--:R-:W-:Y:S01]  /*11800*/  ISETP.NE.AND P0, PT, R14, RZ, PT ;  /* 0x000000ff0e00720c */ /* 0x008fe20003f05270 */
[----:B------:R3:W-:Y:S01]  /*11810*/  STL [R1+0x8], R0 ;  /* 0x0000080001007387 */ /* 0x0007e20000100800 */
[----:B--2---:R-:W-:-:S09]  /*11820*/  LOP3.LUT R4, R4, 0xfffffffe, RZ, 0xc0, !PT ;  /* 0xfffffffe04047812 */ /* 0x004fd200078ec0ff */
[----:B------:R-:W-:-:S05]  /*11830*/  @P1 LOP3.LUT R4, R4, 0x1, RZ, 0xfc, !PT ;  /* 0x0000000104041812 */ /* 0x000fca00078efcff */
[----:B------:R3:W-:Y:S01]  /*11840*/  STL [R1+0x1c], R4 ;  /* 0x00001c0401007387 */ /* 0x0007e20000100800 */
[----:B------:R-:W-:Y:S05]  /*11850*/  @P0 BRA `(.L_x_239) ;  /* 0x0000000400240947 */ /* 0x000fea0003800000 */
[----:B------:R-:W-:-:S03]  /*11860*/  UMOV UR4, 0xffffffff ;  /* 0xffffffff00047882 */ /* 0x000fc60000000000 */
[----:B------:R-:W-:Y:S05]  /*11870*/  BRA.DIV UR4, `(.L_x_240) ;  /* 0x0000004a04847947 */ /* 0x000fea000b800000 */
[----:B------:R-:W-:-:S13]  /*11880*/  ELECT P6, URZ, PT ;  /* 0x00000000003f782f */ /* 0x000fda00038c0000 */
.L_x_342:
[----:B------:R-:W-:Y:S05]  /*11890*/  @!P6 BRA `(.L_x_239) ;  /* 0x000000040014e947 */ /* 0x000fea0003800000 */
[----:B------:R-:W-:-:S04]  /*118a0*/  ISETP.NE.U32.AND P0, PT, R2, RZ, PT ;  /* 0x000000ff0200720c */ /* 0x000fc80003f05070 */
[----:B------:R-:W-:-:S13]  /*118b0*/  ISETP.NE.AND.EX P0, PT, R3, RZ, PT, P0 ;  /* 0x000000ff0300720c */ /* 0x000fda0003f05300 */
[----:B------:R-:W-:Y:S05]  /*118c0*/  @!P0 BRA `(.L_x_241) ;  /* 0x0000000000548947 */ /* 0x000fea0003800000 */
[----:B------:R-:W2:Y:S01]  /*118d0*/  LDC R6, c[0x0][0x43c] ;  /* 0x00010f00ff067b82 */ /* 0x000ea20000000800 */
[----:B------:R-:W-:Y:S01]  /*118e0*/  IMAD.MOV.U32 R9, RZ, RZ, R0 ;  /* 0x000000ffff097224 */ /* 0x000fe200078e0000 */
[----:B------:R-:W-:Y:S01]  /*118f0*/  ULDC.64 UR4, c[0x0][0x428] ;  /* 0x00010a0000047ab9 */ /* 0x000fe20000000a00 */
[----:B------:R-:W-:Y:S02]  /*11900*/  ULDC.64 UR6, c[0x0][0x208] ;  /* 0x0000820000067ab9 */ /* 0x000fe40000000a00 */
[----:B---3--:R-:W-:Y:S01]  /*11910*/  IMAD.MOV.U32 R0, RZ, RZ, R9 ;  /* 0x000000ffff007224 */ /* 0x008fe200078e0009 */
[----:B--2---:R-:W-:-:S13]  /*11920*/  ISETP.NE.AND P0, PT, R6, 0x1, PT ;  /* 0x000000010600780c */ /* 0x004fda0003f05270 */
[----:B------:R-:W2:Y:S02]  /*11930*/  @P0 LDC.64 R4, c[0x0][0x440] ;  /* 0x00011000ff040b82 */ /* 0x000ea40000000a00 */
[----:B--2---:R-:W-:-:S05]  /*11940*/  @P0 IMAD.HI.U32 R4, R9, R4, RZ ;  /* 0x0000000409040227 */ /* 0x004fca00078e00ff */
[----:B------:R-:W-:-:S04]  /*11950*/  @P0 SHF.R.U32.HI R0, RZ, R5, R4 ;  /* 0x00000005ff000219 */ /* 0x000fc80000011604 */
[--C-:B------:R-:W-:Y:S01]  /*11960*/  SHF.R.S32.HI R5, RZ, 0x1f, R0.reuse ;  /* 0x0000001fff057819 */ /* 0x100fe20000011400 */
[----:B------:R-:W-:-:S04]  /*11970*/  IMAD.MOV R4, RZ, RZ, -R0 ;  /* 0x000000ffff047224 */ /* 0x000fc800078e0a00 */
[----:B------:R-:W-:Y:S02]  /*11980*/  IMAD R9, R6, R4, R9 ;  /* 0x0000000406097224 */ /* 0x000fe400078e0209 */
[----:B------:R-:W-:Y:S02]  /*11990*/  IMAD R6, R8, UR4, RZ ;  /* 0x0000000408067c24 */ /* 0x000fe4000f8e02ff */
[----:B------:R-:W-:Y:S01]  /*119a0*/  IMAD.MOV.U32 R4, RZ, RZ, R0 ;  /* 0x000000ffff047224 */ /* 0x000fe200078e0000 */
[----:B------:R2:W-:Y:S01]  /*119b0*/  STL [R1+0x8], R9 ;  /* 0x0000080901007387 */ /* 0x0005e20000100800 */
[C---:B------:R-:W-:Y:S02]  /*119c0*/  IMAD R0, R7.reuse, UR5, R6 ;  /* 0x0000000507007c24 */ /* 0x040fe4000f8e0206 */
[----:B------:R-:W-:-:S04]  /*119d0*/  IMAD.WIDE.U32 R4, R7, UR4, R4 ;  /* 0x0000000407047c25 */ /* 0x000fc8000f8e0004 */
[----:B------:R-:W-:Y:S01]  /*119e0*/  IMAD.IADD R0, R5, 0x1, R0 ;  /* 0x0000000105007824 */ /* 0x000fe200078e0200 */
[----:B------:R-:W-:-:S04]  /*119f0*/  LEA R2, P0, R4, R2, 0x2 ;  /* 0x0000000204027211 */ /* 0x000fc800078010ff */
[----:B------:R-:W-:-:S05]  /*11a00*/  LEA.HI.X R3, R4, R3, R0, 0x2, P0 ;  /* 0x0000000304037211 */ /* 0x000fca00000f1400 */
[----:B------:R2:W5:Y:S04]  /*11a10*/  LDG.E R17, desc[UR6][R2.64] ;  /* 0x0000000602117981 */ /* 0x000568000c1e1900 */
.L_x_241:
[----:B--2---:R-:W2:Y:S01]  /*11a20*/  LDL R2, [R1+0x14] ;  /* 0x0000140001027983 */ /* 0x004ea20000100800 */
[----:B---3--:R-:W-:Y:S01]  /*11a30*/  IMAD R0, R19, 0x8, R18 ;  /* 0x0000000813007824 */ /* 0x008fe200078e0212 */
[----:B--2---:R-:W-:-:S04]  /*11a40*/  SHF.L.U32 R2, R2, 0x1f, RZ ;  /* 0x0000001f02027819 */ /* 0x004fc800000006ff */
[----:B------:R-:W2:Y:S02]  /*11a50*/  SYNCS.PHASECHK.TRANS64.TRYWAIT P0, [R0+URZ+0x34840], R2 ;  /* 0x03484002000075a7 */ /* 0x000ea4000800017f */
[----:B--2---:R-:W-:Y:S05]  /*11a60*/  @!P0 BRA `(.L_x_242) ;  /* 0x0000004800288947 */ /* 0x004fea0003800000 */
.L_x_343:
[----:B------:R-:W3:Y:S02]  /*11a70*/  S2R R3, SR_TID.X ;  /* 0x0000000000037919 */ /* 0x000ee40000002100 */
[----:B---3--:R-:W-:-:S04]  /*11a80*/  LOP3.LUT R3, R3, 0x7f, RZ, 0xc0, !PT ;  /* 0x0000007f03037812 */ /* 0x008fc800078ec0ff */
[----:B------:R-:W-:-:S13]  /*11a90*/  ISETP.NE.AND P0, PT, R3, RZ, PT ;  /* 0x000000ff0300720c */ /* 0x000fda0003f05270 */
[----:B------:R-:W-:Y:S05]  /*11aa0*/  @P0 BRA `(.L_x_243) ;  /* 0x00000000001c0947 */ /* 0x000fea0003800000 */
[----:B------:R-:W3:Y:S01]  /*11ab0*/  S2R R3, SR_TID.X ;  /* 0x0000000000037919 */ /* 0x000ee20000002100 */
[----:B--2---:R-:W-:-:S04]  /*11ac0*/  IMAD.MOV.U32 R2, RZ, RZ, 0xb000 ;  /* 0x0000b000ff027424 */ /* 0x004fc800078e00ff */
[----:B------:R4:W-:Y:S01]  /*11ad0*/  SYNCS.ARRIVE.TRANS64 RZ, [R0+URZ+0x34830], R2 ;  /* 0x0348300200ff79a7 */ /* 0x0009e2000800003f */
[----:B---3--:R-:W-:-:S04]  /*11ae0*/  LOP3.LUT R3, R3, 0x1f, RZ, 0xc0, !PT ;  /* 0x0000001f03037812 */ /* 0x008fc800078ec0ff */
[----:B------:R-:W-:-:S13]  /*11af0*/  ISETP.NE.AND P0, PT, R3, RZ, PT ;  /* 0x000000ff0300720c */ /* 0x000fda0003f05270 */
[----:B----4-:R-:W-:Y:S05]  /*11b00*/  @!P0 BRA `(.L_x_243) ;  /* 0x0000000000048947 */ /* 0x010fea0003800000 */
[----:B------:R-:W-:Y:S01]  /*11b10*/  BPT.TRAP 0x1 ;  /* 0x000000040000795c */ /* 0x000fe20000300000 */
.L_x_243:
[----:B------:R-:W3:Y:S04]  /*11b20*/  LDL R4, [R1+0x8] ;  /* 0x0000080001047983 */ /* 0x000ee80000100800 */
[----:B------:R-:W4:Y:S04]  /*11b30*/  LDL R3, [R1+0x18] ;  /* 0x0000180001037983 */ /* 0x000f280000100800 */
[----:B--2---:R-:W2:Y:S01]  /*11b40*/  LDL.LU R2, [R1+0x1c] ;  /* 0x00001c0001027983 */ /* 0x004ea20000300800 */
[----:B------:R-:W-:Y:S01]  /*11b50*/  R2UR UR9, R0 ;  /* 0x00000000000972ca */ /* 0x000fe200000e0000 */
[----:B------:R-:W-:Y:S01]  /*11b60*/  IMAD R0, R19, 0xb000, R18 ;  /* 0x0000b00013007824 */ /* 0x000fe200078e0212 */
[----:B------:R-:W-:Y:S01]  /*11b70*/  PLOP3.LUT P0, PT, PT, PT, PT, 0x80, 0x0 ;  /* 0x000000000000781c */ /* 0x000fe20003f0f070 */
[----:B------:R-:W-:Y:S01]  /*11b80*/  UIADD3 UR4, UP0, UR36, 0x370, URZ ;  /* 0x0000037024047890 */ /* 0x000fe2000ff1e03f */
[----:B------:R-:W-:Y:S01]  /*11b90*/  R2UR UR12, R16 ;  /* 0x00000000100c72ca */ /* 0x000fe200000e0000 */
[----:B------:R-:W-:Y:S01]  /*11ba0*/  UMOV UR10, URZ ;  /* 0x0000003f000a7c82 */ /* 0x000fe20008000000 */
[----:B------:R-:W-:Y:S01]  /*11bb0*/  R2UR UR6, R0 ;  /* 0x00000000000672ca */ /* 0x000fe200000e0000 */
[----:B------:R-:W-:Y:S01]  /*11bc0*/  UMOV UR7, 0x14f00000 ;  /* 0x14f0000000077882 */ /* 0x000fe20000000000 */
[----:B-----5:R-:W-:Y:S01]  /*11bd0*/  R2UR UR13, R17 ;  /* 0x00000000110d72ca */ /* 0x020fe200000e0000 */
[----:B------:R-:W-:-:S04]  /*11be0*/  UMOV UR15, 0x40 ;  /* 0x00000040000f7882 */ /* 0x000fc80000000000 */
[----:B------:R-:W-:-:S06]  /*11bf0*/  UIADD3 UR9, UR9, 0x34830, URZ ;  /* 0x0003483009097890 */ /* 0x000fcc000fffe03f */
[----:B------:R-:W-:Y:S02]  /*11c00*/  UIADD3 UR8, UR6, 0x1e400, URZ ;  /* 0x0001e40006087890 */ /* 0x000fe4000fffe03f */
[----:B------:R-:W-:-:S03]  /*11c10*/  UIADD3 UR14, UR6, 0x23c00, URZ ;  /* 0x00023c00060e7890 */ /* 0x000fc6000fffe03f */
[----:B------:R-:W-:Y:S01]  /*11c20*/  UMOV UR6, 0x0 ;  /* 0x0000000000067882 */ /* 0x000fe20000000000 */
[----:B---3--:R-:W-:Y:S02]  /*11c30*/  R2UR UR11, R4 ;  /* 0x00000000040b72ca */ /* 0x008fe400000e0000 */
[----:B----4-:R-:W-:Y:S02]  /*11c40*/  R2UR UR5, R3 ;  /* 0x00000000030572ca */ /* 0x010fe400000e0000 */
[----:B--2---:R-:W-:-:S04]  /*11c50*/  LOP3.LUT R2, R2, 0xfffffffe, RZ, 0xc0, !PT ;  /* 0xfffffffe02027812 */ /* 0x004fc800078ec0ff */
[----:B------:R-:W-:-:S07]  /*11c60*/  @P0 LOP3.LUT R2, R2, 0x1, RZ, 0xfc, !PT ;  /* 0x0000000102020812 */ /* 0x000fce00078efcff */
[----:B------:R-:W-:Y:S01]  /*11c70*/  UIMAD UR11, UR11, 0xb0, UR5 ;  /* 0x000000b00b0b78a4 */ /* 0x000fe2000f8e0205 */
[----:B------:R2:W-:Y:S01]  /*11c80*/  STL [R1+0x1c], R2 ;  /* 0x00001c0201007387 */ /* 0x0005e20000100800 */
[----:B------:R-:W-:-:S09]  /*11c90*/  UIADD3.X UR5, URZ, UR37, URZ, UP0, !UPT ;  /* 0x000000253f057290 */ /* 0x000fd200087fe43f */
[----:B------:R3:W-:Y:S02]  /*11ca0*/  UTMALDG.4D [UR8], [UR4], desc[UR6] ;  /* 0x00000608040075b4 */ /* 0x0007e40008019000 */
[----:B---3--:R-:W-:Y:S01]  /*11cb0*/  UMOV UR8, UR14 ;  /* 0x0000000e00087c82 */ /* 0x008fe20008000000 */
[----:B------:R-:W-:Y:S02]  /*11cc0*/  UMOV UR10, UR15 ;  /* 0x0000000f000a7c82 */ /* 0x000fe40008000000 */
[----:B------:R2:W-:Y:S02]  /*11cd0*/  UTMALDG.4D [UR8], [UR4], desc[UR6] ;  /* 0x00000608040075b4 */ /* 0x0005e40008019000 */
[----:B--2---:R-:W-:Y:S01]  /*11ce0*/  NOP ;  /* 0x0000000000007918 */ /* 0x004fe20000000000 */
.L_x_239:
[----:B------:R-:W2:Y:S04]  /*11cf0*/  LDL.LU R3, [R1+0x34] ;  /* 0x0000340001037983 */ /* 0x000ea80000300800 */
[----:B------:R-:W4:Y:S04]  /*11d00*/  LDL.LU R5, [R1+0x2c] ;  /* 0x00002c0001057983 */ /* 0x000f280000300800 */
[----:B---3--:R-:W3:Y:S01]  /*11d10*/  LDL.LU R4, [R1+0x3c] ;  /* 0x00003c0001047983 */ /* 0x008ee20000300800 */
[----:B------:R-:W-:Y:S05]  /*11d20*/  WARPSYNC.ALL ;  /* 0x0000000000007948 */ /* 0x000fea0003800000 */
[----:B------:R-:W-:Y:S01]  /*11d30*/  ULDC.64 UR6, c[0x0][0xa00] ;  /* 0x0002800000067ab9 */ /* 0x000fe20000000a00 */
[----:B------:R-:W-:Y:S01]  /*11d40*/  ULDC.64 UR4, c[0x0][0x298] ;  /* 0x0000a60000047ab9 */ /* 0x000fe20000000a00 */
[----:B------:R-:W-:Y:S01]  /*11d50*/  BAR.SYNC.DEFER_BLOCKING 0x8, 0x180 ;  /* 0x0206000000007b1d */ /* 0x000fe20000010000 */
[----:B------:R-:W-:Y:S01]  /*11d60*/  ISETP.NE.U32.AND P0, PT, RZ, UR6, PT ;  /* 0x00000006ff007c0c */ /* 0x000fe2000bf05070 */
[----:B------:R-:W-:-:S03]  /*11d70*/  VIADD R2, R18, 0x16400 ;  /* 0x0001640012027836 */ /* 0x000fc60000000000 */
[----:B------:R-:W-:Y:S01]  /*11d80*/  ISETP.NE.AND.EX P0, PT, RZ, UR7, PT, P0 ;  /* 0x00000007ff007c0c */ /* 0x000fe2000bf05300 */
[----:B------:R-:W-:Y:S01]  /*11d90*/  BSSY B6, `(.L_x_244) ;  /* 0x000001e000067945 */ /* 0x000fe20003800000 */
[----:B------:R-:W-:Y:S02]  /*11da0*/  LOP3.LUT P1, RZ, R2, 0x3ff, RZ, 0xc0, !PT ;  /* 0x000003ff02ff7812 */ /* 0x000fe4000782c0ff */
[----:B--2---:R-:W-:Y:S02]  /*11db0*/  SHF.R.S32.HI R0, RZ, 0x1f, R3 ;  /* 0x0000001fff007819 */ /* 0x004fe40000011403 */
[----:B----4-:R-:W-:-:S03]  /*11dc0*/  SEL R5, R5, RZ, !P0 ;  /* 0x000000ff05057207 */ /* 0x010fc60004000000 */
[----:B------:R-:W-:Y:S01]  /*11dd0*/  IMAD R0, R0, UR4, RZ ;  /* 0x0000000400007c24 */ /* 0x000fe2000f8e02ff */
[----:B---3--:R-:W-:-:S03]  /*11de0*/  SEL R4, R4, RZ, !P0 ;  /* 0x000000ff04047207 */ /* 0x008fc60004000000 */
[C---:B------:R-:W-:Y:S02]  /*11df0*/  IMAD R0, R3.reuse, UR5, R0 ;  /* 0x0000000503007c24 */ /* 0x040fe4000f8e0200 */
[----:B------:R-:W-:-:S04]  /*11e00*/  IMAD.WIDE.U32 R2, R3, UR4, RZ ;  /* 0x0000000403027c25 */ /* 0x000fc8000f8e00ff */
[----:B------:R-:W-:Y:S01]  /*11e10*/  IMAD.IADD R0, R3, 0x1, R0 ;  /* 0x0000000103007824 */ /* 0x000fe200078e0200 */
[----:B------:R2:W-:Y:S04]  /*11e20*/  STL.64 [R1+0x50], R2 ;  /* 0x0000500201007387 */ /* 0x0005e80000100a00 */
[----:B------:R2:W-:Y:S04]  /*11e30*/  STL [R1+0x2c], R5 ;  /* 0x00002c0501007387 */ /* 0x0005e80000100800 */
[----:B------:R2:W-:Y:S04]  /*11e40*/  STL [R1+0x3c], R4 ;  /* 0x00003c0401007387 */ /* 0x0005e80000100800 */
[----:B------:R2:W-:Y:S01]  /*11e50*/  STL [R1+0x34], R0 ;  /* 0x0000340001007387 */ /* 0x0005e20000100800 */
[----:B------:R-:W-:Y:S05]  /*11e60*/  @!P1 BRA `(.L_x_245) ;  /* 0x0000000000409947 */ /* 0x000fea0003800000 */
[----:B--2---:R-:W-:Y:S01]  /*11e70*/  MOV R2, 0x0 ;  /* 0x0000000000027802 */ /* 0x004fe20000000f00 */
[----:B------:R-:W-:Y:S01]  /*11e80*/  ULDC.64 UR6, c[0x4][0xa0] ;  /* 0x0100280000067ab9 */ /* 0x000fe20000000a00 */
[----:B------:R-:W-:Y:S01]  /*11e90*/  ULDC.64 UR8, c[0x4][0xa8] ;  /* 0x01002a0000087ab9 */ /* 0x000fe20000000a00 */
[----:B------:R-:W-:Y:S01]  /*11ea0*/  ULDC.64 UR4, c[0x4][0x20] ;  /* 0x0100080000047ab9 */ /* 0x000fe20000000a00 */
[----:B------:R-:W-:Y:S02]  /*11eb0*/  IMAD.U32 R4, RZ, RZ, UR6 ;  /* 0x00000006ff047e24 */ /* 0x000fe4000f8e00ff */
[----:B------:R-:W2:Y:S01]  /*11ec0*/  LDC.64 R2, c[0x4][R2] ;  /* 0x0100000002027b82 */ /* 0x000ea20000000a00 */
[----:B------:R-:W-:Y:S02]  /*11ed0*/  IMAD.U32 R5, RZ, RZ, UR7 ;  /* 0x00000007ff057e24 */ /* 0x000fe4000f8e00ff */
[----:B------:R-:W-:Y:S02]  /*11ee0*/  IMAD.U32 R6, RZ, RZ, UR8 ;  /* 0x00000008ff067e24 */ /* 0x000fe4000f8e00ff */
[----:B------:R-:W-:-:S02]  /*11ef0*/  IMAD.U32 R7, RZ, RZ, UR9 ;  /* 0x00000009ff077e24 */ /* 0x000fc4000f8e00ff */
[----:B-1----:R-:W-:Y:S02]  /*11f00*/  IMAD.U32 R10, RZ, RZ, UR4 ;  /* 0x00000004ff0a7e24 */ /* 0x002fe4000f8e00ff */
[----:B0-----:R-:W-:Y:S02]  /*11f10*/  IMAD.U32 R11, RZ, RZ, UR5 ;  /* 0x00000005ff0b7e24 */ /* 0x001fe4000f8e00ff */
[----:B------:R-:W-:Y:S02]  /*11f20*/  IMAD.MOV.U32 R8, RZ, RZ, 0x70 ;  /* 0x00000070ff087424 */ /* 0x000fe400078e00ff */
[----:B------:R-:W-:Y:S02]  /*11f30*/  IMAD.MOV.U32 R12, RZ, RZ, 0x1 ;  /* 0x00000001ff0c7424 */ /* 0x000fe400078e00ff */
[----:B------:R-:W-:-:S07]  /*11f40*/  IMAD.MOV.U32 R13, RZ, RZ, RZ ;  /* 0x000000ffff0d7224 */ /* 0x000fce00078e00ff */
[----:B------:R-:W-:-:S07]  /*11f50*/  LEPC R20, `(.L_x_245) ;  /* 0x000000001014794e */ /* 0x000fce0000000000 */
[----:B--2---:R-:W-:Y:S05]  /*11f60*/  CALL.ABS.NOINC R2 ;  /* 0x0000000002007343 */ /* 0x004fea0003c00000 */
.L_x_245:
[----:B------:R-:W-:Y:S05]  /*11f70*/  BSYNC B6 ;  /* 0x0000000000067941 */ /* 0x000fea0003800000 */
.L_x_244:
[----:B--2---:R-:W2:Y:S01]  /*11f80*/  LDL.LU R0, [R1+0x3c] ;  /* 0x00003c0001007983 */ /* 0x004ea20000300800 */
[----:B------:R-:W3:Y:S01]  /*11f90*/  LDC R8, c[0x0][0x448] ;  /* 0x00011200ff087b82 */ /* 0x000ee20000000800 */
[----:B------:R-:W-:Y:S01]  /*11fa0*/  ULDC.64 UR4, c[0x0][0x2d8] ;  /* 0x0000b60000047ab9 */ /* 0x000fe20000000a00 */
[----:B------:R-:W-:Y:S01]  /*11fb0*/  ULDC.64 UR6, c[0x0][0x280] ;  /* 0x0000a00000067ab9 */ /* 0x000fe20000000a00 */
[----:B------:R-:W4:Y:S04]  /*11fc0*/  LDL.LU R4, [R1+0x34] ;  /* 0x0000340001047983 */ /* 0x000f280000300800 */
[----:B------:R-:W4:Y:S04]  /*11fd0*/  LDL.LU.64 R2, [R1+0x50] ;  /* 0x0000500001027983 */ /* 0x000f280000300a00 */
[----:B------:R-:W2:Y:S04]  /*11fe0*/  LDL.LU R6, [R1+0x2c] ;  /* 0x00002c0001067983 */ /* 0x000ea80000300800 */
[----:B------:R-:W2:Y:S01]  /*11ff0*/  LDL.LU R5, [R1+0x4] ;  /* 0x0000040001057983 */ /* 0x000ea20000300800 */
[----:B---3--:R-:W-:Y:S01]  /*12000*/  ISETP.NE.AND P0, PT, R8, 0x1, PT ;  /* 0x000000010800780c */ /* 0x008fe20003f05270 */
[----:B------:R-:W3:-:S12]  /*12010*/  S2R R9, SR_TID.X ;  /* 0x0000000000097919 */ /* 0x000ed80000002100 */
[----:B------:R-:W0:Y:S01]  /*12020*/  @P0 LDC R7, c[0x0][0x450] ;  /* 0x00011400ff070b82 */ /* 0x000e220000000800 */
[----:B---3--:R-:W-:-:S05]  /*12030*/  IMAD.SHL.U32 R9, R9, 0x8, RZ ;  /* 0x0000000809097824 */ /* 0x008fca00078e00ff */
[----:B------:R-:W-:-:S04]  /*12040*/  LOP3.LUT R9, R9, 0x38, RZ, 0xc0, !PT ;  /* 0x0000003809097812 */ /* 0x000fc800078ec0ff */
[----:B------:R-:W-:Y:S01]  /*12050*/  LOP3.LUT R9, R9, 0x40, RZ, 0xfc, !PT ;  /* 0x0000004009097812 */ /* 0x000fe200078efcff */
[----:B----4-:R-:W-:Y:S02]  /*12060*/  IMAD.MOV.U32 R3, RZ, RZ, R4 ;  /* 0x000000ffff037224 */ /* 0x010fe400078e0004 */
[----:B------:R-:W3:Y:S01]  /*12070*/  S2R R4, SR_TID.X ;  /* 0x0000000000047919 */ /* 0x000ee20000002100 */
[----:B------:R-:W-:-:S04]  /*12080*/  IMAD.WIDE.U32 R2, R16, UR4, R2 ;  /* 0x0000000410027c25 */ /* 0x000fc8000f8e0002 */
[----:B------:R-:W-:Y:S01]  /*12090*/  IMAD R3, R16, UR5, R3 ;  /* 0x0000000510037c24 */ /* 0x000fe2000f8e0203 */
[----:B------:R-:W-:Y:S02]  /*120a0*/  ULDC.64 UR4, c[0x0][0x2e0] ;  /* 0x0000b80000047ab9 */ /* 0x000fe40000000a00 */
[----:B--2---:R-:W-:Y:S02]  /*120b0*/  IMAD R0, R0, UR4, RZ ;  /* 0x0000000400007c24 */ /* 0x004fe4000f8e02ff */
[----:B------:R-:W-:-:S04]  /*120c0*/  IMAD.WIDE.U32 R2, R6, UR4, R2 ;  /* 0x0000000406027c25 */ /* 0x000fc8000f8e0002 */
[----:B------:R-:W-:Y:S01]  /*120d0*/  IMAD R0, R6, UR5, R0 ;  /* 0x0000000506007c24 */ /* 0x000fe2000f8e0200 */
[----:B------:R-:W-:Y:S01]  /*120e0*/  ULDC.64 UR4, c[0x0][0x2d0] ;  /* 0x0000b40000047ab9 */ /* 0x000fe20000000a00 */
[C---:B---3--:R-:W-:Y:S01]  /*120f0*/  LOP3.LUT R6, R4.reuse, 0x7f, RZ, 0xc0, !PT ;  /* 0x0000007f04067812 */ /* 0x048fe200078ec0ff */
[----:B------:R-:W-:-:S03]  /*12100*/  IMAD.SHL.U32 R4, R4, 0x10, RZ ;  /* 0x0000001004047824 */ /* 0x000fc600078e00ff */
[----:B------:R-:W-:-:S04]  /*12110*/  SHF.R.U32.HI R6, RZ, 0x3, R6 ;  /* 0x00000003ff067819 */ /* 0x000fc80000011606 */
[----:B------:R-:W-:Y:S02]  /*12120*/  LOP3.LUT R4, R6, 0x70, R4, 0xf8, !PT ;  /* 0x0000007006047812 */ /* 0x000fe400078ef804 */
[----:B------:R-:W2:Y:S01]  /*12130*/  @P0 LDC R6, c[0x0][0x44c] ;  /* 0x00011300ff060b82 */ /* 0x000ea20000000800 */
[----:B------:R-:W-:Y:S02]  /*12140*/  IMAD.SHL.U32 R5, R5, 0x80, RZ ;  /* 0x0000008005057824 */ /* 0x000fe400078e00ff */
[----:B------:R-:W-:-:S03]  /*12150*/  IMAD.IADD R3, R3, 0x1, R0 ;  /* 0x0000000103037824 */ /* 0x000fc600078e0200 */
[----:B------:R-:W-:-:S05]  /*12160*/  LOP3.LUT R0, R4, R5, RZ, 0xfc, !PT ;  /* 0x0000000504007212 */ /* 0x000fca00078efcff */
[----:B------:R-:W-:Y:S02]  /*12170*/  IMAD.MOV.U32 R4, RZ, RZ, R0 ;  /* 0x000000ffff047224 */ /* 0x000fe400078e0000 */
[----:B--2---:R-:W-:-:S05]  /*12180*/  @P0 IMAD.HI.U32 R6, R0, R6, RZ ;  /* 0x0000000600060227 */ /* 0x004fca00078e00ff */
[----:B0-----:R-:W-:-:S05]  /*12190*/  @P0 SHF.R.U32.HI R4, RZ, R7, R6 ;  /* 0x00000007ff040219 */ /* 0x001fca0000011606 */
[----:B------:R-:W-:-:S04]  /*121a0*/  IMAD.MOV R6, RZ, RZ, -R4 ;  /* 0x000000ffff067224 */ /* 0x000fc800078e0a04 */
[----:B------:R-:W-:Y:S01]  /*121b0*/  IMAD R0, R8, R6, R0 ;  /* 0x0000000608007224 */ /* 0x000fe200078e0200 */
[----:B------:R-:W-:Y:S01]  /*121c0*/  SHF.R.S32.HI R6, RZ, 0x1f, R4 ;  /* 0x0000001fff067819 */ /* 0x000fe20000011404 */
[----:B------:R-:W-:-:S04]  /*121d0*/  IMAD.WIDE.U32 R2, R4, UR4, R2 ;  /* 0x0000000404027c25 */ /* 0x000fc8000f8e0002 */
[----:B------:R-:W-:-:S04]  /*121e0*/  IMAD R6, R6, UR4, RZ ;  /* 0x0000000406067c24 */ /* 0x000fc8000f8e02ff */
[----:B------:R-:W-:Y:S01]  /*121f0*/  IMAD R4, R4, UR5, R6 ;  /* 0x0000000504047c24 */ /* 0x000fe2000f8e0206 */
[----:B------:R-:W-:-:S03]  /*12200*/  ULDC.64 UR4, c[0x0][0x2c8] ;  /* 0x0000b20000047ab9 */ /* 0x000fc60000000a00 */
[----:B------:R-:W-:Y:S01]  /*12210*/  IMAD.IADD R3, R3, 0x1, R4 ;  /* 0x0000000103037824 */ /* 0x000fe200078e0204 */
[----:B------:R-:W-:Y:S01]  /*12220*/  SHF.R.S32.HI R4, RZ, 0x1f, R0 ;  /* 0x0000001fff047819 */ /* 0x000fe20000011400 */
[----:B------:R-:W-:-:S04]  /*12230*/  IMAD.WIDE.U32 R2, R0, UR4, R2 ;  /* 0x0000000400027c25 */ /* 0x000fc8000f8e0002 */
[----:B------:R-:W-:Y:S01]  /*12240*/  IMAD R4, R4, UR4, RZ ;  /* 0x0000000404047c24 */ /* 0x000fe2000f8e02ff */
[----:B------:R-:W-:Y:S02]  /*12250*/  ULDC UR4, c[0x0][0x2b8] ;  /* 0x0000ae0000047ab9 */ /* 0x000fe40000000800 */
[----:B------:R-:W-:Y:S02]  /*12260*/  ISETP.GE.AND P1, PT, R9, UR4, PT ;  /* 0x0000000409007c0c */ /* 0x000fe4000bf26270 */
[----:B------:R0:W5:Y:S01]  /*12270*/  LDL R9, [R1+0x28] ;  /* 0x0000280001097983 */ /* 0x0001620000100800 */
[----:B------:R-:W1:Y:S01]  /*12280*/  S2R R7, SR_TID.X ;  /* 0x0000000000077919 */ /* 0x000e620000002100 */
[----:B------:R-:W-:Y:S01]  /*12290*/  IMAD R0, R0, UR5, R4 ;  /* 0x0000000500007c24 */ /* 0x000fe2000f8e0204 */
[----:B------:R-:W-:-:S03]  /*122a0*/  LEA R4, P2, R2, UR6, 0x1 ;  /* 0x0000000602047c11 */ /* 0x000fc6000f8408ff */
[----:B------:R-:W-:-:S05]  /*122b0*/  IMAD.IADD R0, R3, 0x1, R0 ;  /* 0x0000000103007824 */ /* 0x000fca00078e0200 */
[----:B------:R-:W-:Y:S01]  /*122c0*/  LEA.HI.X R3, R2, UR7, R0, 0x1, P2 ;  /* 0x0000000702037c11 */ /* 0x000fe200090f0c00 */
[----:B-1----:R-:W-:-:S05]  /*122d0*/  IMAD.SHL.U32 R10, R7, 0x8, RZ ;  /* 0x00000008070a7824 */ /* 0x002fca00078e00ff */
[----:B------:R-:W-:-:S04]  /*122e0*/  LOP3.LUT R10, R10, 0x38, RZ, 0xc0, !PT ;  /* 0x000000380a0a7812 */ /* 0x000fc800078ec0ff */
[----:B------:R-:W-:Y:S01]  /*122f0*/  ISETP.GE.AND P0, PT, R10, UR4, PT ;  /* 0x000000040a007c0c */ /* 0x000fe2000bf06270 */
[----:B------:R-:W-:-:S03]  /*12300*/  UMOV UR4, 0xffffffff ;  /* 0xffffffff00047882 */ /* 0x000fc60000000000 */
[----:B0-----:R-:W-:Y:S09]  /*12310*/  BRA.DIV UR4, `(.L_x_246) ;  /* 0x0000004204107947 */ /* 0x001ff2000b800000 */
[----:B------:R-:W0:Y:S02]  /*12320*/  S2R R6, SR_TID.X ;  /* 0x0000000000067919 */ /* 0x000e240000002100 */
[----:B0-----:R-:W-:-:S04]  /*12330*/  LOP3.LUT R6, R6, 0x7f, RZ, 0xc0, !PT ;  /* 0x0000007f06067812 */ /* 0x001fc800078ec0ff */
[----:B------:R-:W-:Y:S02]  /*12340*/  SHF.R.U32.HI R7, RZ, 0x3, R6 ;  /* 0x00000003ff077819 */ /* 0x000fe40000011606 */
[----:B------:R-:W2:Y:S01]  /*12350*/  LDL.LU R6, [R1+0x44] ;  /* 0x0000440001067983 */ /* 0x000ea20000300800 */
[----:B------:R-:W-:Y:S02]  /*12360*/  ULDC.64 UR4, c[0x0][0x208] ;  /* 0x0000820000047ab9 */ /* 0x000fe40000000a00 */
[----:B------:R-:W-:Y:S02]  /*12370*/  IMAD.IADD R0, R7, 0x1, R5 ;  /* 0x0000000107007824 */ /* 0x000fe400078e0205 */
[----:B------:R-:W0:Y:S02]  /*12380*/  SHFL.IDX PT, R7, R4, RZ, 0x181f ;  /* 0x00181fff04077589 */ /* 0x000e2400000e0000 */
[----:B------:R-:W-:Y:S02]  /*12390*/  VIADD R5, R0, 0x10 ;  /* 0x0000001000057836 */ /* 0x000fe40000000000 */
[----:B--2---:R-:W-:-:S02]  /*123a0*/  IMAD R2, R6, R8, RZ ;  /* 0x0000000806027224 */ /* 0x004fc400078e02ff */
[----:B------:R-:W1:Y:S03]  /*123b0*/  SHFL.IDX PT, R6, R3, RZ, 0x181f ;  /* 0x00181fff03067589 */ /* 0x000e6600000e0000 */
[-C--:B------:R-:W-:Y:S01]  /*123c0*/  ISETP.GE.AND P4, PT, R0, R2.reuse, PT ;  /* 0x000000020000720c */ /* 0x080fe20003f86270 */
[----:B------:R-:W-:Y:S01]  /*123d0*/  SHFL.IDX PT, R8, R3, 0x1, 0x181f ;  /* 0x00381f0003087f89 */ /* 0x000fe200000e0000 */
[----:B------:R-:W-:-:S03]  /*123e0*/  ISETP.GE.AND P2, PT, R5, R2, PT ;  /* 0x000000020500720c */ /* 0x000fc60003f46270 */
[----:B------:R-:W2:Y:S08]  /*123f0*/  SHFL.IDX PT, R5, R4, 0x1, 0x181f ;  /* 0x00381f0004057f89 */ /* 0x000eb000000e0000 */
[----:B0-----:R-:W-:-:S05]  /*12400*/  @!P4 LEA R7, P3, R10, R7, 0x1 ;  /* 0x000000070a07c211 */ /* 0x001fca00078608ff */
[----:B-1----:R-:W-:-:S05]  /*12410*/  @!P4 IMAD.X R6, RZ, RZ, R6, P3 ;  /* 0x000000ffff06c224 */ /* 0x002fca00018e0606 */
[----:B------:R-:W-:-:S04]  /*12420*/  @!P4 LOP3.LUT R7, R7, R6, RZ, 0x3c, !PT ;  /* 0x000000060707c212 */ /* 0x000fc800078e3cff */
[----:B------:R-:W-:-:S04]  /*12430*/  @!P4 LOP3.LUT R6, R7, R6, RZ, 0x3c, !PT ;  /* 0x000000060706c212 */ /* 0x000fc800078e3cff */
[----:B------:R-:W-:-:S05]  /*12440*/  @!P4 LOP3.LUT R7, R7, R6, RZ, 0x3c, !PT ;  /* 0x000000060707c212 */ /* 0x000fca00078e3cff */
[----:B-----5:R-:W-:Y:S04]  /*12450*/  @!P4 LDGSTS.E.BYPASS.LTC128B.128 [R9+0x16400], desc[UR4][R6.64], !P0 ;  /* 0x164000000609cfae */ /* 0x020fe8000c101d44 */
[----:B------:R2:W-:Y:S02]  /*12460*/  @!P4 LDGSTS.E.BYPASS.LTC128B.128 [R9+0x1a400], desc[UR4][R6.64+0x80], !P1 ;  /* 0x1a4000800609cfae */ /* 0x0005e4000c901d44 */
[----:B--2---:R-:W-:Y:S01]  /*12470*/  @!P2 LEA R7, P3, R10, R5, 0x1 ;  /* 0x000000050a07a211 */ /* 0x004fe200078608ff */
[----:B------:R-:W-:-:S04]  /*12480*/  VIADD R5, R0, 0x20 ;  /* 0x0000002000057836 */ /* 0x000fc80000000000 */
[----:B------:R-:W-:-:S05]  /*12490*/  @!P2 IMAD.X R6, RZ, RZ, R8, P3 ;  /* 0x000000ffff06a224 */ /* 0x000fca00018e0608 */
[----:B------:R-:W-:-:S04]  /*124a0*/  @!P2 LOP3.LUT R7, R7, R6, RZ, 0x3c, !PT ;  /* 0x000000060707a212 */ /* 0x000fc800078e3cff */
[----:B------:R-:W-:-:S04]  /*124b0*/  @!P2 LOP3.LUT R6, R7, R6, RZ, 0x3c, !PT ;  /* 0x000000060706a212 */ /* 0x000fc800078e3cff */
[----:B------:R-:W-:-:S05]  /*124c0*/  @!P2 LOP3.LUT R7, R7, R6, RZ, 0x3c, !PT ;  /* 0x000000060707a212 */ /* 0x000fca00078e3cff */
[----:B------:R-:W-:Y:S04]  /*124d0*/  @!P2 LDGSTS.E.BYPASS.LTC128B.128 [R9+0x16c00], desc[UR4][R6.64], !P0 ;  /* 0x16c000000609afae */ /* 0x000fe8000c101d44 */
[----:B------:R0:W-:Y:S01]  /*124e0*/  @!P2 LDGSTS.E.BYPASS.LTC128B.128 [R9+0x1ac00], desc[UR4][R6.64+0x80], !P1 ;  /* 0x1ac000800609afae */ /* 0x0001e2000c901d44 */
[----:B------:R-:W-:-:S03]  /*124f0*/  ISETP.GE.AND P2, PT, R5, R2, PT ;  /* 0x000000020500720c */ /* 0x000fc60003f46270 */
[----:B------:R-:W1:Y:S04]  /*12500*/  SHFL.IDX PT, R5, R4, 0x2, 0x181f ;  /* 0x00581f0004057f89 */ /* 0x000e6800000e0000 */
[----:B0-----:R-:W0:Y:S06]  /*12510*/  SHFL.IDX PT, R6, R3, 0x2, 0x181f ;  /* 0x00581f0003067f89 */ /* 0x001e2c00000e0000 */
[----:B-1----:R-:W-:-:S05]  /*12520*/  @!P2 LEA R5, P3, R10, R5, 0x1 ;  /* 0x000000050a05a211 */ /* 0x002fca00078608ff */
[----:B0-----:R-:W-:-:S04]  /*12530*/  @!P2 IMAD.X R6, RZ, RZ, R6, P3 ;  /* 0x000000ffff06a224 */ /* 0x001fc800018e0606 */
[----:B------:R-:W-:Y:S02]  /*12540*/  @!P2 IMAD.MOV.U32 R7, RZ, RZ, R6 ;  /* 0x000000ffff07a224 */ /* 0x000fe400078e0006 */
[----:B------:R-:W-:Y:S02]  /*12550*/  @!P2 IMAD.MOV.U32 R6, RZ, RZ, R5 ;  /* 0x000000ffff06a224 */ /* 0x000fe400078e0005 */
[----:B------:R-:W-:-:S03]  /*12560*/  VIADD R5, R0, 0x30 ;  /* 0x0000003000057836 */ /* 0x000fc60000000000 */
        /* <DEDUP_REMOVED lines=39> */
[----:B------:R0:W1:Y:S04]  /*127e0*/  SHFL.IDX PT, R5, R3, 0x7, 0x181f ;  /* 0x00f81f0003057f89 */ /* 0x00006800000e0000 */
[----:B------:R0:W-:Y:S04]  /*127f0*/  @!P2 LDGSTS.E.BYPASS.LTC128B.128 [R9+0x19400], desc[UR4][R6.64], !P0 ;  /* 0x194000000609afae */ /* 0x0001e8000c101d44 */
[----:B------:R0:W-:Y:S04]  /*12800*/  @!P2 LDGSTS.E.BYPASS.LTC128B.128 [R9+0x1d400], desc[UR4][R6.64+0x80], !P1 ;  /* 0x1d4000800609afae */ /* 0x0001e8000c901d44 */
[----:B------:R0:W2:Y:S02]  /*12810*/  SHFL.IDX PT, R3, R4, 0x7, 0x181f ;  /* 0x00f81f0004037f89 */ /* 0x0000a400000e0000 */
.L_x_360:
[----:B------:R-:W-:Y:S01]  /*12820*/  VIADD R0, R0, 0x70 ;  /* 0x0000007000007836 */ /* 0x000fe20000000000 */
[----:B------:R-:W-:Y:S04]  /*12830*/  BSSY B0, `(.L_x_247) ;  /* 0x000000b000007945 */ /* 0x000fe80003800000 */
[----:B------:R-:W-:-:S13]  /*12840*/  ISETP.GE.AND P2, PT, R0, R2, PT ;  /* 0x000000020000720c */ /* 0x000fda0003f46270 */
[----:B------:R-:W-:Y:S05]  /*12850*/  @P2 BRA `(.L_x_248) ;  /* 0x0000000000202947 */ /* 0x000fea0003800000 */
[----:B--2---:R-:W-:Y:S01]  /*12860*/  LEA R2, P2, R10, R3, 0x1 ;  /* 0x000000030a027211 */ /* 0x004fe200078408ff */
[----:B------:R-:W-:-:S04]  /*12870*/  ULDC.64 UR4, c[0x0][0x208] ;  /* 0x0000820000047ab9 */ /* 0x000fc80000000a00 */
[----:B01----:R-:W-:-:S05]  /*12880*/  IMAD.X R3, RZ, RZ, R5, P2 ;  /* 0x000000ffff037224 */ /* 0x003fca00010e0605 */
[----:B------:R-:W-:Y:S01]  /*12890*/  @!PT LDS RZ, [RZ] ;  /* 0x00000000fffff984 */ /* 0x000fe20000000800 */
[----:B------:R-:W-:Y:S01]  /*128a0*/  @!PT LDS RZ, [RZ] ;  /* 0x00000000fffff984 */ /* 0x000fe20000000800 */
[----:B------:R-:W-:Y:S01]  /*128b0*/  @!PT LDS RZ, [RZ] ;  /* 0x00000000fffff984 */ /* 0x000fe20000000800 */
[----:B------:R3:W-:Y:S04]  /*128c0*/  LDGSTS.E.BYPASS.LTC128B.128 [R9+0x19c00], desc[UR4][R2.64], !P0 ;  /* 0x19c0000002097fae */ /* 0x0007e8000c101d44 */
[----:B------:R3:W-:Y:S02]  /*128d0*/  LDGSTS.E.BYPASS.LTC128B.128 [R9+0x1dc00], desc[UR4][R2.64+0x80], !P1 ;  /* 0x1dc0008002097fae */ /* 0x0007e4000c901d44 */
.L_x_248:
[----:B------:R-:W-:Y:S05]  /*128e0*/  BSYNC B0 ;  /* 0x0000000000007941 */ /* 0x000fea0003800000 */
.L_x_247:
[----:B------:R-:W-:Y:S01]  /*128f0*/  NOP ;  /* 0x0000000000007918 */ /* 0x000fe20000000000 */
[----:B------:R-:W-:Y:S01]  /*12900*/  PLOP3.LUT P0, PT, PT, PT, PT, 0x80, 0x0 ;  /* 0x000000000000781c */ /* 0x000fe20003f0f070 */
[----:B0-----:R-:W-:-:S12]  /*12910*/  VIADD R6, R18, 0x34800 ;  /* 0x0003480012067836 */ /* 0x001fd80000000000 */
.L_x_249:
[----:B------:R-:W-:Y:S02]  /*12920*/  PLOP3.LUT P1, PT, P1, P0, PT, 0xa2, 0x0 ;  /* 0x000000000000781c */ /* 0x000fe40000f21472 */
[----:B------:R-:W-:-:S08]  /*12930*/  @P0 R2UR P1, UR4, R18 ;  /* 0x00000000120402ca */ /* 0x000fd00000020000 */
[----:B------:R-:W-:-:S05]  /*12940*/  @P0 PLOP3.LUT P0, PT, P1, PT, PT, 0x80, 0x0 ;  /* 0x000000000000081c */ /* 0x000fca0000f0f070 */
[----:B------:R-:W-:Y:S01]  /*12950*/  @!P1 SYNCS.ARRIVE.TRANS64.RED.A0T1 RZ, [UR4+0x34800], RZ ;  /* 0x034800ffffff99a7 */ /* 0x000fe20008200404 */
[----:B------:R-:W-:Y:S07]  /*12960*/  @!P1 ARRIVES.LDGSTSBAR.64.TRANSCNT [UR4+0x34800] ;  /* 0x03480000ff0099b0 */ /* 0x000fee0008000a84 */
[----:B------:R-:W-:Y:S05]  /*12970*/  @P0 BRA.U.ANY `(.L_x_249) ;  /* 0xfffffffd00e80947 */ /* 0x000fea000393ffff */
[----:B---3--:R-:W3:Y:S02]  /*12980*/  LDL.LU R2, [R1+0x48] ;  /* 0x0000480001027983 */ /* 0x008ee40000300800 */
[----:B---3--:R-:W-:-:S05]  /*12990*/  VIADD R2, R2, 0x1 ;  /* 0x0000000102027836 */ /* 0x008fca0000000000 */
[----:B------:R0:W-:Y:S01]  /*129a0*/  STL [R1+0x48], R2 ;  /* 0x0000480201007387 */ /* 0x0001e20000100800 */
[----:B------:R-:W-:-:S04]  /*129b0*/  LEA.HI R0, R2, R2, RZ, 0x1 ;  /* 0x0000000202007211 */ /* 0x000fc800078f08ff */
[----:B------:R-:W-:-:S05]  /*129c0*/  LOP3.LUT R0, R0, 0xfffffffe, RZ, 0xc0, !PT ;  /* 0xfffffffe00007812 */ /* 0x000fca00078ec0ff */
[----:B------:R-:W-:-:S05]  /*129d0*/  IMAD.IADD R0, R2, 0x1, -R0 ;  /* 0x0000000102007824 */ /* 0x000fca00078e0a00 */
[----:B------:R-:W-:Y:S01]  /*129e0*/  SHF.L.U32 R0, R0, 0x1f, RZ ;  /* 0x0000001f00007819 */ /* 0x000fe200000006ff */
[----:B------:R-:W-:Y:S01]  /*129f0*/  NOP ;  /* 0x0000000000007918 */ /* 0x000fe20000000000 */
[----:B------:R0:W-:Y:S01]  /*12a00*/  SYNCS.ARRIVE.TRANS64.A1T0 RZ, [R18+URZ+0x34800], RZ ;  /* 0x034800ff12ff79a7 */ /* 0x0001e2000810003f */
[----:B------:R-:W-:Y:S01]  /*12a10*/  BSSY B0, `(.L_x_250) ;  /* 0x0000003000007945 */ /* 0x000fe20003800000 */
[----:B------:R-:W3:Y:S03]  /*12a20*/  SYNCS.PHASECHK.TRANS64.TRYWAIT P0, [R18+URZ+0x34820], R0 ;  /* 0x03482000120075a7 */ /* 0x000ee6000800017f */
[----:B0--3--:R-:W-:Y:S05]  /*12a30*/  @!P0 BRA `(.L_x_251) ;  /* 0x00000044001c8947 */ /* 0x009fea0003800000 */
.L_x_361:
[----:B------:R-:W-:Y:S05]  /*12a40*/  BSYNC B0 ;  /* 0x0000000000007941 */ /* 0x000fea0003800000 */
.L_x_250:
[----:B------:R-:W0:Y:S04]  /*12a50*/  LDL R2, [R1+0x30] ;  /* 0x0000300001027983 */ /* 0x000e280000100800 */
[----:B--2---:R-:W2:Y:S01]  /*12a60*/  LDL R3, [R1+0x24] ;  /* 0x0000240001037983 */ /* 0x004ea20000100800 */
[----:B------:R-:W-:Y:S01]  /*12a70*/  BSSY B0, `(.L_x_252) ;  /* 0x00001e9000007945 */ /* 0x000fe20003800000 */
[----:B0-----:R-:W-:-:S05]  /*12a80*/  VIADD R0, R2, 0xfffffffe ;  /* 0xfffffffe02007836 */ /* 0x001fca0000000000 */
[----:B--2---:R-:W-:-:S13]  /*12a90*/  ISETP.GE.AND P0, PT, R0, R3, PT ;  /* 0x000000030000720c */ /* 0x004fda0003f06270 */
[----:B------:R-:W-:Y:S05]  /*12aa0*/  @!P0 BRA `(.L_x_253) ;  /* 0x0000001c00948947 */ /* 0x000fea0003800000 */
[----:B------:R-:W2:Y:S04]  /*12ab0*/  LDL.LU R2, [R1+0x58] ;  /* 0x0000580001027983 */ /* 0x000ea80000300800 */
[----:B-1----:R-:W3:Y:S04]  /*12ac0*/  LDL.LU R5, [R1+0x38] ;  /* 0x0000380001057983 */ /* 0x002ee80000300800 */
[----:B------:R-:W4:Y:S01]  /*12ad0*/  LDL.LU R4, [R1+0x40] ;  /* 0x0000400001047983 */ /* 0x000f220000300800 */
[----:B------:R-:W-:Y:S01]  /*12ae0*/  LOP3.LUT R10, RZ, R3, RZ, 0x33, !PT ;  /* 0x00000003ff0a7212 */ /* 0x000fe200078e33ff */
[----:B------:R-:W-:Y:S01]  /*12af0*/  BSSY B2, `(.L_x_254) ;  /* 0x00000a7000027945 */ /* 0x000fe20003800000 */
[----:B--2---:R-:W-:-:S04]  /*12b00*/  VIADD R2, R2, 0x1 ;  /* 0x0000000102027836 */ /* 0x004fc80000000000 */
[----:B---3--:R-:W-:-:S05]  /*12b10*/  IMAD R2, R2, R5, RZ ;  /* 0x0000000502027224 */ /* 0x008fca00078e02ff */
[----:B----4-:R-:W-:-:S05]  /*12b20*/  VIMNMX R7, R4, R2, PT ;  /* 0x0000000204077248 */ /* 0x010fca0003fe0100 */
[----:B------:R-:W-:-:S05]  /*12b30*/  IMAD.MOV R2, RZ, RZ, -R7 ;  /* 0x000000ffff027224 */ /* 0x000fca00078e0a07 */
[----:B------:R-:W-:-:S05]  /*12b40*/  VIADDMNMX R10, R2, 0x1, R10, !PT ;  /* 0x00000001020a7846 */ /* 0x000fca000780010a */
[----:B------:R-:W-:-:S05]  /*12b50*/  IMAD.IADD R2, R7, 0x1, R10 ;  /* 0x0000000107027824 */ /* 0x000fca00078e020a */
[----:B------:R-:W-:-:S04]  /*12b60*/  LOP3.LUT R2, R2, 0x1, RZ, 0xc0, !PT ;  /* 0x0000000102027812 */ /* 0x000fc800078ec0ff */
[----:B------:R-:W-:-:S13]  /*12b70*/  ISETP.NE.U32.AND P0, PT, R2, 0x1, PT ;  /* 0x000000010200780c */ /* 0x000fda0003f05070 */
[----:B------:R-:W-:Y:S05]  /*12b80*/  @P0 BRA `(.L_x_255) ;  /* 0x0000000800740947 */ /* 0x000fea0003800000 */
[----:B------:R-:W2:Y:S04]  /*12b90*/  LDL R4, [R1+0x1c] ;  /* 0x00001c0001047983 */ /* 0x000ea80000100800 */
[----:B------:R-:W3:Y:S01]  /*12ba0*/  LDL R3, [R1+0x14] ;  /* 0x0000140001037983 */ /* 0x000ee20000100800 */
[----:B------:R-:W-:Y:S01]  /*12bb0*/  VIADD R8, R19, 0x1 ;  /* 0x0000000113087836 */ /* 0x000fe20000000000 */
[----:B------:R-:W-:Y:S04]  /*12bc0*/  BSSY B1, `(.L_x_256) ;  /* 0x0000095000017945 */ /* 0x000fe80003800000 */
[----:B------:R-:W-:-:S04]  /*12bd0*/  ISETP.NE.AND P0, PT, R8, 0x2, PT ;  /* 0x000000020800780c */ /* 0x000fc80003f05270 */
[----:B------:R-:W-:Y:S02]  /*12be0*/  SEL R11, RZ, 0x1, P0 ;  /* 0x00000001ff0b7807 */ /* 0x000fe40000000000 */
[----:B------:R-:W-:Y:S02]  /*12bf0*/  SEL R8, R8, RZ, P0 ;  /* 0x000000ff08087207 */ /* 0x000fe40000000000 */
[----:B--2---:R-:W-:Y:S02]  /*12c00*/  LOP3.LUT P1, RZ, R4, 0x1, RZ, 0xc0, !PT ;  /* 0x0000000104ff7812 */ /* 0x004fe4000782c0ff */
[----:B---3--:R-:W-:-:S11]  /*12c10*/  LOP3.LUT R11, R3, R11, RZ, 0x3c, !PT ;  /* 0x0000000b030b7212 */ /* 0x008fd600078e3cff */
[----:B------:R-:W-:Y:S05]  /*12c20*/  @!P1 BRA `(.L_x_257) ;  /* 0x0000000800389947 */ /* 0x000fea0003800000 */
[----:B------:R-:W-:Y:S01]  /*12c30*/  ULDC.64 UR4, c[0x0][0x418] ;  /* 0x0001060000047ab9 */ /* 0x000fe20000000a00 */
[----:B------:R-:W-:Y:S01]  /*12c40*/  IMAD.MOV.U32 R4, RZ, RZ, R17 ;  /* 0x000000ffff047224 */ /* 0x000fe200078e0011 */
[----:B------:R-:W-:-:S04]  /*12c50*/  ISETP.NE.U32.AND P0, PT, RZ, UR4, PT ;  /* 0x00000004ff007c0c */ /* 0x000fc8000bf05070 */
[----:B------:R-:W-:-:S13]  /*12c60*/  ISETP.NE.AND.EX P0, PT, RZ, UR5, PT, P0 ;  /* 0x00000005ff007c0c */ /* 0x000fda000bf05300 */
[----:B------:R-:W-:Y:S05]  /*12c70*/  @!P0 BRA `(.L_x_258) ;  /* 0x0000000000508947 */ /* 0x000fea0003800000 */
[----:B------:R-:W2:Y:S01]  /*12c80*/  LDL R12, [R1+0x20] ;  /* 0x00002000010c7983 */ /* 0x000ea20000100800 */
[----:B------:R-:W0:Y:S01]  /*12c90*/  LDC R5, c[0x0][0x43c] ;  /* 0x00010f00ff057b82 */ /* 0x000e220000000800 */
[----:B------:R-:W-:Y:S02]  /*12ca0*/  ULDC.64 UR6, c[0x0][0x428] ;  /* 0x00010a0000067ab9 */ /* 0x000fe40000000a00 */
[----:B------:R-:W3:Y:S01]  /*12cb0*/  LDL R9, [R1+0x10] ;  /* 0x0000100001097983 */ /* 0x000ee20000100800 */
        /* <DEDUP_REMOVED lines=8> */
[----:B------:R-:W-:Y:S01]  /*12d40*/  SHF.R.S32.HI R3, RZ, 0x1f, R2 ;  /* 0x0000001fff037819 */ /* 0x000fe20000011402 */
[----:B--2---:R-:W-:-:S04]  /*12d50*/  IMAD R4, R12, UR6, RZ ;  /* 0x000000060c047c24 */ /* 0x004fc8000f8e02ff */
[C---:B---3--:R-:W-:Y:S02]  /*12d60*/  IMAD R4, R9.reuse, UR7, R4 ;  /* 0x0000000709047c24 */ /* 0x048fe4000f8e0204 */
[----:B------:R-:W-:-:S04]  /*12d70*/  IMAD.WIDE.U32 R2, R9, UR6, R2 ;  /* 0x0000000609027c25 */ /* 0x000fc8000f8e0002 */
[----:B------:R-:W-:Y:S01]  /*12d80*/  IMAD.IADD R3, R4, 0x1, R3 ;  /* 0x0000000104037824 */ /* 0x000fe200078e0203 */
[----:B------:R-:W-:-:S04]  /*12d90*/  LEA R4, P0, R2, UR4, 0x2 ;  /* 0x0000000402047c11 */ /* 0x000fc8000f8010ff */
[----:B------:R-:W-:-:S05]  /*12da0*/  LEA.HI.X R5, R2, UR5, R3, 0x2, P0 ;  /* 0x0000000502057c11 */ /* 0x000fca00080f1403 */
[----:B------:R0:W5:Y:S04]  /*12db0*/  LDG.E R4, desc[UR8][R4.64] ;  /* 0x0000000804047981 */ /* 0x000168000c1e1900 */
.L_x_258:
[----:B------:R-:W-:Y:S01]  /*12dc0*/  IMAD R3, R8, 0x8, R18 ;  /* 0x0000000808037824 */ /* 0x000fe200078e0212 */
[----:B------:R-:W-:Y:S01]  /*12dd0*/  SHF.L.U32 R2, R11, 0x1f, RZ ;  /* 0x0000001f0b027819 */ /* 0x000fe200000006ff */
[----:B------:R-:W-:Y:S03]  /*12de0*/  BSSY B3, `(.L_x_259) ;  /* 0x0000003000037945 */ /* 0x000fe60003800000 */
[----:B------:R-:W1:Y:S02]  /*12df0*/  SYNCS.PHASECHK.TRANS64.TRYWAIT P0, [R3+URZ+0x34840], R2 ;  /* 0x03484002030075a7 */ /* 0x000e64000800017f */
[----:B-1----:R-:W-:Y:S05]  /*12e00*/  @!P0 BRA `(.L_x_260) ;  /* 0x00000040003c8947 */ /* 0x002fea0003800000 */
.L_x_362:
[----:B------:R-:W-:Y:S05]  /*12e10*/  BSYNC B3 ;  /* 0x0000000000037941 */ /* 0x000fea0003800000 */
.L_x_259:
[----:B0-----:R-:W0:Y:S01]  /*12e20*/  S2R R5, SR_TID.X ;  /* 0x0000000000057919 */ /* 0x001e220000002100 */
[----:B------:R-:W-:Y:S01]  /*12e30*/  BSSY B3, `(.L_x_261) ;  /* 0x000000b000037945 */ /* 0x000fe20003800000 */
[----:B0-----:R-:W-:-:S04]  /*12e40*/  LOP3.LUT R5, R5, 0x7f, RZ, 0xc0, !PT ;  /* 0x0000007f05057812 */ /* 0x001fc800078ec0ff */
[----:B------:R-:W-:-:S13]  /*12e50*/  ISETP.NE.AND P1, PT, R5, RZ, PT ;  /* 0x000000ff0500720c */ /* 0x000fda0003f25270 */
[----:B------:R-:W-:Y:S05]  /*12e60*/  @P1 BRA `(.L_x_262) ;  /* 0x00000000001c1947 */ /* 0x000fea0003800000 */
[----:B------:R-:W0:Y:S01]  /*12e70*/  S2R R5, SR_TID.X ;  /* 0x0000000000057919 */ /* 0x000e220000002100 */
[----:B-1----:R-:W-:-:S04]  /*12e80*/  IMAD.MOV.U32 R2, RZ, RZ, 0xb000 ;  /* 0x0000b000ff027424 */ /* 0x002fc800078e00ff */
[----:B------:R2:W-:Y:S01]  /*12e90*/  SYNCS.ARRIVE.TRANS64 RZ, [R3+URZ+0x34830], R2 ;  /* 0x0348300203ff79a7 */ /* 0x0005e2000800003f */
[----:B0-----:R-:W-:-:S04]  /*12ea0*/  LOP3.LUT R5, R5, 0x1f, RZ, 0xc0, !PT ;  /* 0x0000001f05057812 */ /* 0x001fc800078ec0ff */
[----:B------:R-:W-:-:S13]  /*12eb0*/  ISETP.NE.AND P0, PT, R5, RZ, PT ;  /* 0x000000ff0500720c */ /* 0x000fda0003f05270 */
[----:B--2---:R-:W-:Y:S05]  /*12ec0*/  @!P0 BRA `(.L_x_262) ;  /* 0x0000000000048947 */ /* 0x004fea0003800000 */
[----:B------:R-:W-:Y:S01]  /*12ed0*/  BPT.TRAP 0x1 ;  /* 0x000000040000795c */ /* 0x000fe20000300000 */
.L_x_262:
[----:B------:R-:W-:Y:S05]  /*12ee0*/  BSYNC B3 ;  /* 0x0000000000037941 */ /* 0x000fea0003800000 */
.L_x_261:
[----:B-1----:R-:W2:Y:S01]  /*12ef0*/  LDL R2, [R1+0x18] ;  /* 0x0000180001027983 */ /* 0x002ea20000100800 */
[----:B------:R-:W-:Y:S01]  /*12f00*/  IMAD.MOV.U32 R14, RZ, RZ, RZ ;  /* 0x000000ffff0e7224 */ /* 0x000fe200078e00ff */
[----:B------:R-:W-:Y:S01]  /*12f10*/  UIADD3 UR4, UP0, UR36, 0x370, URZ ;  /* 0x0000037024047890 */ /* 0x000fe2000ff1e03f */
[----:B------:R-:W-:Y:S01]  /*12f20*/  IMAD R9, R8, 0xb000, R18 ;  /* 0x0000b00008097824 */ /* 0x000fe200078e0212 */
[----:B------:R-:W-:Y:S01]  /*12f30*/  PLOP3.LUT P0, PT, PT, PT, PT, 0x80, 0x0 ;  /* 0x000000000000781c */ /* 0x000fe20003f0f070 */
[----:B------:R-:W-:Y:S01]  /*12f40*/  VIADD R3, R3, 0x34830 ;  /* 0x0003483003037836 */ /* 0x000fe20000000000 */
[----:B------:R-:W-:Y:S01]  /*12f50*/  R2UR UR10, R14 ;  /* 0x000000000e0a72ca */ /* 0x000fe200000e0000 */
[----:B------:R-:W-:Y:S01]  /*12f60*/  VIADD R5, R9, 0x1e400 ;  /* 0x0001e40009057836 */ /* 0x000fe20000000000 */
[----:B------:R-:W-:Y:S01]  /*12f70*/  UIADD3.X UR5, URZ, UR37, URZ, UP0, !UPT ;  /* 0x000000253f057290 */ /* 0x000fe200087fe43f */
[----:B------:R-:W-:Y:S01]  /*12f80*/  UMOV UR6, 0x0 ;  /* 0x0000000000067882 */ /* 0x000fe20000000000 */
[----:B------:R-:W-:Y:S01]  /*12f90*/  UMOV UR7, 0x14f00000 ;  /* 0x14f0000000077882 */ /* 0x000fe20000000000 */
[----:B--2---:R-:W-:-:S10]  /*12fa0*/  IMAD R2, R0, 0xb0, R2 ;  /* 0x000000b000027824 */ /* 0x004fd400078e0202 */
.L_x_263:
[----:B------:R-:W-:-:S13]  /*12fb0*/  @P0 ELECT P2, URZ, PT ;  /* 0x00000000003f082f */ /* 0x000fda0003840000 */
[----:B-----5:R-:W-:Y:S02]  /*12fc0*/  @P2 R2UR UR13, R4 ;  /* 0x00000000040d22ca */ /* 0x020fe400000e0000 */
[----:B------:R-:W-:Y:S02]  /*12fd0*/  @P2 R2UR UR12, R16 ;  /* 0x00000000100c22ca */ /* 0x000fe400000e0000 */
[----:B------:R-:W-:Y:S02]  /*12fe0*/  @P2 R2UR UR11, R2 ;  /* 0x00000000020b22ca */ /* 0x000fe400000e0000 */
[----:B------:R-:W-:Y:S02]  /*12ff0*/  @P2 R2UR UR9, R3 ;  /* 0x00000000030922ca */ /* 0x000fe400000e0000 */
[----:B------:R-:W-:Y:S02]  /*13000*/  @P2 R2UR UR8, R5 ;  /* 0x00000000050822ca */ /* 0x000fe400000e0000 */
[----:B------:R-:W-:-:S02]  /*13010*/  @P2 PLOP3.LUT P0, PT, P2, PT, PT, 0x8, 0x0 ;  /* 0x000000000000281c */ /* 0x000fc4000170e170 */
[----:B------:R-:W-:-:S09]  /*13020*/  PLOP3.LUT P2, PT, PT, PT, PT, 0x8, 0x0 ;  /* 0x000000000000781c */ /* 0x000fd20003f4e170 */
[----:B------:R0:W-:Y:S02]  /*13030*/  UTMALDG.4D [UR8], [UR4], desc[UR6] ;  /* 0x00000608040075b4 */ /* 0x0001e40008019000 */
[----:B0-----:R-:W-:Y:S05]  /*13040*/  @P0 BRA.U.ANY `(.L_x_263) ;  /* 0xfffffffd00d80947 */ /* 0x001fea000393ffff */
[----:B------:R-:W-:Y:S01]  /*13050*/  IMAD.MOV.U32 R15, RZ, RZ, 0x40 ;  /* 0x00000040ff0f7424 */ /* 0x000fe200078e00ff */
[----:B------:R-:W-:Y:S01]  /*13060*/  PLOP3.LUT P0, PT, PT, PT, PT, 0x80, 0x0 ;  /* 0x000000000000781c */ /* 0x000fe20003f0f070 */
[----:B------:R-:W-:Y:S01]  /*13070*/  VIADD R5, R9, 0x23c00 ;  /* 0x00023c0009057836 */ /* 0x000fe20000000000 */
[----:B------:R-:W-:Y:S01]  /*13080*/  UMOV UR6, 0x0 ;  /* 0x0000000000067882 */ /* 0x000fe20000000000 */
[----:B------:R-:W-:Y:S01]  /*13090*/  UMOV UR7, 0x14f00000 ;  /* 0x14f0000000077882 */ /* 0x000fe20000000000 */
[----:B------:R-:W-:-:S15]  /*130a0*/  R2UR UR10, R15 ;  /* 0x000000000f0a72ca */ /* 0x000fde00000e0000 */
.L_x_264:
[----:B------:R-:W-:-:S13]  /*130b0*/  @P0 ELECT P2, URZ, PT ;  /* 0x00000000003f082f */ /* 0x000fda0003840000 */
[----:B------:R-:W-:Y:S02]  /*130c0*/  @P2 R2UR UR13, R4 ;  /* 0x00000000040d22ca */ /* 0x000fe400000e0000 */
        /* <DEDUP_REMOVED lines=8> */
[----:B------:R-:W2:Y:S01]  /*13150*/  LDL.LU R9, [R1+0x14] ;  /* 0x0000140001097983 */ /* 0x000ea20000300800 */
[----:B------:R-:W-:Y:S01]  /*13160*/  IMAD R3, R19, 0x8, R6 ;  /* 0x0000000813037824 */ /* 0x000fe200078e0206 */
[----:B------:R-:W-:Y:S01]  /*13170*/  BSSY B3, `(.L_x_265) ;  /* 0x0000004000037945 */ /* 0x000fe20003800000 */
[----:B--2---:R-:W-:-:S04]  /*13180*/  SHF.L.U32 R2, R9, 0x1f, RZ ;  /* 0x0000001f09027819 */ /* 0x004fc800000006ff */
[----:B------:R-:W0:Y:S02]  /*13190*/  SYNCS.PHASECHK.TRANS64.TRYWAIT P0, [R3+URZ+0x60], R2 ;  /* 0x00006002030075a7 */ /* 0x000e24000800017f */
[----:B0-----:R-:W-:Y:S05]  /*131a0*/  @!P0 BRA `(.L_x_266) ;  /* 0x0000003c00688947 */ /* 0x001fea0003800000 */
.L_x_363:
[----:B------:R-:W-:Y:S05]  /*131b0*/  BSYNC B3 ;  /* 0x0000000000037941 */ /* 0x000fea0003800000 */
.L_x_265:
[----:B------:R-:W-:Y:S01]  /*131c0*/  BSSY B3, `(.L_x_267) ;  /* 0x000000c000037945 */ /* 0x000fe20003800000 */
[----:B------:R-:W-:Y:S02]  /*131d0*/  IMAD.MOV.U32 R12, RZ, RZ, 0x0 ;  /* 0x00000000ff0c7424 */ /* 0x000fe400078e00ff */
[----:B------:R-:W-:Y:S01]  /*131e0*/  IMAD.MOV.U32 R13, RZ, RZ, 0x14f00000 ;  /* 0x14f00000ff0d7424 */ /* 0x000fe200078e00ff */
[----:B------:R-:W-:Y:S06]  /*131f0*/  @P1 BRA `(.L_x_268) ;  /* 0x0000000000201947 */ /* 0x000fec0003800000 */
[----:B------:R-:W1:Y:S01]  /*13200*/  S2R R5, SR_TID.X ;  /* 0x0000000000057919 */ /* 0x000e620000002100 */
[----:B0-----:R-:W-:Y:S02]  /*13210*/  IMAD R2, R19, 0x8, R18 ;  /* 0x0000000813027824 */ /* 0x001fe400078e0212 */
[----:B------:R-:W-:-:S04]  /*13220*/  IMAD.MOV.U32 R3, RZ, RZ, 0xb000 ;  /* 0x0000b000ff037424 */ /* 0x000fc800078e00ff */
[----:B------:R2:W-:Y:S01]  /*13230*/  SYNCS.ARRIVE.TRANS64 RZ, [R2+URZ+0x34850], R3 ;  /* 0x0348500302ff79a7 */ /* 0x0005e2000800003f */
[----:B-1----:R-:W-:-:S04]  /*13240*/  LOP3.LUT R5, R5, 0x1f, RZ, 0xc0, !PT ;  /* 0x0000001f05057812 */ /* 0x002fc800078ec0ff */
[----:B------:R-:W-:-:S13]  /*13250*/  ISETP.NE.AND P0, PT, R5, RZ, PT ;  /* 0x000000ff0500720c */ /* 0x000fda0003f05270 */
[----:B--2---:R-:W-:Y:S05]  /*13260*/  @!P0 BRA `(.L_x_268) ;  /* 0x0000000000048947 */ /* 0x004fea0003800000 */
[----:B------:R-:W-:Y:S01]  /*13270*/  BPT.TRAP 0x1 ;  /* 0x000000040000795c */ /* 0x000fe20000300000 */
.L_x_268:
[----:B------:R-:W-:Y:S05]  /*13280*/  BSYNC B3 ;  /* 0x0000000000037941 */ /* 0x000fea0003800000 */
.L_x_267:
[----:B------:R-:W2:Y:S04]  /*13290*/  LDL R5, [R1+0x18] ;  /* 0x0000180001057983 */ /* 0x000ea80000100800 */
[----:B0-----:R-:W2:Y:S01]  /*132a0*/  LDL.LU R2, [R1+0x8] ;  /* 0x0000080001027983 */ /* 0x001ea20000300800 */
[----:B------:R-:W-:Y:S01]  /*132b0*/  R2UR UR10, R14 ;  /* 0x000000000e0a72ca */ /* 0x000fe200000e0000 */
[C-C-:B------:R-:W-:Y:S01]  /*132c0*/  IMAD R3, R19.reuse, 0x8, R18.reuse ;  /* 0x0000000813037824 */ /* 0x140fe200078e0212 */
[----:B------:R-:W-:Y:S01]  /*132d0*/  R2UR UR6, R12 ;  /* 0x000000000c0672ca */ /* 0x000fe200000e0000 */
[----:B------:R-:W-:Y:S01]  /*132e0*/  IMAD R9, R19, 0xb000, R18 ;  /* 0x0000b00013097824 */ /* 0x000fe200078e0212 */
[----:B------:R-:W-:Y:S01]  /*132f0*/  R2UR UR7, R13 ;  /* 0x000000000d0772ca */ /* 0x000fe200000e0000 */
[----:B------:R-:W-:Y:S01]  /*13300*/  UIADD3 UR4, UP0, UR36, 0x470, URZ ;  /* 0x0000047024047890 */ /* 0x000fe2000ff1e03f */
[----:B------:R-:W-:Y:S01]  /*13310*/  PLOP3.LUT P0, PT, PT, PT, PT, 0x80, 0x0 ;  /* 0x000000000000781c */ /* 0x000fe20003f0f070 */
[----:B------:R-:W-:-:S02]  /*13320*/  VIADD R3, R3, 0x34850 ;  /* 0x0003485003037836 */ /* 0x000fc40000000000 */
[----:B------:R-:W-:Y:S01]  /*13330*/  UIADD3.X UR5, URZ, UR37, URZ, UP0, !UPT ;  /* 0x000000253f057290 */ /* 0x000fe200087fe43f */
[----:B--2---:R-:W-:Y:S02]  /*13340*/  IMAD R2, R2, 0xb0, R5 ;  /* 0x000000b002027824 */ /* 0x004fe400078e0205 */
[----:B------:R-:W-:-:S09]  /*13350*/  VIADD R5, R9, 0x400 ;  /* 0x0000040009057836 */ /* 0x000fd20000000000 */
.L_x_269:
        /* <DEDUP_REMOVED lines=10> */
[----:B------:R-:W-:Y:S01]  /*13400*/  R2UR UR10, R15 ;  /* 0x000000000f0a72ca */ /* 0x000fe200000e0000 */
[----:B------:R-:W-:Y:S01]  /*13410*/  VIADD R9, R9, 0x5c00 ;  /* 0x00005c0009097836 */ /* 0x000fe20000000000 */
[----:B------:R-:W-:Y:S02]  /*13420*/  R2UR UR6, R12 ;  /* 0x000000000c0672ca */ /* 0x000fe400000e0000 */
[----:B------:R-:W-:Y:S02]  /*13430*/  R2UR UR7, R13 ;  /* 0x000000000d0772ca */ /* 0x000fe400000e0000 */
[----:B------:R-:W-:-:S13]  /*13440*/  PLOP3.LUT P0, PT, PT, PT, PT, 0x80, 0x0 ;  /* 0x000000000000781c */ /* 0x000fda0003f0f070 */
.L_x_270:
        /* <DEDUP_REMOVED lines=10> */
[----:B------:R0:W-:Y:S01]  /*134f0*/  STL [R1+0x8], R0 ;  /* 0x0000080001007387 */ /* 0x0001e20000100800 */
[----:B------:R-:W-:-:S07]  /*13500*/  IMAD.MOV.U32 R17, RZ, RZ, R4 ;  /* 0x000000ffff117224 */ /* 0x000fce00078e0004 */
.L_x_257:
[----:B------:R-:W-:Y:S05]  /*13510*/  BSYNC B1 ;  /* 0x0000000000017941 */ /* 0x000fea0003800000 */
.L_x_256:
[----:B0-----:R-:W2:Y:S01]  /*13520*/  LDL.LU R0, [R1+0x30] ;  /* 0x0000300001007983 */ /* 0x001ea20000300800 */
[----:B------:R-:W-:-:S03]  /*13530*/  IMAD.MOV.U32 R19, RZ, RZ, R8 ;  /* 0x000000ffff137224 */ /* 0x000fc600078e0008 */
[----:B------:R0:W-:Y:S02]  /*13540*/  STL [R1+0x14], R11 ;  /* 0x0000140b01007387 */ /* 0x0001e40000100800 */
[----:B0-2---:R-:W-:-:S07]  /*13550*/  VIADD R0, R0, 0xfffffffd ;  /* 0xfffffffd00007836 */ /* 0x005fce0000000000 */
.L_x_255:
[----:B------:R-:W-:Y:S05]  /*13560*/  BSYNC B2 ;  /* 0x0000000000027941 */ /* 0x000fea0003800000 */
.L_x_254:
[----:B------:R-:W-:Y:S01]  /*13570*/  VIADD R10, R10, 0xfffffffe ;  /* 0xfffffffe0a0a7836 */ /* 0x000fe20000000000 */
[----:B------:R-:W-:-:S04]  /*13580*/  LOP3.LUT R7, RZ, R7, RZ, 0x33, !PT ;  /* 0x00000007ff077212 */ /* 0x000fc800078e33ff */
[----:B------:R-:W-:-:S13]  /*13590*/  ISETP.NE.AND P0, PT, R10, R7, PT ;  /* 0x000000070a00720c */ /* 0x000fda0003f05270 */
[----:B------:R-:W-:Y:S05]  /*135a0*/  @!P0 BRA `(.L_x_253) ;  /* 0x0000001000d48947 */ /* 0x000fea0003800000 */
[----:B------:R-:W-:-:S07]  /*135b0*/  IMAD.MOV.U32 R9, RZ, RZ, R17 ;  /* 0x000000ffff097224 */ /* 0x000fce00078e0011 */
.L_x_301:
[----:B------:R-:W2:Y:S04]  /*135c0*/  LDL R3, [R1+0x1c] ;  /* 0x00001c0001037983 */ /* 0x000ea80000100800 */
[----:B------:R-:W3:Y:S01]  /*135d0*/  LDL R2, [R1+0x14] ;  /* 0x0000140001027983 */ /* 0x000ee20000100800 */
[----:B------:R-:W-:Y:S01]  /*135e0*/  VIADD R4, R19, 0x1 ;  /* 0x0000000113047836 */ /* 0x000fe20000000000 */
[----:B------:R-:W-:Y:S05]  /*135f0*/  YIELD ;  /* 0x0000000000007946 */ /* 0x000fea0003800000 */
[----:B------:R-:W-:Y:S01]  /*13600*/  ISETP.NE.AND P0, PT, R4, 0x2, PT ;  /* 0x000000020400780c */ /* 0x000fe20003f05270 */
[----:B------:R-:W-:Y:S03]  /*13610*/  BSSY B1, `(.L_x_271) ;  /* 0x0000092000017945 */ /* 0x000fe60003800000 */
[----:B------:R-:W-:-:S02]  /*13620*/  SEL R5, RZ, 0x1, P0 ;  /* 0x00000001ff057807 */ /* 0x000fc40000000000 */
[----:B------:R-:W-:Y:S02]  /*13630*/  SEL R4, R4, RZ, P0 ;  /* 0x000000ff04047207 */ /* 0x000fe40000000000 */
[----:B--2---:R-:W-:Y:S02]  /*13640*/  LOP3.LUT P1, RZ, R3, 0x1, RZ, 0xc0, !PT ;  /* 0x0000000103ff7812 */ /* 0x004fe4000782c0ff */
[----:B---3--:R-:W-:-:S11]  /*13650*/  LOP3.LUT R5, R2, R5, RZ, 0x3c, !PT ;  /* 0x0000000502057212 */ /* 0x008fd600078e3cff */
[----:B01----:R-:W-:Y:S05]  /*13660*/  @!P1 BRA `(.L_x_272) ;  /* 0x0000000800309947 */ /* 0x003fea0003800000 */
        /* <DEDUP_REMOVED lines=14> */
[----:B------:R-:W-:-:S04]  /*13750*/  @P0 SHF.R.U32.HI R2, RZ, R3, R7 ;  /* 0x00000003ff020219 */ /* 0x000fc80000011607 */
[--C-:B------:R-:W-:Y:S01]  /*13760*/  SHF.R.S32.HI R3, RZ, 0x1f, R2.reuse ;  /* 0x0000001fff037819 */ /* 0x100fe20000011402 */
[----:B------:R-:W-:-:S04]  /*13770*/  IMAD.MOV R7, RZ, RZ, -R2 ;  /* 0x000000ffff077224 */ /* 0x000fc800078e0a02 */
[----:B------:R-:W-:Y:S02]  /*13780*/  IMAD R7, R8, R7, R0 ;  /* 0x0000000708077224 */ /* 0x000fe400078e0200 */
[----:B--2---:R-:W-:-:S04]  /*13790*/  IMAD R8, R11, UR6, RZ ;  /* 0x000000060b087c24 */ /* 0x004fc8000f8e02ff */
[C---:B---3--:R-:W-:Y:S02]  /*137a0*/  IMAD R8, R10.reuse, UR7, R8 ;  /* 0x000000070a087c24 */ /* 0x048fe4000f8e0208 */
[----:B------:R-:W-:-:S04]  /*137b0*/  IMAD.WIDE.U32 R2, R10, UR6, R2 ;  /* 0x000000060a027c25 */ /* 0x000fc8000f8e0002 */
[----:B------:R-:W-:Y:S01]  /*137c0*/  IMAD.IADD R3, R8, 0x1, R3 ;  /* 0x0000000108037824 */ /* 0x000fe200078e0203 */
[----:B------:R-:W-:-:S04]  /*137d0*/  LEA R8, P0, R2, UR4, 0x2 ;  /* 0x0000000402087c11 */ /* 0x000fc8000f8010ff */
[----:B------:R-:W-:-:S06]  /*137e0*/  LEA.HI.X R9, R2, UR5, R3, 0x2, P0 ;  /* 0x0000000502097c11 */ /* 0x000fcc00080f1403 */
[----:B------:R0:W5:Y:S03]  /*137f0*/  LDG.E R9, desc[UR8][R8.64] ;  /* 0x0000000808097981 */ /* 0x000166000c1e1900 */
.L_x_273:
[----:B------:R-:W-:Y:S01]  /*13800*/  IMAD R3, R4, 0x8, R18 ;  /* 0x0000000804037824 */ /* 0x000fe200078e0212 */
[----:B------:R-:W-:Y:S01]  /*13810*/  SHF.L.U32 R2, R5, 0x1f, RZ ;  /* 0x0000001f05027819 */ /* 0x000fe200000006ff */
[----:B------:R-:W-:Y:S03]  /*13820*/  BSSY B2, `(.L_x_274) ;  /* 0x0000003000027945 */ /* 0x000fe60003800000 */
[----:B------:R-:W1:Y:S02]  /*13830*/  SYNCS.PHASECHK.TRANS64.TRYWAIT P0, [R3+URZ+0x34840], R2 ;  /* 0x03484002030075a7 */ /* 0x000e64000800017f */
[----:B-1----:R-:W-:Y:S05]  /*13840*/  @!P0 BRA `(.L_x_275) ;  /* 0x0000003400d48947 */ /* 0x002fea0003800000 */
.L_x_364:
[----:B------:R-:W-:Y:S05]  /*13850*/  BSYNC B2 ;  /* 0x0000000000027941 */ /* 0x000fea0003800000 */
.L_x_274:
        /* <DEDUP_REMOVED lines=12> */
.L_x_277:
[----:B------:R-:W-:Y:S05]  /*13920*/  BSYNC B2 ;  /* 0x0000000000027941 */ /* 0x000fea0003800000 */
.L_x_276:
[----:B------:R-:W2:Y:S01]  /*13930*/  LDL R8, [R1+0x18] ;  /* 0x0000180001087983 */ /* 0x000ea20000100800 */
[----:B------:R-:W-:Y:S01]  /*13940*/  IMAD.MOV.U32 R12, RZ, RZ, RZ ;  /* 0x000000ffff0c7224 */ /* 0x000fe200078e00ff */
[----:B------:R-:W-:Y:S01]  /*13950*/  UIADD3 UR4, UP0, UR36, 0x370, URZ ;  /* 0x0000037024047890 */ /* 0x000fe2000ff1e03f */
[----:B-1----:R-:W-:Y:S01]  /*13960*/  IMAD R2, R4, 0xb000, R18 ;  /* 0x0000b00004027824 */ /* 0x002fe200078e0212 */
        /* <DEDUP_REMOVED lines=8> */
.L_x_278:
        /* <DEDUP_REMOVED lines=16> */
.L_x_279:
        /* <DEDUP_REMOVED lines=16> */
.L_x_365:
[----:B------:R-:W-:Y:S05]  /*13bf0*/  BSYNC B2 ;  /* 0x0000000000027941 */ /* 0x000fea0003800000 */
.L_x_280:
[----:B------:R-:W-:Y:S01]  /*13c00*/  BSSY B2, `(.L_x_282) ;  /* 0x000000b000027945 */ /* 0x000fe20003800000 */
[----:B------:R-:W-:Y:S02]  /*13c10*/  IMAD.MOV.U32 R10, RZ, RZ, 0x0 ;  /* 0x00000000ff0a7424 */ /* 0x000fe400078e00ff */
[----:B------:R-:W-:Y:S01]  /*13c20*/  IMAD.MOV.U32 R11, RZ, RZ, 0x14f00000 ;  /* 0x14f00000ff0b7424 */ /* 0x000fe200078e00ff */
[----:B------:R-:W-:Y:S06]  /*13c30*/  @P1 BRA `(.L_x_283) ;  /* 0x00000000001c1947 */ /* 0x000fec0003800000 */
[----:B------:R-:W1:Y:S01]  /*13c40*/  S2R R8, SR_TID.X ;  /* 0x0000000000087919 */ /* 0x000e620000002100 */
[----:B0-----:R-:W-:-:S04]  /*13c50*/  IMAD.MOV.U32 R3, RZ, RZ, 0xb000 ;  /* 0x0000b000ff037424 */ /* 0x001fc800078e00ff */
[----:B------:R2:W-:Y:S01]  /*13c60*/  SYNCS.ARRIVE.TRANS64 RZ, [R2+URZ+0x50], R3 ;  /* 0x0000500302ff79a7 */ /* 0x0005e2000800003f */
[----:B-1----:R-:W-:-:S04]  /*13c70*/  LOP3.LUT R8, R8, 0x1f, RZ, 0xc0, !PT ;  /* 0x0000001f08087812 */ /* 0x002fc800078ec0ff */
[----:B------:R-:W-:-:S13]  /*13c80*/  ISETP.NE.AND P0, PT, R8, RZ, PT ;  /* 0x000000ff0800720c */ /* 0x000fda0003f05270 */
[----:B--2---:R-:W-:Y:S05]  /*13c90*/  @!P0 BRA `(.L_x_283) ;  /* 0x0000000000048947 */ /* 0x004fea0003800000 */
[----:B------:R-:W-:Y:S01]  /*13ca0*/  BPT.TRAP 0x1 ;  /* 0x000000040000795c */ /* 0x000fe20000300000 */
.L_x_283:
[----:B------:R-:W-:Y:S05]  /*13cb0*/  BSYNC B2 ;  /* 0x0000000000027941 */ /* 0x000fea0003800000 */
.L_x_282:
[----:B------:R-:W2:Y:S04]  /*13cc0*/  LDL R8, [R1+0x18] ;  /* 0x0000180001087983 */ /* 0x000ea80000100800 */
[----:B0-----:R-:W2:Y:S01]  /*13cd0*/  LDL.LU R3, [R1+0x8] ;  /* 0x0000080001037983 */ /* 0x001ea20000300800 */
[----:B------:R-:W-:Y:S01]  /*13ce0*/  R2UR UR10, R12 ;  /* 0x000000000c0a72ca */ /* 0x000fe200000e0000 */
[----:B------:R-:W-:Y:S01]  /*13cf0*/  IMAD R19, R19, 0xb000, R18 ;  /* 0x0000b00013137824 */ /* 0x000fe200078e0212 */
[----:B------:R-:W-:Y:S01]  /*13d00*/  R2UR UR6, R10 ;  /* 0x000000000a0672ca */ /* 0x000fe200000e0000 */
[----:B------:R-:W-:Y:S01]  /*13d10*/  UIADD3 UR4, UP0, UR36, 0x470, URZ ;  /* 0x0000047024047890 */ /* 0x000fe2000ff1e03f */
[----:B------:R-:W-:Y:S01]  /*13d20*/  R2UR UR7, R11 ;  /* 0x000000000b0772ca */ /* 0x000fe200000e0000 */
[----:B------:R-:W-:Y:S01]  /*13d30*/  VIADD R2, R2, 0x50 ;  /* 0x0000005002027836 */ /* 0x000fe20000000000 */
[----:B------:R-:W-:Y:S01]  /*13d40*/  PLOP3.LUT P0, PT, PT, PT, PT, 0x80, 0x0 ;  /* 0x000000000000781c */ /* 0x000fe20003f0f070 */
[----:B------:R-:W-:Y:S01]  /*13d50*/  UIADD3.X UR5, URZ, UR37, URZ, UP0, !UPT ;  /* 0x000000253f057290 */ /* 0x000fe200087fe43f */
[----:B--2---:R-:W-:-:S02]  /*13d60*/  IMAD R3, R3, 0xb0, R8 ;  /* 0x000000b003037824 */ /* 0x004fc400078e0208 */
[----:B------:R-:W-:-:S09]  /*13d70*/  VIADD R8, R19, 0x400 ;  /* 0x0000040013087836 */ /* 0x000fd20000000000 */
.L_x_284:
        /* <DEDUP_REMOVED lines=15> */
.L_x_285:
        /* <DEDUP_REMOVED lines=12> */
.L_x_272:
[----:B------:R-:W-:Y:S05]  /*13f30*/  BSYNC B1 ;  /* 0x0000000000017941 */ /* 0x000fea0003800000 */
.L_x_271:
[----:B------:R-:W2:Y:S01]  /*13f40*/  LDL R2, [R1+0x1c] ;  /* 0x00001c0001027983 */ /* 0x000ea20000100800 */
[----:B------:R-:W-:Y:S01]  /*13f50*/  VIADD R19, R4, 0x1 ;  /* 0x0000000104137836 */ /* 0x000fe20000000000 */
[----:B------:R-:W-:Y:S01]  /*13f60*/  BSSY B1, `(.L_x_286) ;  /* 0x0000095000017945 */ /* 0x000fe20003800000 */
[----:B0-----:R-:W-:-:S03]  /*13f70*/  VIADD R7, R0, 0xffffffff ;  /* 0xffffffff00077836 */ /* 0x001fc60000000000 */
[----:B------:R-:W-:-:S04]  /*13f80*/  ISETP.NE.AND P0, PT, R19, 0x2, PT ;  /* 0x000000021300780c */ /* 0x000fc80003f05270 */
[----:B------:R-:W-:Y:S02]  /*13f90*/  SEL R19, R19, RZ, P0 ;  /* 0x000000ff13137207 */ /* 0x000fe40000000000 */
[----:B--2---:R-:W-:Y:S02]  /*13fa0*/  LOP3.LUT P1, RZ, R2, 0x1, RZ, 0xc0, !PT ;  /* 0x0000000102ff7812 */ /* 0x004fe4000782c0ff */
[----:B------:R-:W-:-:S04]  /*13fb0*/  SEL R2, RZ, 0x1, P0 ;  /* 0x00000001ff027807 */ /* 0x000fc80000000000 */
[----:B------:R-:W-:-:S05]  /*13fc0*/  LOP3.LUT R12, R5, R2, RZ, 0x3c, !PT ;  /* 0x00000002050c7212 */ /* 0x000fca00078e3cff */
[----:B------:R0:W-:Y:S02]  /*13fd0*/  STL [R1+0x14], R12 ;  /* 0x0000140c01007387 */ /* 0x0001e40000100800 */
[----:B------:R-:W-:Y:S05]  /*13fe0*/  @!P1 BRA `(.L_x_287) ;  /* 0x0000000800309947 */ /* 0x000fea0003800000 */
[----:B------:R-:W-:Y:S01]  /*13ff0*/  ULDC.64 UR4, c[0x0][0x418] ;  /* 0x0001060000047ab9 */ /* 0x000fe20000000a00 */
[----:B------:R-:W-:Y:S01]  /*14000*/  IMAD.MOV.U32 R8, RZ, RZ, R7 ;  /* 0x000000ffff087224 */ /* 0x000fe200078e0007 */
[----:B------:R-:W-:-:S04]  /*14010*/  ISETP.NE.U32.AND P0, PT, RZ, UR4, PT ;  /* 0x00000004ff007c0c */ /* 0x000fc8000bf05070 */
[----:B------:R-:W-:-:S13]  /*14020*/  ISETP.NE.AND.EX P0, PT, RZ, UR5, PT, P0 ;  /* 0x00000005ff007c0c */ /* 0x000fda000bf05300 */
[----:B------:R-:W-:Y:S05]  /*14030*/  @!P0 BRA `(.L_x_288) ;  /* 0x0000000000508947 */ /* 0x000fea0003800000 */
[----:B------:R-:W2:Y:S01]  /*14040*/  LDL R11, [R1+0x20] ;  /* 0x00002000010b7983 */ /* 0x000ea20000100800 */
[----:B------:R-:W1:Y:S01]  /*14050*/  LDC R9, c[0x0][0x43c] ;  /* 0x00010f00ff097b82 */ /* 0x000e620000000800 */
[----:B------:R-:W-:Y:S02]  /*14060*/  ULDC.64 UR6, c[0x0][0x428] ;  /* 0x00010a0000067ab9 */ /* 0x000fe40000000a00 */
[----:B------:R-:W3:Y:S01]  /*14070*/  LDL R10, [R1+0x10] ;  /* 0x00001000010a7983 */ /* 0x000ee20000100800 */
[----:B------:R-:W-:Y:S01]  /*14080*/  ULDC.64 UR8, c[0x0][0x208] ;  /* 0x0000820000087ab9 */ /* 0x000fe20000000a00 */
[----:B-1----:R-:W-:-:S13]  /*14090*/  ISETP.NE.AND P0, PT, R9, 0x1, PT ;  /* 0x000000010900780c */ /* 0x002fda0003f05270 */
[----:B------:R-:W1:Y:S02]  /*140a0*/  @P0 LDC.64 R2, c[0x0][0x440] ;  /* 0x00011000ff020b82 */ /* 0x000e640000000a00 */
[----:B-1----:R-:W-:-:S04]  /*140b0*/  @P0 IMAD.HI.U32 R8, R7, R2, RZ ;  /* 0x0000000207080227 */ /* 0x002fc800078e00ff */
        /* <DEDUP_REMOVED lines=10> */
[----:B------:R-:W-:-:S05]  /*14160*/  LEA.HI.X R11, R2, UR5, R3, 0x2, P0 ;  /* 0x00000005020b7c11 */ /* 0x000fca00080f1403 */
[----:B------:R1:W5:Y:S04]  /*14170*/  LDG.E R9, desc[UR8][R10.64] ;  /* 0x000000080a097981 */ /* 0x000368000c1e1900 */
.L_x_288:
[----:B------:R-:W-:Y:S01]  /*14180*/  IMAD R2, R19, 0x8, R18 ;  /* 0x0000000813027824 */ /* 0x000fe200078e0212 */
[----:B------:R-:W-:Y:S01]  /*14190*/  SHF.L.U32 R3, R12, 0x1f, RZ ;  /* 0x0000001f0c037819 */ /* 0x000fe200000006ff */
[----:B------:R-:W-:Y:S03]  /*141a0*/  BSSY B2, `(.L_x_289) ;  /* 0x0000003000027945 */ /* 0x000fe60003800000 */
[----:B------:R-:W2:Y:S02]  /*141b0*/  SYNCS.PHASECHK.TRANS64.TRYWAIT P0, [R2+URZ+0x34840], R3 ;  /* 0x03484003020075a7 */ /* 0x000ea4000800017f */
[----:B--2---:R-:W-:Y:S05]  /*141c0*/  @!P0 BRA `(.L_x_290) ;  /* 0x0000002c009c8947 */ /* 0x004fea0003800000 */
.L_x_366:
[----:B------:R-:W-:Y:S05]  /*141d0*/  BSYNC B2 ;  /* 0x0000000000027941 */ /* 0x000fea0003800000 */
.L_x_289:
[----:B-1----:R-:W1:Y:S01]  /*141e0*/  S2R R10, SR_TID.X ;  /* 0x00000000000a7919 */ /* 0x002e620000002100 */
[----:B------:R-:W-:Y:S01]  /*141f0*/  BSSY B2, `(.L_x_291) ;  /* 0x000000b000027945 */ /* 0x000fe20003800000 */
[----:B-1----:R-:W-:-:S04]  /*14200*/  LOP3.LUT R10, R10, 0x7f, RZ, 0xc0, !PT ;  /* 0x0000007f0a0a7812 */ /* 0x002fc800078ec0ff */
[----:B------:R-:W-:-:S13]  /*14210*/  ISETP.NE.AND P1, PT, R10, RZ, PT ;  /* 0x000000ff0a00720c */ /* 0x000fda0003f25270 */
[----:B------:R-:W-:Y:S05]  /*14220*/  @P1 BRA `(.L_x_292) ;  /* 0x00000000001c1947 */ /* 0x000fea0003800000 */
[----:B------:R-:W1:Y:S01]  /*14230*/  S2R R10, SR_TID.X ;  /* 0x00000000000a7919 */ /* 0x000e620000002100 */
[----:B--2---:R-:W-:-:S04]  /*14240*/  IMAD.MOV.U32 R3, RZ, RZ, 0xb000 ;  /* 0x0000b000ff037424 */ /* 0x004fc800078e00ff */
[----:B------:R3:W-:Y:S01]  /*14250*/  SYNCS.ARRIVE.TRANS64 RZ, [R2+URZ+0x34830], R3 ;  /* 0x0348300302ff79a7 */ /* 0x0007e2000800003f */
[----:B-1----:R-:W-:-:S04]  /*14260*/  LOP3.LUT R10, R10, 0x1f, RZ, 0xc0, !PT ;  /* 0x0000001f0a0a7812 */ /* 0x002fc800078ec0ff */
[----:B------:R-:W-:-:S13]  /*14270*/  ISETP.NE.AND P0, PT, R10, RZ, PT ;  /* 0x000000ff0a00720c */ /* 0x000fda0003f05270 */
[----:B---3--:R-:W-:Y:S05]  /*14280*/  @!P0 BRA `(.L_x_292) ;  /* 0x0000000000048947 */ /* 0x008fea0003800000 */
[----:B------:R-:W-:Y:S01]  /*14290*/  BPT.TRAP 0x1 ;  /* 0x000000040000795c */ /* 0x000fe20000300000 */
.L_x_292:
[----:B------:R-:W-:Y:S05]  /*142a0*/  BSYNC B2 ;  /* 0x0000000000027941 */ /* 0x000fea0003800000 */
.L_x_291:
[----:B------:R-:W3:Y:S01]  /*142b0*/  LDL R10, [R1+0x18] ;  /* 0x00001800010a7983 */ /* 0x000ee20000100800 */
[----:B0-----:R-:W-:Y:S01]  /*142c0*/  IMAD.MOV.U32 R12, RZ, RZ, RZ ;  /* 0x000000ffff0c7224 */ /* 0x001fe200078e00ff */
[----:B------:R-:W-:Y:S01]  /*142d0*/  UIADD3 UR4, UP0, UR36, 0x370, URZ ;  /* 0x0000037024047890 */ /* 0x000fe2000ff1e03f */
[C---:B--2---:R-:W-:Y:S01]  /*142e0*/  IMAD R3, R19.reuse, 0x8, R6 ;  /* 0x0000000813037824 */ /* 0x044fe200078e0206 */
[----:B------:R-:W-:Y:S01]  /*142f0*/  PLOP3.LUT P0, PT, PT, PT, PT, 0x80, 0x0 ;  /* 0x000000000000781c */ /* 0x000fe20003f0f070 */
[----:B------:R-:W-:Y:S01]  /*14300*/  IMAD R2, R19, 0xb000, R18 ;  /* 0x0000b00013027824 */ /* 0x000fe200078e0212 */
[----:B------:R-:W-:Y:S01]  /*14310*/  R2UR UR10, R12 ;  /* 0x000000000c0a72ca */ /* 0x000fe200000e0000 */
[----:B------:R-:W-:Y:S01]  /*14320*/  VIADD R3, R3, 0x30 ;  /* 0x0000003003037836 */ /* 0x000fe20000000000 */
[----:B------:R-:W-:Y:S01]  /*14330*/  UIADD3.X UR5, URZ, UR37, URZ, UP0, !UPT ;  /* 0x000000253f057290 */ /* 0x000fe200087fe43f */
[----:B------:R-:W-:Y:S01]  /*14340*/  VIADD R11, R2, 0x1e400 ;  /* 0x0001e400020b7836 */ /* 0x000fe20000000000 */
[----:B------:R-:W-:Y:S01]  /*14350*/  UMOV UR6, 0x0 ;  /* 0x0000000000067882 */ /* 0x000fe20000000000 */
[----:B------:R-:W-:Y:S01]  /*14360*/  UMOV UR7, 0x14f00000 ;  /* 0x14f0000000077882 */ /* 0x000fe20000000000 */
[----:B---3--:R-:W-:-:S09]  /*14370*/  IMAD R10, R8, 0xb0, R10 ;  /* 0x000000b0080a7824 */ /* 0x008fd200078e020a */
.L_x_293:
        /* <DEDUP_REMOVED lines=16> */
.L_x_294:
        /* <DEDUP_REMOVED lines=10> */
[----:B------:R-:W-:Y:S01]  /*14520*/  SHF.L.U32 R5, R5, 0x1f, RZ ;  /* 0x0000001f05057819 */ /* 0x000fe200000006ff */
[----:B------:R-:W-:Y:S01]  /*14530*/  IMAD R2, R4, 0x8, R6 ;  /* 0x0000000804027824 */ /* 0x000fe200078e0206 */
[----:B------:R-:W-:Y:S03]  /*14540*/  BSSY B2, `(.L_x_295) ;  /* 0x0000003000027945 */ /* 0x000fe60003800000 */
[----:B------:R-:W0:Y:S02]  /*14550*/  SYNCS.PHASECHK.TRANS64.TRYWAIT P0, [R2+URZ+0x60], R5 ;  /* 0x00006005020075a7 */ /* 0x000e24000800017f */
[----:B0-----:R-:W-:Y:S05]  /*14560*/  @!P0 BRA `(.L_x_296) ;  /* 0x0000002800c88947 */ /* 0x001fea0003800000 */
.L_x_367:
[----:B------:R-:W-:Y:S05]  /*14570*/  BSYNC B2 ;  /* 0x0000000000027941 */ /* 0x000fea0003800000 */
.L_x_295:
[----:B------:R-:W-:Y:S01]  /*14580*/  BSSY B2, `(.L_x_297) ;  /* 0x000000b000027945 */ /* 0x000fe20003800000 */
[----:B------:R-:W-:Y:S02]  /*14590*/  IMAD.MOV.U32 R10, RZ, RZ, 0x0 ;  /* 0x00000000ff0a7424 */ /* 0x000fe400078e00ff */
[----:B------:R-:W-:Y:S01]  /*145a0*/  IMAD.MOV.U32 R11, RZ, RZ, 0x14f00000 ;  /* 0x14f00000ff0b7424 */ /* 0x000fe200078e00ff */
[----:B------:R-:W-:Y:S06]  /*145b0*/  @P1 BRA `(.L_x_298) ;  /* 0x00000000001c1947 */ /* 0x000fec0003800000 */
[----:B------:R-:W1:Y:S02]  /*145c0*/  S2R R3, SR_TID.X ;  /* 0x0000000000037919 */ /* 0x000e640000002100 */
[----:B-1----:R-:W-:Y:S01]  /*145d0*/  LOP3.LUT R14, R3, 0x1f, RZ, 0xc0, !PT ;  /* 0x0000001f030e7812 */ /* 0x002fe200078ec0ff */
[----:B------:R-:W-:-:S03]  /*145e0*/  IMAD.MOV.U32 R3, RZ, RZ, 0xb000 ;  /* 0x0000b000ff037424 */ /* 0x000fc600078e00ff */
[----:B------:R-:W-:Y:S01]  /*145f0*/  ISETP.NE.AND P0, PT, R14, RZ, PT ;  /* 0x000000ff0e00720c */ /* 0x000fe20003f05270 */
[----:B------:R1:W-:-:S12]  /*14600*/  SYNCS.ARRIVE.TRANS64 RZ, [R2+URZ+0x50], R3 ;  /* 0x0000500302ff79a7 */ /* 0x0003d8000800003f */
[----:B-1----:R-:W-:Y:S05]  /*14610*/  @!P0 BRA `(.L_x_298) ;  /* 0x0000000000048947 */ /* 0x002fea0003800000 */
[----:B------:R-:W-:Y:S01]  /*14620*/  BPT.TRAP 0x1 ;  /* 0x000000040000795c */ /* 0x000fe20000300000 */
.L_x_298:
[----:B------:R-:W-:Y:S05]  /*14630*/  BSYNC B2 ;  /* 0x0000000000027941 */ /* 0x000fea0003800000 */
.L_x_297:
[----:B0-----:R-:W2:Y:S04]  /*14640*/  LDL R5, [R1+0x18] ;  /* 0x0000180001057983 */ /* 0x001ea80000100800 */
[----:B------:R-:W2:Y:S01]  /*14650*/  LDL.LU R3, [R1+0x8] ;  /* 0x0000080001037983 */ /* 0x000ea20000300800 */
        /* <DEDUP_REMOVED lines=10> */
.L_x_299:
        /* <DEDUP_REMOVED lines=15> */
.L_x_300:
        /* <DEDUP_REMOVED lines=12> */
.L_x_287:
[----:B------:R-:W-:Y:S05]  /*148b0*/  BSYNC B1 ;  /* 0x0000000000017941 */ /* 0x000fea0003800000 */
.L_x_286:
[----:B------:R-:W2:Y:S01]  /*148c0*/  LDL R2, [R1+0x24] ;  /* 0x0000240001027983 */ /* 0x000ea20000100800 */
[----:B------:R-:W-:Y:S01]  /*148d0*/  VIADD R0, R0, 0xfffffffe ;  /* 0xfffffffe00007836 */ /* 0x000fe20000000000 */
[----:B--2---:R-:W-:-:S13]  /*148e0*/  ISETP.GT.AND P0, PT, R7, R2, PT ;  /* 0x000000020700720c */ /* 0x004fda0003f04270 */
[----:B------:R-:W-:Y:S05]  /*148f0*/  @P0 BRA `(.L_x_301) ;  /* 0xffffffec00300947 */ /* 0x000fea000383ffff */
.L_x_253:
[----:B------:R-:W-:Y:S05]  /*14900*/  BSYNC B0 ;  /* 0x0000000000007941 */ /* 0x000fea0003800000 */
.L_x_252:
[----:B------:R-:W2:Y:S01]  /*14910*/  S2R R2, SR_TID.X ;  /* 0x0000000000027919 */ /* 0x000ea20000002100 */
[----:B------:R-:W-:Y:S01]  /*14920*/  BSSY B0, `(.L_x_302) ;  /* 0x0000012000007945 */ /* 0x000fe20003800000 */
[----:B--2---:R-:W-:-:S04]  /*14930*/  LOP3.LUT R7, R2, 0x7f, RZ, 0xc0, !PT ;  /* 0x0000007f02077812 */ /* 0x004fc800078ec0ff */
[----:B------:R-:W-:-:S13]  /*14940*/  ISETP.NE.AND P0, PT, R7, RZ, PT ;  /* 0x000000ff0700720c */ /* 0x000fda0003f05270 */
[----:B------:R-:W-:Y:S05]  /*14950*/  @P0 BRA `(.L_x_303) ;  /* 0x0000000000380947 */ /* 0x000fea0003800000 */
[----:B------:R-:W2:Y:S01]  /*14960*/  S2R R3, SR_LANEID ;  /* 0x0000000000037919 */ /* 0x000ea20000000000 */
[----:B------:R-:W-:Y:S01]  /*14970*/  VOTEU.ANY UR4, UPT, PT ;  /* 0x0000000000047886 */ /* 0x000fe200038e0100 */
[----:B-1----:R-:W1:Y:S01]  /*14980*/  LDC.64 R4, c[0x0][0xc60] ;  /* 0x00031800ff047b82 */ /* 0x002e620000000a00 */
[----:B------:R-:W2:Y:S01]  /*14990*/  FLO.U32 R0, UR4 ;  /* 0x0000000400007d00 */ /* 0x000ea200080e0000 */
[----:B------:R-:W-:-:S07]  /*149a0*/  ULDC.64 UR6, c[0x0][0x208] ;  /* 0x0000820000067ab9 */ /* 0x000fce0000000a00 */
[----:B------:R-:W1:Y:S01]  /*149b0*/  POPC R2, UR4 ;  /* 0x0000000400027d09 */ /* 0x000e620008000000 */
[----:B--2---:R-:W-:-:S13]  /*149c0*/  ISETP.EQ.U32.AND P0, PT, R0, R3, PT ;  /* 0x000000030000720c */ /* 0x004fda0003f02070 */
[----:B-1----:R-:W2:Y:S01]  /*149d0*/  @P0 ATOMG.E.ADD.STRONG.GPU PT, R5, desc[UR6][R4.64], R2 ;  /* 0x00000002040509a8 */ /* 0x002ea200081ee1c6 */
[----:B------:R-:W1:Y:S02]  /*149e0*/  S2R R3, SR_LTMASK ;  /* 0x0000000000037919 */ /* 0x000e640000003900 */
[----:B-1----:R-:W-:-:S06]  /*149f0*/  LOP3.LUT R3, R3, UR4, RZ, 0xc0, !PT ;  /* 0x0000000403037c12 */ /* 0x002fcc000f8ec0ff */
[----:B------:R-:W1:Y:S01]  /*14a00*/  POPC R3, R3 ;  /* 0x0000000300037309 */ /* 0x000e620000000000 */
[----:B--2---:R-:W1:Y:S02]  /*14a10*/  SHFL.IDX PT, R0, R5, R0, 0x1f ;  /* 0x00001f0005007589 */ /* 0x004e6400000e0000 */
[----:B-1----:R-:W-:-:S05]  /*14a20*/  IADD3 R0, R0, UR38, R3 ;  /* 0x0000002600007c10 */ /* 0x002fca000fffe003 */
[----:B------:R2:W-:Y:S02]  /*14a30*/  STL [R1], R0 ;  /* 0x0000000001007387 */ /* 0x0005e40000100800 */
.L_x_303:
[----:B------:R-:W-:Y:S05]  /*14a40*/  BSYNC B0 ;  /* 0x0000000000007941 */ /* 0x000fea0003800000 */
.L_x_302:
[----:B--2---:R-:W2:Y:S01]  /*14a50*/  LDL R0, [R1+0x1c] ;  /* 0x00001c0001007983 */ /* 0x004ea20000100800 */
[----:B------:R-:W-:Y:S01]  /*14a60*/  BSSY B0, `(.L_x_304) ;  /* 0x000003a000007945 */ /* 0x000fe20003800000 */
[----:B--2---:R-:W-:-:S13]  /*14a70*/  LOP3.LUT P0, RZ, R0, 0x1, RZ, 0xc0, !PT ;  /* 0x0000000100ff7812 */ /* 0x004fda000780c0ff */
[----:B------:R-:W-:Y:S05]  /*14a80*/  @!P0 BRA `(.L_x_305) ;  /* 0x0000000000dc8947 */ /* 0x000fea0003800000 */
[----:B------:R-:W2:Y:S01]  /*14a90*/  LDL R2, [R1+0x14] ;  /* 0x0000140001027983 */ /* 0x000ea20000100800 */
[----:B------:R-:W-:Y:S01]  /*14aa0*/  IMAD R0, R19, 0x8, R18 ;  /* 0x0000000813007824 */ /* 0x000fe200078e0212 */
[----:B------:R-:W-:Y:S01]  /*14ab0*/  BSSY B1, `(.L_x_306) ;  /* 0x0000005000017945 */ /* 0x000fe20003800000 */
[----:B------:R-:W-:Y:S02]  /*14ac0*/  ISETP.NE.AND P1, PT, R7, RZ, PT ;  /* 0x000000ff0700720c */ /* 0x000fe40003f25270 */
[----:B--2---:R-:W-:-:S04]  /*14ad0*/  SHF.L.U32 R2, R2, 0x1f, RZ ;  /* 0x0000001f02027819 */ /* 0x004fc800000006ff */
[----:B------:R-:W2:Y:S02]  /*14ae0*/  SYNCS.PHASECHK.TRANS64.TRYWAIT P0, [R0+URZ+0x34860], R2 ;  /* 0x03486002000075a7 */ /* 0x000ea4000800017f */
[----:B--2---:R-:W-:Y:S05]  /*14af0*/  @!P0 BRA `(.L_x_307) ;  /* 0x0000002400788947 */ /* 0x004fea0003800000 */
.L_x_368:
[----:B------:R-:W-:Y:S05]  /*14b00*/  BSYNC B1 ;  /* 0x0000000000017941 */ /* 0x000fea0003800000 */
.L_x_306:
[----:B------:R-:W-:Y:S04]  /*14b10*/  BSSY B1, `(.L_x_308) ;  /* 0x0000009000017945 */ /* 0x000fe80003800000 */
        /* <DEDUP_REMOVED lines=8> */
.L_x_309:
[----:B------:R-:W-:Y:S05]  /*14ba0*/  BSYNC B1 ;  /* 0x0000000000017941 */ /* 0x000fea0003800000 */
.L_x_308:
[----:B------:R-:W3:Y:S04]  /*14bb0*/  LDL.LU R3, [R1+0x18] ;  /* 0x0000180001037983 */ /* 0x000ee80000300800 */
[----:B--2---:R-:W3:Y:S01]  /*14bc0*/  LDL.LU R2, [R1+0x8] ;  /* 0x0000080001027983 */ /* 0x004ee20000300800 */
[----:B------:R-:W-:Y:S01]  /*14bd0*/  UIADD3 UR4, UP0, UR36, 0x470, URZ ;  /* 0x0000047024047890 */ /* 0x000fe2000ff1e03f */
[----:B------:R-:W-:Y:S01]  /*14be0*/  PLOP3.LUT P0, PT, PT, PT, PT, 0x80, 0x0 ;  /* 0x000000000000781c */ /* 0x000fe20003f0f070 */
[----:B------:R-:W-:Y:S01]  /*14bf0*/  VIADD R0, R0, 0x34850 ;  /* 0x0003485000007836 */ /* 0x000fe20000000000 */
[----:B------:R-:W-:Y:S01]  /*14c00*/  UMOV UR6, 0x0 ;  /* 0x0000000000067882 */ /* 0x000fe20000000000 */
[----:B------:R-:W-:Y:S01]  /*14c10*/  UIADD3.X UR5, URZ, UR37, URZ, UP0, !UPT ;  /* 0x000000253f057290 */ /* 0x000fe200087fe43f */
[----:B------:R-:W-:Y:S01]  /*14c20*/  UMOV UR7, 0x14f00000 ;  /* 0x14f0000000077882 */ /* 0x000fe20000000000 */
[----:B------:R-:W-:Y:S01]  /*14c30*/  UMOV UR10, URZ ;  /* 0x0000003f000a7c82 */ /* 0x000fe20008000000 */
[----:B---3--:R-:W-:-:S02]  /*14c40*/  IMAD R3, R2, 0xb0, R3 ;  /* 0x000000b002037824 */ /* 0x008fc400078e0203 */
[----:B------:R-:W-:-:S04]  /*14c50*/  IMAD R2, R19, 0xb000, R18 ;  /* 0x0000b00013027824 */ /* 0x000fc800078e0212 */
[----:B------:R-:W-:-:S07]  /*14c60*/  VIADD R4, R2, 0x400 ;  /* 0x0000040002047836 */ /* 0x000fce0000000000 */
.L_x_310:
        /* <DEDUP_REMOVED lines=9> */
[----:B--2---:R-:W-:Y:S05]  /*14d00*/  @P0 BRA.U.ANY `(.L_x_310) ;  /* 0xfffffffd00d80947 */ /* 0x004fea000393ffff */
[----:B------:R-:W-:Y:S01]  /*14d10*/  PLOP3.LUT P0, PT, PT, PT, PT, 0x80, 0x0 ;  /* 0x000000000000781c */ /* 0x000fe20003f0f070 */
[----:B------:R-:W-:Y:S01]  /*14d20*/  VIADD R2, R2, 0x5c00 ;  /* 0x00005c0002027836 */ /* 0x000fe20000000000 */
[----:B------:R-:W-:Y:S01]  /*14d30*/  UMOV UR6, 0x0 ;  /* 0x0000000000067882 */ /* 0x000fe20000000000 */
[----:B------:R-:W-:Y:S01]  /*14d40*/  UMOV UR7, 0x14f00000 ;  /* 0x14f0000000077882 */ /* 0x000fe20000000000 */
[----:B------:R-:W-:-:S09]  /*14d50*/  UMOV UR10, 0x40 ;  /* 0x00000040000a7882 */ /* 0x000fd20000000000 */
.L_x_311:
        /* <DEDUP_REMOVED lines=10> */
.L_x_305:
[----:B------:R-:W-:Y:S05]  /*14e00*/  BSYNC B0 ;  /* 0x0000000000007941 */ /* 0x000fea0003800000 */
.L_x_304:
[----:B------:R-:W2:Y:S01]  /*14e10*/  LDL.LU R4, [R1+0x14] ;  /* 0x0000140001047983 */ /* 0x000ea20000300800 */
[----:B------:R-:W-:-:S05]  /*14e20*/  VIADD R19, R19, 0x1 ;  /* 0x0000000113137836 */ /* 0x000fca0000000000 */
[----:B------:R-:W-:-:S04]  /*14e30*/  ISETP.NE.AND P0, PT, R19, 0x2, PT ;  /* 0x000000021300780c */ /* 0x000fc80003f05270 */
[----:B------:R-:W-:Y:S02]  /*14e40*/  SEL R0, RZ, 0x1, P0 ;  /* 0x00000001ff007807 */ /* 0x000fe40000000000 */
[----:B------:R-:W-:Y:S02]  /*14e50*/  SEL R19, R19, RZ, P0 ;  /* 0x000000ff13137207 */ /* 0x000fe40000000000 */
[----:B--2---:R-:W-:-:S05]  /*14e60*/  LOP3.LUT R4, R4, R0, RZ, 0x3c, !PT ;  /* 0x0000000004047212 */ /* 0x004fca00078e3cff */
[----:B------:R2:W-:Y:S02]  /*14e70*/  STL [R1+0x14], R4 ;  /* 0x0000140401007387 */ /* 0x0005e40000100800 */
.L_x_232:
[----:B------:R-:W-:Y:S05]  /*14e80*/  BSYNC B7 ;  /* 0x0000000000077941 */ /* 0x000fea0003800000 */
.L_x_230:
[----:B----4-:R-:W4:Y:S02]  /*14e90*/  LDL R0, [R1+0x1c] ;  /* 0x00001c0001007983 */ /* 0x010f240000100800 */
[----:B----4-:R-:W-:-:S13]  /*14ea0*/  LOP3.LUT P0, RZ, R0, 0x2, RZ, 0xc0, !PT ;  /* 0x0000000200ff7812 */ /* 0x010fda000780c0ff */
[----:B------:R-:W-:Y:S05]  /*14eb0*/  @!P0 BRA `(.L_x_312) ;  /* 0x00000000002c8947 */ /* 0x000fea0003800000 */
[----:B------:R-:W-:Y:S05]  /*14ec0*/  WARPSYNC.ALL ;  /* 0x0000000000007948 */ /* 0x000fea0003800000 */
[----:B------:R-:W4:Y:S08]  /*14ed0*/  S2UR UR5, SR_CgaCtaId ;  /* 0x00000000000579c3 */ /* 0x000f300000008800 */
[----:B------:R-:W-:Y:S06]  /*14ee0*/  BAR.SYNC.DEFER_BLOCKING 0x5, 0x180 ;  /* 0x0146000000007b1d */ /* 0x000fec0000010000 */
[----:B------:R-:W-:-:S02]  /*14ef0*/  UMOV UR4, 0x400 ;  /* 0x0000040000047882 */ /* 0x000fc40000000000 */
[----:B----4-:R-:W-:-:S06]  /*14f00*/  ULEA UR4, UR5, UR4, 0x18 ;  /* 0x0000000405047291 */ /* 0x010fcc000f8ec03f */
[----:B------:R-:W-:-:S05]  /*14f10*/  IMAD.U32 R18, RZ, RZ, UR4 ;  /* 0x00000004ff127e24 */ /* 0x000fca000f8e00ff */
[----:B-123--:R-:W1:Y:S04]  /*14f20*/  LDS.128 R4, [R18+0x348d0] ;  /* 0x0348d00012047984 */ /* 0x00ee680000000c00 */
[----:B-1----:R1:W-:Y:S04]  /*14f30*/  STL.64 [R1], R4 ;  /* 0x0000000401007387 */ /* 0x0023e80000100a00 */
[----:B------:R1:W-:Y:S01]  /*14f40*/  STL.64 [R1+0x8], R6 ;  /* 0x0000080601007387 */ /* 0x0003e20000100a00 */
[----:B------:R-:W-:Y:S06]  /*14f50*/  BAR.ARV 0x4, 0x180 ;  /* 0x0106000000007b1d */ /* 0x000fec0000002000 */
[----:B------:R-:W-:Y:S05]  /*14f60*/  BRA `(.L_x_313) ;  /* 0x0000000c00247947 */ /* 0x000fea0003800000 */
.L_x_312:
[----:B------:R-:W4:Y:S01]  /*14f70*/  S2R R0, SR_TID.X ;  /* 0x0000000000007919 */ /* 0x000f220000002100 */
[----:B------:R-:W-:Y:S01]  /*14f80*/  UMOV UR4, 0xffffffff ;  /* 0xffffffff00047882 */ /* 0x000fe20000000000 */
[----:B----4-:R-:W-:-:S04]  /*14f90*/  LOP3.LUT R16, R0, 0x1f, RZ, 0xc0, !PT ;  /* 0x0000001f00107812 */ /* 0x010fc800078ec0ff */
[----:B------:R-:W-:Y:S01]  /*14fa0*/  ISETP.NE.AND P0, PT, R16, 0x1f, PT ;  /* 0x0000001f1000780c */ /* 0x000fe20003f05270 */
[----:B------:R-:W-:-:S12]  /*14fb0*/  BRA.DIV UR4, `(.L_x_314) ;  /* 0x00000022045c7947 */ /* 0x000fd8000b800000 */
[----:B------:R-:W1:Y:S01]  /*14fc0*/  LDL.LU R3, [R1] ;  /* 0x0000000001037983 */ /* 0x000e620000300800 */
[----:B------:R-:W-:-:S03]  /*14fd0*/  ULDC UR4, c[0x0][0xc3c] ;  /* 0x00030f0000047ab9 */ /* 0x000fc60000000800 */
[----:B--23--:R-:W2:Y:S01]  /*14fe0*/  LDL R4, [R1+0xc] ;  /* 0x00000c0001047983 */ /* 0x00cea20000100800 */
[----:B------:R-:W-:Y:S01]  /*14ff0*/  ULDC.64 UR6, c[0x0][0x208] ;  /* 0x0000820000067ab9 */ /* 0x000fe20000000a00 */
[----:B-1----:R-:W-:Y:S02]  /*15000*/  IMAD.MOV.U32 R10, RZ, RZ, R3 ;  /* 0x000000ffff0a7224 */ /* 0x002fe400078e0003 */
[----:B--2---:R-:W-:-:S05]  /*15010*/  IMAD.IADD R0, R4, 0x1, R16 ;  /* 0x0000000104007824 */ /* 0x004fca00078e0210 */
[----:B------:R-:W-:-:S13]  /*15020*/  ISETP.GE.OR P1, PT, R0, UR4, !P0 ;  /* 0x0000000400007c0c */ /* 0x000fda000c726670 */
[----:B------:R-:W1:Y:S08]  /*15030*/  @!P1 LDC.64 R2, c[0x0][0xc80] ;  /* 0x00032000ff029b82 */ /* 0x000e700000000a00 */
[----:B------:R-:W2:Y:S01]  /*15040*/  @!P1 LDC.64 R4, c[0x0][0xc78] ;  /* 0x00031e00ff049b82 */ /* 0x000ea20000000a00 */
[----:B-1----:R-:W-:-:S05]  /*15050*/  @!P1 IMAD.WIDE R2, R0, 0x4, R2 ;  /* 0x0000000400029825 */ /* 0x002fca00078e0202 */
[----:B------:R2:W3:Y:S02]  /*15060*/  @!P1 LDG.E R6, desc[UR6][R2.64] ;  /* 0x0000000602069981 */ /* 0x0004e4000c1e1900 */
[----:B--2---:R-:W-:-:S06]  /*15070*/  @!P1 IMAD.WIDE R2, R0, 0x4, R4 ;  /* 0x0000000400029825 */ /* 0x004fcc00078e0204 */
[----:B------:R-:W2:Y:S01]  /*15080*/  @!P1 LDG.E R2, desc[UR6][R2.64] ;  /* 0x0000000602029981 */ /* 0x000ea2000c1e1900 */
[----:B------:R-:W-:Y:S01]  /*15090*/  IMAD.MOV.U32 R5, RZ, RZ, RZ ;  /* 0x000000ffff057224 */ /* 0x000fe200078e00ff */
[C---:B------:R-:W-:Y:S02]  /*150a0*/  ISETP.GE.U32.AND P2, PT, R16.reuse, 0x2, PT ;  /* 0x000000021000780c */ /* 0x040fe40003f46070 */
[C---:B------:R-:W-:Y:S01]  /*150b0*/  ISETP.GE.U32.AND P3, PT, R16.reuse, 0x4, PT ;  /* 0x000000041000780c */ /* 0x040fe20003f66070 */
[----:B------:R-:W-:Y:S01]  /*150c0*/  SHFL.IDX PT, R0, R10, RZ, 0x1f ;  /* 0x00001fff0a007589 */ /* 0x000fe200000e0000 */
[C---:B------:R-:W-:Y:S02]  /*150d0*/  ISETP.GE.U32.AND P4, PT, R16.reuse, 0x8, PT ;  /* 0x000000081000780c */ /* 0x040fe40003f86070 */
[----:B------:R-:W-:Y:S01]  /*150e0*/  ISETP.GE.U32.AND P5, PT, R16, 0x10, PT ;  /* 0x000000101000780c */ /* 0x000fe20003fa6070 */
[----:B------:R-:W-:Y:S01]  /*150f0*/  SHFL.IDX PT, R8, R10, 0x1, 0x1f ;  /* 0x00201f000a087f89 */ /* 0x000fe200000e0000 */
[----:B---3--:R-:W-:Y:S01]  /*15100*/  @!P1 IMAD.MOV.U32 R5, RZ, RZ, R6 ;  /* 0x000000ffff059224 */ /* 0x008fe200078e0006 */
[----:B------:R-:W-:-:S02]  /*15110*/  CS2R R6, SRZ ;  /* 0x0000000000067805 */ /* 0x000fc4000001ff00 */
[----:B--2---:R-:W-:Y:S01]  /*15120*/  @!P1 IMAD.MOV.U32 R7, RZ, RZ, R2 ;  /* 0x000000ffff079224 */ /* 0x004fe200078e0002 */
[----:B------:R-:W-:-:S03]  /*15130*/  ISETP.NE.AND P1, PT, R16, RZ, PT ;  /* 0x000000ff1000720c */ /* 0x000fc60003f25270 */
[----:B------:R-:W-:-:S05]  /*15140*/  IMAD R2, R7, R5, RZ ;  /* 0x0000000507027224 */ /* 0x000fca00078e02ff */
        /* <DEDUP_REMOVED lines=15> */
[----:B------:R1:W2:Y:S02]  /*15240*/  SHFL.IDX PT, R9, R2, 0x1f, 0x1f ;  /* 0x03e01f0002097f89 */ /* 0x0002a400000e0000 */
.L_x_378:
[----:B------:R-:W-:Y:S02]  /*15250*/  ULDC UR4, c[0x0][0xc38] ;  /* 0x00030e0000047ab9 */ /* 0x000fe40000000800 */
[----:B------:R-:W-:-:S04]  /*15260*/  IMAD.U32 R3, RZ, RZ, UR4 ;  /* 0x00000004ff037e24 */ /* 0x000fc8000f8e00ff */
[----:B--2---:R-:W-:-:S04]  /*15270*/  IMAD R9, R9, R3, RZ ;  /* 0x0000000309097224 */ /* 0x004fc800078e02ff */
[----:B------:R-:W-:-:S05]  /*15280*/  IMAD.IADD R4, R8, 0x1, R9 ;  /* 0x0000000108047824 */ /* 0x000fca00078e0209 */
[----:B------:R-:W-:-:S13]  /*15290*/  ISETP.GT.AND P6, PT, R4, R0, PT ;  /* 0x000000000400720c */ /* 0x000fda0003fc4270 */
[----:B------:R-:W-:Y:S05]  /*152a0*/  @P6 BRA `(.L_x_315) ;  /* 0x0000000000b06947 */ /* 0x000fea0003800000 */
.L_x_318:
[----:B-1----:R-:W2:Y:S01]  /*152b0*/  LDL.LU R2, [R1+0xc] ;  /* 0x00000c0001027983 */ /* 0x002ea20000300800 */
[----:B------:R-:W1:Y:S01]  /*152c0*/  LDC R3, c[0x0][0xc3c] ;  /* 0x00030f00ff037b82 */ /* 0x000e620000000800 */
[----:B--2---:R-:W-:-:S05]  /*152d0*/  VIADD R2, R2, 0x1f ;  /* 0x0000001f02027836 */ /* 0x004fca0000000000 */
[----:B-1----:R-:W-:-:S13]  /*152e0*/  ISETP.GE.AND P6, PT, R2, R3, PT ;  /* 0x000000030200720c */ /* 0x002fda0003fc6270 */
[----:B------:R-:W-:Y:S05]  /*152f0*/  @P6 BRA `(.L_x_316) ;  /* 0x0000000400d86947 */ /* 0x000fea0003800000 */
[----:B------:R-:W1:Y:S01]  /*15300*/  S2R R5, SR_TID.X ;  /* 0x0000000000057919 */ /* 0x000e620000002100 */
[----:B------:R-:W-:Y:S01]  /*15310*/  ULDC.64 UR4, c[0x0][0x208] ;  /* 0x0000820000047ab9 */ /* 0x000fe20000000a00 */
[----:B------:R2:W-:Y:S01]  /*15320*/  STL [R1+0xc], R2 ;  /* 0x00000c0201007387 */ /* 0x0005e20000100800 */
[----:B-1----:R-:W-:-:S05]  /*15330*/  LOP3.LUT R5, R5, 0x1f, RZ, 0xc0, !PT ;  /* 0x0000001f05057812 */ /* 0x002fca00078ec0ff */
[----:B------:R-:W-:Y:S02]  /*15340*/  IMAD.IADD R7, R2, 0x1, R5 ;  /* 0x0000000102077824 */ /* 0x000fe400078e0205 */
[----:B------:R-:W-:-:S03]  /*15350*/  IMAD.MOV.U32 R5, RZ, RZ, RZ ;  /* 0x000000ffff057224 */ /* 0x000fc600078e00ff */
[----:B------:R-:W-:-:S13]  /*15360*/  ISETP.GE.OR P6, PT, R7, R3, !P0 ;  /* 0x000000030700720c */ /* 0x000fda00047c6670 */
[----:B--2---:R-:W1:Y:S02]  /*15370*/  @!P6 LDC.64 R2, c[0x0][0xc80] ;  /* 0x00032000ff02eb82 */ /* 0x004e640000000a00 */
[----:B-1----:R-:W-:-:S05]  /*15380*/  @!P6 IMAD.WIDE R2, R7, 0x4, R2 ;  /* 0x000000040702e825 */ /* 0x002fca00078e0202 */
[----:B------:R1:W2:Y:S02]  /*15390*/  @!P6 LDG.E R5, desc[UR4][R2.64] ;  /* 0x000000040205e981 */ /* 0x0002a4000c1e1900 */
[----:B-1----:R-:W1:Y:S02]  /*153a0*/  @!P6 LDC.64 R2, c[0x0][0xc78] ;  /* 0x00031e00ff02eb82 */ /* 0x002e640000000a00 */
[----:B-1----:R-:W-:-:S04]  /*153b0*/  @!P6 IMAD.WIDE R2, R7, 0x4, R2 ;  /* 0x000000040702e825 */ /* 0x002fc800078e0202 */
[----:B------:R-:W-:-:S06]  /*153c0*/  IMAD.MOV.U32 R7, RZ, RZ, RZ ;  /* 0x000000ffff077224 */ /* 0x000fcc00078e00ff */
[----:B------:R-:W2:Y:S01]  /*153d0*/  @!P6 LDG.E R7, desc[UR4][R2.64] ;  /* 0x000000040207e981 */ /* 0x000ea2000c1e1900 */
[----:B------:R-:W-:Y:S01]  /*153e0*/  UMOV UR4, 0xffffffff ;  /* 0xffffffff00047882 */ /* 0x000fe20000000000 */
[----:B--2---:R-:W-:Y:S02]  /*153f0*/  IMAD R2, R7, R5, RZ ;  /* 0x0000000507027224 */ /* 0x004fe400078e02ff */
[----:B------:R-:W-:Y:S05]  /*15400*/  BRA.DIV UR4, `(.L_x_317) ;  /* 0x0000002204a87947 */ /* 0x000fea000b800000 */
        /* <DEDUP_REMOVED lines=16> */
.L_x_386:
[----:B------:R-:W-:Y:S02]  /*15510*/  ULDC UR4, c[0x0][0xc38] ;  /* 0x00030e0000047ab9 */ /* 0x000fe40000000800 */
[----:B------:R-:W-:-:S04]  /*15520*/  IMAD.U32 R3, RZ, RZ, UR4 ;  /* 0x00000004ff037e24 */ /* 0x000fc8000f8e00ff */
[----:B--2---:R-:W-:-:S04]  /*15530*/  IMAD R9, R9, R3, RZ ;  /* 0x0000000309097224 */ /* 0x004fc800078e02ff */
[----:B------:R-:W-:-:S05]  /*15540*/  IMAD.IADD R4, R9, 0x1, R4 ;  /* 0x0000000109047824 */ /* 0x000fca00078e0204 */
[----:B------:R-:W-:-:S13]  /*15550*/  ISETP.GT.AND P6, PT, R4, R0, PT ;  /* 0x000000000400720c */ /* 0x000fda0003fc4270 */
[----:B------:R-:W-:Y:S05]  /*15560*/  @!P6 BRA `(.L_x_318) ;  /* 0xfffffffc0050e947 */ /* 0x000fea000383ffff */
.L_x_315:
[----:B------:R-:W-:Y:S01]  /*15570*/  IMAD.IADD R9, R4, 0x1, -R9 ;  /* 0x0000000104097824 */ /* 0x000fe200078e0a09 */
[----:B------:R-:W-:-:S03]  /*15580*/  UMOV UR4, 0xffffffff ;  /* 0xffffffff00047882 */ /* 0x000fc60000000000 */
[----:B------:R-:W-:-:S05]  /*15590*/  IMAD R4, R2, R3, R9 ;  /* 0x0000000302047224 */ /* 0x000fca00078e0209 */
[----:B------:R-:W-:Y:S01]  /*155a0*/  ISETP.GT.AND P6, PT, R4, R0, PT ;  /* 0x000000000400720c */ /* 0x000fe20003fc4270 */
[----:B------:R-:W-:-:S12]  /*155b0*/  BRA.DIV UR4, `(.L_x_319) ;  /* 0x0000002604147947 */ /* 0x000fd8000b800000 */
[----:B------:R-:W-:-:S04]  /*155c0*/  VOTE.ANY R8, PT, !P6 ;  /* 0x0000000000087806 */ /* 0x000fc800070e0100 */
[----:B------:R-:W2:Y:S02]  /*155d0*/  POPC R4, R8 ;  /* 0x0000000800047309 */ /* 0x000ea40000000000 */
[----:B--2---:R2:W3:Y:S04]  /*155e0*/  SHFL.IDX PT, R5, R5, R4, 0x1f ;  /* 0x00001f0405057589 */ /* 0x0044e800000e0000 */
[----:B------:R2:W4:Y:S02]  /*155f0*/  SHFL.IDX PT, R7, R7, R4, 0x1f ;  /* 0x00001f0407077589 */ /* 0x00052400000e0000 */
.L_x_391:
[----:B------:R-:W-:-:S13]  /*15600*/  ISETP.NE.AND P0, PT, R8, RZ, PT ;  /* 0x000000ff0800720c */ /* 0x000fda0003f05270 */
[----:B------:R-:W-:Y:S05]  /*15610*/  @!P0 BRA `(.L_x_320) ;  /* 0x0000000000148947 */ /* 0x000fea0003800000 */
[----:B------:R-:W-:Y:S01]  /*15620*/  UMOV UR4, 0xffffffff ;  /* 0xffffffff00047882 */ /* 0x000fe20000000000 */
[----:B0-----:R-:W-:Y:S02]  /*15630*/  VIADD R12, R4, 0xffffffff ;  /* 0xffffffff040c7836 */ /* 0x001fe40000000000 */
[----:B------:R-:W-:Y:S05]  /*15640*/  BRA.DIV UR4, `(.L_x_321) ;  /* 0x00000026044c7947 */ /* 0x000fea000b800000 */
[----:B-1----:R0:W1:Y:S02]  /*15650*/  SHFL.IDX PT, R2, R2, R12, 0x1f ;  /* 0x00001f0c02027589 */ /* 0x00206400000e0000 */
.L_x_394:
[----:B-1----:R-:W-:-:S07]  /*15660*/  IMAD.MOV.U32 R6, RZ, RZ, R2 ;  /* 0x000000ffff067224 */ /* 0x002fce00078e0002 */
.L_x_320:
[----:B------:R-:W5:Y:S01]  /*15670*/  LDL.LU R10, [R1+0xc] ;  /* 0x00000c00010a7983 */ /* 0x000f620000300800 */
[----:B------:R-:W-:Y:S01]  /*15680*/  IMAD R9, R6, R3, R9 ;  /* 0x0000000306097224 */ /* 0x000fe200078e0209 */
[----:B---3--:R-:W-:-:S03]  /*15690*/  IABS R6, R5 ;  /* 0x0000000500067213 */ /* 0x008fc60000000000 */
[----:B------:R-:W-:Y:S01]  /*156a0*/  IMAD.IADD R0, R0, 0x1, -R9 ;  /* 0x0000000100007824 */ /* 0x000fe200078e0a09 */
[----:B-1----:R-:W1:Y:S01]  /*156b0*/  I2F.RP R2, R6 ;  /* 0x0000000600027306 */ /* 0x002e620000209400 */
[----:B------:R3:W-:Y:S02]  /*156c0*/  STL [R1], R9 ;  /* 0x0000000901007387 */ /* 0x0007e40000100800 */
[----:B---3--:R-:W-:-:S05]  /*156d0*/  IABS R9, R5 ;  /* 0x0000000500097213 */ /* 0x008fca0000000000 */
[----:B-1----:R-:W1:Y:S01]  /*156e0*/  MUFU.RCP R2, R2 ;  /* 0x0000000200027308 */ /* 0x002e620000001000 */
[----:B------:R-:W-:Y:S02]  /*156f0*/  IMAD.MOV R9, RZ, RZ, -R9 ;  /* 0x000000ffff097224 */ /* 0x000fe400078e0a09 */
[----:B-1----:R-:W-:-:S05]  /*15700*/  VIADD R2, R2, 0xffffffe ;  /* 0x0ffffffe02027836 */ /* 0x002fca0000000000 */
[----:B------:R-:W1:Y:S02]  /*15710*/  F2I.FTZ.U32.TRUNC.NTZ R3, R2 ;  /* 0x0000000200037305 */ /* 0x000e64000021f000 */
[----:B-1----:R-:W-:-:S04]  /*15720*/  IMAD.MOV R2, RZ, RZ, -R3 ;  /* 0x000000ffff027224 */ /* 0x002fc800078e0a03 */
[----:B------:R-:W-:Y:S02]  /*15730*/  IMAD R8, R2, R6, RZ ;  /* 0x0000000602087224 */ /* 0x000fe400078e02ff */
[----:B------:R-:W-:-:S04]  /*15740*/  IMAD.MOV.U32 R2, RZ, RZ, RZ ;  /* 0x000000ffff027224 */ /* 0x000fc800078e00ff */
[----:B------:R-:W-:Y:S01]  /*15750*/  IMAD.HI.U32 R2, R3, R8, R2 ;  /* 0x0000000803027227 */ /* 0x000fe200078e0002 */
[----:B------:R-:W-:-:S05]  /*15760*/  IABS R3, R0 ;  /* 0x0000000000037213 */ /* 0x000fca0000000000 */
[----:B------:R-:W-:-:S04]  /*15770*/  IMAD.HI.U32 R8, R2, R3, RZ ;  /* 0x0000000302087227 */ /* 0x000fc800078e00ff */
[----:B------:R-:W-:-:S05]  /*15780*/  IMAD R3, R8, R9, R3 ;  /* 0x0000000908037224 */ /* 0x000fca00078e0203 */
[----:B------:R-:W-:-:S13]  /*15790*/  ISETP.GT.U32.AND P1, PT, R6, R3, PT ;  /* 0x000000030600720c */ /* 0x000fda0003f24070 */
[----:B------:R-:W-:Y:S02]  /*157a0*/  @!P1 IMAD.IADD R3, R3, 0x1, -R6 ;  /* 0x0000000103039824 */ /* 0x000fe400078e0a06 */
[----:B------:R-:W-:Y:S01]  /*157b0*/  @!P1 VIADD R8, R8, 0x1 ;  /* 0x0000000108089836 */ /* 0x000fe20000000000 */
[----:B------:R-:W-:Y:S02]  /*157c0*/  ISETP.NE.AND P1, PT, R5, RZ, PT ;  /* 0x000000ff0500720c */ /* 0x000fe40003f25270 */
[----:B------:R-:W-:Y:S02]  /*157d0*/  ISETP.GE.U32.AND P0, PT, R3, R6, PT ;  /* 0x000000060300720c */ /* 0x000fe40003f06070 */
[----:B----4-:R-:W-:-:S04]  /*157e0*/  IABS R6, R7 ;  /* 0x0000000700067213 */ /* 0x010fc80000000000 */
[----:B------:R-:W1:Y:S07]  /*157f0*/  I2F.RP R2, R6 ;  /* 0x0000000600027306 */ /* 0x000e6e0000209400 */
[----:B------:R-:W-:Y:S01]  /*15800*/  @P0 VIADD R8, R8, 0x1 ;  /* 0x0000000108080836 */ /* 0x000fe20000000000 */
[----:B-1----:R-:W1:Y:S02]  /*15810*/  MUFU.RCP R2, R2 ;  /* 0x0000000200027308 */ /* 0x002e640000001000 */
[----:B-1----:R-:W-:-:S06]  /*15820*/  VIADD R2, R2, 0xffffffe ;  /* 0x0ffffffe02027836 */ /* 0x002fcc0000000000 */
[----:B------:R-:W1:Y:S02]  /*15830*/  F2I.FTZ.U32.TRUNC.NTZ R3, R2 ;  /* 0x0000000200037305 */ /* 0x000e64000021f000 */
[----:B-1----:R-:W-:-:S04]  /*15840*/  IMAD.MOV R2, RZ, RZ, -R3 ;  /* 0x000000ffff027224 */ /* 0x002fc800078e0a03 */
[----:B------:R-:W-:Y:S02]  /*15850*/  IMAD R9, R2, R6, RZ ;  /* 0x0000000602097224 */ /* 0x000fe400078e02ff */
[----:B------:R-:W-:-:S04]  /*15860*/  IMAD.MOV.U32 R2, RZ, RZ, RZ ;  /* 0x000000ffff027224 */ /* 0x000fc800078e00ff */
[----:B------:R-:W-:Y:S01]  /*15870*/  IMAD.HI.U32 R2, R3, R9, R2 ;  /* 0x0000000903027227 */ /* 0x000fe200078e0002 */
[----:B------:R-:W-:Y:S02]  /*15880*/  LOP3.LUT R3, R0, R5, RZ, 0x3c, !PT ;  /* 0x0000000500037212 */ /* 0x000fe400078e3cff */
[----:B------:R-:W-:Y:S02]  /*15890*/  IABS R9, R7 ;  /* 0x0000000700097213 */ /* 0x000fe40000000000 */
[----:B------:R-:W-:-:S03]  /*158a0*/  ISETP.GE.AND P2, PT, R3, RZ, PT ;  /* 0x000000ff0300720c */ /* 0x000fc60003f46270 */
[----:B------:R-:W-:-:S10]  /*158b0*/  IMAD.MOV R9, RZ, RZ, -R9 ;  /* 0x000000ffff097224 */ /* 0x000fd400078e0a09 */
[----:B------:R-:W-:Y:S01]  /*158c0*/  @!P2 IMAD.MOV R8, RZ, RZ, -R8 ;  /* 0x000000ffff08a224 */ /* 0x000fe200078e0a08 */
[----:B------:R-:W-:-:S04]  /*158d0*/  @!P1 LOP3.LUT R8, RZ, R5, RZ, 0x33, !PT ;  /* 0x00000005ff089212 */ /* 0x000fc800078e33ff */
[-C--:B------:R-:W-:Y:S01]  /*158e0*/  IABS R3, R8.reuse ;  /* 0x0000000800037213 */ /* 0x080fe20000000000 */
[----:B------:R-:W-:-:S04]  /*158f0*/  IMAD R5, R5, R8, RZ ;  /* 0x0000000805057224 */ /* 0x000fc800078e02ff */
[----:B------:R-:W-:-:S04]  /*15900*/  IMAD.HI.U32 R2, R2, R3, RZ ;  /* 0x0000000302027227 */ /* 0x000fc800078e00ff */
[----:B------:R-:W-:-:S05]  /*15910*/  IMAD R3, R2, R9, R3 ;  /* 0x0000000902037224 */ /* 0x000fca00078e0203 */
[----:B------:R-:W-:-:S13]  /*15920*/  ISETP.GT.U32.AND P1, PT, R6, R3, PT ;  /* 0x000000030600720c */ /* 0x000fda0003f24070 */
[----:B------:R-:W-:Y:S02]  /*15930*/  @!P1 IMAD.IADD R3, R3, 0x1, -R6 ;  /* 0x0000000103039824 */ /* 0x000fe400078e0a06 */
        /* <DEDUP_REMOVED lines=11> */
[----:B-----5:R-:W-:Y:S02]  /*159f0*/  IMAD.IADD R10, R4, 0x1, R10 ;  /* 0x00000001040a7824 */ /* 0x020fe400078e020a */
[----:B--2---:R-:W-:Y:S02]  /*15a00*/  IMAD.IADD R4, R0, 0x1, -R5 ;  /* 0x0000000100047824 */ /* 0x004fe400078e0a05 */
[----:B------:R-:W-:-:S05]  /*15a10*/  IMAD R0, R3, 0x10000, R2 ;  /* 0x0001000003007824 */ /* 0x000fca00078e0202 */
[----:B------:R1:W-:Y:S04]  /*15a20*/  STL [R1+0x8], R0 ;  /* 0x0000080001007387 */ /* 0x0003e80000100800 */
[----:B------:R1:W-:Y:S04]  /*15a30*/  STL [R1+0xc], R10 ;  /* 0x00000c0a01007387 */ /* 0x0003e80000100800 */
[----:B------:R1:W-:Y:S01]  /*15a40*/  STL [R1+0x4], R4 ;  /* 0x0000040401007387 */ /* 0x0003e20000100800 */
[----:B------:R-:W-:Y:S05]  /*15a50*/  BRA `(.L_x_322) ;  /* 0x0000000000287947 */ /* 0x000fea0003800000 */
.L_x_316:
[----:B------:R-:W-:Y:S01]  /*15a60*/  UMOV UR4, URZ ;  /* 0x0000003f00047c82 */ /* 0x000fe20008000000 */
[----:B------:R-:W-:Y:S01]  /*15a70*/  ULDC UR6, c[0x0][0xc3c] ;  /* 0x00030f0000067ab9 */ /* 0x000fe20000000800 */
[----:B------:R-:W-:Y:S01]  /*15a80*/  UMOV UR5, URZ ;  /* 0x0000003f00057c82 */ /* 0x000fe20008000000 */
[----:B------:R1:W-:Y:S01]  /*15a90*/  STL [R1], R0 ;  /* 0x0000000001007387 */ /* 0x0003e20000100800 */
[----:B------:R-:W-:Y:S02]  /*15aa0*/  IMAD.U32 R3, RZ, RZ, UR4 ;  /* 0x00000004ff037e24 */ /* 0x000fe4000f8e00ff */
[----:B------:R-:W-:-:S03]  /*15ab0*/  IMAD.U32 R2, RZ, RZ, UR5 ;  /* 0x00000005ff027e24 */ /* 0x000fc6000f8e00ff */
[----:B------:R2:W-:Y:S01]  /*15ac0*/  STL [R1+0x4], R3 ;  /* 0x0000040301007387 */ /* 0x0005e20000100800 */
[----:B-1----:R-:W-:-:S05]  /*15ad0*/  IMAD.U32 R0, RZ, RZ, UR6 ;  /* 0x00000006ff007e24 */ /* 0x002fca000f8e00ff */
[----:B------:R2:W-:Y:S04]  /*15ae0*/  STL [R1+0xc], R0 ;  /* 0x00000c0001007387 */ /* 0x0005e80000100800 */
[----:B------:R2:W-:Y:S02]  /*15af0*/  STL [R1+0x8], R2 ;  /* 0x0000080201007387 */ /* 0x0005e40000100800 */
.L_x_322:
[----:B--2---:R-:W2:Y:S04]  /*15b00*/  LDL R3, [R1+0x8] ;  /* 0x0000080001037983 */ /* 0x004ea80000100800 */
[----:B------:R-:W3:Y:S04]  /*15b10*/  LDL R2, [R1+0xc] ;  /* 0x00000c0001027983 */ /* 0x000ee80000100800 */
[----:B-1----:R-:W4:Y:S04]  /*15b20*/  LDL R4, [R1] ;  /* 0x0000000001047983 */ /* 0x002f280000100800 */
[----:B------:R-:W4:Y:S01]  /*15b30*/  LDL R5, [R1+0x4] ;  /* 0x0000040001057983 */ /* 0x000f220000100800 */
[----:B------:R-:W-:Y:S05]  /*15b40*/  WARPSYNC.ALL ;  /* 0x0000000000007948 */ /* 0x000fea0003800000 */
[----:B------:R-:W1:Y:S02]  /*15b50*/  S2R R0, SR_TID.X ;  /* 0x0000000000007919 */ /* 0x000e640000002100 */
[----:B-1----:R-:W-:Y:S01]  /*15b60*/  LOP3.LUT R0, R0, 0x1f, RZ, 0xc0, !PT ;  /* 0x0000001f00007812 */ /* 0x002fe200078ec0ff */
[----:B------:R-:W-:Y:S03]  /*15b70*/  BAR.SYNC.DEFER_BLOCKING 0x4, 0x180 ;  /* 0x0106000000007b1d */ /* 0x000fe60000010000 */
[----:B------:R-:W-:-:S13]  /*15b80*/  ISETP.NE.AND P0, PT, R0, RZ, PT ;  /* 0x000000ff0000720c */ /* 0x000fda0003f05270 */
[----:B------:R-:W-:Y:S01]  /*15b90*/  @!P0 MOV R0, 0x400 ;  /* 0x0000040000008802 */ /* 0x000fe20000000f00 */
[----:B--2---:R-:W-:Y:S02]  /*15ba0*/  IMAD.MOV.U32 R6, RZ, RZ, R3 ;  /* 0x000000ffff067224 */ /* 0x004fe400078e0003 */
[----:B------:R-:W1:Y:S01]  /*15bb0*/  @!P0 S2R R3, SR_CgaCtaId ;  /* 0x0000000000038919 */ /* 0x000e620000008800 */
[----:B---3--:R-:W-:Y:S01]  /*15bc0*/  IMAD.MOV.U32 R7, RZ, RZ, R2 ;  /* 0x000000ffff077224 */ /* 0x008fe200078e0002 */
[----:B-1----:R-:W-:-:S05]  /*15bd0*/  @!P0 LEA R18, R3, R0, 0x18 ;  /* 0x0000000003128211 */ /* 0x002fca00078ec0ff */
[----:B----4-:R2:W-:Y:S01]  /*15be0*/  @!P0 STS.128 [R18+0x348d0], R4 ;  /* 0x0348d00412008388 */ /* 0x0105e20000000c00 */
[----:B------:R-:W-:Y:S06]  /*15bf0*/  BAR.ARV 0x5, 0x180 ;  /* 0x0146000000007b1d */ /* 0x000fec0000002000 */
.L_x_313:
[----:B------:R-:W3:Y:S01]  /*15c00*/  LDL R0, [R1+0xc] ;  /* 0x00000c0001007983 */ /* 0x000ee20000100800 */
[----:B------:R-:W-:Y:S02]  /*15c10*/  ULDC UR4, c[0x0][0xc3c] ;  /* 0x00030f0000047ab9 */ /* 0x000fe40000000800 */
[----:B---3--:R-:W-:-:S13]  /*15c20*/  ISETP.GE.AND P0, PT, R0, UR4, PT ;  /* 0x0000000400007c0c */ /* 0x008fda000bf06270 */
[----:B------:R-:W-:Y:S05]  /*15c30*/  @!P0 BRA `(.L_x_323) ;  /* 0xffffffac002c8947 */ /* 0x000fea000383ffff */
[----:B------:R-:W-:Y:S05]  /*15c40*/  BSYNC B8 ;  /* 0x0000000000087941 */ /* 0x000fea0003800000 */
.L_x_224:
[----:B-1----:R-:W3:Y:S01]  /*15c50*/  LDL.LU R0, [R1+0x48] ;  /* 0x0000480001007983 */ /* 0x002ee20000300800 */
[----:B------:R-:W-:Y:S01]  /*15c60*/  BSSY B0, `(.L_x_324) ;  /* 0x000000b000007945 */ /* 0x000fe20003800000 */
[----:B--2---:R-:W1:Y:S01]  /*15c70*/  S2R R5, SR_CgaCtaId ;  /* 0x0000000000057919 */ /* 0x004e620000008800 */
[----:B---3--:R-:W-:-:S05]  /*15c80*/  VIADD R0, R0, 0x1 ;  /* 0x0000000100007836 */ /* 0x008fca0000000000 */
[----:B0-----:R-:W-:-:S04]  /*15c90*/  LEA.HI R2, R0, R0, RZ, 0x1 ;  /* 0x0000000000027211 */ /* 0x001fc800078f08ff */
[----:B------:R-:W-:-:S05]  /*15ca0*/  LOP3.LUT R3, R2, 0xfffffffe, RZ, 0xc0, !PT ;  /* 0xfffffffe02037812 */ /* 0x000fca00078ec0ff */
[----:B------:R-:W-:Y:S01]  /*15cb0*/  IMAD.IADD R3, R0, 0x1, -R3 ;  /* 0x0000000100037824 */ /* 0x000fe200078e0a03 */
[----:B------:R-:W-:-:S04]  /*15cc0*/  MOV R0, 0x400 ;  /* 0x0000040000007802 */ /* 0x000fc80000000f00 */
[----:B-1----:R-:W-:Y:S02]  /*15cd0*/  LEA R0, R5, R0, 0x18 ;  /* 0x0000000005007211 */ /* 0x002fe400078ec0ff */
[----:B------:R-:W-:-:S04]  /*15ce0*/  SHF.L.U32 R3, R3, 0x1f, RZ ;  /* 0x0000001f03037819 */ /* 0x000fc800000006ff */
[----:B------:R-:W0:Y:S02]  /*15cf0*/  SYNCS.PHASECHK.TRANS64.TRYWAIT P0, [R0+URZ+0x34820], R3 ;  /* 0x03482003000075a7 */ /* 0x000e24000800017f */
[----:B0-----:R-:W-:Y:S05]  /*15d00*/  @!P0 BRA `(.L_x_325) ;  /* 0x0000001c00c48947 */ /* 0x001fea0003800000 */
.L_x_395:
[----:B------:R-:W-:Y:S05]  /*15d10*/  BSYNC B0 ;  /* 0x0000000000007941 */ /* 0x000fea0003800000 */
.L_x_324:
[----:B------:R-:W-:-:S03]  /*15d20*/  UMOV UR4, 0xffffffff ;  /* 0xffffffff00047882 */ /* 0x000fc60000000000 */
[----:B------:R-:W-:Y:S05]  /*15d30*/  BRA.DIV UR4, `(.L_x_326) ;  /* 0x0000001e04cc7947 */ /* 0x000fea000b800000 */
[----:B------:R-:W1:Y:S02]  /*15d40*/  S2R R2, SR_TID.X ;  /* 0x0000000000027919 */ /* 0x000e640000002100 */
[----:B-1----:R-:W-:-:S04]  /*15d50*/  SHF.R.U32.HI R2, RZ, 0x5, R2 ;  /* 0x00000005ff027819 */ /* 0x002fc80000011602 */
[----:B------:R-:W-:-:S05]  /*15d60*/  LOP3.LUT R2, R2, 0x3, RZ, 0xc0, !PT ;  /* 0x0000000302027812 */ /* 0x000fca00078ec0ff */
[----:B------:R1:W2:Y:S02]  /*15d70*/  SHFL.IDX PT, R14, R2, RZ, 0x1f ;  /* 0x00001fff020e7589 */ /* 0x0002a400000e0000 */
.L_x_398:
[----:B--2---:R-:W-:Y:S01]  /*15d80*/  ISETP.NE.AND P0, PT, R14, RZ, PT ;  /* 0x000000ff0e00720c */ /* 0x004fe20003f05270 */
[----:B------:R-:W-:-:S12]  /*15d90*/  BSSY B0, `(.L_x_327) ;  /* 0x0000027000007945 */ /* 0x000fd80003800000 */
[----:B------:R-:W-:Y:S05]  /*15da0*/  @P0 BRA `(.L_x_328) ;  /* 0x0000000000940947 */ /* 0x000fea0003800000 */
[----:B------:R-:W-:-:S03]  /*15db0*/  UMOV UR4, 0xffffffff ;  /* 0xffffffff00047882 */ /* 0x000fc60000000000 */
[----:B------:R-:W-:Y:S05]  /*15dc0*/  BRA.DIV UR4, `(.L_x_329) ;  /* 0x0000001e04dc7947 */ /* 0x000fea000b800000 */
[----:B------:R-:W-:-:S13]  /*15dd0*/  ELECT P6, URZ, PT ;  /* 0x00000000003f782f */ /* 0x000fda00038c0000 */
.L_x_401:
[----:B------:R-:W-:Y:S05]  /*15de0*/  @!P6 BRA `(.L_x_328) ;  /* 0x000000000084e947 */ /* 0x000fea0003800000 */
[----:B-1----:R-:W2:Y:S02]  /*15df0*/  LDL R2, [R1+0x6c] ;  /* 0x00006c0001027983 */ /* 0x002ea40000100800 */
[----:B--2---:R-:W-:-:S13]  /*15e00*/  R2UR UR4, R2 ;  /* 0x00000000020472ca */ /* 0x004fda00000e0000 */
[----:B------:R-:W-:-:S06]  /*15e10*/  ULOP3.LUT UR4, UR4, 0x2, URZ, 0xfc, !UPT ;  /* 0x0000000204047892 */ /* 0x000fcc000f8efc3f */
[----:B------:R-:W-:-:S05]  /*15e20*/  IMAD.U32 R2, RZ, RZ, UR4 ;  /* 0x00000004ff027e24 */ /* 0x000fca000f8e00ff */
[----:B------:R-:W-:-:S13]  /*15e30*/  ISETP.NE.AND P2, PT, R2, 0x3, PT ;  /* 0x000000030200780c */ /* 0x000fda0003f45270 */
[----:B------:R-:W-:Y:S05]  /*15e40*/  @!P2 BRA `(.L_x_330) ;  /* 0x000000000004a947 */ /* 0x000fea0003800000 */
[----:B------:R-:W-:Y:S01]  /*15e50*/  BPT.TRAP 0x1 ;  /* 0x000000040000795c */ /* 0x000fe20000300000 */
.L_x_330:
[----:B------:R-:W2:Y:S01]  /*15e60*/  LDL.LU R7, [R1+0x14] ;  /* 0x0000140001077983 */ /* 0x000ea20000300800 */
[----:B------:R-:W-:Y:S02]  /*15e70*/  VIADD R2, R0, 0x34840 ;  /* 0x0003484000027836 */ /* 0x000fe40000000000 */
[C---:B0-----:R-:W-:Y:S02]  /*15e80*/  VIADD R3, R19.reuse, 0x1 ;  /* 0x0000000113037836 */ /* 0x041fe40000000000 */
[----:B------:R-:W-:-:S03]  /*15e90*/  IMAD R6, R19, 0x8, R2 ;  /* 0x0000000813067824 */ /* 0x000fc600078e0202 */
[----:B------:R-:W-:-:S04]  /*15ea0*/  ISETP.NE.AND P1, PT, R3, 0x2, PT ;  /* 0x000000020300780c */ /* 0x000fc80003f25270 */
[----:B------:R-:W-:Y:S02]  /*15eb0*/  SEL R4, RZ, 0x1, P1 ;  /* 0x00000001ff047807 */ /* 0x000fe40000800000 */
[----:B------:R-:W-:Y:S02]  /*15ec0*/  SEL R3, R3, RZ, P1 ;  /* 0x000000ff03037207 */ /* 0x000fe40000800000 */
[C---:B--2---:R-:W-:Y:S02]  /*15ed0*/  SHF.L.U32 R5, R7.reuse, 0x1f, RZ ;  /* 0x0000001f07057819 */ /* 0x044fe400000006ff */
[----:B------:R-:W-:Y:S01]  /*15ee0*/  LOP3.LUT R4, R7, R4, RZ, 0x3c, !PT ;  /* 0x0000000407047212 */ /* 0x000fe200078e3cff */
[----:B------:R-:W-:Y:S01]  /*15ef0*/  IMAD R7, R3, 0x8, R2 ;  /* 0x0000000803077824 */ /* 0x000fe200078e0202 */
[----:B------:R-:W0:Y:S02]  /*15f00*/  SYNCS.PHASECHK.TRANS64.TRYWAIT P0, [R6+URZ], R5 ;  /* 0x00000005060075a7 */ /* 0x000e24000800017f */
[----:B------:R-:W-:Y:S01]  /*15f10*/  SHF.L.U32 R2, R4, 0x1f, RZ ;  /* 0x0000001f04027819 */ /* 0x000fe200000006ff */
[----:B0-----:R-:W-:Y:S06]  /*15f20*/  @!P0 BRA `(.L_x_331) ;  /* 0x0000001c00a48947 */ /* 0x001fec0003800000 */
.L_x_402:
[----:B------:R-:W1:Y:S02]  /*15f30*/  SYNCS.PHASECHK.TRANS64.TRYWAIT P0, [R7+URZ], R2 ;  /* 0x00000002070075a7 */ /* 0x000e64000800017f */
[----:B-1----:R-:W-:Y:S05]  /*15f40*/  @!P0 BRA `(.L_x_332) ;  /* 0x0000001c00b08947 */ /* 0x002fea0003800000 */
.L_x_403:
[----:B------:R-:W-:Y:S05]  /*15f50*/  @!P2 BRA `(.L_x_333) ;  /* 0x000000000004a947 */ /* 0x000fea0003800000 */
[----:B------:R-:W-:Y:S01]  /*15f60*/  BPT.TRAP 0x1 ;  /* 0x000000040000795c */ /* 0x000fe20000300000 */
.L_x_333:
[----:B------:R-:W-:-:S04]  /*15f70*/  VIADD R0, R0, 0x34860 ;  /* 0x0003486000007836 */ /* 0x000fc80000000000 */
[----:B------:R-:W-:-:S04]  /*15f80*/  IMAD R4, R19, 0x8, R0 ;  /* 0x0000000813047824 */ /* 0x000fc800078e0200 */
[----:B------:R-:W2:Y:S02]  /*15f90*/  SYNCS.PHASECHK.TRANS64.TRYWAIT P0, [R4+URZ], R5 ;  /* 0x00000005040075a7 */ /* 0x000ea4000800017f */
[----:B--2---:R-:W-:Y:S05]  /*15fa0*/  @!P0 BRA `(.L_x_334) ;  /* 0x0000001c00ac8947 */ /* 0x004fea0003800000 */
.L_x_404:
[----:B------:R-:W-:-:S07]  /*15fb0*/  IMAD R3, R3, 0x8, R0 ;  /* 0x0000000803037824 */ /* 0x000fce00078e0200 */
.L_x_335:
[----:B---3--:R3:W4:Y:S02]  /*15fc0*/  SYNCS.PHASECHK.TRANS64.TRYWAIT P0, [R3+URZ], R2 ;  /* 0x00000002030075a7 */ /* 0x008724000800017f */
[----:B----4-:R-:W-:Y:S05]  /*15fd0*/  @!P0 NANOSLEEP.SYNCS 0x989680 ;  /* 0x009896800000895d */ /* 0x010fea0003900000 */
[----:B------:R-:W4:Y:S02]  /*15fe0*/  @!P0 SYNCS.PHASECHK.TRANS64 P0, [R3+URZ], R2 ;  /* 0x00000002030085a7 */ /* 0x000f24000800007f */
[----:B----4-:R-:W-:Y:S05]  /*15ff0*/  @!P0 BRA `(.L_x_335) ;  /* 0xfffffffc00f08947 */ /* 0x010fea000383ffff */
.L_x_328:
[----:B------:R-:W-:Y:S05]  /*16000*/  BSYNC B0 ;  /* 0x0000000000007941 */ /* 0x000fea0003800000 */
.L_x_327:
[----:B------:R-:W-:Y:S05]  /*16010*/  EXIT ;  /* 0x000000000000794d */ /* 0x000fea0003800000 */
.L_x_175:
[----:B0-----:R0:W1:Y:S02]  /*16020*/  SYNCS.PHASECHK.TRANS64.TRYWAIT P1, [R0+URZ+0x34800], R3 ;  /* 0x03480003000075a7 */ /* 0x001064000802017f */
[----:B-1----:R-:W-:Y:S05]  /*16030*/  @!P1 NANOSLEEP.SYNCS 0x989680 ;  /* 0x009896800000995d */ /* 0x002fea0003900000 */
[----:B------:R-:W1:Y:S02]  /*16040*/  @!P1 SYNCS.PHASECHK.TRANS64 P1, [R0+URZ+0x34800], R3 ;  /* 0x03480003000095a7 */ /* 0x000e64000802007f */
[----:B-1----:R-:W-:Y:S05]  /*16050*/  @!P1 BRA `(.L_x_175) ;  /* 0xfffffffc00f09947 */ /* 0x002fea000383ffff */
[----:B------:R-:W-:Y:S05]  /*16060*/  BRA `(.L_x_336) ;  /* 0xfffffebc00507947 */ /* 0x000fea000383ffff */
.L_x_179:
[----:B0-----:R0:W2:Y:S02]  /*16070*/  SYNCS.PHASECHK.TRANS64.TRYWAIT P2, [R11+URZ+0x34830], R4 ;  /* 0x034830040b0075a7 */ /* 0x0010a4000804017f */
[----:B--2---:R-:W-:Y:S05]  /*16080*/  @!P2 NANOSLEEP.SYNCS 0x989680 ;  /* 0x009896800000a95d */ /* 0x004fea0003900000 */
[----:B------:R-:W2:Y:S02]  /*16090*/  @!P2 SYNCS.PHASECHK.TRANS64 P2, [R11+URZ+0x34830], R4 ;  /* 0x034830040b00a5a7 */ /* 0x000ea4000804007f */
[----:B--2---:R-:W-:Y:S05]  /*160a0*/  @!P2 BRA `(.L_x_179) ;  /* 0xfffffffc00f0a947 */ /* 0x004fea000383ffff */
[----:B------:R-:W-:Y:S05]  /*160b0*/  BRA `(.L_x_178) ;  /* 0xfffffebc00747947 */ /* 0x000fea000383ffff */
.L_x_184:
[----:B-1----:R1:W2:Y:S02]  /*160c0*/  SYNCS.PHASECHK.TRANS64.TRYWAIT P2, [R0+URZ+0x34830], R21 ;  /* 0x03483015000075a7 */ /* 0x0022a4000804017f */
[----:B--2---:R-:W-:Y:S05]  /*160d0*/  @!P2 NANOSLEEP.SYNCS 0x989680 ;  /* 0x009896800000a95d */ /* 0x004fea0003900000 */
[----:B------:R-:W2:Y:S02]  /*160e0*/  @!P2 SYNCS.PHASECHK.TRANS64 P2, [R0+URZ+0x34830], R21 ;  /* 0x034830150000a5a7 */ /* 0x000ea4000804007f */
[----:B--2---:R-:W-:Y:S05]  /*160f0*/  @!P2 BRA `(.L_x_184) ;  /* 0xfffffffc00f0a947 */ /* 0x004fea000383ffff */
[----:B------:R-:W-:Y:S05]  /*16100*/  BRA `(.L_x_181) ;  /* 0xffffff0c00ac7947 */ /* 0x000fea000383ffff */
.L_x_188:
[----:B-1----:R-:W-:-:S04]  /*16110*/  IMAD.U32 R10, RZ, RZ, UR6 ;  /* 0x00000006ff0a7e24 */ /* 0x002fc8000f8e00ff */
[----:B------:R1:W2:Y:S03]  /*16120*/  SYNCS.PHASECHK.TRANS64.TRYWAIT P2, [R10+URZ+0x34850], R0 ;  /* 0x034850000a0075a7 */ /* 0x0002a6000804017f */
[----:B--2---:R-:W-:Y:S05]  /*16130*/  @!P2 NANOSLEEP.SYNCS 0x989680 ;  /* 0x009896800000a95d */ /* 0x004fea0003900000 */
[----:B------:R-:W2:Y:S02]  /*16140*/  @!P2 SYNCS.PHASECHK.TRANS64 P2, [R10+URZ+0x34850], R0 ;  /* 0x034850000a00a5a7 */ /* 0x000ea4000804007f */
[----:B--2---:R-:W-:Y:S05]  /*16150*/  @!P2 BRA `(.L_x_188) ;  /* 0xfffffffc00eca947 */ /* 0x004fea000383ffff */
[----:B------:R-:W-:Y:S05]  /*16160*/  BRA `(.L_x_185) ;  /* 0xffffff34005c7947 */ /* 0x000fea000383ffff */
.L_x_193:
[----:B-1----:R1:W2:Y:S02]  /*16170*/  SYNCS.PHASECHK.TRANS64.TRYWAIT P0, [R8+URZ+0x34850], R3 ;  /* 0x03485003080075a7 */ /* 0x0022a4000800017f */
[----:B--2---:R-:W-:Y:S05]  /*16180*/  @!P0 NANOSLEEP.SYNCS 0x989680 ;  /* 0x009896800000895d */ /* 0x004fea0003900000 */
[----:B------:R-:W2:Y:S02]  /*16190*/  @!P0 SYNCS.PHASECHK.TRANS64 P0, [R8+URZ+0x34850], R3 ;  /* 0x03485003080085a7 */ /* 0x000ea4000800007f */
[----:B--2---:R-:W-:Y:S05]  /*161a0*/  @!P0 BRA `(.L_x_193) ;  /* 0xfffffffc00f08947 */ /* 0x004fea000383ffff */
[----:B------:R-:W-:Y:S05]  /*161b0*/  BRA `(.L_x_192) ;  /* 0xffffff5800447947 */ /* 0x000fea000383ffff */
.L_x_238:
[----:B------:R-:W2:Y:S01]  /*161c0*/  S2R R4, SR_TID.X ;  /* 0x0000000000047919 */ /* 0x000ea20000002100 */
[----:B------:R-:W-:Y:S01]  /*161d0*/  BSSY B0, `(.L_x_337) ;  /* 0x000000a000007945 */ /* 0x000fe20003800000 */
[----:B------:R-:W-:Y:S02]  /*161e0*/  IMAD.MOV.U32 R12, RZ, RZ, RZ ;  /* 0x000000ffff0c7224 */ /* 0x000fe400078e00ff */
[----:B0-----:R-:W-:Y:S02]  /*161f0*/  IMAD.MOV.U32 R11, RZ, RZ, 0x1f ;  /* 0x0000001fff0b7424 */ /* 0x001fe400078e00ff */
[----:B------:R-:W-:Y:S01]  /*16200*/  IMAD.MOV.U32 R15, RZ, RZ, -0x1 ;  /* 0xffffffffff0f7424 */ /* 0x000fe200078e00ff */
[----:B--2---:R-:W-:-:S04]  /*16210*/  SHF.R.U32.HI R4, RZ, 0x5, R4 ;  /* 0x00000005ff047819 */ /* 0x004fc80000011604 */
[----:B------:R-:W-:-:S05]  /*16220*/  LOP3.LUT R4, R4, 0x3, RZ, 0xc0, !PT ;  /* 0x0000000304047812 */ /* 0x000fca00078ec0ff */
[----:B------:R-:W-:-:S07]  /*16230*/  IMAD.MOV.U32 R13, RZ, RZ, R4 ;  /* 0x000000ffff0d7224 */ /* 0x000fce00078e0004 */
[----:B-1----:R-:W-:Y:S05]  /*16240*/  WARPSYNC.COLLECTIVE R15, `(.L_x_338) ;  /* 0x000000000f087348 */ /* 0x002fea0003c00000 */
[----:B------:R0:W2:Y:S02]  /*16250*/  SHFL.IDX P6, R14, R13, R12, R11 ;  /* 0x0000000c0d0e7389 */ /* 0x0000a400000c000b */
[----:B012---:R-:W-:Y:S01]  /*16260*/  ENDCOLLECTIVE ;  /* 0x000000000000791b */ /* 0x007fe20003800000 */
.L_x_338:
[----:B------:R-:W-:Y:S05]  /*16270*/  BSYNC B0 ;  /* 0x0000000000007941 */ /* 0x000fea0003800000 */
.L_x_337:
[----:B------:R-:W-:Y:S05]  /*16280*/  BRA `(.L_x_339) ;  /* 0xffffffb400547947 */ /* 0x000fea000383ffff */
.L_x_240:
[----:B------:R-:W-:Y:S01]  /*16290*/  BSSY B0, `(.L_x_340) ;  /* 0x0000006000007945 */ /* 0x000fe20003800000 */
[----:B------:R-:W-:-:S07]  /*162a0*/  IMAD.MOV.U32 R15, RZ, RZ, -0x1 ;  /* 0xffffffffff0f7424 */ /* 0x000fce00078e00ff */
[----:B01-3--:R-:W-:Y:S05]  /*162b0*/  WARPSYNC.COLLECTIVE R15, `(.L_x_341) ;  /* 0x000000000f0c7348 */ /* 0x00bfea0003c00000 */
[----:B------:R-:W-:Y:S02]  /*162c0*/  ELECT P6, UR62, PT ;  /* 0x00000000003e782f */ /* 0x000fe400038c0000 */
[----:B------:R-:W-:Y:S01]  /*162d0*/  MOV R14, UR62 ;  /* 0x0000003e000e7c02 */ /* 0x000fe20008000f00 */
[----:B01-3--:R-:W-:Y:S10]  /*162e0*/  ENDCOLLECTIVE ;  /* 0x000000000000791b */ /* 0x00bff40003800000 */
.L_x_341:
[----:B------:R-:W-:Y:S05]  /*162f0*/  BSYNC B0 ;  /* 0x0000000000007941 */ /* 0x000fea0003800000 */
.L_x_340:
[----:B------:R-:W-:Y:S05]  /*16300*/  BRA `(.L_x_342) ;  /* 0xffffffb400607947 */ /* 0x000fea000383ffff */
.L_x_242:
[----:B--2---:R2:W3:Y:S02]  /*16310*/  SYNCS.PHASECHK.TRANS64.TRYWAIT P0, [R0+URZ+0x34840], R2 ;  /* 0x03484002000075a7 */ /* 0x0044e4000800017f */
[----:B---3--:R-:W-:Y:S05]  /*16320*/  @!P0 NANOSLEEP.SYNCS 0x989680 ;  /* 0x009896800000895d */ /* 0x008fea0003900000 */
[----:B------:R-:W3:Y:S02]  /*16330*/  @!P0 SYNCS.PHASECHK.TRANS64 P0, [R0+URZ+0x34840], R2 ;  /* 0x03484002000085a7 */ /* 0x000ee4000800007f */
[----:B---3--:R-:W-:Y:S05]  /*16340*/  @!P0 BRA `(.L_x_242) ;  /* 0xfffffffc00f08947 */ /* 0x008fea000383ffff */
[----:B------:R-:W-:Y:S05]  /*16350*/  BRA `(.L_x_343) ;  /* 0xffffffb400c47947 */ /* 0x000fea000383ffff */
.L_x_246:
[----:B------:R-:W2:Y:S01]  /*16360*/  LDL.LU R11, [R1+0x44] ;  /* 0x00004400010b7983 */ /* 0x000ea20000300800 */
[----:B------:R-:W-:Y:S01]  /*16370*/  IMAD.MOV.U32 R13, RZ, RZ, R3 ;  /* 0x000000ffff0d7224 */ /* 0x000fe200078e0003 */
[----:B------:R-:W-:Y:S01]  /*16380*/  LOP3.LUT R7, R7, 0x7f, RZ, 0xc0, !PT ;  /* 0x0000007f07077812 */ /* 0x000fe200078ec0ff */
[----:B------:R-:W-:Y:S02]  /*16390*/  IMAD.MOV.U32 R12, RZ, RZ, RZ ;  /* 0x000000ffff0c7224 */ /* 0x000fe400078e00ff */
[----:B------:R-:W-:Y:S01]  /*163a0*/  IMAD.MOV.U32 R15, RZ, RZ, -0x1 ;  /* 0xffffffffff0f7424 */ /* 0x000fe200078e00ff */
[----:B------:R-:W-:-:S05]  /*163b0*/  SHF.R.U32.HI R0, RZ, 0x3, R7 ;  /* 0x00000003ff007819 */ /* 0x000fca0000011607 */
[----:B------:R-:W-:-:S04]  /*163c0*/  IMAD.IADD R0, R0, 0x1, R5 ;  /* 0x0000000100007824 */ /* 0x000fc800078e0205 */
[----:B------:R-:W-:Y:S02]  /*163d0*/  VIADD R5, R0, 0x10 ;  /* 0x0000001000057836 */ /* 0x000fe40000000000 */
[----:B--2---:R-:W-:Y:S02]  /*163e0*/  IMAD R2, R11, R8, RZ ;  /* 0x000000080b027224 */ /* 0x004fe400078e02ff */
[----:B------:R-:W-:-:S03]  /*163f0*/  IMAD.MOV.U32 R11, RZ, RZ, 0x181f ;  /* 0x0000181fff0b7424 */ /* 0x000fc600078e00ff */
[----:B------:R-:W-:-:S13]  /*16400*/  ISETP.GE.AND P2, PT, R0, R2, PT ;  /* 0x000000020000720c */ /* 0x000fda0003f46270 */
[----:B-----5:R-:W-:Y:S05]  /*16410*/  WARPSYNC.COLLECTIVE R15, `(.L_x_344) ;  /* 0x000000000f087348 */ /* 0x020fea0003c00000 */
[----:B------:R0:W1:Y:S02]  /*16420*/  SHFL.IDX P6, R14, R13, R12, R11 ;  /* 0x0000000c0d0e7389 */ /* 0x00006400000c000b */
[----:B01---5:R-:W-:Y:S01]  /*16430*/  ENDCOLLECTIVE ;  /* 0x000000000000791b */ /* 0x023fe20003800000 */
.L_x_344:
[----:B------:R-:W-:Y:S02]  /*16440*/  IMAD.MOV.U32 R13, RZ, RZ, R4 ;  /* 0x000000ffff0d7224 */ /* 0x000fe400078e0004 */
[----:B------:R-:W-:-:S07]  /*16450*/  IMAD.MOV.U32 R6, RZ, RZ, R14 ;  /* 0x000000ffff067224 */ /* 0x000fce00078e000e */
[----:B------:R-:W-:Y:S05]  /*16460*/  WARPSYNC.COLLECTIVE R15, `(.L_x_345) ;  /* 0x000000000f087348 */ /* 0x000fea0003c00000 */
[----:B------:R0:W1:Y:S02]  /*16470*/  SHFL.IDX P6, R14, R13, R12, R11 ;  /* 0x0000000c0d0e7389 */ /* 0x00006400000c000b */
[----:B01----:R-:W-:Y:S01]  /*16480*/  ENDCOLLECTIVE ;  /* 0x000000000000791b */ /* 0x003fe20003800000 */
.L_x_345:
[----:B------:R-:W-:Y:S01]  /*16490*/  ULDC.64 UR4, c[0x0][0x208] ;  /* 0x0000820000047ab9 */ /* 0x000fe20000000a00 */
[----:B------:R-:W-:Y:S02]  /*164a0*/  IMAD.MOV.U32 R13, RZ, RZ, R3 ;  /* 0x000000ffff0d7224 */ /* 0x000fe400078e0003 */
[----:B------:R-:W-:Y:S02]  /*164b0*/  IMAD.MOV.U32 R12, RZ, RZ, 0x1 ;  /* 0x00000001ff0c7424 */ /* 0x000fe400078e00ff */
[----:B------:R-:W-:-:S05]  /*164c0*/  IMAD.MOV.U32 R7, RZ, RZ, R14 ;  /* 0x000000ffff077224 */ /* 0x000fca00078e000e */
[----:B------:R-:W-:-:S05]  /*164d0*/  @!P2 LEA R7, P3, R10, R7, 0x1 ;  /* 0x000000070a07a211 */ /* 0x000fca00078608ff */
[----:B------:R-:W-:-:S05]  /*164e0*/  @!P2 IMAD.X R6, RZ, RZ, R6, P3 ;  /* 0x000000ffff06a224 */ /* 0x000fca00018e0606 */
[----:B------:R-:W-:-:S04]  /*164f0*/  @!P2 LOP3.LUT R7, R7, R6, RZ, 0x3c, !PT ;  /* 0x000000060707a212 */ /* 0x000fc800078e3cff */
[----:B------:R-:W-:-:S04]  /*16500*/  @!P2 LOP3.LUT R6, R7, R6, RZ, 0x3c, !PT ;  /* 0x000000060706a212 */ /* 0x000fc800078e3cff */
[----:B------:R-:W-:-:S05]  /*16510*/  @!P2 LOP3.LUT R7, R7, R6, RZ, 0x3c, !PT ;  /* 0x000000060707a212 */ /* 0x000fca00078e3cff */
        /* <DEDUP_REMOVED lines=9> */
.L_x_346:
[----:B------:R-:W-:Y:S02]  /*165b0*/  IMAD.MOV.U32 R13, RZ, RZ, R4 ;  /* 0x000000ffff0d7224 */ /* 0x000fe400078e0004 */
[----:B------:R-:W-:-:S07]  /*165c0*/  IMAD.MOV.U32 R8, RZ, RZ, R14 ;  /* 0x000000ffff087224 */ /* 0x000fce00078e000e */
[----:B------:R-:W-:Y:S05]  /*165d0*/  WARPSYNC.COLLECTIVE R15, `(.L_x_347) ;  /* 0x000000000f087348 */ /* 0x000fea0003c00000 */
[----:B------:R0:W1:Y:S02]  /*165e0*/  SHFL.IDX P6, R14, R13, R12, R11 ;  /* 0x0000000c0d0e7389 */ /* 0x00006400000c000b */
[----:B01----:R-:W-:Y:S01]  /*165f0*/  ENDCOLLECTIVE ;  /* 0x000000000000791b */ /* 0x003fe20003800000 */
.L_x_347:
[----:B------:R-:W-:Y:S01]  /*16600*/  ULDC.64 UR4, c[0x0][0x208] ;  /* 0x0000820000047ab9 */ /* 0x000fe20000000a00 */
[----:B------:R-:W-:Y:S02]  /*16610*/  IMAD.MOV.U32 R13, RZ, RZ, R3 ;  /* 0x000000ffff0d7224 */ /* 0x000fe400078e0003 */
[----:B------:R-:W-:Y:S02]  /*16620*/  IMAD.MOV.U32 R12, RZ, RZ, 0x2 ;  /* 0x00000002ff0c7424 */ /* 0x000fe400078e00ff */
[----:B------:R-:W-:-:S05]  /*16630*/  IMAD.MOV.U32 R5, RZ, RZ, R14 ;  /* 0x000000ffff057224 */ /* 0x000fca00078e000e */
[----:B------:R-:W-:Y:S01]  /*16640*/  @!P2 LEA R7, P3, R10, R5, 0x1 ;  /* 0x000000050a07a211 */ /* 0x000fe200078608ff */
[----:B------:R-:W-:-:S04]  /*16650*/  VIADD R5, R0, 0x20 ;  /* 0x0000002000057836 */ /* 0x000fc80000000000 */
        /* <DEDUP_REMOVED lines=13> */
.L_x_348:
[----:B------:R-:W-:Y:S02]  /*16730*/  IMAD.MOV.U32 R13, RZ, RZ, R4 ;  /* 0x000000ffff0d7224 */ /* 0x000fe400078e0004 */
[----:B------:R-:W-:-:S07]  /*16740*/  IMAD.MOV.U32 R6, RZ, RZ, R14 ;  /* 0x000000ffff067224 */ /* 0x000fce00078e000e */
[----:B------:R-:W-:Y:S05]  /*16750*/  WARPSYNC.COLLECTIVE R15, `(.L_x_349) ;  /* 0x000000000f087348 */ /* 0x000fea0003c00000 */
[----:B------:R0:W1:Y:S02]  /*16760*/  SHFL.IDX P6, R14, R13, R12, R11 ;  /* 0x0000000c0d0e7389 */ /* 0x00006400000c000b */
[----:B01----:R-:W-:Y:S01]  /*16770*/  ENDCOLLECTIVE ;  /* 0x000000000000791b */ /* 0x003fe20003800000 */
.L_x_349:
[----:B------:R-:W-:Y:S01]  /*16780*/  ULDC.64 UR4, c[0x0][0x208] ;  /* 0x0000820000047ab9 */ /* 0x000fe20000000a00 */
[----:B------:R-:W-:Y:S02]  /*16790*/  IMAD.MOV.U32 R13, RZ, RZ, R3 ;  /* 0x000000ffff0d7224 */ /* 0x000fe400078e0003 */
[----:B------:R-:W-:Y:S02]  /*167a0*/  IMAD.MOV.U32 R12, RZ, RZ, 0x3 ;  /* 0x00000003ff0c7424 */ /* 0x000fe400078e00ff */
[----:B------:R-:W-:-:S05]  /*167b0*/  IMAD.MOV.U32 R5, RZ, RZ, R14 ;  /* 0x000000ffff057224 */ /* 0x000fca00078e000e */
[----:B------:R-:W-:-:S05]  /*167c0*/  @!P2 LEA R5, P3, R10, R5, 0x1 ;  /* 0x000000050a05a211 */ /* 0x000fca00078608ff */
[----:B------:R-:W-:-:S04]  /*167d0*/  @!P2 IMAD.X R6, RZ, RZ, R6, P3 ;  /* 0x000000ffff06a224 */ /* 0x000fc800018e0606 */
[----:B------:R-:W-:Y:S02]  /*167e0*/  @!P2 IMAD.MOV.U32 R7, RZ, RZ, R6 ;  /* 0x000000ffff07a224 */ /* 0x000fe400078e0006 */
[----:B------:R-:W-:Y:S02]  /*167f0*/  @!P2 IMAD.MOV.U32 R6, RZ, RZ, R5 ;  /* 0x000000ffff06a224 */ /* 0x000fe400078e0005 */
[----:B------:R-:W-:-:S03]  /*16800*/  VIADD R5, R0, 0x30 ;  /* 0x0000003000057836 */ /* 0x000fc60000000000 */
        /* <DEDUP_REMOVED lines=9> */
.L_x_350:
[----:B------:R-:W-:Y:S02]  /*168a0*/  IMAD.MOV.U32 R13, RZ, RZ, R4 ;  /* 0x000000ffff0d7224 */ /* 0x000fe400078e0004 */
[----:B------:R-:W-:-:S07]  /*168b0*/  IMAD.MOV.U32 R6, RZ, RZ, R14 ;  /* 0x000000ffff067224 */ /* 0x000fce00078e000e */
[----:B------:R-:W-:Y:S05]  /*168c0*/  WARPSYNC.COLLECTIVE R15, `(.L_x_351) ;  /* 0x000000000f087348 */ /* 0x000fea0003c00000 */
[----:B------:R0:W1:Y:S02]  /*168d0*/  SHFL.IDX P6, R14, R13, R12, R11 ;  /* 0x0000000c0d0e7389 */ /* 0x00006400000c000b */
[----:B01----:R-:W-:Y:S01]  /*168e0*/  ENDCOLLECTIVE ;  /* 0x000000000000791b */ /* 0x003fe20003800000 */
.L_x_351:
        /* <DEDUP_REMOVED lines=18> */
.L_x_352:
[----:B------:R-:W-:Y:S02]  /*16a10*/  IMAD.MOV.U32 R13, RZ, RZ, R4 ;  /* 0x000000ffff0d7224 */ /* 0x000fe400078e0004 */
[----:B------:R-:W-:-:S07]  /*16a20*/  IMAD.MOV.U32 R6, RZ, RZ, R14 ;  /* 0x000000ffff067224 */ /* 0x000fce00078e000e */
[----:B------:R-:W-:Y:S05]  /*16a30*/  WARPSYNC.COLLECTIVE R15, `(.L_x_353) ;  /* 0x000000000f087348 */ /* 0x000fea0003c00000 */
[----:B------:R0:W1:Y:S02]  /*16a40*/  SHFL.IDX P6, R14, R13, R12, R11 ;  /* 0x0000000c0d0e7389 */ /* 0x00006400000c000b */
[----:B01----:R-:W-:Y:S01]  /*16a50*/  ENDCOLLECTIVE ;  /* 0x000000000000791b */ /* 0x003fe20003800000 */
.L_x_353:
        /* <DEDUP_REMOVED lines=18> */
.L_x_354:
[----:B------:R-:W-:Y:S02]  /*16b80*/  IMAD.MOV.U32 R13, RZ, RZ, R4 ;  /* 0x000000ffff0d7224 */ /* 0x000fe400078e0004 */
[----:B------:R-:W-:-:S07]  /*16b90*/  IMAD.MOV.U32 R6, RZ, RZ, R14 ;  /* 0x000000ffff067224 */ /* 0x000fce00078e000e */
[----:B------:R-:W-:Y:S05]  /*16ba0*/  WARPSYNC.COLLECTIVE R15, `(.L_x_355) ;  /* 0x000000000f087348 */ /* 0x000fea0003c00000 */
[----:B------:R0:W1:Y:S02]  /*16bb0*/  SHFL.IDX P6, R14, R13, R12, R11 ;  /* 0x0000000c0d0e7389 */ /* 0x00006400000c000b */
[----:B01----:R-:W-:Y:S01]  /*16bc0*/  ENDCOLLECTIVE ;  /* 0x000000000000791b */ /* 0x003fe20003800000 */
.L_x_355:
[----:B------:R-:W-:Y:S01]  /*16bd0*/  ULDC.64 UR4, c[0x0][0x208] ;  /* 0x0000820000047ab9 */ /* 0x000fe20000000a00 */
[----:B------:R-:W-:Y:S02]  /*16be0*/  IMAD.MOV.U32 R13, RZ, RZ, R3 ;  /* 0x000000ffff0d7224 */ /* 0x000fe400078e0003 */
[----:B------:R-:W-:Y:S02]  /*16bf0*/  IMAD.MOV.U32 R12, RZ, RZ, 0x6 ;  /* 0x00000006ff0c7424 */ /* 0x000fe400078e00ff */
[----:B------:R-:W-:-:S05]  /*16c00*/  IMAD.MOV.U32 R5, RZ, RZ, R14 ;  /* 0x000000ffff057224 */ /* 0x000fca00078e000e */
[----:B------:R-:W-:-:S05]  /*16c10*/  @!P2 LEA R5, P3, R10, R5, 0x1 ;  /* 0x000000050a05a211 */ /* 0x000fca00078608ff */
[----:B------:R-:W-:-:S04]  /*16c20*/  @!P2 IMAD.X R6, RZ, RZ, R6, P3 ;  /* 0x000000ffff06a224 */ /* 0x000fc800018e0606 */
[----:B------:R-:W-:Y:S02]  /*16c30*/  @!P2 IMAD.MOV.U32 R7, RZ, RZ, R6 ;  /* 0x000000ffff07a224 */ /* 0x000fe400078e0006 */
[----:B------:R-:W-:-:S05]  /*16c40*/  @!P2 IMAD.MOV.U32 R6, RZ, RZ, R5 ;  /* 0x000000ffff06a224 */ /* 0x000fca00078e0005 */
        /* <DEDUP_REMOVED lines=8> */
.L_x_356:
[----:B------:R-:W-:-:S05]  /*16cd0*/  VIADD R7, R0, 0x60 ;  /* 0x0000006000077836 */ /* 0x000fca0000000000 */
[----:B------:R-:W-:Y:S01]  /*16ce0*/  ISETP.GE.AND P2, PT, R7, R2, PT ;  /* 0x000000020700720c */ /* 0x000fe20003f46270 */
[----:B------:R-:W-:Y:S02]  /*16cf0*/  IMAD.MOV.U32 R13, RZ, RZ, R4 ;  /* 0x000000ffff0d7224 */ /* 0x000fe400078e0004 */
[----:B------:R-:W-:-:S10]  /*16d00*/  IMAD.MOV.U32 R6, RZ, RZ, R14 ;  /* 0x000000ffff067224 */ /* 0x000fd400078e000e */
[----:B------:R-:W-:Y:S05]  /*16d10*/  WARPSYNC.COLLECTIVE R15, `(.L_x_357) ;  /* 0x000000000f087348 */ /* 0x000fea0003c00000 */
[----:B------:R0:W1:Y:S02]  /*16d20*/  SHFL.IDX P6, R14, R13, R12, R11 ;  /* 0x0000000c0d0e7389 */ /* 0x00006400000c000b */
[----:B01----:R-:W-:Y:S01]  /*16d30*/  ENDCOLLECTIVE ;  /* 0x000000000000791b */ /* 0x003fe20003800000 */
.L_x_357:
        /* <DEDUP_REMOVED lines=16> */
.L_x_358:
[----:B------:R-:W-:Y:S02]  /*16e40*/  IMAD.MOV.U32 R13, RZ, RZ, R4 ;  /* 0x000000ffff0d7224 */ /* 0x000fe400078e0004 */
[----:B------:R-:W-:-:S07]  /*16e50*/  IMAD.MOV.U32 R5, RZ, RZ, R14 ;  /* 0x000000ffff057224 */ /* 0x000fce00078e000e */
[----:B------:R-:W-:Y:S05]  /*16e60*/  WARPSYNC.COLLECTIVE R15, `(.L_x_359) ;  /* 0x000000000f087348 */ /* 0x000fea0003c00000 */
[----:B------:R0:W1:Y:S02]  /*16e70*/  SHFL.IDX P6, R14, R13, R12, R11 ;  /* 0x0000000c0d0e7389 */ /* 0x00006400000c000b */
[----:B01----:R-:W-:Y:S01]  /*16e80*/  ENDCOLLECTIVE ;  /* 0x000000000000791b */ /* 0x003fe20003800000 */
.L_x_359:
[----:B------:R-:W-:Y:S01]  /*16e90*/  IMAD.MOV.U32 R3, RZ, RZ, R14 ;  /* 0x000000ffff037224 */ /* 0x000fe200078e000e */
[----:B------:R-:W-:Y:S06]  /*16ea0*/  BRA `(.L_x_360) ;  /* 0xffffffb8005c7947 */ /* 0x000fec000383ffff */
.L_x_251:
[----:B0-----:R0:W3:Y:S02]  /*16eb0*/  SYNCS.PHASECHK.TRANS64.TRYWAIT P0, [R18+URZ+0x34820], R0 ;  /* 0x03482000120075a7 */ /* 0x0010e4000800017f */
[----:B---3--:R-:W-:Y:S05]  /*16ec0*/  @!P0 NANOSLEEP.SYNCS 0x989680 ;  /* 0x009896800000895d */ /* 0x008fea0003900000 */
[----:B------:R-:W3:Y:S02]  /*16ed0*/  @!P0 SYNCS.PHASECHK.TRANS64 P0, [R18+URZ+0x34820], R0 ;  /* 0x03482000120085a7 */ /* 0x000ee4000800007f */
[----:B---3--:R-:W-:Y:S05]  /*16ee0*/  @!P0 BRA `(.L_x_251) ;  /* 0xfffffffc00f08947 */ /* 0x008fea000383ffff */
[----:B------:R-:W-:Y:S05]  /*16ef0*/  BRA `(.L_x_361) ;  /* 0xffffffb800d07947 */ /* 0x000fea000383ffff */
.L_x_260:
[----:B-1----:R1:W2:Y:S02]  /*16f00*/  SYNCS.PHASECHK.TRANS64.TRYWAIT P0, [R3+URZ+0x34840], R2 ;  /* 0x03484002030075a7 */ /* 0x0022a4000800017f */
[----:B--2---:R-:W-:Y:S05]  /*16f10*/  @!P0 NANOSLEEP.SYNCS 0x989680 ;  /* 0x009896800000895d */ /* 0x004fea0003900000 */
[----:B------:R-:W2:Y:S02]  /*16f20*/  @!P0 SYNCS.PHASECHK.TRANS64 P0, [R3+URZ+0x34840], R2 ;  /* 0x03484002030085a7 */ /* 0x000ea4000800007f */
[----:B--2---:R-:W-:Y:S05]  /*16f30*/  @!P0 BRA `(.L_x_260) ;  /* 0xfffffffc00f08947 */ /* 0x004fea000383ffff */
[----:B------:R-:W-:Y:S05]  /*16f40*/  BRA `(.L_x_362) ;  /* 0xffffffbc00b07947 */ /* 0x000fea000383ffff */
.L_x_266:
[----:B0-----:R0:W1:Y:S02]  /*16f50*/  SYNCS.PHASECHK.TRANS64.TRYWAIT P0, [R3+URZ+0x60], R2 ;  /* 0x00006002030075a7 */ /* 0x001064000800017f */
[----:B-1----:R-:W-:Y:S05]  /*16f60*/  @!P0 NANOSLEEP.SYNCS 0x989680 ;  /* 0x009896800000895d */ /* 0x002fea0003900000 */
[----:B------:R-:W1:Y:S02]  /*16f70*/  @!P0 SYNCS.PHASECHK.TRANS64 P0, [R3+URZ+0x60], R2 ;  /* 0x00006002030085a7 */ /* 0x000e64000800007f */
[----:B-1----:R-:W-:Y:S05]  /*16f80*/  @!P0 BRA `(.L_x_266) ;  /* 0xfffffffc00f08947 */ /* 0x002fea000383ffff */
[----:B------:R-:W-:Y:S05]  /*16f90*/  BRA `(.L_x_363) ;  /* 0xffffffc000847947 */ /* 0x000fea000383ffff */
.L_x_275:
[----:B-1----:R1:W2:Y:S02]  /*16fa0*/  SYNCS.PHASECHK.TRANS64.TRYWAIT P0, [R3+URZ+0x34840], R2 ;  /* 0x03484002030075a7 */ /* 0x0022a4000800017f */
[----:B--2---:R-:W-:Y:S05]  /*16fb0*/  @!P0 NANOSLEEP.SYNCS 0x989680 ;  /* 0x009896800000895d */ /* 0x004fea0003900000 */
[----:B------:R-:W2:Y:S02]  /*16fc0*/  @!P0 SYNCS.PHASECHK.TRANS64 P0, [R3+URZ+0x34840], R2 ;  /* 0x03484002030085a7 */ /* 0x000ea4000800007f */
[----:B--2---:R-:W-:Y:S05]  /*16fd0*/  @!P0 BRA `(.L_x_275) ;  /* 0xfffffffc00f08947 */ /* 0x004fea000383ffff */
[----:B------:R-:W-:Y:S05]  /*16fe0*/  BRA `(.L_x_364) ;  /* 0xffffffc800187947 */ /* 0x000fea000383ffff */
.L_x_281:
[----:B0-----:R0:W1:Y:S02]  /*16ff0*/  SYNCS.PHASECHK.TRANS64.TRYWAIT P0, [R2+URZ+0x60], R3 ;  /* 0x00006003020075a7 */ /* 0x001064000800017f */
[----:B-1----:R-:W-:Y:S05]  /*17000*/  @!P0 NANOSLEEP.SYNCS 0x989680 ;  /* 0x009896800000895d */ /* 0x002fea0003900000 */
[----:B------:R-:W1:Y:S02]  /*17010*/  @!P0 SYNCS.PHASECHK.TRANS64 P0, [R2+URZ+0x60], R3 ;  /* 0x00006003020085a7 */ /* 0x000e64000800007f */
[----:B-1----:R-:W-:Y:S05]  /*17020*/  @!P0 BRA `(.L_x_281) ;  /* 0xfffffffc00f08947 */ /* 0x002fea000383ffff */
[----:B------:R-:W-:Y:S05]  /*17030*/  BRA `(.L_x_365) ;  /* 0xffffffc800ec7947 */ /* 0x000fea000383ffff */
.L_x_290:
[----:B--2---:R2:W3:Y:S02]  /*17040*/  SYNCS.PHASECHK.TRANS64.TRYWAIT P0, [R2+URZ+0x34840], R3 ;  /* 0x03484003020075a7 */ /* 0x0044e4000800017f */
[----:B---3--:R-:W-:Y:S05]  /*17050*/  @!P0 NANOSLEEP.SYNCS 0x989680 ;  /* 0x009896800000895d */ /* 0x008fea0003900000 */
[----:B------:R-:W3:Y:S02]  /*17060*/  @!P0 SYNCS.PHASECHK.TRANS64 P0, [R2+URZ+0x34840], R3 ;  /* 0x03484003020085a7 */ /* 0x000ee4000800007f */
[----:B---3--:R-:W-:Y:S05]  /*17070*/  @!P0 BRA `(.L_x_290) ;  /* 0xfffffffc00f08947 */ /* 0x008fea000383ffff */
[----:B------:R-:W-:Y:S05]  /*17080*/  BRA `(.L_x_366) ;  /* 0xffffffd000507947 */ /* 0x000fea000383ffff */
.L_x_296:
[----:B0-----:R0:W1:Y:S02]  /*17090*/  SYNCS.PHASECHK.TRANS64.TRYWAIT P0, [R2+URZ+0x60], R5 ;  /* 0x00006005020075a7 */ /* 0x001064000800017f */
[----:B-1----:R-:W-:Y:S05]  /*170a0*/  @!P0 NANOSLEEP.SYNCS 0x989680 ;  /* 0x009896800000895d */ /* 0x002fea0003900000 */
[----:B------:R-:W1:Y:S02]  /*170b0*/  @!P0 SYNCS.PHASECHK.TRANS64 P0, [R2+URZ+0x60], R5 ;  /* 0x00006005020085a7 */ /* 0x000e64000800007f */
[----:B-1----:R-:W-:Y:S05]  /*170c0*/  @!P0 BRA `(.L_x_296) ;  /* 0xfffffffc00f08947 */ /* 0x002fea000383ffff */
[----:B------:R-:W-:Y:S05]  /*170d0*/  BRA `(.L_x_367) ;  /* 0xffffffd400247947 */ /* 0x000fea000383ffff */
.L_x_307:
[----:B--2---:R2:W3:Y:S02]  /*170e0*/  SYNCS.PHASECHK.TRANS64.TRYWAIT P0, [R0+URZ+0x34860], R2 ;  /* 0x03486002000075a7 */ /* 0x0044e4000800017f */
[----:B---3--:R-:W-:Y:S05]  /*170f0*/  @!P0 NANOSLEEP.SYNCS 0x989680 ;  /* 0x009896800000895d */ /* 0x008fea0003900000 */
[----:B------:R-:W3:Y:S02]  /*17100*/  @!P0 SYNCS.PHASECHK.TRANS64 P0, [R0+URZ+0x34860], R2 ;  /* 0x03486002000085a7 */ /* 0x000ee4000800007f */
[----:B---3--:R-:W-:Y:S05]  /*17110*/  @!P0 BRA `(.L_x_307) ;  /* 0xfffffffc00f08947 */ /* 0x008fea000383ffff */
[----:B------:R-:W-:Y:S05]  /*17120*/  BRA `(.L_x_368) ;  /* 0xffffffd800747947 */ /* 0x000fea000383ffff */
.L_x_314:
[----:B------:R-:W4:Y:S01]  /*17130*/  LDL R3, [R1] ;  /* 0x0000000001037983 */ /* 0x000f220000100800 */
[----:B------:R-:W-:Y:S01]  /*17140*/  BSSY B0, `(.L_x_369) ;  /* 0x0000008000007945 */ /* 0x000fe20003800000 */
[----:B0-----:R-:W-:Y:S02]  /*17150*/  IMAD.MOV.U32 R12, RZ, RZ, RZ ;  /* 0x000000ffff0c7224 */ /* 0x001fe400078e00ff */
[----:B------:R-:W-:Y:S02]  /*17160*/  IMAD.MOV.U32 R11, RZ, RZ, 0x1f ;  /* 0x0000001fff0b7424 */ /* 0x000fe400078e00ff */
[----:B------:R-:W-:Y:S02]  /*17170*/  IMAD.MOV.U32 R15, RZ, RZ, -0x1 ;  /* 0xffffffffff0f7424 */ /* 0x000fe400078e00ff */
[----:B----4-:R-:W-:-:S07]  /*17180*/  IMAD.MOV.U32 R13, RZ, RZ, R3 ;  /* 0x000000ffff0d7224 */ /* 0x010fce00078e0003 */
[----:B-123--:R-:W-:Y:S05]  /*17190*/  WARPSYNC.COLLECTIVE R15, `(.L_x_370) ;  /* 0x000000000f087348 */ /* 0x00efea0003c00000 */
[----:B------:R0:W4:Y:S02]  /*171a0*/  SHFL.IDX P6, R14, R13, R12, R11 ;  /* 0x0000000c0d0e7389 */ /* 0x00012400000c000b */
[----:B01234-:R-:W-:Y:S01]  /*171b0*/  ENDCOLLECTIVE ;  /* 0x000000000000791b */ /* 0x01ffe20003800000 */
.L_x_370:
[----:B------:R-:W-:Y:S05]  /*171c0*/  BSYNC B0 ;  /* 0x0000000000007941 */ /* 0x000fea0003800000 */
.L_x_369:
[----:B------:R0:W5:Y:S01]  /*171d0*/  LDL R2, [R1+0xc] ;  /* 0x00000c0001027983 */ /* 0x0001620000100800 */
[----:B------:R-:W-:Y:S02]  /*171e0*/  IMAD.MOV.U32 R13, RZ, RZ, R3 ;  /* 0x000000ffff0d7224 */ /* 0x000fe400078e0003 */
[----:B------:R-:W-:Y:S02]  /*171f0*/  IMAD.MOV.U32 R12, RZ, RZ, 0x1 ;  /* 0x00000001ff0c7424 */ /* 0x000fe400078e00ff */
[----:B------:R-:W-:Y:S02]  /*17200*/  IMAD.MOV.U32 R11, RZ, RZ, 0x1f ;  /* 0x0000001fff0b7424 */ /* 0x000fe400078e00ff */
[----:B------:R-:W-:Y:S02]  /*17210*/  IMAD.MOV.U32 R15, RZ, RZ, -0x1 ;  /* 0xffffffffff0f7424 */ /* 0x000fe400078e00ff */
[----:B0-----:R-:W-:-:S07]  /*17220*/  IMAD.MOV.U32 R0, RZ, RZ, R14 ;  /* 0x000000ffff007224 */ /* 0x001fce00078e000e */
[----:B-----5:R-:W-:Y:S05]  /*17230*/  WARPSYNC.COLLECTIVE R15, `(.L_x_371) ;  /* 0x000000000f087348 */ /* 0x020fea0003c00000 */
[----:B------:R0:W1:Y:S02]  /*17240*/  SHFL.IDX P6, R14, R13, R12, R11 ;  /* 0x0000000c0d0e7389 */ /* 0x00006400000c000b */
[----:B01---5:R-:W-:Y:S01]  /*17250*/  ENDCOLLECTIVE ;  /* 0x000000000000791b */ /* 0x023fe20003800000 */
.L_x_371:
[----:B------:R-:W-:Y:S01]  /*17260*/  ULDC UR4, c[0x0][0xc3c] ;  /* 0x00030f0000047ab9 */ /* 0x000fe20000000800 */
[----:B------:R-:W-:Y:S01]  /*17270*/  ULDC.64 UR6, c[0x0][0x208] ;  /* 0x0000820000067ab9 */ /* 0x000fe20000000a00 */
[----:B------:R-:W-:Y:S02]  /*17280*/  IMAD.IADD R7, R2, 0x1, R16 ;  /* 0x0000000102077824 */ /* 0x000fe400078e0210 */
[----:B------:R-:W-:Y:S02]  /*17290*/  IMAD.MOV.U32 R11, RZ, RZ, RZ ;  /* 0x000000ffff0b7224 */ /* 0x000fe400078e00ff */
[----:B------:R-:W-:Y:S01]  /*172a0*/  IMAD.MOV.U32 R8, RZ, RZ, R14 ;  /* 0x000000ffff087224 */ /* 0x000fe200078e000e */
[----:B------:R-:W-:-:S13]  /*172b0*/  ISETP.GE.OR P1, PT, R7, UR4, !P0 ;  /* 0x0000000407007c0c */ /* 0x000fda000c726670 */
[----:B------:R-:W0:Y:S08]  /*172c0*/  @!P1 LDC.64 R2, c[0x0][0xc80] ;  /* 0x00032000ff029b82 */ /* 0x000e300000000a00 */
[----:B------:R-:W1:Y:S01]  /*172d0*/  @!P1 LDC.64 R4, c[0x0][0xc78] ;  /* 0x00031e00ff049b82 */ /* 0x000e620000000a00 */
[----:B0-----:R-:W-:-:S05]  /*172e0*/  @!P1 IMAD.WIDE R2, R7, 0x4, R2 ;  /* 0x0000000407029825 */ /* 0x001fca00078e0202 */
[----:B------:R1:W2:Y:S02]  /*172f0*/  @!P1 LDG.E R6, desc[UR6][R2.64] ;  /* 0x0000000602069981 */ /* 0x0002a4000c1e1900 */
[----:B-1----:R-:W-:-:S06]  /*17300*/  @!P1 IMAD.WIDE R2, R7, 0x4, R4 ;  /* 0x0000000407029825 */ /* 0x002fcc00078e0204 */
[----:B------:R-:W3:Y:S01]  /*17310*/  @!P1 LDG.E R2, desc[UR6][R2.64] ;  /* 0x0000000602029981 */ /* 0x000ee2000c1e1900 */
[----:B------:R-:W-:Y:S01]  /*17320*/  IMAD.MOV.U32 R5, RZ, RZ, RZ ;  /* 0x000000ffff057224 */ /* 0x000fe200078e00ff */
[C---:B------:R-:W-:Y:S02]  /*17330*/  ISETP.GE.U32.AND P2, PT, R16.reuse, 0x2, PT ;  /* 0x000000021000780c */ /* 0x040fe40003f46070 */
[C---:B------:R-:W-:Y:S02]  /*17340*/  ISETP.GE.U32.AND P3, PT, R16.reuse, 0x4, PT ;  /* 0x000000041000780c */ /* 0x040fe40003f66070 */
[C---:B------:R-:W-:Y:S02]  /*17350*/  ISETP.GE.U32.AND P4, PT, R16.reuse, 0x8, PT ;  /* 0x000000081000780c */ /* 0x040fe40003f86070 */
[----:B------:R-:W-:Y:S01]  /*17360*/  ISETP.GE.U32.AND P5, PT, R16, 0x10, PT ;  /* 0x000000101000780c */ /* 0x000fe20003fa6070 */
[----:B--2---:R-:W-:Y:S01]  /*17370*/  @!P1 IMAD.MOV.U32 R5, RZ, RZ, R6 ;  /* 0x000000ffff059224 */ /* 0x004fe200078e0006 */
[----:B------:R-:W-:-:S02]  /*17380*/  CS2R R6, SRZ ;  /* 0x0000000000067805 */ /* 0x000fc4000001ff00 */
[----:B---3--:R-:W-:Y:S01]  /*17390*/  @!P1 IMAD.MOV.U32 R7, RZ, RZ, R2 ;  /* 0x000000ffff079224 */ /* 0x008fe200078e0002 */
[----:B------:R-:W-:-:S03]  /*173a0*/  ISETP.NE.AND P1, PT, R16, RZ, PT ;  /* 0x000000ff1000720c */ /* 0x000fc60003f25270 */
[----:B------:R-:W-:-:S04]  /*173b0*/  IMAD R2, R7, R5, RZ ;  /* 0x0000000507027224 */ /* 0x000fc800078e02ff */
[----:B------:R-:W-:-:S07]  /*173c0*/  IMAD.MOV.U32 R13, RZ, RZ, R2 ;  /* 0x000000ffff0d7224 */ /* 0x000fce00078e0002 */
[----:B------:R-:W-:Y:S05]  /*173d0*/  WARPSYNC.COLLECTIVE R15, `(.L_x_372) ;  /* 0x000000000f087348 */ /* 0x000fea0003c00000 */
[----:B------:R0:W1:Y:S02]  /*173e0*/  SHFL.UP P6, R14, R13, R12, R11 ;  /* 0x0400000c0d0e7389 */ /* 0x00006400000c000b */
[----:B01----:R-:W-:Y:S01]  /*173f0*/  ENDCOLLECTIVE ;  /* 0x000000000000791b */ /* 0x003fe20003800000 */
.L_x_372:
[----:B------:R-:W-:Y:S02]  /*17400*/  IMAD.MOV.U32 R12, RZ, RZ, 0x2 ;  /* 0x00000002ff0c7424 */ /* 0x000fe400078e00ff */
[----:B------:R-:W-:-:S05]  /*17410*/  IMAD.MOV.U32 R3, RZ, RZ, R14 ;  /* 0x000000ffff037224 */ /* 0x000fca00078e000e */
[----:B------:R-:W-:-:S05]  /*17420*/  SEL R3, R3, RZ, P1 ;  /* 0x000000ff03037207 */ /* 0x000fca0000800000 */
[----:B------:R-:W-:-:S04]  /*17430*/  IMAD.IADD R2, R2, 0x1, R3 ;  /* 0x0000000102027824 */ /* 0x000fc800078e0203 */
[----:B------:R-:W-:-:S07]  /*17440*/  IMAD.MOV.U32 R13, RZ, RZ, R2 ;  /* 0x000000ffff0d7224 */ /* 0x000fce00078e0002 */
[----:B------:R-:W-:Y:S05]  /*17450*/  WARPSYNC.COLLECTIVE R15, `(.L_x_373) ;  /* 0x000000000f087348 */ /* 0x000fea0003c00000 */
[----:B------:R0:W1:Y:S02]  /*17460*/  SHFL.UP P6, R14, R13, R12, R11 ;  /* 0x0400000c0d0e7389 */ /* 0x00006400000c000b */
[----:B01----:R-:W-:Y:S01]  /*17470*/  ENDCOLLECTIVE ;  /* 0x000000000000791b */ /* 0x003fe20003800000 */
.L_x_373:
        /* <DEDUP_REMOVED lines=8> */
.L_x_374:
        /* <DEDUP_REMOVED lines=8> */
.L_x_375:
        /* <DEDUP_REMOVED lines=8> */
.L_x_376:
[----:B------:R-:W-:Y:S02]  /*17600*/  IMAD.MOV.U32 R12, RZ, RZ, 0x1f ;  /* 0x0000001fff0c7424 */ /* 0x000fe400078e00ff */
[----:B------:R-:W-:Y:S02]  /*17610*/  IMAD.MOV.U32 R11, RZ, RZ, 0x1f ;  /* 0x0000001fff0b7424 */ /* 0x000fe400078e00ff */
[----:B------:R-:W-:-:S05]  /*17620*/  IMAD.MOV.U32 R3, RZ, RZ, R14 ;  /* 0x000000ffff037224 */ /* 0x000fca00078e000e */
[----:B------:R-:W-:-:S05]  /*17630*/  SEL R3, R3, RZ, P5 ;  /* 0x000000ff03037207 */ /* 0x000fca0002800000 */
[----:B------:R-:W-:-:S04]  /*17640*/  IMAD.IADD R2, R2, 0x1, R3 ;  /* 0x0000000102027824 */ /* 0x000fc800078e0203 */
[----:B------:R-:W-:-:S07]  /*17650*/  IMAD.MOV.U32 R13, RZ, RZ, R2 ;  /* 0x000000ffff0d7224 */ /* 0x000fce00078e0002 */
[----:B------:R-:W-:Y:S05]  /*17660*/  WARPSYNC.COLLECTIVE R15, `(.L_x_377) ;  /* 0x000000000f087348 */ /* 0x000fea0003c00000 */
[----:B------:R0:W1:Y:S02]  /*17670*/  SHFL.IDX P6, R14, R13, R12, R11 ;  /* 0x0000000c0d0e7389 */ /* 0x00006400000c000b */
[----:B01----:R-:W-:Y:S01]  /*17680*/  ENDCOLLECTIVE ;  /* 0x000000000000791b */ /* 0x003fe20003800000 */
.L_x_377:
[----:B------:R-:W-:Y:S01]  /*17690*/  IMAD.MOV.U32 R9, RZ, RZ, R14 ;  /* 0x000000ffff097224 */ /* 0x000fe200078e000e */
[----:B------:R-:W-:Y:S06]  /*176a0*/  BRA `(.L_x_378) ;  /* 0xffffffd800e87947 */ /* 0x000fec000383ffff */
.L_x_317:
[----:B------:R-:W-:Y:S01]  /*176b0*/  BSSY B0, `(.L_x_379) ;  /* 0x0000008000007945 */ /* 0x000fe20003800000 */
[----:B------:R-:W-:Y:S02]  /*176c0*/  IMAD.MOV.U32 R13, RZ, RZ, R2 ;  /* 0x000000ffff0d7224 */ /* 0x000fe400078e0002 */
[----:B0-----:R-:W-:Y:S02]  /*176d0*/  IMAD.MOV.U32 R12, RZ, RZ, 0x1 ;  /* 0x00000001ff0c7424 */ /* 0x001fe400078e00ff */
[----:B------:R-:W-:Y:S02]  /*176e0*/  IMAD.MOV.U32 R11, RZ, RZ, RZ ;  /* 0x000000ffff0b7224 */ /* 0x000fe400078e00ff */
[----:B------:R-:W-:-:S07]  /*176f0*/  IMAD.MOV.U32 R15, RZ, RZ, -0x1 ;  /* 0xffffffffff0f7424 */ /* 0x000fce00078e00ff */
[----:B------:R-:W-:Y:S05]  /*17700*/  WARPSYNC.COLLECTIVE R15, `(.L_x_380) ;  /* 0x000000000f087348 */ /* 0x000fea0003c00000 */
[----:B------:R0:W1:Y:S02]  /*17710*/  SHFL.UP P6, R14, R13, R12, R11 ;  /* 0x0400000c0d0e7389 */ /* 0x00006400000c000b */
[----:B01----:R-:W-:Y:S01]  /*17720*/  ENDCOLLECTIVE ;  /* 0x000000000000791b */ /* 0x003fe20003800000 */
.L_x_380:
[----:B------:R-:W-:Y:S05]  /*17730*/  BSYNC B0 ;  /* 0x0000000000007941 */ /* 0x000fea0003800000 */
.L_x_379:
[----:B------:R-:W-:Y:S02]  /*17740*/  IMAD.MOV.U32 R3, RZ, RZ, R14 ;  /* 0x000000ffff037224 */ /* 0x000fe400078e000e */
[----:B------:R-:W-:Y:S02]  /*17750*/  IMAD.MOV.U32 R12, RZ, RZ, 0x2 ;  /* 0x00000002ff0c7424 */ /* 0x000fe400078e00ff */
[----:B------:R-:W-:Y:S01]  /*17760*/  IMAD.MOV.U32 R11, RZ, RZ, RZ ;  /* 0x000000ffff0b7224 */ /* 0x000fe200078e00ff */
[----:B------:R-:W-:Y:S01]  /*17770*/  SEL R3, R3, RZ, P1 ;  /* 0x000000ff03037207 */ /* 0x000fe20000800000 */
[----:B------:R-:W-:-:S04]  /*17780*/  IMAD.MOV.U32 R15, RZ, RZ, -0x1 ;  /* 0xffffffffff0f7424 */ /* 0x000fc800078e00ff */
[----:B------:R-:W-:-:S04]  /*17790*/  IMAD.IADD R2, R2, 0x1, R3 ;  /* 0x0000000102027824 */ /* 0x000fc800078e0203 */
[----:B------:R-:W-:-:S07]  /*177a0*/  IMAD.MOV.U32 R13, RZ, RZ, R2 ;  /* 0x000000ffff0d7224 */ /* 0x000fce00078e0002 */
[----:B------:R-:W-:Y:S05]  /*177b0*/  WARPSYNC.COLLECTIVE R15, `(.L_x_381) ;  /* 0x000000000f087348 */ /* 0x000fea0003c00000 */
[----:B------:R0:W1:Y:S02]  /*177c0*/  SHFL.UP P6, R14, R13, R12, R11 ;  /* 0x0400000c0d0e7389 */ /* 0x00006400000c000b */
[----:B01----:R-:W-:Y:S01]  /*177d0*/  ENDCOLLECTIVE ;  /* 0x000000000000791b */ /* 0x003fe20003800000 */
.L_x_381:
        /* <DEDUP_REMOVED lines=8> */
.L_x_382:
        /* <DEDUP_REMOVED lines=8> */
.L_x_383:
        /* <DEDUP_REMOVED lines=8> */
.L_x_384:
        /* <DEDUP_REMOVED lines=9> */
.L_x_385:
[----:B------:R-:W-:Y:S01]  /*179f0*/  IMAD.MOV.U32 R9, RZ, RZ, R14 ;  /* 0x000000ffff097224 */ /* 0x000fe200078e000e */
[----:B------:R-:W-:Y:S06]  /*17a00*/  BRA `(.L_x_386) ;  /* 0xffffffd800c07947 */ /* 0x000fec000383ffff */
.L_x_319:
[----:B------:R-:W-:Y:S01]  /*17a10*/  BSSY B0, `(.L_x_387) ;  /* 0x0000006000007945 */ /* 0x000fe20003800000 */
[----:B------:R-:W-:Y:S01]  /*17a20*/  PLOP3.LUT P6, PT, P6, PT, PT, 0x8, 0x0 ;  /* 0x000000000000781c */ /* 0x000fe200037ce170 */
[----:B------:R-:W-:-:S12]  /*17a30*/  IMAD.MOV.U32 R15, RZ, RZ, -0x1 ;  /* 0xffffffffff0f7424 */ /* 0x000fd800078e00ff */
[----:B01----:R-:W-:Y:S05]  /*17a40*/  WARPSYNC.COLLECTIVE R15, `(.L_x_388) ;  /* 0x000000000f087348 */ /* 0x003fea0003c00000 */
[----:B------:R-:W-:Y:S01]  /*17a50*/  VOTE.ANY R14, PT, P6 ;  /* 0x00000000000e7806 */ /* 0x000fe200030e0100 */
[----:B01----:R-:W-:Y:S06]  /*17a60*/  ENDCOLLECTIVE ;  /* 0x000000000000791b */ /* 0x003fec0003800000 */
.L_x_388:
[----:B------:R-:W-:Y:S05]  /*17a70*/  BSYNC B0 ;  /* 0x0000000000007941 */ /* 0x000fea0003800000 */
.L_x_387:
[----:B------:R-:W-:Y:S02]  /*17a80*/  IMAD.MOV.U32 R8, RZ, RZ, R14 ;  /* 0x000000ffff087224 */ /* 0x000fe400078e000e */
[----:B------:R-:W-:Y:S02]  /*17a90*/  IMAD.MOV.U32 R13, RZ, RZ, R5 ;  /* 0x000000ffff0d7224 */ /* 0x000fe400078e0005 */
[----:B------:R-:W0:Y:S01]  /*17aa0*/  POPC R4, R8 ;  /* 0x0000000800047309 */ /* 0x000e220000000000 */
[----:B------:R-:W-:Y:S02]  /*17ab0*/  IMAD.MOV.U32 R11, RZ, RZ, 0x1f ;  /* 0x0000001fff0b7424 */ /* 0x000fe400078e00ff */
[----:B------:R-:W-:Y:S02]  /*17ac0*/  IMAD.MOV.U32 R15, RZ, RZ, -0x1 ;  /* 0xffffffffff0f7424 */ /* 0x000fe400078e00ff */
[----:B0-----:R-:W-:-:S07]  /*17ad0*/  IMAD.MOV.U32 R12, RZ, RZ, R4 ;  /* 0x000000ffff0c7224 */ /* 0x001fce00078e0004 */
[----:B------:R-:W-:Y:S05]  /*17ae0*/  WARPSYNC.COLLECTIVE R15, `(.L_x_389) ;  /* 0x000000000f087348 */ /* 0x000fea0003c00000 */
[----:B------:R0:W1:Y:S02]  /*17af0*/  SHFL.IDX P6, R14, R13, R12, R11 ;  /* 0x0000000c0d0e7389 */ /* 0x00006400000c000b */
[----:B01----:R-:W-:Y:S01]  /*17b00*/  ENDCOLLECTIVE ;  /* 0x000000000000791b */ /* 0x003fe20003800000 */
.L_x_389:
[----:B------:R-:W-:Y:S02]  /*17b10*/  IMAD.MOV.U32 R13, RZ, RZ, R7 ;  /* 0x000000ffff0d7224 */ /* 0x000fe400078e0007 */
[----:B------:R-:W-:-:S07]  /*17b20*/  IMAD.MOV.U32 R5, RZ, RZ, R14 ;  /* 0x000000ffff057224 */ /* 0x000fce00078e000e */
[----:B------:R-:W-:Y:S05]  /*17b30*/  WARPSYNC.COLLECTIVE R15, `(.L_x_390) ;  /* 0x000000000f087348 */ /* 0x000fea0003c00000 */
[----:B------:R0:W1:Y:S02]  /*17b40*/  SHFL.IDX P6, R14, R13, R12, R11 ;  /* 0x0000000c0d0e7389 */ /* 0x00006400000c000b */
[----:B01----:R-:W-:Y:S01]  /*17b50*/  ENDCOLLECTIVE ;  /* 0x000000000000791b */ /* 0x003fe20003800000 */
.L_x_390:
[----:B------:R-:W-:Y:S01]  /*17b60*/  IMAD.MOV.U32 R7, RZ, RZ, R14 ;  /* 0x000000ffff077224 */ /* 0x000fe200078e000e */
[----:B------:R-:W-:Y:S06]  /*17b70*/  BRA `(.L_x_391) ;  /* 0xffffffd800a07947 */ /* 0x000fec000383ffff */
.L_x_321:
[----:B------:R-:W-:Y:S01]  /*17b80*/  BSSY B0, `(.L_x_392) ;  /* 0x0000007000007945 */ /* 0x000fe20003800000 */
[----:B------:R-:W-:Y:S02]  /*17b90*/  IMAD.MOV.U32 R13, RZ, RZ, R2 ;  /* 0x000000ffff0d7224 */ /* 0x000fe400078e0002 */
[----:B------:R-:W-:Y:S02]  /*17ba0*/  IMAD.MOV.U32 R11, RZ, RZ, 0x1f ;  /* 0x0000001fff0b7424 */ /* 0x000fe400078e00ff */
[----:B------:R-:W-:-:S07]  /*17bb0*/  IMAD.MOV.U32 R15, RZ, RZ, -0x1 ;  /* 0xffffffffff0f7424 */ /* 0x000fce00078e00ff */
[----:B-1234-:R-:W-:Y:S05]  /*17bc0*/  WARPSYNC.COLLECTIVE R15, `(.L_x_393) ;  /* 0x000000000f087348 */ /* 0x01efea0003c00000 */
[----:B------:R0:W0:Y:S02]  /*17bd0*/  SHFL.IDX P6, R14, R13, R12, R11 ;  /* 0x0000000c0d0e7389 */ /* 0x00002400000c000b */
[----:B01234-:R-:W-:Y:S01]  /*17be0*/  ENDCOLLECTIVE ;  /* 0x000000000000791b */ /* 0x01ffe20003800000 */
.L_x_393:
[----:B------:R-:W-:Y:S05]  /*17bf0*/  BSYNC B0 ;  /* 0x0000000000007941 */ /* 0x000fea0003800000 */
.L_x_392:
[----:B------:R-:W-:Y:S01]  /*17c00*/  IMAD.MOV.U32 R2, RZ, RZ, R14 ;  /* 0x000000ffff027224 */ /* 0x000fe200078e000e */
[----:B------:R-:W-:Y:S06]  /*17c10*/  BRA `(.L_x_394) ;  /* 0xffffffd800907947 */ /* 0x000fec000383ffff */
.L_x_325:
[----:B0-----:R0:W1:Y:S02]  /*17c20*/  SYNCS.PHASECHK.TRANS64.TRYWAIT P0, [R0+URZ+0x34820], R3 ;  /* 0x03482003000075a7 */ /* 0x001064000800017f */
[----:B-1----:R-:W-:Y:S05]  /*17c30*/  @!P0 NANOSLEEP.SYNCS 0x989680 ;  /* 0x009896800000895d */ /* 0x002fea0003900000 */
[----:B------:R-:W1:Y:S02]  /*17c40*/  @!P0 SYNCS.PHASECHK.TRANS64 P0, [R0+URZ+0x34820], R3 ;  /* 0x03482003000085a7 */ /* 0x000e64000800007f */
[----:B-1----:R-:W-:Y:S05]  /*17c50*/  @!P0 BRA `(.L_x_325) ;  /* 0xfffffffc00f08947 */ /* 0x002fea000383ffff */
[----:B------:R-:W-:Y:S05]  /*17c60*/  BRA `(.L_x_395) ;  /* 0xffffffe000287947 */ /* 0x000fea000383ffff */
.L_x_326:
        /* <DEDUP_REMOVED lines=11> */
.L_x_397:
[----:B------:R-:W-:Y:S05]  /*17d20*/  BSYNC B0 ;  /* 0x0000000000007941 */ /* 0x000fea0003800000 */
.L_x_396:
[----:B------:R-:W-:Y:S05]  /*17d30*/  BRA `(.L_x_398) ;  /* 0xffffffe000107947 */ /* 0x000fea000383ffff */
.L_x_329:
[----:B------:R-:W-:Y:S01]  /*17d40*/  BSSY B1, `(.L_x_399) ;  /* 0x0000006000017945 */ /* 0x000fe20003800000 */
[----:B------:R-:W-:-:S07]  /*17d50*/  IMAD.MOV.U32 R15, RZ, RZ, -0x1 ;  /* 0xffffffffff0f7424 */ /* 0x000fce00078e00ff */
[----:B01----:R-:W-:Y:S05]  /*17d60*/  WARPSYNC.COLLECTIVE R15, `(.L_x_400) ;  /* 0x000000000f0c7348 */ /* 0x003fea0003c00000 */
[----:B------:R-:W-:Y:S02]  /*17d70*/  ELECT P6, UR62, PT ;  /* 0x00000000003e782f */ /* 0x000fe400038c0000 */
[----:B------:R-:W-:Y:S01]  /*17d80*/  MOV R14, UR62 ;  /* 0x0000003e000e7c02 */ /* 0x000fe20008000f00 */
[----:B01----:R-:W-:Y:S10]  /*17d90*/  ENDCOLLECTIVE ;  /* 0x000000000000791b */ /* 0x003ff40003800000 */
.L_x_400:
[----:B------:R-:W-:Y:S05]  /*17da0*/  BSYNC B1 ;  /* 0x0000000000017941 */ /* 0x000fea0003800000 */
.L_x_399:
[----:B------:R-:W-:Y:S05]  /*17db0*/  BRA `(.L_x_401) ;  /* 0xffffffe000087947 */ /* 0x000fea000383ffff */
.L_x_331:
[----:B0-----:R0:W1:Y:S02]  /*17dc0*/  SYNCS.PHASECHK.TRANS64.TRYWAIT P0, [R6+URZ], R5 ;  /* 0x00000005060075a7 */ /* 0x001064000800017f */
[----:B-1----:R-:W-:Y:S05]  /*17dd0*/  @!P0 NANOSLEEP.SYNCS 0x989680 ;  /* 0x009896800000895d */ /* 0x002fea0003900000 */
[----:B------:R-:W1:Y:S02]  /*17de0*/  @!P0 SYNCS.PHASECHK.TRANS64 P0, [R6+URZ], R5 ;  /* 0x00000005060085a7 */ /* 0x000e64000800007f */
[----:B-1----:R-:W-:Y:S05]  /*17df0*/  @!P0 BRA `(.L_x_331) ;  /* 0xfffffffc00f08947 */ /* 0x002fea000383ffff */
[----:B------:R-:W-:Y:S05]  /*17e00*/  BRA `(.L_x_402) ;  /* 0xffffffe000487947 */ /* 0x000fea000383ffff */
.L_x_332:
[----:B-1----:R1:W2:Y:S02]  /*17e10*/  SYNCS.PHASECHK.TRANS64.TRYWAIT P0, [R7+URZ], R2 ;  /* 0x00000002070075a7 */ /* 0x0022a4000800017f */
[----:B--2---:R-:W-:Y:S05]  /*17e20*/  @!P0 NANOSLEEP.SYNCS 0x989680 ;  /* 0x009896800000895d */ /* 0x004fea0003900000 */
[----:B------:R-:W2:Y:S02]  /*17e30*/  @!P0 SYNCS.PHASECHK.TRANS64 P0, [R7+URZ], R2 ;  /* 0x00000002070085a7 */ /* 0x000ea4000800007f */
[----:B--2---:R-:W-:Y:S05]  /*17e40*/  @!P0 BRA `(.L_x_332) ;  /* 0xfffffffc00f08947 */ /* 0x004fea000383ffff */
[----:B------:R-:W-:Y:S05]  /*17e50*/  BRA `(.L_x_403) ;  /* 0xffffffe0003c7947 */ /* 0x000fea000383ffff */
.L_x_334:
[----:B--2---:R2:W3:Y:S02]  /*17e60*/  SYNCS.PHASECHK.TRANS64.TRYWAIT P0, [R4+URZ], R5 ;  /* 0x00000005040075a7 */ /* 0x0044e4000800017f */
[----:B---3--:R-:W-:Y:S05]  /*17e70*/  @!P0 NANOSLEEP.SYNCS 0x989680 ;  /* 0x009896800000895d */ /* 0x008fea0003900000 */
[----:B------:R-:W3:Y:S02]  /*17e80*/  @!P0 SYNCS.PHASECHK.TRANS64 P0, [R4+URZ], R5 ;  /* 0x00000005040085a7 */ /* 0x000ee4000800007f */
[----:B---3--:R-:W-:Y:S05]  /*17e90*/  @!P0 BRA `(.L_x_334) ;  /* 0xfffffffc00f08947 */ /* 0x008fea000383ffff */
[----:B------:R-:W-:Y:S05]  /*17ea0*/  BRA `(.L_x_404) ;  /* 0xffffffe000407947 */ /* 0x000fea000383ffff */
.L_x_405:
        /* <DEDUP_REMOVED lines=13> */
.L_x_3092:


//--------------------- .text._ZN7cutlass13device_kernelIN5flash11enable_sm90INS1_16FlashAttnFwdSm90INS1_25CollectiveMainloopFwdSm90ILi2EN4cute5tupleIJNS5_1CILi1EEES8_S8_EEENS6_IJNS7_ILi128EEENS7_ILi176EEESA_EEELi128ENS_10bfloat16_tEfNS_4arch4Sm90ELb0ELb0ELb0ELb1ELb0ELb1ELb0ELb1ELb1ELb1ELb1ELb0EEENS1_21CollectiveEpilogueFwdINS6_IJSA_SA_SB_EEES9_SD_SF_Li256ELb1ELb1ELb1ELb0EEENS1_36VarlenDynamicPersistentTileSchedulerILi128ELi176ELi256ELi128ELb1ELb1ELb1ELb0ELb1ELb1EEEEEEEEEvNT_6ParamsE --------------------------
	.section	.text._ZN7cutlass13device_kernelIN5flash11enable_sm90INS1_16FlashAttnFwdSm90INS1_25CollectiveMainloopFwdSm90ILi2EN4cute5tupleIJNS5_1CILi1EEES8_S8_EEENS6_IJNS7_ILi128EEENS7_ILi176EEESA_EEELi128ENS_10bfloat16_tEfNS_4arch4Sm90ELb0ELb0ELb0ELb1ELb0ELb1ELb0ELb1ELb1ELb1ELb1ELb0EEENS1_21CollectiveEpilogueFwdINS6_IJSA_SA_SB_EEES9_SD_SF_Li256ELb1ELb1ELb1ELb0EEENS1_36VarlenDynamicPersistentTileSchedulerILi128ELi176ELi256ELi128ELb1ELb1ELb1ELb0ELb1ELb1EEEEEEEEEvNT_6ParamsE,"ax",@progbits
	.align	128
.text._ZN7cutlass13device_kernelIN5flash11enable_sm90INS1_16FlashAttnFwdSm90INS1_25CollectiveMainloopFwdSm90ILi2EN4cute5tupleIJNS5_1CILi1EEES8_S8_EEENS6_IJNS7_ILi128EEENS7_ILi176EEESA_EEELi128ENS_10bfloat16_tEfNS_4arch4Sm90ELb0ELb0ELb0ELb1ELb0ELb1ELb0ELb1ELb1ELb1ELb1ELb0EEENS1_21CollectiveEpilogueFwdINS6_IJSA_SA_SB_EEES9_SD_SF_Li256ELb1ELb1ELb1ELb0EEENS1_36VarlenDynamicPersistentTileSchedulerILi128ELi176ELi256ELi128ELb1ELb1ELb1ELb0ELb1ELb1EEEEEEEEEvNT_6ParamsE:
        .type           _ZN7cutlass13device_kernelIN5flash11enable_sm90INS1_16FlashAttnFwdSm90INS1_25CollectiveMainloopFwdSm90ILi2EN4cute5tupleIJNS5_1CILi1EEES8_S8_EEENS6_IJNS7_ILi128EEENS7_ILi176EEESA_EEELi128ENS_10bfloat16_tEfNS_4arch4Sm90ELb0ELb0ELb0ELb1ELb0ELb1ELb0ELb1ELb1ELb1ELb1ELb0EEENS1_21CollectiveEpilogueFwdINS6_IJSA_SA_SB_EEES9_SD_SF_Li256ELb1ELb1ELb1ELb0EEENS1_36VarlenDynamicPersistentTileSchedulerILi128ELi176ELi256ELi128ELb1ELb1ELb1ELb0ELb1ELb1EEEEEEEEEvNT_6ParamsE,@function
        .size           _ZN7cutlass13device_kernelIN5flash11enable_sm90INS1_16FlashAttnFwdSm90INS1_25CollectiveMainloopFwdSm90ILi2EN4cute5tupleIJNS5_1CILi1EEES8_S8_EEENS6_IJNS7_ILi128EEENS7_ILi176EEESA_EEELi128ENS_10bfloat16_tEfNS_4arch4Sm90ELb0ELb0ELb0ELb1ELb0ELb1ELb0ELb1ELb1ELb1ELb1ELb0EEENS1_21CollectiveEpilogueFwdINS6_IJSA_SA_SB_EEES9_SD_SF_Li256ELb1ELb1ELb1ELb0EEENS1_36VarlenDynamicPersistentTileSchedulerILi128ELi176ELi256ELi128ELb1ELb1ELb1ELb0ELb1ELb1EEEEEEEEEvNT_6ParamsE,(.L_x_3093 - _ZN7cutlass13device_kernelIN5flash11enable_sm90INS1_16FlashAttnFwdSm90INS1_25CollectiveMainloopFwdSm90ILi2EN4cute5tupleIJNS5_1CILi1EEES8_S8_EEENS6_IJNS7_ILi128EEENS7_ILi176EEESA_EEELi128ENS_10bfloat16_tEfNS_4arch4Sm90ELb0ELb0ELb0ELb1ELb0ELb1ELb0ELb1ELb1ELb1ELb1ELb0EEENS1_21CollectiveEpilogueFwdINS6_IJSA_SA_SB_EEES9_SD_SF_Li256ELb1ELb1ELb1ELb0EEENS1_36VarlenDynamicPersistentTileSchedulerILi128ELi176ELi256ELi128ELb1ELb1ELb1ELb0ELb1ELb1EEEEEEEEEvNT_6ParamsE)
        .other          _ZN7cutlass13device_kernelIN5flash11enable_sm90INS1_16FlashAttnFwdSm90INS1_25CollectiveMainloopFwdSm90ILi2EN4cute5tupleIJNS5_1CILi1EEES8_S8_EEENS6_IJNS7_ILi128EEENS7_ILi176EEESA_EEELi128ENS_10bfloat16_tEfNS_4arch4Sm90ELb0ELb0ELb0ELb1ELb0ELb1ELb0ELb1ELb1ELb1ELb1ELb0EEENS1_21CollectiveEpilogueFwdINS6_IJSA_SA_SB_EEES9_SD_SF_Li256ELb1ELb1ELb1ELb0EEENS1_36VarlenDynamicPersistentTileSchedulerILi128ELi176ELi256ELi128ELb1ELb1ELb1ELb0ELb1ELb1EEEEEEEEEvNT_6ParamsE,@"STO_CUDA_ENTRY STV_DEFAULT"
_ZN7cutlass13device_kernelIN5flash11enable_sm90INS1_16FlashAttnFwdSm90INS1_25CollectiveMainloopFwdSm90ILi2EN4cute5tupleIJNS5_1CILi1EEES8_S8_EEENS6_IJNS7_ILi128EEENS7_ILi176EEESA_EEELi128ENS_10bfloat16_tEfNS_4arch4Sm90ELb0ELb0ELb0ELb1ELb0ELb1ELb0ELb1ELb1ELb1ELb1ELb0EEENS1_21CollectiveEpilogueFwdINS6_IJSA_SA_SB_EEES9_SD_SF_Li256ELb1ELb1ELb1ELb0EEENS1_36VarlenDynamicPersistentTileSchedulerILi128ELi176ELi256ELi128ELb1ELb1ELb1ELb0ELb1ELb1EEEEEEEEEvNT_6ParamsE:
[----:B------:R-:W0:Y:S02]  /*0000*/  LDC R1, c[0x0][0x28] ;  /* 0x00000a00ff017b82 */ /* 0x000e240000000800 */
[----:B0-----:R-:W-:Y:S01]  /*0010*/  VIADD R1, R1, 0xffffff58 ;  /* 0xffffff5801017836 */ /* 0x001fe20000000000 */
[----:B------:R-:W0:Y:S01]  /*0020*/  S2R R6, SR_TID.X ;  /* 0x0000000000067919 */ /* 0x000e220000002100 */
[----:B------:R-:W-:Y:S01]  /*0030*/  ELECT P0, URZ, PT ;  /* 0x00000000003f782f */ /* 0x000fe20003800000 */
[----:B------:R-:W-:Y:S01]  /*0040*/  BSSY B0, `(.L_x_406) ;  /* 0x0000013000007945 */ /* 0x000fe20003800000 */
[----:B0-----:R-:W-:-:S05]  /*0050*/  SHF.R.U32.HI R0, RZ, 0x5, R6 ;  /* 0x00000005ff007819 */ /* 0x001fca0000011606 */
[----:B------:R-:W0:Y:S02]  /*0060*/  SHFL.IDX PT, R2, R0, RZ, 0x1f ;  /* 0x00001fff00027589 */ /* 0x000e2400000e0000 */
[----:B0-----:R-:W-:-:S13]  /*0070*/  ISETP.EQ.AND P0, PT, R2, RZ, P0 ;  /* 0x000000ff0200720c */ /* 0x001fda0000702270 */
[----:B------:R-:W-:Y:S05]  /*0080*/  @!P0 BRA `(.L_x_407) ;  /* 0x0000000000388947 */ /* 0x000fea0003800000 */
[----:B------:R-:W-:Y:S02]  /*0090*/  ULDC.64 UR4, c[0x0][0x198] ;  /* 0x0000660000047ab9 */ /* 0x000fe40000000a00 */
[----:B------:R-:W-:Y:S02]  /*00a0*/  UIADD3 UR6, UP0, UR4, 0x370, URZ ;  /* 0x0000037004067890 */ /* 0x000fe4000ff1e03f */
[----:B------:R-:W-:Y:S02]  /*00b0*/  UIADD3 UR8, UP1, UR4, 0x470, URZ ;  /* 0x0000047004087890 */ /* 0x000fe4000ff3e03f */
[----:B------:R-:W-:Y:S02]  /*00c0*/  UIADD3 UR10, UP2, UR4, 0x570, URZ ;  /* 0x00000570040a7890 */ /* 0x000fe4000ff5e03f */
[----:B------:R-:W-:Y:S02]  /*00d0*/  UIADD3 UR4, UP3, UR4, 0x670, URZ ;  /* 0x0000067004047890 */ /* 0x000fe4000ff7e03f */
[----:B------:R-:W-:-:S02]  /*00e0*/  UIADD3.X UR7, URZ, UR5, URZ, UP0, !UPT ;  /* 0x000000053f077290 */ /* 0x000fc400087fe43f */
[----:B------:R-:W-:Y:S02]  /*00f0*/  UIADD3.X UR9, URZ, UR5, URZ, UP1, !UPT ;  /* 0x000000053f097290 */ /* 0x000fe40008ffe43f */
[----:B------:R-:W-:Y:S02]  /*0100*/  UIADD3.X UR11, URZ, UR5, URZ, UP2, !UPT ;  /* 0x000000053f0b7290 */ /* 0x000fe400097fe43f */
[----:B------:R-:W-:-:S03]  /*0110*/  UIADD3.X UR5, URZ, UR5, URZ, UP3, !UPT ;  /* 0x000000053f057290 */ /* 0x000fc60009ffe43f */
[----:B------:R0:W-:Y:S02]  /*0120*/  UTMACCTL.PF [UR6] ;  /* 0x00000000060079b9 */ /* 0x0001e40008040000 */
[----:B------:R0:W-:Y:S02]  /*0130*/  UTMACCTL.PF [UR8] ;  /* 0x00000000080079b9 */ /* 0x0001e40008040000 */
[----:B------:R0:W-:Y:S02]  /*0140*/  UTMACCTL.PF [UR10] ;  /* 0x000000000a0079b9 */ /* 0x0001e40008040000 */
[----:B------:R0:W-:Y:S02]  /*0150*/  UTMACCTL.PF [UR4] ;  /* 0x00000000040079b9 */ /* 0x0001e40008040000 */
[----:B0-----:R-:W-:Y:S01]  /*0160*/  NOP ;  /* 0x0000000000007918 */ /* 0x001fe20000000000 */
.L_x_407:
[----:B------:R-:W-:Y:S05]  /*0170*/  BSYNC B0 ;  /* 0x0000000000007941 */ /* 0x000fea0003800000 */
.L_x_406:
[----:B------:R-:W-:Y:S01]  /*0180*/  VOTEU.ANY UP0, P0 ;  /* 0x00000000003f7886 */ /* 0x000fe20000000100 */
[----:B------:R-:W0:Y:S01]  /*0190*/  SHFL.IDX PT, R2, R0, RZ, 0x1f ;  /* 0x00001fff00027589 */ /* 0x000e2200000e0000 */
[----:B------:R-:W-:Y:S01]  /*01a0*/  UMOV UR4, 0x80 ;  /* 0x0000008000047882 */ /* 0x000fe20000000000 */
[----:B------:R-:W-:Y:S01]  /*01b0*/  UMOV UR7, 0x100 ;  /* 0x0000010000077882 */ /* 0x000fe20000000000 */
[----:B------:R-:W-:Y:S01]  /*01c0*/  SHF.R.U32.HI R3, RZ, 0x7, R6 ;  /* 0x00000007ff037819 */ /* 0x000fe20000011606 */
[----:B------:R-:W1:Y:S01]  /*01d0*/  @UP0 S2UR UR8, SR_CgaCtaId ;  /* 0x00000000000809c3 */ /* 0x000e620000008800 */
[----:B------:R-:W-:Y:S01]  /*01e0*/  @UP0 UMOV UR6, 0x400 ;  /* 0x0000040000060882 */ /* 0x000fe20000000000 */
[----:B------:R-:W-:-:S04]  /*01f0*/  @UP0 UIADD3 UR4, -UR4, 0x100000, URZ ;  /* 0x0010000004040890 */ /* 0x000fc8000fffe13f */
[----:B------:R-:W-:Y:S02]  /*0200*/  @UP0 USHF.L.U32 UR5, UR4, 0xb, URZ ;  /* 0x0000000b04050899 */ /* 0x000fe4000800063f */
[----:B------:R-:W-:Y:S01]  /*0210*/  @UP0 USHF.L.U32 UR4, UR4, 0x1, URZ ;  /* 0x0000000104040899 */ /* 0x000fe2000800063f */
[----:B------:R-:W-:Y:S01]  /*0220*/  VOTEU.ANY UP1, P0 ;  /* 0x00000000003f7886 */ /* 0x000fe20000020100 */
[----:B0-----:R-:W-:Y:S02]  /*0230*/  ISETP.NE.AND P1, PT, R2, RZ, PT ;  /* 0x000000ff0200720c */ /* 0x001fe40003f25270 */
[----:B------:R0:W2:Y:S01]  /*0240*/  SHFL.IDX PT, R2, R3, RZ, 0x1f ;  /* 0x00001fff03027589 */ /* 0x0000a200000e0000 */
[----:B-1----:R-:W-:Y:S02]  /*0250*/  @UP0 ULEA UR8, UR8, UR6, 0x18 ;  /* 0x0000000608080291 */ /* 0x002fe4000f8ec03f */
[----:B------:R-:W-:-:S04]  /*0260*/  @UP0 UIADD3 UR6, -UR7, 0x100000, URZ ;  /* 0x0010000007060890 */ /* 0x000fc8000fffe13f */
[----:B------:R-:W-:Y:S02]  /*0270*/  @UP0 USHF.L.U32 UR7, UR6, 0xb, URZ ;  /* 0x0000000b06070899 */ /* 0x000fe4000800063f */
[----:B------:R-:W-:Y:S01]  /*0280*/  @UP0 USHF.L.U32 UR6, UR6, 0x1, URZ ;  /* 0x0000000106060899 */ /* 0x000fe2000800063f */
[----:B------:R-:W-:Y:S01]  /*0290*/  VOTEU.ANY UP0, P0 ;  /* 0x00000000003f7886 */ /* 0x000fe20000000100 */
[----:B------:R-:W1:Y:S04]  /*02a0*/  FENCE.VIEW.ASYNC.S ;  /* 0x00000000000073c6 */ /* 0x000e680000000000 */
[----:B-1----:R0:W1:Y:S06]  /*02b0*/  @UP0 SYNCS.EXCH.64 URZ, [UR8+0x34800], UR4 ;  /* 0x03480004083f05b2 */ /* 0x00206c0008000100 */
[----:B------:R0:W3:Y:S02]  /*02c0*/  @UP1 SYNCS.EXCH.64 URZ, [UR8+0x34820], UR6 ;  /* 0x03482006083f15b2 */ /* 0x0000e40008000100 */
[----:B0-----:R-:W-:Y:S05]  /*02d0*/  @P1 BRA `(.L_x_408) ;  /* 0x0000000000481947 */ /* 0x001fea0003800000 */
[----:B------:R-:W0:Y:S01]  /*02e0*/  S2UR UR5, SR_CgaCtaId ;  /* 0x00000000000579c3 */ /* 0x000e220000008800 */
        /* <DEDUP_REMOVED lines=15> */
[----:B------:R0:W0:Y:S01]  /*03e0*/  SYNCS.EXCH.64 URZ, [UR8+0x34848], UR6 ;  /* 0x03484806083f75b2 */ /* 0x0000220008000100 */
[----:B------:R-:W-:Y:S01]  /*03f0*/  NOP ;  /* 0x0000000000007918 */ /* 0x000fe20000000000 */
.L_x_408:
[----:B------:R-:W5:Y:S01]  /*0400*/  SHFL.IDX PT, R3, R0, RZ, 0x1f ;  /* 0x00001fff00037589 */ /* 0x000f6200000e0000 */
[----:B------:R-:W-:Y:S01]  /*0410*/  NOP ;  /* 0x0000000000007918 */ /* 0x000fe20000000000 */
[----:B-----5:R-:W-:-:S13]  /*0420*/  ISETP.NE.AND P0, PT, R3, RZ, PT ;  /* 0x000000ff0300720c */ /* 0x020fda0003f05270 */
        /* <DEDUP_REMOVED lines=17> */
[----:B------:R0:W0:Y:S01]  /*0540*/  SYNCS.EXCH.64 URZ, [UR8+0x34868], UR6 ;  /* 0x03486806083f75b2 */ /* 0x0000220008000100 */
[----:B------:R-:W-:Y:S01]  /*0550*/  NOP ;  /* 0x0000000000007918 */ /* 0x000fe20000000000 */
.L_x_409:
[----:B------:R-:W5:Y:S01]  /*0560*/  SHFL.IDX PT, R3, R0, RZ, 0x1f ;  /* 0x00001fff00037589 */ /* 0x000f6200000e0000 */
[----:B------:R-:W-:Y:S01]  /*0570*/  NOP ;  /* 0x0000000000007918 */ /* 0x000fe20000000000 */
[----:B-----5:R-:W-:-:S13]  /*0580*/  ISETP.NE.AND P0, PT, R3, RZ, PT ;  /* 0x000000ff0300720c */ /* 0x020fda0003f05270 */
        /* <DEDUP_REMOVED lines=13> */
[----:B------:R0:W0:Y:S01]  /*0660*/  SYNCS.EXCH.64 URZ, [UR6+0x34888], UR4 ;  /* 0x03488804063f75b2 */ /* 0x0000220008000100 */
[----:B------:R-:W-:Y:S01]  /*0670*/  NOP ;  /* 0x0000000000007918 */ /* 0x000fe20000000000 */
.L_x_410:
        /* <DEDUP_REMOVED lines=22> */
.L_x_411:
        /* <DEDUP_REMOVED lines=22> */
.L_x_412:
[----:B--2---:R-:W-:Y:S01]  /*0940*/  ISETP.NE.AND P0, PT, R2, RZ, PT ;  /* 0x000000ff0200720c */ /* 0x004fe20003f05270 */
[----:B------:R-:W-:Y:S01]  /*0950*/  IMAD.MOV.U32 R2, RZ, RZ, 0x1 ;  /* 0x00000001ff027424 */ /* 0x000fe200078e00ff */
[----:B------:R-:W-:Y:S01]  /*0960*/  NOP ;  /* 0x0000000000007918 */ /* 0x000fe20000000000 */
[----:B------:R-:W-:Y:S03]  /*0970*/  BSSY B9, `(.L_x_413) ;  /* 0x00027aa000097945 */ /* 0x000fe60003800000 */
[----:B------:R-:W-:-:S05]  /*0980*/  SEL R2, R2, 0x2, !P0 ;  /* 0x0000000202027807 */ /* 0x000fca0004000000 */
[----:B------:R2:W-:Y:S01]  /*0990*/  STL [R1+0x74], R2 ;  /* 0x0000740201007387 */ /* 0x0005e20000100800 */
[----:B01-34-:R-:W-:Y:S06]  /*09a0*/  BAR.SYNC.DEFER_BLOCKING 0x0 ;  /* 0x0000000000007b1d */ /* 0x01bfec0000010000 */
[----:B------:R-:W-:Y:S05]  /*09b0*/  @!P0 BRA `(.L_x_414) ;  /* 0x0000020000048947 */ /* 0x000fea0003800000 */
.L_x_415:
[----:B------:R-:W-:-:S08]  /*09c0*/  NOP ;  /* 0x0000000000007918 */ /* 0x000fd00000000000 */
[----:B------:R-:W0:Y:S02]  /*09d0*/  USETMAXREG.TRY_ALLOC.CTAPOOL UP0, 0xf0 ;  /* 0x000000f0000079c8 */ /* 0x000e240008000600 */
[----:B0-----:R-:W-:-:S13]  /*09e0*/  PLOP3.LUT P0, PT, PT, PT, UP0, 0x80, 0x0 ;  /* 0x000000000000781c */ /* 0x001fda0003f0f008 */
[----:B------:R-:W-:Y:S05]  /*09f0*/  @!P0 BRA `(.L_x_415) ;  /* 0xfffffffc00f08947 */ /* 0x000fea000383ffff */
[----:B------:R-:W3:Y:S01]  /*0a00*/  LDL.LU R0, [R1] ;  /* 0x0000000001007983 */ /* 0x000ee20000300800 */
[----:B--2---:R-:W-:Y:S01]  /*0a10*/  SHF.R.U32.HI R2, RZ, 0x7, R6 ;  /* 0x00000007ff027819 */ /* 0x004fe20000011606 */
[----:B------:R-:W0:Y:S01]  /*0a20*/  S2UR UR5, SR_CgaCtaId ;  /* 0x00000000000579c3 */ /* 0x000e220000008800 */
[----:B------:R-:W-:-:S07]  /*0a30*/  UMOV UR4, 0x400 ;  /* 0x0000040000047882 */ /* 0x000fce0000000000 */
[----:B------:R-:W-:Y:S06]  /*0a40*/  BAR.ARV 0x8, 0x180 ;  /* 0x0206000000007b1d */ /* 0x000fec0000002000 */
[----:B------:R-:W-:-:S13]  /*0a50*/  ISETP.NE.AND P0, PT, R2, 0x1, PT ;  /* 0x000000010200780c */ /* 0x000fda0003f05270 */
[----:B------:R-:W-:Y:S06]  /*0a60*/  @!P0 BAR.ARV 0x9, 0x100 ;  /* 0x0244000000008b1d */ /* 0x000fec0000002000 */
[----:B0-----:R-:W-:Y:S02]  /*0a70*/  ULEA UR4, UR5, UR4, 0x18 ;  /* 0x0000000405047291 */ /* 0x001fe4000f8ec03f */
[----:B------:R-:W-:Y:S04]  /*0a80*/  BAR.SYNC.DEFER_BLOCKING 0x5, 0x180 ;  /* 0x0146000000007b1d */ /* 0x000fe80000010000 */
[----:B------:R-:W-:-:S02]  /*0a90*/  IMAD.U32 R2, RZ, RZ, UR4 ;  /* 0x00000004ff027e24 */ /* 0x000fc4000f8e00ff */
[----:B------:R-:W-:-:S03]  /*0aa0*/  ULDC UR4, c[0x0][0xc3c] ;  /* 0x00030f0000047ab9 */ /* 0x000fc60000000800 */
[----:B------:R-:W0:Y:S01]  /*0ab0*/  LDS.128 R148, [R2+0x348d0] ;  /* 0x0348d00002947984 */ /* 0x000e220000000c00 */
[----:B------:R-:W-:Y:S06]  /*0ac0*/  BAR.ARV 0x4, 0x180 ;  /* 0x0106000000007b1d */ /* 0x000fec0000002000 */
[----:B---3--:R-:W-:-:S04]  /*0ad0*/  LOP3.LUT R0, R0, 0xffffffdf, RZ, 0xc0, !PT ;  /* 0xffffffdf00007812 */ /* 0x008fc800078ec0ff */
[----:B------:R-:W-:Y:S02]  /*0ae0*/  @P0 LOP3.LUT R0, R0, 0x20, RZ, 0xfc, !PT ;  /* 0x0000002000000812 */ /* 0x000fe400078efcff */
[----:B0-----:R-:W-:-:S03]  /*0af0*/  ISETP.GE.AND P0, PT, R151, UR4, PT ;  /* 0x0000000497007c0c */ /* 0x001fc6000bf06270 */
[----:B------:R0:W-:Y:S10]  /*0b00*/  STL [R1], R0 ;  /* 0x0000000001007387 */ /* 0x0001f40000100800 */
[----:B0-----:R-:W-:Y:S05]  /*0b10*/  @P0 BRA `(.L_x_416) ;  /* 0x00000278003c0947 */ /* 0x001fea0003800000 */
[----:B------:R-:W2:Y:S01]  /*0b20*/  LDL R16, [R1+0x74] ;  /* 0x0000740001107983 */ /* 0x000ea20000100800 */
[----:B------:R-:W-:Y:S01]  /*0b30*/  VIADD R14, R6, 0xffffff80 ;  /* 0xffffff80060e7836 */ /* 0x000fe20000000000 */
[----:B------:R-:W-:Y:S01]  /*0b40*/  CS2R R222, SRZ ;  /* 0x0000000000de7805 */ /* 0x000fe2000001ff00 */
[----:B------:R-:W-:Y:S02]  /*0b50*/  VIADD R20, R2, 0x16400 ;  /* 0x0001640002147836 */ /* 0x000fe40000000000 */
[----:B------:R-:W-:Y:S01]  /*0b60*/  IMAD.MOV.U32 R23, RZ, RZ, RZ ;  /* 0x000000ffff177224 */ /* 0x000fe200078e00ff */
[----:B------:R-:W-:Y:S01]  /*0b70*/  SHF.R.S32.HI R0, RZ, 0x1f, R14 ;  /* 0x0000001fff007819 */ /* 0x000fe2000001140e */
[----:B------:R-:W-:-:S03]  /*0b80*/  IMAD.MOV.U32 R233, RZ, RZ, RZ ;  /* 0x000000ffffe97224 */ /* 0x000fc600078e00ff */
[CC--:B------:R-:W-:Y:S02]  /*0b90*/  LEA.HI R3, R0.reuse, R14.reuse, RZ, 0x7 ;  /* 0x0000000e00037211 */ /* 0x0c0fe400078f38ff */
[CC--:B------:R-:W-:Y:S02]  /*0ba0*/  LEA.HI R5, R0.reuse, R14.reuse, RZ, 0x4 ;  /* 0x0000000e00057211 */ /* 0x0c0fe400078f20ff */
[----:B------:R-:W-:Y:S02]  /*0bb0*/  LOP3.LUT R4, R3, 0xffffff80, RZ, 0xc0, !PT ;  /* 0xffffff8003047812 */ /* 0x000fe400078ec0ff */
[CC--:B------:R-:W-:Y:S02]  /*0bc0*/  LEA.HI R13, R0.reuse, R14.reuse, RZ, 0x2 ;  /* 0x0000000e000d7211 */ /* 0x0c0fe400078f10ff */
[-C--:B------:R-:W-:Y:S01]  /*0bd0*/  LEA.HI R22, R0, R14.reuse, RZ, 0x3 ;  /* 0x0000000e00167211 */ /* 0x080fe200078f18ff */
[----:B------:R-:W-:Y:S01]  /*0be0*/  IMAD.IADD R21, R14, 0x1, -R4 ;  /* 0x000000010e157824 */ /* 0x000fe200078e0a04 */
[----:B------:R-:W-:-:S02]  /*0bf0*/  LEA.HI R4, R0, R14, RZ, 0x5 ;  /* 0x0000000e00047211 */ /* 0x000fc400078f28ff */
[----:B------:R-:W-:Y:S02]  /*0c00*/  LOP3.LUT R13, R13, 0xfffffffc, RZ, 0xc0, !PT ;  /* 0xfffffffc0d0d7812 */ /* 0x000fe400078ec0ff */
[----:B------:R-:W-:Y:S01]  /*0c10*/  SHF.R.S32.HI R9, RZ, 0x1f, R21 ;  /* 0x0000001fff097819 */ /* 0x000fe20000011415 */
[----:B------:R-:W-:Y:S01]  /*0c20*/  IMAD.SHL.U32 R6, R4, 0x20, RZ ;  /* 0x0000002004067824 */ /* 0x000fe200078e00ff */
[----:B------:R-:W-:Y:S01]  /*0c30*/  LOP3.LUT R4, R5, 0x3fffff0, RZ, 0xc0, !PT ;  /* 0x03fffff005047812 */ /* 0x000fe200078ec0ff */
[----:B------:R-:W-:Y:S01]  /*0c40*/  IMAD.IADD R13, R14, 0x1, -R13 ;  /* 0x000000010e0d7824 */ /* 0x000fe200078e0a0d */
[----:B------:R-:W-:Y:S02]  /*0c50*/  LEA.HI R10, R9, R21, RZ, 0x2 ;  /* 0x00000015090a7211 */ /* 0x000fe400078f10ff */
[----:B------:R-:W-:Y:S01]  /*0c60*/  LOP3.LUT R7, R6, 0xfffffc00, RZ, 0xc0, !PT ;  /* 0xfffffc0006077812 */ /* 0x000fe200078ec0ff */
[----:B------:R-:W-:Y:S01]  /*0c70*/  IMAD.IADD R4, R14, 0x1, -R4 ;  /* 0x000000010e047824 */ /* 0x000fe200078e0a04 */
[----:B------:R-:W-:-:S02]  /*0c80*/  SHF.R.S32.HI R11, RZ, 0x2, R10 ;  /* 0x00000002ff0b7819 */ /* 0x000fc4000001140a */
[----:B------:R-:W-:Y:S02]  /*0c90*/  SHF.R.S32.HI R8, RZ, 0x1f, R10 ;  /* 0x0000001fff087819 */ /* 0x000fe4000001140a */
[----:B------:R-:W-:Y:S02]  /*0ca0*/  LEA.HI R9, R9, R21, RZ, 0x5 ;  /* 0x0000001509097211 */ /* 0x000fe400078f28ff */
[----:B------:R-:W-:Y:S01]  /*0cb0*/  LEA.HI R6, R8, R11, RZ, 0x3 ;  /* 0x0000000b08067211 */ /* 0x000fe200078f18ff */
[----:B------:R-:W-:Y:S01]  /*0cc0*/  IMAD R8, R4, 0x40, R7 ;  /* 0x0000004004087824 */ /* 0x000fe200078e0207 */
[----:B------:R-:W-:Y:S02]  /*0cd0*/  SHF.R.S32.HI R4, RZ, 0x7, R3 ;  /* 0x00000007ff047819 */ /* 0x000fe40000011403 */
[----:B------:R-:W-:Y:S02]  /*0ce0*/  LOP3.LUT R12, R6, 0xfffffff8, RZ, 0xc0, !PT ;  /* 0xfffffff8060c7812 */ /* 0x000fe400078ec0ff */
[----:B------:R-:W-:-:S02]  /*0cf0*/  SHF.R.S32.HI R6, RZ, 0x4, R5 ;  /* 0x00000004ff067819 */ /* 0x000fc40000011405 */
[----:B------:R-:W-:Y:S01]  /*0d00*/  LEA.HI R3, R3, R4, RZ, 0x1 ;  /* 0x0000000403037211 */ /* 0x000fe200078f08ff */
[----:B------:R-:W-:Y:S01]  /*0d10*/  IMAD.IADD R12, R11, 0x1, -R12 ;  /* 0x000000010b0c7824 */ /* 0x000fe200078e0a0c */
[----:B------:R-:W-:Y:S02]  /*0d20*/  LEA.HI R5, R5, R6, RZ, 0x1 ;  /* 0x0000000605057211 */ /* 0x000fe400078f08ff */
[----:B------:R-:W-:Y:S02]  /*0d30*/  LOP3.LUT R3, R3, 0x3fffffe, RZ, 0xc0, !PT ;  /* 0x03fffffe03037812 */ /* 0x000fe400078ec0ff */
[----:B------:R-:W-:Y:S02]  /*0d40*/  SHF.R.S32.HI R9, RZ, 0x5, R9 ;  /* 0x00000005ff097819 */ /* 0x000fe40000011409 */
[----:B------:R-:W-:Y:S01]  /*0d50*/  LOP3.LUT R5, R5, 0x1ffffffe, RZ, 0xc0, !PT ;  /* 0x1ffffffe05057812 */ /* 0x000fe200078ec0ff */
[----:B------:R-:W-:Y:S01]  /*0d60*/  IMAD.IADD R3, R4, 0x1, -R3 ;  /* 0x0000000104037824 */ /* 0x000fe200078e0a03 */
[----:B------:R-:W-:Y:S01]  /*0d70*/  LEA.HI R7, R13, R13, RZ, 0x1 ;  /* 0x0000000d0d077211 */ /* 0x000fe200078f08ff */
[----:B------:R-:W-:Y:S01]  /*0d80*/  IMAD R12, R9, 0x10, R12 ;  /* 0x00000010090c7824 */ /* 0x000fe200078e020c */
[----:B------:R-:W-:Y:S01]  /*0d90*/  LOP3.LUT R10, R10, 0x7ffffffc, RZ, 0xc0, !PT ;  /* 0x7ffffffc0a0a7812 */ /* 0x000fe200078ec0ff */
[----:B------:R-:W-:Y:S01]  /*0da0*/  IMAD.IADD R5, R6, 0x1, -R5 ;  /* 0x0000000106057824 */ /* 0x000fe200078e0a05 */
[----:B------:R-:W-:Y:S01]  /*0db0*/  LOP3.LUT R4, R7, 0x1ffffffe, RZ, 0xc0, !PT ;  /* 0x1ffffffe07047812 */ /* 0x000fe200078ec0ff */
[----:B------:R-:W-:Y:S01]  /*0dc0*/  IMAD R15, R3, 0x40, R12 ;  /* 0x00000040030f7824 */ /* 0x000fe200078e020c */
[----:B------:R-:W-:Y:S01]  /*0dd0*/  LEA.HI R3, R0, R14, RZ, 0x6 ;  /* 0x0000000e00037211 */ /* 0x000fe200078f30ff */
[----:B------:R-:W-:Y:S01]  /*0de0*/  IMAD R5, R5, 0x8, R8 ;  /* 0x0000000805057824 */ /* 0x000fe200078e0208 */
[----:B------:R-:W-:Y:S01]  /*0df0*/  LOP3.LUT R0, R22, 0xfffffff8, RZ, 0xc0, !PT ;  /* 0xfffffff816007812 */ /* 0x000fe200078ec0ff */
[----:B------:R-:W-:Y:S01]  /*0e00*/  IMAD.IADD R4, R13, 0x1, -R4 ;  /* 0x000000010d047824 */ /* 0x000fe200078e0a04 */
[----:B------:R-:W-:Y:S01]  /*0e10*/  SHF.R.S32.HI R22, RZ, 0x3, R22 ;  /* 0x00000003ff167819 */ /* 0x000fe20000011416 */
[----:B------:R-:W-:Y:S01]  /*0e20*/  IMAD.SHL.U32 R3, R3, 0x8, RZ ;  /* 0x0000000803037824 */ /* 0x000fe200078e00ff */
[----:B------:R0:W-:Y:S01]  /*0e30*/  STL [R1+0x98], R5 ;  /* 0x0000980501007387 */ /* 0x0001e20000100800 */
[----:B------:R-:W-:Y:S01]  /*0e40*/  IMAD.IADD R18, R14, 0x1, -R0 ;  /* 0x000000010e127824 */ /* 0x000fe200078e0a00 */
[----:B------:R-:W-:Y:S01]  /*0e50*/  SHF.R.S32.HI R0, RZ, 0x1f, R22 ;  /* 0x0000001fff007819 */ /* 0x000fe20000011416 */
[C---:B------:R-:W-:Y:S01]  /*0e60*/  VIADD R24, R22.reuse, 0xa0 ;  /* 0x000000a016187836 */ /* 0x040fe20000000000 */
[----:B------:R-:W-:Y:S01]  /*0e70*/  LOP3.LUT R26, R3, 0xfffffe00, RZ, 0xc0, !PT ;  /* 0xfffffe00031a7812 */ /* 0x000fe200078ec0ff */
[C---:B------:R-:W-:Y:S01]  /*0e80*/  VIADD R30, R22.reuse, 0x20 ;  /* 0x00000020161e7836 */ /* 0x040fe20000000000 */
[----:B------:R-:W-:Y:S01]  /*0e90*/  STL [R1+0x90], R15 ;  /* 0x0000900f01007387 */ /* 0x000fe20000100800 */
[C---:B------:R-:W-:Y:S01]  /*0ea0*/  VIADD R29, R22.reuse, 0x40 ;  /* 0x00000040161d7836 */ /* 0x040fe20000000000 */
[----:B------:R-:W-:Y:S01]  /*0eb0*/  SHF.R.S32.HI R14, RZ, 0x1f, R24 ;  /* 0x0000001fff0e7819 */ /* 0x000fe20000011418 */
[C---:B------:R-:W-:Y:S01]  /*0ec0*/  VIADD R28, R22.reuse, 0x60 ;  /* 0x00000060161c7836 */ /* 0x040fe20000000000 */
[----:B------:R-:W-:Y:S01]  /*0ed0*/  STL [R1+0x78], RZ ;  /* 0x000078ff01007387 */ /* 0x000fe20000100800 */
[C---:B0-----:R-:W-:Y:S01]  /*0ee0*/  IMAD.SHL.U32 R5, R22.reuse, 0x40, RZ ;  /* 0x0000004016057824 */ /* 0x041fe200078e00ff */
[----:B------:R-:W-:Y:S01]  /*0ef0*/  SHF.R.S32.HI R7, RZ, 0x1f, R29 ;  /* 0x0000001fff077819 */ /* 0x000fe2000001141d */
[----:B------:R-:W-:Y:S01]  /*0f00*/  VIADD R25, R22, 0x80 ;  /* 0x0000008016197836 */ /* 0x000fe20000000000 */
[----:B------:R-:W-:Y:S01]  /*0f10*/  SHF.R.S32.HI R9, RZ, 0x1f, R28 ;  /* 0x0000001fff097819 */ /* 0x000fe2000001141c */
[----:B------:R-:W-:Y:S01]  /*0f20*/  IMAD.SHL.U32 R0, R30, 0x40, RZ ;  /* 0x000000401e007824 */ /* 0x000fe200078e00ff */
[----:B------:R-:W-:Y:S01]  /*0f30*/  LOP3.LUT R3, R5, 0x1c0, RZ, 0xc0, !PT ;  /* 0x000001c005037812 */ /* 0x000fe200078ec0ff */
[----:B------:R-:W-:Y:S01]  /*0f40*/  IMAD.SHL.U32 R13, R24, 0x40, RZ ;  /* 0x00000040180d7824 */ /* 0x000fe200078e00ff */
[----:B------:R-:W-:Y:S01]  /*0f50*/  SHF.R.S32.HI R5, RZ, 0x1f, R30 ;  /* 0x0000001fff057819 */ /* 0x000fe2000001141e */
[----:B------:R-:W-:Y:S01]  /*0f60*/  IMAD.SHL.U32 R6, R29, 0x40, RZ ;  /* 0x000000401d067824 */ /* 0x000fe200078e00ff */
[----:B------:R-:W-:Y:S01]  /*0f70*/  SHF.R.U32.HI R27, RZ, 0x3, R3 ;  /* 0x00000003ff1b7819 */ /* 0x000fe20000011603 */
[----:B------:R-:W-:Y:S01]  /*0f80*/  IMAD.SHL.U32 R8, R28, 0x40, RZ ;  /* 0x000000401c087824 */ /* 0x000fe200078e00ff */
[----:B------:R-:W-:Y:S01]  /*0f90*/  SHF.R.S32.HI R12, RZ, 0x1f, R25 ;  /* 0x0000001fff0c7819 */ /* 0x000fe20000011419 */
[----:B------:R-:W-:Y:S01]  /*0fa0*/  IMAD.SHL.U32 R11, R25, 0x40, RZ ;  /* 0x00000040190b7824 */ /* 0x000fe200078e00ff */
[----:B------:R-:W-:Y:S01]  /*0fb0*/  LEA.HI R14, R14, R24, RZ, 0x3 ;  /* 0x000000180e0e7211 */ /* 0x000fe200078f18ff */
[----:B------:R-:W-:Y:S01]  /*0fc0*/  STL [R1+0x84], R20 ;  /* 0x0000841401007387 */ /* 0x000fe20000100800 */
[----:B------:R-:W-:Y:S01]  /*0fd0*/  LEA.HI R7, R7, R29, RZ, 0x3 ;  /* 0x0000001d07077211 */ /* 0x000fe200078f18ff */
[----:B------:R-:W-:Y:S01]  /*0fe0*/  IMAD.IADD R10, R21, 0x1, -R10 ;  /* 0x00000001150a7824 */ /* 0x000fe200078e0a0a */
[----:B------:R-:W-:Y:S01]  /*0ff0*/  LEA.HI R9, R9, R28, RZ, 0x3 ;  /* 0x0000001c09097211 */ /* 0x000fe200078f18ff */
[----:B------:R-:W-:Y:S01]  /*1000*/  IMAD.SHL.U32 R14, R14, 0x40, RZ ;  /* 0x000000400e0e7824 */ /* 0x000fe200078e00ff */
[----:B------:R-:W-:Y:S01]  /*1010*/  LOP3.LUT R24, R0, 0x1c0, RZ, 0xc0, !PT ;  /* 0x000001c000187812 */ /* 0x000fe200078ec0ff */
[----:B------:R-:W-:Y:S01]  /*1020*/  IMAD.SHL.U32 R7, R7, 0x40, RZ ;  /* 0x0000004007077824 */ /* 0x000fe200078e00ff */
[----:B------:R-:W-:Y:S01]  /*1030*/  LEA.HI R5, R5, R30, RZ, 0x3 ;  /* 0x0000001e05057211 */ /* 0x000fe200078f18ff */
[----:B------:R-:W-:Y:S01]  /*1040*/  IMAD.SHL.U32 R9, R9, 0x40, RZ ;  /* 0x0000004009097824 */ /* 0x000fe200078e00ff */
[----:B------:R-:W-:-:S02]  /*1050*/  LOP3.LUT R0, R13, 0x1c0, RZ, 0xc0, !PT ;  /* 0x000001c00d007812 */ /* 0x000fc400078ec0ff */
[----:B------:R-:W-:Y:S01]  /*1060*/  LEA.HI R12, R12, R25, RZ, 0x3 ;  /* 0x000000190c0c7211 */ /* 0x000fe200078f18ff */
[----:B------:R-:W-:Y:S01]  /*1070*/  IMAD.SHL.U32 R5, R5, 0x40, RZ ;  /* 0x0000004005057824 */ /* 0x000fe200078e00ff */
[----:B------:R-:W-:Y:S02]  /*1080*/  LOP3.LUT R6, R6, 0x1c0, RZ, 0xc0, !PT ;  /* 0x000001c006067812 */ /* 0x000fe400078ec0ff */
[----:B------:R-:W-:Y:S01]  /*1090*/  LOP3.LUT R25, R8, 0x1c0, RZ, 0xc0, !PT ;  /* 0x000001c008197812 */ /* 0x000fe200078ec0ff */
[----:B------:R-:W-:Y:S01]  /*10a0*/  IMAD.SHL.U32 R12, R12, 0x40, RZ ;  /* 0x000000400c0c7824 */ /* 0x000fe200078e00ff */
[----:B------:R-:W-:Y:S02]  /*10b0*/  LOP3.LUT R8, R11, 0x1c0, RZ, 0xc0, !PT ;  /* 0x000001c00b087812 */ /* 0x000fe400078ec0ff */
[----:B------:R-:W-:Y:S02]  /*10c0*/  SHF.R.U32.HI R11, RZ, 0x3, R6 ;  /* 0x00000003ff0b7819 */ /* 0x000fe40000011606 */
[----:B------:R-:W-:-:S02]  /*10d0*/  LOP3.LUT R7, R7, 0xfffffe00, RZ, 0xc0, !PT ;  /* 0xfffffe0007077812 */ /* 0x000fc400078ec0ff */
[----:B------:R-:W-:Y:S02]  /*10e0*/  SHF.R.U32.HI R8, RZ, 0x3, R25 ;  /* 0x00000003ff087819 */ /* 0x000fe40000011619 */
[----:B--2---:R-:W-:Y:S01]  /*10f0*/  LOP3.LUT R224, R16, 0x1, RZ, 0xfc, !PT ;  /* 0x0000000110e07812 */ /* 0x004fe200078efcff */
[C---:B------:R-:W-:Y:S02]  /*1100*/  IMAD.SHL.U32 R16, R18.reuse, 0x8, RZ ;  /* 0x0000000812107824 */ /* 0x040fe400078e00ff */
[----:B------:R-:W-:Y:S02]  /*1110*/  IMAD.SHL.U32 R18, R18, 0x4, RZ ;  /* 0x0000000412127824 */ /* 0x000fe400078e00ff */
[----:B------:R-:W-:Y:S01]  /*1120*/  VIADD R221, R16, 0x40 ;  /* 0x0000004010dd7836 */ /* 0x000fe20000000000 */
[--C-:B------:R-:W-:Y:S01]  /*1130*/  LOP3.LUT R3, R3, 0x38, R16.reuse, 0xf8, !PT ;  /* 0x0000003803037812 */ /* 0x100fe200078ef810 */
[----:B------:R-:W-:Y:S01]  /*1140*/  VIADD R220, R18, 0x20 ;  /* 0x0000002012dc7836 */ /* 0x000fe20000000000 */
[----:B------:R-:W-:-:S02]  /*1150*/  SHF.R.S32.HI R17, RZ, 0x1f, R16 ;  /* 0x0000001fff117819 */ /* 0x000fc40000011410 */
[----:B------:R-:W-:Y:S02]  /*1160*/  LOP3.LUT R0, R26, R3, R27, 0xf6, !PT ;  /* 0x000000031a007212 */ /* 0x000fe400078ef61b */
[----:B------:R-:W-:-:S03]  /*1170*/  LOP3.LUT R3, R25, 0x38, R16, 0xf8, !PT ;  /* 0x0000003819037812 */ /* 0x000fc600078ef810 */
[----:B------:R0:W-:Y:S04]  /*1180*/  STL [R1+0x4c], R0 ;  /* 0x00004c0001007387 */ /* 0x0001e80000100800 */
[----:B------:R1:W-:Y:S01]  /*1190*/  STL [R1+0x54], R7 ;  /* 0x0000540701007387 */ /* 0x0003e20000100800 */
[----:B0-----:R-:W-:Y:S02]  /*11a0*/  LOP3.LUT R0, R6, 0x38, R16, 0xf8, !PT ;  /* 0x0000003806007812 */ /* 0x001fe400078ef810 */
[----:B------:R-:W-:Y:S02]  /*11b0*/  SHF.R.U32.HI R6, RZ, 0x3, R24 ;  /* 0x00000003ff067819 */ /* 0x000fe40000011618 */
[----:B------:R-:W-:Y:S02]  /*11c0*/  LOP3.LUT R6, R9, 0xfffffe00, RZ, 0xc0, !PT ;  /* 0xfffffe0009067812 */ /* 0x000fe400078ec0ff */
[----:B------:R-:W-:-:S02]  /*11d0*/  LOP3.LUT R9, R5, 0xfffffe00, RZ, 0xc0, !PT ;  /* 0xfffffe0005097812 */ /* 0x000fc400078ec0ff */
[----:B------:R-:W-:Y:S02]  /*11e0*/  LOP3.LUT R5, R12, 0xfffffe00, RZ, 0xc0, !PT ;  /* 0xfffffe000c057812 */ /* 0x000fe400078ec0ff */
[----:B------:R-:W-:Y:S01]  /*11f0*/  LOP3.LUT R0, R7, R0, R11, 0xf6, !PT ;  /* 0x0000000007007212 */ /* 0x000fe200078ef60b */
[----:B------:R-:W-:Y:S01]  /*1200*/  STL [R1+0x48], R9 ;  /* 0x0000480901007387 */ /* 0x000fe20000100800 */
[----:B------:R-:W-:Y:S02]  /*1210*/  LOP3.LUT R3, R6, R3, R8, 0xf6, !PT ;  /* 0x0000000306037212 */ /* 0x000fe400078ef608 */
[----:B-1----:R-:W-:Y:S01]  /*1220*/  LOP3.LUT R7, R14, 0xfffffe00, RZ, 0xc0, !PT ;  /* 0xfffffe000e077812 */ /* 0x002fe200078ec0ff */
[----:B------:R0:W-:Y:S02]  /*1230*/  STL [R1+0x68], R5 ;  /* 0x0000680501007387 */ /* 0x0001e40000100800 */
[--C-:B------:R-:W-:Y:S02]  /*1240*/  IMAD R3, R3, 0x2, R20.reuse ;  /* 0x0000000203037824 */ /* 0x100fe400078e0214 */
[----:B------:R1:W-:Y:S04]  /*1250*/  STL [R1+0x50], R6 ;  /* 0x0000500601007387 */ /* 0x0003e80000100800 */
[----:B------:R2:W-:Y:S01]  /*1260*/  STL [R1+0x64], R7 ;  /* 0x0000640701007387 */ /* 0x0005e20000100800 */
[----:B0-----:R-:W-:-:S02]  /*1270*/  IMAD R5, R0, 0x2, R20 ;  /* 0x0000000200057824 */ /* 0x001fc400078e0214 */
[----:B------:R-:W-:Y:S02]  /*1280*/  IMAD R0, R4, 0x8, R15 ;  /* 0x0000000804007824 */ /* 0x000fe400078e020f */
[----:B-1----:R-:W-:-:S05]  /*1290*/  IMAD.SHL.U32 R6, R10, 0x2, RZ ;  /* 0x000000020a067824 */ /* 0x002fca00078e00ff */
[----:B------:R2:W-:Y:S04]  /*12a0*/  STL [R1+0x40], R6 ;  /* 0x0000400601007387 */ /* 0x0005e80000100800 */
[----:B------:R2:W-:Y:S04]  /*12b0*/  STL [R1+0x8c], R5 ;  /* 0x00008c0501007387 */ /* 0x0005e80000100800 */
[----:B------:R2:W-:Y:S04]  /*12c0*/  STL [R1+0x94], R0 ;  /* 0x0000940001007387 */ /* 0x0005e80000100800 */
[----:B------:R2:W-:Y:S02]  /*12d0*/  STL [R1+0x88], R3 ;  /* 0x0000880301007387 */ /* 0x0005e40000100800 */
.L_x_647:
[----:B0-234-:R-:W0:Y:S01]  /*12e0*/  LDC.64 R4, c[0x0][0xc88] ;  /* 0x00032200ff047b82 */ /* 0x01de220000000a00 */
[----:B------:R-:W-:Y:S01]  /*12f0*/  ULDC.64 UR4, c[0x0][0x208] ;  /* 0x0000820000047ab9 */ /* 0x000fe20000000a00 */
[----:B0-----:R-:W-:-:S05]  /*1300*/  IMAD.WIDE R4, R151, 0x4, R4 ;  /* 0x0000000497047825 */ /* 0x001fca00078e0204 */
[----:B------:R-:W2:Y:S01]  /*1310*/  LDG.E R32, desc[UR4][R4.64] ;  /* 0x0000000404207981 */ /* 0x000ea2000c1e1900 */
[----:B------:R-:W-:Y:S05]  /*1320*/  YIELD ;  /* 0x0000000000007946 */ /* 0x000fea0003800000 */
[----:B------:R-:W-:Y:S01]  /*1330*/  ULDC.64 UR4, c[0x0][0xa28] ;  /* 0x00028a0000047ab9 */ /* 0x000fe20000000a00 */
[----:B------:R-:W-:Y:S01]  /*1340*/  ULDC.64 UR8, c[0x0][0xa18] ;  /* 0x0002860000087ab9 */ /* 0x000fe20000000a00 */
[----:B------:R-:W-:Y:S01]  /*1350*/  ISETP.NE.U32.AND P1, PT, RZ, UR4, PT ;  /* 0x00000004ff007c0c */ /* 0x000fe2000bf25070 */
[----:B------:R-:W-:Y:S01]  /*1360*/  ULDC.64 UR6, c[0x0][0xa08] ;  /* 0x0002820000067ab9 */ /* 0x000fe20000000a00 */
[----:B------:R-:W-:Y:S01]  /*1370*/  IMAD.MOV.U32 R11, RZ, RZ, RZ ;  /* 0x000000ffff0b7224 */ /* 0x000fe200078e00ff */
[----:B------:R-:W-:Y:S01]  /*1380*/  ISETP.NE.U32.AND P0, PT, RZ, UR6, PT ;  /* 0x00000006ff007c0c */ /* 0x000fe2000bf05070 */
[----:B------:R-:W-:Y:S01]  /*1390*/  ULDC.64 UR10, c[0x0][0x208] ;  /* 0x00008200000a7ab9 */ /* 0x000fe20000000a00 */
[----:B------:R-:W-:Y:S01]  /*13a0*/  ISETP.NE.AND.EX P1, PT, RZ, UR5, PT, P1 ;  /* 0x00000005ff007c0c */ /* 0x000fe2000bf25310 */
[----:B------:R-:W-:Y:S01]  /*13b0*/  IMAD.MOV.U32 R27, RZ, RZ, RZ ;  /* 0x000000ffff1b7224 */ /* 0x000fe200078e00ff */
[----:B------:R-:W-:-:S02]  /*13c0*/  ISETP.NE.AND.EX P0, PT, RZ, UR7, PT, P0 ;  /* 0x00000007ff007c0c */ /* 0x000fc4000bf05300 */
[----:B--2---:R-:W-:Y:S01]  /*13d0*/  SHF.R.S32.HI R0, RZ, 0x1f, R32 ;  /* 0x0000001fff007819 */ /* 0x004fe20000011420 */
[----:B------:R0:W-:Y:S08]  /*13e0*/  STL [R1+0x60], R32 ;  /* 0x0000602001007387 */ /* 0x0001f00000100800 */
[C---:B------:R-:W-:Y:S01]  /*13f0*/  @P1 LEA R6, P2, R32.reuse, UR4, 0x2 ;  /* 0x0000000420061c11 */ /* 0x040fe2000f8410ff */
[C---:B------:R-:W-:Y:S01]  /*1400*/  IMAD.SHL.U32 R28, R32.reuse, 0x4, RZ ;  /* 0x00000004201c7824 */ /* 0x040fe200078e00ff */
[----:B------:R-:W-:-:S02]  /*1410*/  SHF.L.U64.HI R29, R32, 0x2, R0 ;  /* 0x00000002201d7819 */ /* 0x000fc40000010200 */
[----:B------:R-:W-:Y:S02]  /*1420*/  @P1 LEA.HI.X R7, R32, UR5, R0, 0x2, P2 ;  /* 0x0000000520071c11 */ /* 0x000fe400090f1400 */
[----:B------:R-:W-:Y:S01]  /*1430*/  ISETP.NE.U32.AND P2, PT, RZ, UR8, PT ;  /* 0x00000008ff007c0c */ /* 0x000fe2000bf45070 */
[----:B------:R-:W-:Y:S01]  /*1440*/  ULDC UR4, c[0x0][0x288] ;  /* 0x0000a20000047ab9 */ /* 0x000fe20000000800 */
[----:B------:R-:W-:Y:S01]  /*1450*/  IADD3 R8, P3, R28, UR6, RZ ;  /* 0x000000061c087c10 */ /* 0x000fe2000ff7e0ff */
[----:B------:R-:W-:Y:S01]  /*1460*/  IMAD.U32 R161, RZ, RZ, UR4 ;  /* 0x00000004ffa17e24 */ /* 0x000fe2000f8e00ff */
[----:B------:R-:W-:Y:S01]  /*1470*/  ISETP.NE.AND.EX P2, PT, RZ, UR9, PT, P2 ;  /* 0x00000009ff007c0c */ /* 0x000fe2000bf45320 */
[----:B------:R-:W-:Y:S01]  /*1480*/  ULDC.64 UR4, c[0x0][0x418] ;  /* 0x0001060000047ab9 */ /* 0x000fe20000000a00 */
[----:B------:R0:W5:Y:S01]  /*1490*/  @P1 LDG.E R11, desc[UR10][R6.64] ;  /* 0x0000000a060b1981 */ /* 0x000162000c1e1900 */
[----:B------:R-:W-:Y:S01]  /*14a0*/  UISETP.NE.U32.AND UP0, UPT, UR4, URZ, UPT ;  /* 0x0000003f0400728c */ /* 0x000fe2000bf05070 */
[----:B------:R-:W-:-:S02]  /*14b0*/  IADD3.X R9, R29, UR7, RZ, P3, !PT ;  /* 0x000000071d097c10 */ /* 0x000fc40009ffe4ff */
[----:B------:R-:W-:Y:S01]  /*14c0*/  ULDC UR4, c[0x0][0x424] ;  /* 0x0001090000047ab9 */ /* 0x000fe20000000800 */
[----:B------:R-:W-:Y:S02]  /*14d0*/  UISETP.NE.AND.EX UP0, UPT, UR5, URZ, UPT, UP0 ;  /* 0x0000003f0500728c */ /* 0x000fe4000bf05300 */
[----:B------:R0:W5:Y:S01]  /*14e0*/  @P0 LDG.E R27, desc[UR10][R8.64] ;  /* 0x0000000a081b0981 */ /* 0x000162000c1e1900 */
[----:B------:R-:W-:Y:S01]  /*14f0*/  ULDC UR5, c[0x0][0x2f0] ;  /* 0x0000bc0000057ab9 */ /* 0x000fe20000000800 */
[----:B------:R-:W-:Y:S02]  /*1500*/  USEL UR4, UR4, 0x1, UP0 ;  /* 0x0000000104047887 */ /* 0x000fe40008000000 */
[----:B------:R-:W-:Y:S02]  /*1510*/  @P2 IADD3 R4, P1, R28, UR8, RZ ;  /* 0x000000081c042c10 */ /* 0x000fe4000ff3e0ff */
[----:B------:R-:W-:Y:S02]  /*1520*/  UIMAD UR4, UR4, UR5, URZ ;  /* 0x00000005040472a4 */ /* 0x000fe4000f8e023f */
[----:B------:R-:W-:Y:S01]  /*1530*/  @P2 IADD3.X R5, R29, UR9, RZ, P1, !PT ;  /* 0x000000091d052c10 */ /* 0x000fe20008ffe4ff */
[----:B------:R-:W-:-:S02]  /*1540*/  ULDC UR5, c[0x0][0x348] ;  /* 0x0000d20000057ab9 */ /* 0x000fc40000000800 */
[----:B------:R-:W-:Y:S02]  /*1550*/  IMAD.U32 R25, RZ, RZ, UR5 ;  /* 0x00000005ff197e24 */ /* 0x000fe4000f8e00ff */
[----:B------:R0:W5:Y:S01]  /*1560*/  @P2 LDG.E R161, desc[UR10][R4.64] ;  /* 0x0000000a04a12981 */ /* 0x000162000c1e1900 */
[----:B------:R-:W-:Y:S01]  /*1570*/  IMAD.U32 R26, RZ, RZ, UR4 ;  /* 0x00000004ff1a7e24 */ /* 0x000fe2000f8e00ff */
[----:B------:R-:W-:Y:S06]  /*1580*/  @P2 BRA `(.L_x_417) ;  /* 0x0000000000282947 */ /* 0x000fec0003800000 */
[----:B------:R-:W-:Y:S02]  /*1590*/  ULDC.64 UR4, c[0x0][0xa00] ;  /* 0x0002800000047ab9 */ /* 0x000fe40000000a00 */
[----:B------:R-:W-:-:S04]  /*15a0*/  ISETP.NE.U32.AND P1, PT, RZ, UR4, PT ;  /* 0x00000004ff007c0c */ /* 0x000fc8000bf25070 */
[----:B------:R-:W-:-:S13]  /*15b0*/  ISETP.NE.AND.EX P1, PT, RZ, UR5, PT, P1 ;  /* 0x00000005ff007c0c */ /* 0x000fda000bf25310 */
[----:B------:R-:W-:Y:S05]  /*15c0*/  @!P1 BRA `(.L_x_417) ;  /* 0x0000000000189947 */ /* 0x000fea0003800000 */
[----:B0-----:R-:W0:Y:S01]  /*15d0*/  LDC.64 R4, c[0x0][0xa00] ;  /* 0x00028000ff047b82 */ /* 0x001e220000000a00 */
[----:B------:R-:W-:Y:S01]  /*15e0*/  ULDC.64 UR4, c[0x0][0x208] ;  /* 0x0000820000047ab9 */ /* 0x000fe20000000a00 */
[----:B0-----:R-:W-:-:S05]  /*15f0*/  IMAD.WIDE R4, R32, 0x4, R4 ;  /* 0x0000000420047825 */ /* 0x001fca00078e0204 */
[----:B-----5:R-:W2:Y:S04]  /*1600*/  LDG.E R161, desc[UR4][R4.64] ;  /* 0x0000000404a17981 */ /* 0x020ea8000c1e1900 */
[----:B------:R-:W2:Y:S02]  /*1610*/  LDG.E R0, desc[UR4][R4.64+0x4] ;  /* 0x0000040404007981 */ /* 0x000ea4000c1e1900 */
[----:B--2---:R-:W-:-:S07]  /*1620*/  IMAD.IADD R161, R0, 0x1, -R161 ;  /* 0x0000000100a17824 */ /* 0x004fce00078e0aa1 */
.L_x_417:
[C---:B------:R-:W-:Y:S01]  /*1630*/  LOP3.LUT R31, R150.reuse, 0xffff, RZ, 0xc0, !PT ;  /* 0x0000ffff961f7812 */ /* 0x040fe200078ec0ff */
[----:B------:R-:W-:Y:S01]  /*1640*/  ULDC.64 UR4, c[0x0][0xa20] ;  /* 0x0002880000047ab9 */ /* 0x000fe20000000a00 */
[----:B------:R1:W-:Y:S01]  /*1650*/  STL [R1+0x7c], R149 ;  /* 0x00007c9501007387 */ /* 0x0003e20000100800 */
[----:B------:R-:W-:Y:S02]  /*1660*/  ISETP.NE.U32.AND P1, PT, RZ, UR4, PT ;  /* 0x00000004ff007c0c */ /* 0x000fe4000bf25070 */
[C---:B------:R-:W-:Y:S01]  /*1670*/  LOP3.LUT R3, R150.reuse, 0xff000000, RZ, 0xc0, !PT ;  /* 0xff00000096037812 */ /* 0x040fe200078ec0ff */
[----:B------:R1:W-:Y:S01]  /*1680*/  STL [R1+0x6c], R31 ;  /* 0x00006c1f01007387 */ /* 0x0003e20000100800 */
[----:B------:R-:W-:Y:S02]  /*1690*/  ISETP.NE.AND.EX P1, PT, RZ, UR5, PT, P1 ;  /* 0x00000005ff007c0c */ /* 0x000fe4000bf25310 */
[----:B------:R-:W-:Y:S02]  /*16a0*/  LOP3.LUT R0, R150, 0xff0000, RZ, 0xc0, !PT ;  /* 0x00ff000096007812 */ /* 0x000fe400078ec0ff */
[----:B------:R-:W-:-:S04]  /*16b0*/  SHF.R.U32.HI R3, RZ, 0x8, R3 ;  /* 0x00000008ff037819 */ /* 0x000fc80000011603 */
[----:B------:R-:W-:-:S05]  /*16c0*/  LEA.HI R10, R0, R3, RZ, 0x10 ;  /* 0x00000003000a7211 */ /* 0x000fca00078f80ff */
[----:B-1----:R-:W-:Y:S05]  /*16d0*/  @!P1 BRA `(.L_x_418) ;  /* 0x0000000000149947 */ /* 0x002fea0003800000 */
[----:B0-----:R-:W-:Y:S01]  /*16e0*/  IADD3 R4, P0, R28, UR4, RZ ;  /* 0x000000041c047c10 */ /* 0x001fe2000ff1e0ff */
[----:B------:R-:W-:-:S03]  /*16f0*/  ULDC.64 UR6, c[0x0][0x208] ;  /* 0x0000820000067ab9 */ /* 0x000fc60000000a00 */
[----:B------:R-:W-:-:S05]  /*1700*/  IADD3.X R5, R29, UR5, RZ, P0, !PT ;  /* 0x000000051d057c10 */ /* 0x000fca00087fe4ff */
[----:B------:R1:W5:Y:S01]  /*1710*/  LDG.E R26, desc[UR6][R4.64] ;  /* 0x00000006041a7981 */ /* 0x000362000c1e1900 */
[----:B------:R-:W-:Y:S05]  /*1720*/  BRA `(.L_x_419) ;  /* 0x0000000000147947 */ /* 0x000fea0003800000 */
.L_x_418:
[----:B------:R-:W-:Y:S05]  /*1730*/  @!P0 BRA `(.L_x_419) ;  /* 0x0000000000108947 */ /* 0x000fea0003800000 */
[----:B------:R-:W-:Y:S02]  /*1740*/  ULDC.64 UR4, c[0x0][0x208] ;  /* 0x0000820000047ab9 */ /* 0x000fe40000000a00 */
[----:B------:R-:W2:Y:S04]  /*1750*/  LDG.E R3, desc[UR4][R8.64] ;  /* 0x0000000408037981 */ /* 0x000ea8000c1e1900 */
[----:B------:R-:W2:Y:S02]  /*1760*/  LDG.E R26, desc[UR4][R8.64+0x4] ;  /* 0x00000404081a7981 */ /* 0x000ea4000c1e1900 */
[----:B--2---:R-:W-:-:S07]  /*1770*/  IMAD.IADD R26, R26, 0x1, -R3 ;  /* 0x000000011a1a7824 */ /* 0x004fce00078e0a03 */
.L_x_419:
[----:B------:R-:W-:Y:S01]  /*1780*/  ULDC.64 UR4, c[0x0][0xa10] ;  /* 0x0002840000047ab9 */ /* 0x000fe20000000a00 */
[----:B------:R-:W2:Y:S01]  /*1790*/  LDL.LU R30, [R1] ;  /* 0x00000000011e7983 */ /* 0x000ea20000300800 */
[----:B------:R-:W-:Y:S01]  /*17a0*/  ISETP.NE.U32.AND P0, PT, RZ, UR4, PT ;  /* 0x00000004ff007c0c */ /* 0x000fe2000bf05070 */
[----:B------:R-:W-:-:S03]  /*17b0*/  ULDC.64 UR6, c[0x0][0x208] ;  /* 0x0000820000067ab9 */ /* 0x000fc60000000a00 */
[----:B------:R-:W-:Y:S01]  /*17c0*/  ISETP.NE.AND.EX P0, PT, RZ, UR5, PT, P0 ;  /* 0x00000005ff007c0c */ /* 0x000fe2000bf05300 */
[----:B-----5:R-:W-:Y:S01]  /*17d0*/  IMAD.IADD R12, R26, 0x1, -R11 ;  /* 0x000000011a0c7824 */ /* 0x020fe200078e0a0b */
[----:B------:R-:W-:-:S11]  /*17e0*/  ULDC.64 UR4, c[0x0][0xa30] ;  /* 0x00028c0000047ab9 */ /* 0x000fd60000000a00 */
[----:B01----:R-:W0:Y:S02]  /*17f0*/  @P0 LDC.64 R4, c[0x0][0xa10] ;  /* 0x00028400ff040b82 */ /* 0x003e240000000a00 */
[----:B0-----:R-:W-:-:S05]  /*1800*/  @P0 IMAD.WIDE R4, R32, 0x4, R4 ;  /* 0x0000000420040825 */ /* 0x001fca00078e0204 */
[----:B------:R-:W3:Y:S04]  /*1810*/  @P0 LDG.E R0, desc[UR6][R4.64] ;  /* 0x0000000604000981 */ /* 0x000ee8000c1e1900 */
[----:B------:R-:W3:Y:S01]  /*1820*/  @P0 LDG.E R3, desc[UR6][R4.64+0x4] ;  /* 0x0000040604030981 */ /* 0x000ee2000c1e1900 */
[----:B------:R-:W-:Y:S01]  /*1830*/  ISETP.NE.U32.AND P1, PT, RZ, UR4, PT ;  /* 0x00000004ff007c0c */ /* 0x000fe2000bf25070 */
[----:B------:R-:W-:Y:S01]  /*1840*/  IMAD.MOV.U32 R147, RZ, RZ, R26 ;  /* 0x000000ffff937224 */ /* 0x000fe200078e001a */
[----:B------:R-:W-:Y:S02]  /*1850*/  LOP3.LUT R13, R10, 0xff, RZ, 0xc0, !PT ;  /* 0x000000ff0a0d7812 */ /* 0x000fe400078ec0ff */
[----:B------:R-:W-:Y:S02]  /*1860*/  ISETP.NE.AND.EX P1, PT, RZ, UR5, PT, P1 ;  /* 0x00000005ff007c0c */ /* 0x000fe4000bf25310 */
[----:B------:R-:W-:Y:S01]  /*1870*/  SHF.R.U32.HI R8, RZ, 0x10, R10 ;  /* 0x00000010ff087819 */ /* 0x000fe2000001160a */
[----:B------:R0:W-:Y:S01]  /*1880*/  STL [R1+0x80], R13 ;  /* 0x0000800d01007387 */ /* 0x0001e20000100800 */
[----:B------:R-:W-:Y:S09]  /*1890*/  BSSY B0, `(.L_x_420) ;  /* 0x000002e000007945 */ /* 0x000ff20003800000 */
[----:B------:R-:W-:-:S04]  /*18a0*/  @P1 IADD3 R6, P2, R28, UR4, RZ ;  /* 0x000000041c061c10 */ /* 0x000fc8000ff5e0ff */
[----:B------:R-:W-:-:S05]  /*18b0*/  @P1 IADD3.X R7, R29, UR5, RZ, P2, !PT ;  /* 0x000000051d071c10 */ /* 0x000fca00097fe4ff */
[----:B------:R0:W5:Y:S01]  /*18c0*/  @P1 LDG.E R147, desc[UR6][R6.64] ;  /* 0x0000000606931981 */ /* 0x000162000c1e1900 */
[----:B--2---:R-:W-:Y:S01]  /*18d0*/  LOP3.LUT R30, R30, 0xffffffbf, RZ, 0xc0, !PT ;  /* 0xffffffbf1e1e7812 */ /* 0x004fe200078ec0ff */
[----:B---3--:R-:W-:-:S04]  /*18e0*/  @P0 IMAD.IADD R25, R3, 0x1, -R0 ;  /* 0x0000000103190824 */ /* 0x008fc800078e0a00 */
[----:B------:R-:W-:-:S04]  /*18f0*/  IMAD.IADD R162, R12, 0x1, R25 ;  /* 0x000000010ca27824 */ /* 0x000fc800078e0219 */
[C---:B------:R-:W-:Y:S01]  /*1900*/  VIADD R0, R162.reuse, 0xaf ;  /* 0x000000afa2007836 */ /* 0x040fe20000000000 */
[----:B------:R-:W-:-:S03]  /*1910*/  ISETP.GE.AND P3, PT, R162, 0x1, PT ;  /* 0x00000001a200780c */ /* 0x000fc60003f66270 */
[----:B------:R-:W-:-:S05]  /*1920*/  IMAD.HI R0, R0, 0x2e8ba2e9, RZ ;  /* 0x2e8ba2e900007827 */ /* 0x000fca00078e02ff */
[----:B------:R-:W-:-:S04]  /*1930*/  SHF.R.U32.HI R3, RZ, 0x1f, R0 ;  /* 0x0000001fff037819 */ /* 0x000fc80000011600 */
[----:B------:R-:W-:Y:S01]  /*1940*/  LEA.HI.SX32 R160, R0, R3, 0x1b ;  /* 0x0000000300a07211 */ /* 0x000fe200078fdaff */
[----:B------:R-:W-:Y:S01]  /*1950*/  IMAD.MOV.U32 R3, RZ, RZ, RZ ;  /* 0x000000ffff037224 */ /* 0x000fe200078e00ff */
[----:B------:R-:W-:-:S05]  /*1960*/  @P3 LOP3.LUT R30, R30, 0x40, RZ, 0xfc, !PT ;  /* 0x000000401e1e3812 */ /* 0x000fca00078efcff */
[----:B------:R0:W-:Y:S04]  /*1970*/  STL [R1], R30 ;  /* 0x0000001e01007387 */ /* 0x0001e80000100800 */
[----:B------:R0:W-:Y:S01]  /*1980*/  STL [R1+0x70], R8 ;  /* 0x0000700801007387 */ /* 0x0001e20000100800 */
[----:B------:R-:W-:Y:S05]  /*1990*/  @!P3 BRA `(.L_x_421) ;  /* 0x000000000074b947 */ /* 0x000fea0003800000 */
[----:B------:R-:W-:Y:S01]  /*19a0*/  ISETP.NE.AND P0, PT, R8, RZ, PT ;  /* 0x000000ff0800720c */ /* 0x000fe20003f05270 */
[----:B------:R-:W-:-:S03]  /*19b0*/  ULDC UR4, c[0x0][0x9f0] ;  /* 0x00027c0000047ab9 */ /* 0x000fc60000000800 */
[----:B------:R-:W-:-:S04]  /*19c0*/  SEL R9, R8, UR4, P0 ;  /* 0x0000000408097c07 */ /* 0x000fc80008000000 */
[-C--:B0-----:R-:W-:Y:S02]  /*19d0*/  IABS R6, R9.reuse ;  /* 0x0000000900067213 */ /* 0x081fe40000000000 */
[----:B------:R-:W-:Y:S02]  /*19e0*/  IADD3 R0, R160, -0x1, R9 ;  /* 0xffffffffa0007810 */ /* 0x000fe40007ffe009 */
[----:B------:R-:W0:Y:S01]  /*19f0*/  I2F.RP R3, R6 ;  /* 0x0000000600037306 */ /* 0x000e220000209400 */
[-C--:B------:R-:W-:Y:S02]  /*1a00*/  IABS R10, R9.reuse ;  /* 0x00000009000a7213 */ /* 0x080fe40000000000 */
[----:B------:R-:W-:Y:S02]  /*1a10*/  IABS R8, R0 ;  /* 0x0000000000087213 */ /* 0x000fe40000000000 */
[----:B------:R-:W-:-:S04]  /*1a20*/  LOP3.LUT R0, R0, R9, RZ, 0x3c, !PT ;  /* 0x0000000900007212 */ /* 0x000fc800078e3cff */
[----:B------:R-:W-:Y:S01]  /*1a30*/  ISETP.GE.AND P2, PT, R0, RZ, PT ;  /* 0x000000ff0000720c */ /* 0x000fe20003f46270 */
[----:B0-----:R-:W0:Y:S02]  /*1a40*/  MUFU.RCP R3, R3 ;  /* 0x0000000300037308 */ /* 0x001e240000001000 */
[----:B0-----:R-:W-:Y:S02]  /*1a50*/  VIADD R4, R3, 0xffffffe ;  /* 0x0ffffffe03047836 */ /* 0x001fe40000000000 */
[----:B------:R-:W-:-:S04]  /*1a60*/  IMAD.MOV R3, RZ, RZ, -R10 ;  /* 0x000000ffff037224 */ /* 0x000fc800078e0a0a */
[----:B------:R0:W1:Y:S02]  /*1a70*/  F2I.FTZ.U32.TRUNC.NTZ R5, R4 ;  /* 0x0000000400057305 */ /* 0x000064000021f000 */
[----:B0-----:R-:W-:Y:S02]  /*1a80*/  IMAD.MOV.U32 R4, RZ, RZ, RZ ;  /* 0x000000ffff047224 */ /* 0x001fe400078e00ff */
[----:B-1----:R-:W-:-:S04]  /*1a90*/  IMAD.MOV R7, RZ, RZ, -R5 ;  /* 0x000000ffff077224 */ /* 0x002fc800078e0a05 */
[----:B------:R-:W-:-:S04]  /*1aa0*/  IMAD R7, R7, R6, RZ ;  /* 0x0000000607077224 */ /* 0x000fc800078e02ff */
[----:B------:R-:W-:-:S06]  /*1ab0*/  IMAD.HI.U32 R5, R5, R7, R4 ;  /* 0x0000000705057227 */ /* 0x000fcc00078e0004 */
[----:B------:R-:W-:-:S04]  /*1ac0*/  IMAD.HI.U32 R5, R5, R8, RZ ;  /* 0x0000000805057227 */ /* 0x000fc800078e00ff */
[----:B------:R-:W-:-:S05]  /*1ad0*/  IMAD R3, R5, R3, R8 ;  /* 0x0000000305037224 */ /* 0x000fca00078e0208 */
[----:B------:R-:W-:-:S13]  /*1ae0*/  ISETP.GT.U32.AND P1, PT, R6, R3, PT ;  /* 0x000000030600720c */ /* 0x000fda0003f24070 */
[----:B------:R-:W-:Y:S02]  /*1af0*/  @!P1 IMAD.IADD R3, R3, 0x1, -R6 ;  /* 0x0000000103039824 */ /* 0x000fe400078e0a06 */
[----:B------:R-:W-:Y:S01]  /*1b00*/  @!P1 VIADD R5, R5, 0x1 ;  /* 0x0000000105059836 */ /* 0x000fe20000000000 */
[----:B------:R-:W-:Y:S02]  /*1b10*/  ISETP.NE.AND P1, PT, R9, RZ, PT ;  /* 0x000000ff0900720c */ /* 0x000fe40003f25270 */
[----:B------:R-:W-:-:S13]  /*1b20*/  ISETP.GE.U32.AND P0, PT, R3, R6, PT ;  /* 0x000000060300720c */ /* 0x000fda0003f06070 */
[----:B------:R-:W-:-:S04]  /*1b30*/  @P0 VIADD R5, R5, 0x1 ;  /* 0x0000000105050836 */ /* 0x000fc80000000000 */
[----:B------:R-:W-:-:S04]  /*1b40*/  IMAD.MOV.U32 R3, RZ, RZ, R5 ;  /* 0x000000ffff037224 */ /* 0x000fc800078e0005 */
[----:B------:R-:W-:Y:S01]  /*1b50*/  @!P2 IMAD.MOV R3, RZ, RZ, -R3 ;  /* 0x000000ffff03a224 */ /* 0x000fe200078e0a03 */
[----:B------:R-:W-:-:S07]  /*1b60*/  @!P1 LOP3.LUT R3, RZ, R9, RZ, 0x33, !PT ;  /* 0x00000009ff039212 */ /* 0x000fce00078e33ff */
.L_x_421:
[----:B------:R-:W-:Y:S05]  /*1b70*/  BSYNC B0 ;  /* 0x0000000000007941 */ /* 0x000fea0003800000 */
.L_x_420:
[----:B------:R-:W-:-:S05]  /*1b80*/  IMAD R0, R13, R3, RZ ;  /* 0x000000030d007224 */ /* 0x000fca00078e02ff */
[C---:B------:R-:W-:Y:S01]  /*1b90*/  VIADDMNMX R3, R0.reuse, R3, R160, PT ;  /* 0x0000000300037246 */ /* 0x040fe200038001a0 */
[----:B------:R-:W-:-:S04]  /*1ba0*/  IMAD R0, R0, 0xb0, -R12 ;  /* 0x000000b000007824 */ /* 0x000fc800078e0a0c */
[----:B------:R-:W-:Y:S01]  /*1bb0*/  IMAD R4, R3, 0xb0, -R12 ;  /* 0x000000b003047824 */ /* 0x000fe200078e0a0c */
[----:B------:R-:W-:-:S04]  /*1bc0*/  VIMNMX R0, RZ, R0, !PT ;  /* 0x00000000ff007248 */ /* 0x000fc80007fe0100 */
[----:B------:R-:W-:Y:S01]  /*1bd0*/  VIMNMX R3, R4, R25, PT ;  /* 0x0000001904037248 */ /* 0x000fe20003fe0100 */
[----:B------:R-:W-:-:S03]  /*1be0*/  IMAD.WIDE.U32 R130, R0, -0x45d1745d, RZ ;  /* 0xba2e8ba300827825 */ /* 0x000fc600078e00ff */
[----:B------:R-:W-:Y:S02]  /*1bf0*/  ISETP.GT.AND P0, PT, R3, R0, PT ;  /* 0x000000000300720c */ /* 0x000fe40003f04270 */
[----:B------:R-:W-:-:S05]  /*1c00*/  SHF.R.U32.HI R130, RZ, 0x7, R131 ;  /* 0x00000007ff827819 */ /* 0x000fca0000011683 */
[----:B------:R-:W-:-:S06]  /*1c10*/  IMAD.MOV.U32 R24, RZ, RZ, R130 ;  /* 0x000000ffff187224 */ /* 0x000fcc00078e0082 */
[----:B------:R-:W-:-:S04]  /*1c20*/  @P0 VIADD R0, R3, 0xaf ;  /* 0x000000af03000836 */ /* 0x000fc80000000000 */
[----:B------:R-:W-:-:S05]  /*1c30*/  @P0 IMAD.HI R0, R0, 0x2e8ba2e9, RZ ;  /* 0x2e8ba2e900000827 */ /* 0x000fca00078e02ff */
[----:B------:R-:W-:-:S04]  /*1c40*/  @P0 SHF.R.U32.HI R3, RZ, 0x1f, R0 ;  /* 0x0000001fff030819 */ /* 0x000fc80000011600 */
[----:B------:R-:W-:Y:S02]  /*1c50*/  @P0 LEA.HI.SX32 R24, R0, R3, 0x1b ;  /* 0x0000000300180211 */ /* 0x000fe400078fdaff */
[----:B------:R-:W-:Y:S02]  /*1c60*/  PLOP3.LUT P0, PT, PT, PT, PT, 0x80, 0x0 ;  /* 0x000000000000781c */ /* 0x000fe40003f0f070 */
[----:B------:R-:W-:-:S13]  /*1c70*/  ISETP.GT.AND P1, PT, R24, R130, PT ;  /* 0x000000821800720c */ /* 0x000fda0003f24270 */
[----:B------:R-:W-:Y:S05]  /*1c80*/  @!P1 BRA `(.L_x_422) ;  /* 0x000000ac007c9947 */ /* 0x000fea0003800000 */
[----:B------:R-:W-:Y:S01]  /*1c90*/  VIADD R0, R2, 0x1e400 ;  /* 0x0001e40002007836 */ /* 0x000fe20000000000 */
[----:B------:R-:W-:Y:S04]  /*1ca0*/  BSSY B6, `(.L_x_423) ;  /* 0x0000013000067945 */ /* 0x000fe80003800000 */
[----:B------:R-:W-:-:S13]  /*1cb0*/  LOP3.LUT P0, RZ, R0, 0x3ff, RZ, 0xc0, !PT ;  /* 0x000003ff00ff7812 */ /* 0x000fda000780c0ff */
[----:B------:R-:W-:Y:S05]  /*1cc0*/  @!P0 BRA `(.L_x_424) ;  /* 0x0000000000408947 */ /* 0x000fea0003800000 */
[----:B------:R-:W-:Y:S01]  /*1cd0*/  MOV R0, 0x0 ;  /* 0x0000000000007802 */ /* 0x000fe20000000f00 */
[----:B------:R-:W-:Y:S01]  /*1ce0*/  ULDC.64 UR4, c[0x4][0xa0] ;  /* 0x0100280000047ab9 */ /* 0x000fe20000000a00 */
[----:B------:R-:W-:Y:S01]  /*1cf0*/  ULDC.64 UR6, c[0x4][0x38] ;  /* 0x01000e0000067ab9 */ /* 0x000fe20000000a00 */
[----:B------:R-:W-:Y:S01]  /*1d00*/  IMAD.U32 R4, RZ, RZ, UR4 ;  /* 0x00000004ff047e24 */ /* 0x000fe2000f8e00ff */
[----:B------:R1:W2:Y:S01]  /*1d10*/  LDC.64 R14, c[0x4][R0] ;  /* 0x01000000000e7b82 */ /* 0x0002a20000000a00 */
[----:B------:R-:W-:Y:S01]  /*1d20*/  IMAD.U32 R5, RZ, RZ, UR5 ;  /* 0x00000005ff057e24 */ /* 0x000fe2000f8e00ff */
[----:B------:R-:W-:Y:S01]  /*1d30*/  ULDC.64 UR4, c[0x4][0xa8] ;  /* 0x01002a0000047ab9 */ /* 0x000fe20000000a00 */
[----:B------:R-:W-:Y:S02]  /*1d40*/  IMAD.U32 R10, RZ, RZ, UR6 ;  /* 0x00000006ff0a7e24 */ /* 0x000fe4000f8e00ff */
[----:B0-----:R-:W-:Y:S02]  /*1d50*/  IMAD.U32 R6, RZ, RZ, UR4 ;  /* 0x00000004ff067e24 */ /* 0x001fe4000f8e00ff */
[----:B------:R-:W-:-:S02]  /*1d60*/  IMAD.U32 R7, RZ, RZ, UR5 ;  /* 0x00000005ff077e24 */ /* 0x000fc4000f8e00ff */
[----:B------:R-:W-:Y:S02]  /*1d70*/  IMAD.U32 R11, RZ, RZ, UR7 ;  /* 0x00000007ff0b7e24 */ /* 0x000fe4000f8e00ff */
[----:B------:R-:W-:Y:S02]  /*1d80*/  IMAD.MOV.U32 R8, RZ, RZ, 0x70 ;  /* 0x00000070ff087424 */ /* 0x000fe400078e00ff */
[----:B------:R-:W-:Y:S02]  /*1d90*/  IMAD.MOV.U32 R12, RZ, RZ, 0x1 ;  /* 0x00000001ff0c7424 */ /* 0x000fe400078e00ff */
[----:B-1----:R-:W-:-:S07]  /*1da0*/  IMAD.MOV.U32 R13, RZ, RZ, RZ ;  /* 0x000000ffff0d7224 */ /* 0x002fce00078e00ff */
[----:B------:R-:W-:-:S07]  /*1db0*/  LEPC R20, `(.L_x_424) ;  /* 0x000000001014794e */ /* 0x000fce0000000000 */
[----:B--2--5:R-:W-:Y:S05]  /*1dc0*/  CALL.ABS.NOINC R14 ;  /* 0x000000000e007343 */ /* 0x024fea0003c00000 */
.L_x_424:
[----:B------:R-:W-:Y:S05]  /*1dd0*/  BSYNC B6 ;  /* 0x0000000000067941 */ /* 0x000fea0003800000 */
.L_x_423:
        /* <DEDUP_REMOVED lines=20> */
.L_x_426:
[----:B------:R-:W-:Y:S05]  /*1f20*/  BSYNC B6 ;  /* 0x0000000000067941 */ /* 0x000fea0003800000 */
.L_x_425:
[----:B------:R-:W-:Y:S01]  /*1f30*/  ULDC.64 UR4, c[0x0][0x9f8] ;  /* 0x00027e0000047ab9 */ /* 0x000fe20000000a00 */
[----:B------:R-:W-:Y:S01]  /*1f40*/  IMAD.MOV.U32 R0, RZ, RZ, R32 ;  /* 0x000000ffff007224 */ /* 0x000fe200078e0020 */
[----:B------:R-:W-:Y:S01]  /*1f50*/  ISETP.NE.U32.AND P0, PT, RZ, UR4, PT ;  /* 0x00000004ff007c0c */ /* 0x000fe2000bf05070 */
[----:B------:R-:W-:Y:S01]  /*1f60*/  ULDC.64 UR6, c[0x0][0x208] ;  /* 0x0000820000067ab9 */ /* 0x000fe20000000a00 */
[----:B0-----:R-:W0:Y:S08]  /*1f70*/  LDC R13, c[0x0][0x3f4] ;  /* 0x0000fd00ff0d7b82 */ /* 0x001e300000000800 */
[----:B------:R-:W1:Y:S01]  /*1f80*/  LDC.64 R42, c[0x0][0x300] ;  /* 0x0000c000ff2a7b82 */ /* 0x000e620000000a00 */
[----:B------:R-:W-:Y:S01]  /*1f90*/  ISETP.NE.AND.EX P0, PT, RZ, UR5, PT, P0 ;  /* 0x00000005ff007c0c */ /* 0x000fe2000bf05300 */
[----:B------:R-:W-:Y:S01]  /*1fa0*/  IMAD.IADD R119, R27, 0x1, R26 ;  /* 0x000000011b777824 */ /* 0x000fe200078e021a */
[----:B------:R-:W-:Y:S01]  /*1fb0*/  LOP3.LUT R30, R30, 0xfffffffe, RZ, 0xc0, !PT ;  /* 0xfffffffe1e1e7812 */ /* 0x000fe200078ec0ff */
[----:B------:R-:W2:Y:S04]  /*1fc0*/  LDL R26, [R1+0x54] ;  /* 0x00005400011a7983 */ /* 0x000ea80000100800 */
[----:B------:R-:W3:Y:S01]  /*1fd0*/  LDL R27, [R1+0x48] ;  /* 0x00004800011b7983 */ /* 0x000ee20000100800 */
[----:B------:R-:W4:Y:S03]  /*1fe0*/  LDC.64 R108, c[0x0][0x3f8] ;  /* 0x0000fe00ff6c7b82 */ /* 0x000f260000000a00 */
[----:B------:R-:W3:Y:S02]  /*1ff0*/  LDL R14, [R1+0x50] ;  /* 0x00005000010e7983 */ /* 0x000ee40000100800 */
[----:B------:R-:W-:Y:S01]  /*2000*/  @P0 IADD3 R4, P1, R28, UR4, RZ ;  /* 0x000000041c040c10 */ /* 0x000fe2000ff3e0ff */
[----:B------:R-:W4:Y:S02]  /*2010*/  S2R R20, SR_TID.X ;  /* 0x0000000000147919 */ /* 0x000f240000002100 */
[----:B------:R-:W4:Y:S01]  /*2020*/  LDC.64 R114, c[0x0][0x408] ;  /* 0x00010200ff727b82 */ /* 0x000f220000000a00 */
[----:B------:R-:W-:Y:S01]  /*2030*/  @P0 IADD3.X R5, R29, UR5, RZ, P1, !PT ;  /* 0x000000051d050c10 */ /* 0x000fe20008ffe4ff */
[----:B------:R-:W-:-:S04]  /*2040*/  ULDC.64 UR4, c[0x0][0xa08] ;  /* 0x0002820000047ab9 */ /* 0x000fc80000000a00 */
[----:B------:R4:W2:Y:S01]  /*2050*/  @P0 LDG.E R0, desc[UR6][R4.64] ;  /* 0x0000000604000981 */ /* 0x0008a2000c1e1900 */
[----:B0-----:R-:W-:Y:S01]  /*2060*/  ISETP.GE.AND P2, PT, R16, R13, PT ;  /* 0x0000000d1000720c */ /* 0x001fe20003f46270 */
[-C--:B-1----:R-:W-:Y:S01]  /*2070*/  IMAD.WIDE.U32 R6, R119, R42.reuse, RZ ;  /* 0x0000002a77067225 */ /* 0x082fe200078e00ff */
[----:B------:R-:W-:Y:S02]  /*2080*/  SHF.R.S32.HI R21, RZ, 0x1f, R119 ;  /* 0x0000001fff157819 */ /* 0x000fe40000011477 */
[----:B------:R-:W-:Y:S02]  /*2090*/  ISETP.NE.U32.AND P0, PT, RZ, UR4, PT ;  /* 0x00000004ff007c0c */ /* 0x000fe4000bf05070 */
[----:B------:R-:W-:Y:S01]  /*20a0*/  SHF.R.S32.HI R10, RZ, 0x1f, R22 ;  /* 0x0000001fff0a7819 */ /* 0x000fe20000011416 */
[----:B------:R-:W-:Y:S01]  /*20b0*/  IMAD R8, R21, R42, RZ ;  /* 0x0000002a15087224 */ /* 0x000fe200078e02ff */
[----:B------:R-:W-:Y:S01]  /*20c0*/  ISETP.NE.AND.EX P0, PT, RZ, UR5, PT, P0 ;  /* 0x00000005ff007c0c */ /* 0x000fe2000bf05300 */
[----:B------:R-:W-:Y:S01]  /*20d0*/  ULDC.64 UR4, c[0x0][0x308] ;  /* 0x0000c20000047ab9 */ /* 0x000fe20000000a00 */
[----:B------:R-:W-:Y:S01]  /*20e0*/  SHF.R.S32.HI R19, RZ, 0x1f, R18 ;  /* 0x0000001fff137819 */ /* 0x000fe20000011412 */
[----:B------:R-:W-:-:S02]  /*20f0*/  IMAD R3, R119, R43, R8 ;  /* 0x0000002b77037224 */ /* 0x000fc400078e0208 */
[----:B------:R-:W-:Y:S02]  /*2100*/  @P2 LOP3.LUT R30, R30, 0x1, RZ, 0xfc, !PT ;  /* 0x000000011e1e2812 */ /* 0x000fe400078efcff */
[----:B------:R-:W-:Y:S01]  /*2110*/  IMAD.IADD R7, R7, 0x1, R3 ;  /* 0x0000000107077824 */ /* 0x000fe200078e0203 */
[----:B----4-:R-:W-:Y:S02]  /*2120*/  SHF.R.U32.HI R20, RZ, 0x7, R20 ;  /* 0x00000007ff147819 */ /* 0x010fe40000011614 */
[----:B------:R0:W-:Y:S01]  /*2130*/  STL [R1], R30 ;  /* 0x0000001e01007387 */ /* 0x0001e20000100800 */
[C---:B------:R-:W-:Y:S01]  /*2140*/  IMAD.WIDE.U32 R4, R31.reuse, UR4, R6 ;  /* 0x000000041f047c25 */ /* 0x040fe2000f8e0006 */
[----:B------:R-:W-:Y:S02]  /*2150*/  ISETP.NE.AND P6, PT, R20, 0x1, PT ;  /* 0x000000011400780c */ /* 0x000fe40003fc5270 */
[----:B------:R-:W4:Y:S01]  /*2160*/  LDL R8, [R1+0x68] ;  /* 0x0000680001087983 */ /* 0x000f220000100800 */
[----:B------:R-:W-:Y:S01]  /*2170*/  IMAD R5, R31, UR5, R5 ;  /* 0x000000051f057c24 */ /* 0x000fe2000f8e0205 */
[----:B------:R-:W-:Y:S01]  /*2180*/  ULDC.64 UR4, c[0x0][0x310] ;  /* 0x0000c40000047ab9 */ /* 0x000fe20000000a00 */
[C---:B------:R-:W-:Y:S01]  /*2190*/  VIADD R11, R22.reuse, 0x40 ;  /* 0x00000040160b7836 */ /* 0x040fe20000000000 */
[----:B------:R-:W4:Y:S01]  /*21a0*/  LDL R12, [R1+0x64] ;  /* 0x00006400010c7983 */ /* 0x000f220000100800 */
[----:B------:R-:W-:-:S02]  /*21b0*/  VIADD R28, R22, 0x20 ;  /* 0x00000020161c7836 */ /* 0x000fc40000000000 */
[-C--:B------:R-:W-:Y:S01]  /*21c0*/  IMAD.WIDE.U32 R110, R22, R114.reuse, R18 ;  /* 0x00000072166e7225 */ /* 0x080fe200078e0012 */
[----:B0-----:R-:W0:Y:S03]  /*21d0*/  S2R R30, SR_TID.X ;  /* 0x00000000001e7919 */ /* 0x001e260000002100 */
[----:B------:R-:W-:Y:S02]  /*21e0*/  IMAD.SHL.U32 R11, R11, 0x40, RZ ;  /* 0x000000400b0b7824 */ /* 0x000fe400078e00ff */
[----:B------:R-:W-:Y:S02]  /*21f0*/  IMAD.SHL.U32 R28, R28, 0x40, RZ ;  /* 0x000000401c1c7824 */ /* 0x000fe400078e00ff */
[----:B------:R-:W-:Y:S01]  /*2200*/  IMAD.WIDE.U32 R112, R22, R114, R16 ;  /* 0x0000007216707225 */ /* 0x000fe200078e0010 */
[----:B------:R-:W-:Y:S02]  /*2210*/  LOP3.LUT R11, R11, 0x1c0, RZ, 0xc0, !PT ;  /* 0x000001c00b0b7812 */ /* 0x000fe400078ec0ff */
[----:B------:R-:W-:Y:S01]  /*2220*/  LOP3.LUT R28, R28, 0x1c0, RZ, 0xc0, !PT ;  /* 0x000001c01c1c7812 */ /* 0x000fe200078ec0ff */
[C---:B------:R-:W-:Y:S01]  /*2230*/  IMAD.SHL.U32 R116, R42.reuse, 0x20, RZ ;  /* 0x000000202a747824 */ /* 0x040fe200078e00ff */
[----:B------:R-:W-:Y:S01]  /*2240*/  SHF.L.U64.HI R117, R42, 0x5, R43 ;  /* 0x000000052a757819 */ /* 0x000fe2000001022b */
[----:B------:R-:W-:-:S02]  /*2250*/  VIADD R29, R22, 0xa0 ;  /* 0x000000a0161d7836 */ /* 0x000fc40000000000 */
[----:B------:R-:W-:-:S04]  /*2260*/  IMAD.WIDE.U32 R104, R22, R108, R18 ;  /* 0x0000006c16687225 */ /* 0x000fc800078e0012 */
[----:B0-----:R-:W-:Y:S02]  /*2270*/  VIADD R30, R30, 0xffffff80 ;  /* 0xffffff801e1e7836 */ /* 0x001fe40000000000 */
[----:B------:R-:W-:-:S04]  /*2280*/  IMAD.WIDE.U32 R158, R22, R42, R116 ;  /* 0x0000002a169e7225 */ /* 0x000fc800078e0074 */
[----:B------:R-:W-:Y:S01]  /*2290*/  IMAD.SHL.U32 R29, R29, 0x40, RZ ;  /* 0x000000401d1d7824 */ /* 0x000fe200078e00ff */
[----:B------:R-:W-:Y:S01]  /*22a0*/  IADD3 R125, P1, R116, R158, RZ ;  /* 0x0000009e747d7210 */ /* 0x000fe20007f3e0ff */
[----:B------:R-:W-:-:S03]  /*22b0*/  IMAD.WIDE.U32 R106, R22, R108, R16 ;  /* 0x0000006c166a7225 */ /* 0x000fc600078e0010 */
[----:B------:R-:W-:Y:S01]  /*22c0*/  LOP3.LUT R29, R29, 0x1c0, RZ, 0xc0, !PT ;  /* 0x000001c01d1d7812 */ /* 0x000fe200078ec0ff */
[----:B------:R-:W-:-:S03]  /*22d0*/  IMAD.WIDE.U32 R120, R22, R42, R16 ;  /* 0x0000002a16787225 */ /* 0x000fc600078e0010 */
[----:B------:R-:W-:Y:S01]  /*22e0*/  SHF.R.U32.HI R164, RZ, 0x3, R29 ;  /* 0x00000003ffa47819 */ /* 0x000fe2000001161d */
[----:B------:R-:W-:Y:S01]  /*22f0*/  VIADD R163, R20, 0x8 ;  /* 0x0000000814a37836 */ /* 0x000fe20000000000 */
[C-C-:B------:R-:W-:Y:S01]  /*2300*/  SHF.L.U64.HI R34, R114.reuse, 0x5, R115.reuse ;  /* 0x0000000572227819 */ /* 0x140fe20000010273 */
[----:B------:R-:W-:Y:S01]  /*2310*/  IMAD R41, R43, 0xb0, RZ ;  /* 0x000000b02b297824 */ /* 0x000fe200078e02ff */
[C-C-:B------:R-:W-:Y:S01]  /*2320*/  SHF.L.U64.HI R33, R114.reuse, 0x6, R115.reuse ;  /* 0x0000000672217819 */ /* 0x140fe20000010273 */
[----:B------:R-:W-:Y:S01]  /*2330*/  IMAD R135, R109, 0xb0, RZ ;  /* 0x000000b06d877824 */ /* 0x000fe200078e02ff */
[----:B------:R-:W-:Y:S01]  /*2340*/  SHF.L.U64.HI R32, R114, 0x7, R115 ;  /* 0x0000000772207819 */ /* 0x000fe20000010273 */
[----:B------:R-:W-:Y:S01]  /*2350*/  IMAD.SHL.U32 R37, R108, 0x20, RZ ;  /* 0x000000206c257824 */ /* 0x000fe200078e00ff */
[--C-:B------:R-:W-:Y:S01]  /*2360*/  SHF.L.U64.HI R140, R42, 0x6, R43.reuse ;  /* 0x000000062a8c7819 */ /* 0x100fe2000001022b */
[----:B------:R-:W-:Y:S01]  /*2370*/  IMAD.SHL.U32 R36, R108, 0x40, RZ ;  /* 0x000000406c247824 */ /* 0x000fe200078e00ff */
[----:B------:R-:W-:Y:S01]  /*2380*/  SHF.L.U64.HI R131, R42, 0x7, R43 ;  /* 0x000000072a837819 */ /* 0x000fe2000001022b */
[C---:B------:R-:W-:Y:S01]  /*2390*/  IMAD.SHL.U32 R35, R108.reuse, 0x80, RZ ;  /* 0x000000806c237824 */ /* 0x040fe200078e00ff */
[--C-:B------:R-:W-:Y:S01]  /*23a0*/  SHF.L.U64.HI R40, R108, 0x5, R109.reuse ;  /* 0x000000056c287819 */ /* 0x100fe2000001026d */
[----:B------:R-:W-:Y:S01]  /*23b0*/  IMAD.WIDE.U32 R156, R42, 0xb0, RZ ;  /* 0x000000b02a9c7825 */ /* 0x000fe200078e00ff */
[----:B------:R-:W-:-:S02]  /*23c0*/  SHF.L.U64.HI R39, R108, 0x6, R109 ;  /* 0x000000066c277819 */ /* 0x000fc4000001026d */
[----:B------:R-:W-:Y:S01]  /*23d0*/  SHF.L.U64.HI R38, R108, 0x7, R109 ;  /* 0x000000076c267819 */ /* 0x000fe2000001026d */
[----:B------:R-:W-:Y:S01]  /*23e0*/  IMAD.IADD R41, R157, 0x1, R41 ;  /* 0x000000019d297824 */ /* 0x000fe200078e0229 */
[----:B--2---:R-:W-:Y:S02]  /*23f0*/  SHF.R.S32.HI R3, RZ, 0x1f, R0 ;  /* 0x0000001fff037819 */ /* 0x004fe40000011400 */
[----:B------:R-:W-:Y:S02]  /*2400*/  SEL R103, R0, RZ, !P0 ;  /* 0x000000ff00677207 */ /* 0x000fe40004000000 */
[----:B------:R-:W-:-:S03]  /*2410*/  SEL R6, R3, RZ, !P0 ;  /* 0x000000ff03067207 */ /* 0x000fc60004000000 */
[----:B------:R-:W-:-:S04]  /*2420*/  IMAD.WIDE.U32 R100, R103, UR4, R4 ;  /* 0x0000000467647c25 */ /* 0x000fc8000f8e0004 */
[----:B------:R-:W-:-:S04]  /*2430*/  IMAD R0, R6, UR4, RZ ;  /* 0x0000000406007c24 */ /* 0x000fc8000f8e02ff */
[----:B------:R-:W-:Y:S01]  /*2440*/  IMAD R15, R103, UR5, R0 ;  /* 0x00000005670f7c24 */ /* 0x000fe2000f8e0200 */
[----:B------:R-:W-:Y:S05]  /*2450*/  @!P6 WARPSYNC.ALL ;  /* 0x000000000000e948 */ /* 0x000fea0003800000 */
[----:B------:R-:W-:Y:S01]  /*2460*/  ULDC.64 UR4, c[0x0][0x330] ;  /* 0x0000cc0000047ab9 */ /* 0x000fe20000000a00 */
[----:B------:R-:W-:Y:S02]  /*2470*/  IMAD R0, R10, R108, RZ ;  /* 0x0000006c0a007224 */ /* 0x000fe400078e02ff */
[----:B------:R-:W-:Y:S01]  /*2480*/  IMAD.WIDE.U32 R4, R31, UR4, R16 ;  /* 0x000000041f047c25 */ /* 0x000fe2000f8e0010 */
[----:B------:R-:W-:-:S03]  /*2490*/  SEL R3, R13, RZ, P2 ;  /* 0x000000ff0d037207 */ /* 0x000fc60001000000 */
[----:B------:R-:W-:Y:S01]  /*24a0*/  IMAD R5, R31, UR5, R5 ;  /* 0x000000051f057c24 */ /* 0x000fe2000f8e0205 */
[----:B------:R-:W-:Y:S01]  /*24b0*/  ULDC.64 UR4, c[0x0][0x338] ;  /* 0x0000ce0000047ab9 */ /* 0x000fe20000000a00 */
[----:B------:R-:W-:Y:S02]  /*24c0*/  IMAD R7, R22, R109, R0 ;  /* 0x0000006d16077224 */ /* 0x000fe400078e0200 */
[----:B------:R-:W-:Y:S02]  /*24d0*/  IMAD R0, R6, UR4, RZ ;  /* 0x0000000406007c24 */ /* 0x000fe4000f8e02ff */
[----:B------:R-:W-:Y:S02]  /*24e0*/  IMAD.IADD R3, R16, 0x1, R3 ;  /* 0x0000000110037824 */ /* 0x000fe400078e0203 */
[----:B------:R-:W-:-:S03]  /*24f0*/  IMAD R45, R103, UR5, R0 ;  /* 0x00000005672d7c24 */ /* 0x000fc6000f8e0200 */
[----:B------:R-:W-:-:S04]  /*2500*/  SHF.R.S32.HI R0, RZ, 0x1f, R3 ;  /* 0x0000001fff007819 */ /* 0x000fc80000011403 */
[CC--:B------:R-:W-:Y:S02]  /*2510*/  LEA.HI R9, R0.reuse, R3.reuse, RZ, 0x3 ;  /* 0x0000000300097211 */ /* 0x0c0fe400078f18ff */
[----:B------:R-:W-:Y:S01]  /*2520*/  LEA.HI R0, R0, R3, RZ, 0x6 ;  /* 0x0000000300007211 */ /* 0x000fe200078f30ff */
[----:B------:R-:W-:Y:S01]  /*2530*/  IMAD.WIDE.U32 R102, R103, UR4, R4 ;  /* 0x0000000467667c25 */ /* 0x000fe2000f8e0004 */
[----:B------:R-:W-:Y:S01]  /*2540*/  IADD3 R118, P0, R22, R119, RZ ;  /* 0x0000007716767210 */ /* 0x000fe20007f1e0ff */
[----:B------:R-:W-:Y:S01]  /*2550*/  ULDC UR4, c[0x0][0x2f4] ;  /* 0x0000bd0000047ab9 */ /* 0x000fe20000000800 */
[----:B------:R-:W-:Y:S01]  /*2560*/  SHF.R.S32.HI R3, RZ, 0x6, R0 ;  /* 0x00000006ff037819 */ /* 0x000fe20000011400 */
[----:B------:R-:W-:Y:S01]  /*2570*/  IMAD R4, R10, R114, RZ ;  /* 0x000000720a047224 */ /* 0x000fe200078e02ff */
[----:B------:R-:W-:-:S03]  /*2580*/  LOP3.LUT R0, R28, 0x38, R9, 0xf8, !PT ;  /* 0x000000381c007812 */ /* 0x000fc600078ef809 */
[----:B------:R-:W-:Y:S02]  /*2590*/  IMAD R144, R3, 0x2c00, R26 ;  /* 0x00002c0003907824 */ /* 0x000fe400078e021a */
[C---:B------:R-:W-:Y:S01]  /*25a0*/  IMAD R5, R22.reuse, R115, R4 ;  /* 0x0000007316057224 */ /* 0x040fe200078e0204 */
[----:B------:R-:W-:Y:S01]  /*25b0*/  LOP3.LUT R4, R11, 0x38, R9, 0xf8, !PT ;  /* 0x000000380b047812 */ /* 0x000fe200078ef809 */
[C---:B------:R-:W-:Y:S02]  /*25c0*/  VIADD R26, R22.reuse, 0x80 ;  /* 0x00000080161a7836 */ /* 0x040fe40000000000 */
[C---:B------:R-:W-:Y:S02]  /*25d0*/  VIADD R11, R22.reuse, 0x40 ;  /* 0x00000040160b7836 */ /* 0x040fe40000000000 */
[----:B------:R-:W-:Y:S02]  /*25e0*/  VIADD R28, R22, 0x20 ;  /* 0x00000020161c7836 */ /* 0x000fe40000000000 */
[----:B------:R-:W-:-:S02]  /*25f0*/  IMAD.SHL.U32 R26, R26, 0x40, RZ ;  /* 0x000000401a1a7824 */ /* 0x000fc400078e00ff */
[----:B------:R-:W-:Y:S02]  /*2600*/  IMAD.SHL.U32 R11, R11, 0x40, RZ ;  /* 0x000000400b0b7824 */ /* 0x000fe400078e00ff */
[----:B---3--:R-:W-:Y:S02]  /*2610*/  IMAD R145, R3, 0x2c00, R27 ;  /* 0x00002c0003917824 */ /* 0x008fe400078e021b */
[----:B------:R-:W-:Y:S02]  /*2620*/  IMAD.SHL.U32 R28, R28, 0x40, RZ ;  /* 0x000000401c1c7824 */ /* 0x000fe400078e00ff */
[----:B------:R-:W-:Y:S01]  /*2630*/  VIADD R27, R22, 0x60 ;  /* 0x00000060161b7836 */ /* 0x000fe20000000000 */
[----:B------:R-:W-:Y:S02]  /*2640*/  LOP3.LUT R26, R26, 0x1c0, RZ, 0xc0, !PT ;  /* 0x000001c01a1a7812 */ /* 0x000fe400078ec0ff */
[----:B------:R-:W-:Y:S01]  /*2650*/  LOP3.LUT R11, R11, 0x1c0, RZ, 0xc0, !PT ;  /* 0x000001c00b0b7812 */ /* 0x000fe200078ec0ff */
[----:B------:R-:W-:Y:S01]  /*2660*/  IMAD.SHL.U32 R27, R27, 0x40, RZ ;  /* 0x000000401b1b7824 */ /* 0x000fe200078e00ff */
[----:B------:R-:W-:-:S02]  /*2670*/  LOP3.LUT R28, R28, 0x1c0, RZ, 0xc0, !PT ;  /* 0x000001c01c1c7812 */ /* 0x000fc400078ec0ff */
[----:B------:R-:W-:Y:S02]  /*2680*/  SHF.R.U32.HI R165, RZ, 0x3, R26 ;  /* 0x00000003ffa57819 */ /* 0x000fe4000001161a */
[----:B------:R-:W-:Y:S02]  /*2690*/  LOP3.LUT R6, R26, 0x38, R9, 0xf8, !PT ;  /* 0x000000381a067812 */ /* 0x000fe400078ef809 */
[----:B------:R-:W-:Y:S02]  /*26a0*/  SHF.R.S32.HI R26, RZ, 0x1f, R30 ;  /* 0x0000001fff1a7819 */ /* 0x000fe4000001141e */
[----:B------:R-:W-:Y:S02]  /*26b0*/  SHF.R.U32.HI R11, RZ, 0x3, R11 ;  /* 0x00000003ff0b7819 */ /* 0x000fe4000001160b */
[----:B------:R-:W-:Y:S02]  /*26c0*/  SHF.R.U32.HI R28, RZ, 0x3, R28 ;  /* 0x00000003ff1c7819 */ /* 0x000fe4000001161c */
[----:B------:R-:W-:Y:S01]  /*26d0*/  LOP3.LUT R27, R27, 0x1c0, RZ, 0xc0, !PT ;  /* 0x000001c01b1b7812 */ /* 0x000fe200078ec0ff */
[----:B------:R-:W-:Y:S01]  /*26e0*/  IMAD.IADD R111, R111, 0x1, R5 ;  /* 0x000000016f6f7824 */ /* 0x000fe200078e0205 */
[----:B------:R-:W-:Y:S01]  /*26f0*/  LEA.HI R26, R26, R30, RZ, 0x6 ;  /* 0x0000001e1a1a7211 */ /* 0x000fe200078f30ff */
[----:B------:R-:W-:Y:S01]  /*2700*/  IMAD.IADD R113, R5, 0x1, R113 ;  /* 0x0000000105717824 */ /* 0x000fe200078e0271 */
[----:B------:R-:W-:Y:S01]  /*2710*/  LOP3.LUT R5, R4, R11, RZ, 0x3c, !PT ;  /* 0x0000000b04057212 */ /* 0x000fe200078e3cff */
[----:B----4-:R-:W-:Y:S01]  /*2720*/  IMAD R142, R3, 0x2c00, R8 ;  /* 0x00002c00038e7824 */ /* 0x010fe200078e0208 */
[----:B------:R-:W-:Y:S01]  /*2730*/  LOP3.LUT R0, R0, R28, RZ, 0x3c, !PT ;  /* 0x0000001c00007212 */ /* 0x000fe200078e3cff */
[C---:B------:R-:W-:Y:S01]  /*2740*/  IMAD.SHL.U32 R8, R22.reuse, 0x40, RZ ;  /* 0x0000004016087824 */ /* 0x040fe200078e00ff */
[----:B------:R-:W-:Y:S01]  /*2750*/  LOP3.LUT R4, R27, 0x38, R9, 0xf8, !PT ;  /* 0x000000381b047812 */ /* 0x000fe200078ef809 */
[----:B------:R-:W-:-:S02]  /*2760*/  VIADD R27, R22, 0x60 ;  /* 0x00000060161b7836 */ /* 0x000fc40000000000 */
[----:B------:R-:W-:Y:S01]  /*2770*/  IMAD.SHL.U32 R26, R26, 0x8, RZ ;  /* 0x000000081a1a7824 */ /* 0x000fe200078e00ff */
[----:B------:R-:W-:Y:S01]  /*2780*/  LOP3.LUT R8, R8, 0x1c0, RZ, 0xc0, !PT ;  /* 0x000001c008087812 */ /* 0x000fe200078ec0ff */
[----:B------:R-:W-:Y:S01]  /*2790*/  IMAD.IADD R145, R145, 0x1, R0 ;  /* 0x0000000191917824 */ /* 0x000fe200078e0200 */
[----:B------:R-:W-:Y:S01]  /*27a0*/  LOP3.LUT R0, R9, 0x38, RZ, 0xc0, !PT ;  /* 0x0000003809007812 */ /* 0x000fe200078ec0ff */
[----:B------:R-:W-:Y:S02]  /*27b0*/  IMAD.SHL.U32 R27, R27, 0x40, RZ ;  /* 0x000000401b1b7824 */ /* 0x000fe400078e00ff */
[----:B------:R-:W-:Y:S01]  /*27c0*/  IMAD.SHL.U32 R28, R22, 0x40, RZ ;  /* 0x00000040161c7824 */ /* 0x000fe200078e00ff */
[----:B------:R-:W-:Y:S02]  /*27d0*/  LOP3.LUT R26, R26, 0xfffffe00, RZ, 0xc0, !PT ;  /* 0xfffffe001a1a7812 */ /* 0x000fe400078ec0ff */
[----:B-----5:R-:W-:Y:S02]  /*27e0*/  SHF.R.S32.HI R11, RZ, 0x1f, R147 ;  /* 0x0000001fff0b7819 */ /* 0x020fe40000011493 */
[----:B------:R-:W-:-:S02]  /*27f0*/  LOP3.LUT R27, R27, 0x1c0, RZ, 0xc0, !PT ;  /* 0x000001c01b1b7812 */ /* 0x000fc400078ec0ff */
[----:B------:R-:W-:Y:S02]  /*2800*/  LOP3.LUT R0, R0, 0x1c0, R28, 0xf8, !PT ;  /* 0x000001c000007812 */ /* 0x000fe400078ef81c */
[----:B------:R-:W-:Y:S01]  /*2810*/  SHF.R.U32.HI R8, RZ, 0x3, R8 ;  /* 0x00000003ff087819 */ /* 0x000fe20000011608 */
[C---:B------:R-:W-:Y:S01]  /*2820*/  IMAD R146, R3.reuse, 0x2c00, R26 ;  /* 0x00002c0003927824 */ /* 0x040fe200078e021a */
[----:B------:R-:W-:Y:S01]  /*2830*/  SHF.R.U32.HI R27, RZ, 0x3, R27 ;  /* 0x00000003ff1b7819 */ /* 0x000fe2000001161b */
[C---:B------:R-:W-:Y:S02]  /*2840*/  IMAD R143, R3.reuse, 0x2c00, R14 ;  /* 0x00002c00038f7824 */ /* 0x040fe400078e020e */
[----:B------:R-:W-:Y:S01]  /*2850*/  IMAD R141, R3, 0x2c00, R12 ;  /* 0x00002c00038d7824 */ /* 0x000fe200078e020c */
[----:B------:R-:W-:Y:S01]  /*2860*/  LOP3.LUT R3, R0, R8, RZ, 0x3c, !PT ;  /* 0x0000000800037212 */ /* 0x000fe200078e3cff */
[----:B------:R-:W-:Y:S01]  /*2870*/  IMAD R0, R11, R108, RZ ;  /* 0x0000006c0b007224 */ /* 0x000fe200078e02ff */
[----:B------:R-:W-:-:S03]  /*2880*/  LOP3.LUT R4, R4, R27, RZ, 0x3c, !PT ;  /* 0x0000001b04047212 */ /* 0x000fc600078e3cff */
[----:B------:R-:W-:Y:S02]  /*2890*/  IMAD R27, R147, R109, R0 ;  /* 0x0000006d931b7224 */ /* 0x000fe400078e0200 */
[----:B------:R-:W-:Y:S02]  /*28a0*/  IMAD R0, R11, R114, RZ ;  /* 0x000000720b007224 */ /* 0x000fe400078e02ff */
[----:B------:R-:W-:Y:S01]  /*28b0*/  IMAD.IADD R144, R144, 0x1, R5 ;  /* 0x0000000190907824 */ /* 0x000fe200078e0205 */
[----:B------:R-:W-:Y:S01]  /*28c0*/  LOP3.LUT R5, R6, R165, RZ, 0x3c, !PT ;  /* 0x000000a506057212 */ /* 0x000fe200078e3cff */
[----:B------:R-:W-:Y:S02]  /*28d0*/  IMAD.IADD R146, R146, 0x1, R3 ;  /* 0x0000000192927824 */ /* 0x000fe400078e0203 */
[----:B------:R-:W-:Y:S02]  /*28e0*/  IMAD R3, R147, R115, R0 ;  /* 0x0000007393037224 */ /* 0x000fe400078e0200 */
[----:B------:R-:W-:-:S02]  /*28f0*/  IMAD R0, R10, R42, RZ ;  /* 0x0000002a0a007224 */ /* 0x000fc400078e02ff */
[----:B------:R-:W-:Y:S02]  /*2900*/  IMAD.IADD R142, R142, 0x1, R5 ;  /* 0x000000018e8e7824 */ /* 0x000fe400078e0205 */
[----:B------:R-:W-:Y:S02]  /*2910*/  IMAD R5, R22, R43, R0 ;  /* 0x0000002b16057224 */ /* 0x000fe400078e0200 */
[----:B------:R-:W-:Y:S02]  /*2920*/  IMAD.X R119, R10, 0x1, R21, P0 ;  /* 0x000000010a777824 */ /* 0x000fe400000e0615 */
[----:B------:R-:W-:Y:S01]  /*2930*/  IMAD.IADD R123, R5, 0x1, R159 ;  /* 0x00000001057b7824 */ /* 0x000fe200078e029f */
[----:B------:R-:W-:-:S03]  /*2940*/  IADD3 R127, P0, R125, R116, RZ ;  /* 0x000000747d7f7210 */ /* 0x000fc60007f1e0ff */
[----:B------:R-:W-:Y:S01]  /*2950*/  IMAD.X R124, R123, 0x1, R117, P1 ;  /* 0x000000017b7c7824 */ /* 0x000fe200008e0675 */
[----:B------:R-:W-:Y:S01]  /*2960*/  IADD3 R129, P1, R127, R116, RZ ;  /* 0x000000747f817210 */ /* 0x000fe20007f3e0ff */
[----:B------:R-:W-:Y:S02]  /*2970*/  IMAD.IADD R105, R105, 0x1, R7 ;  /* 0x0000000169697824 */ /* 0x000fe400078e0207 */
[----:B------:R-:W-:Y:S01]  /*2980*/  IMAD.IADD R107, R7, 0x1, R107 ;  /* 0x00000001076b7824 */ /* 0x000fe200078e026b */
[----:B------:R-:W-:Y:S01]  /*2990*/  LOP3.LUT R7, R29, 0x38, R9, 0xf8, !PT ;  /* 0x000000381d077812 */ /* 0x000fe200078ef809 */
[C---:B------:R-:W-:Y:S02]  /*29a0*/  VIADD R8, R22.reuse, 0x20 ;  /* 0x0000002016087836 */ /* 0x040fe40000000000 */
[C---:B------:R-:W-:Y:S02]  /*29b0*/  VIADD R14, R22.reuse, 0x60 ;  /* 0x00000060160e7836 */ /* 0x040fe40000000000 */
[----:B------:R-:W-:-:S02]  /*29c0*/  VIADD R12, R22, 0x80 ;  /* 0x00000080160c7836 */ /* 0x000fc40000000000 */
[----:B------:R-:W-:Y:S01]  /*29d0*/  IMAD.X R126, R124, 0x1, R117, P0 ;  /* 0x000000017c7e7824 */ /* 0x000fe200000e0675 */
[----:B------:R-:W-:Y:S01]  /*29e0*/  IADD3 R20, P0, R100, R120, RZ ;  /* 0x0000007864147210 */ /* 0x000fe20007f1e0ff */
[----:B------:R-:W-:Y:S01]  /*29f0*/  IMAD.IADD R122, R121, 0x1, R5 ;  /* 0x00000001797a7824 */ /* 0x000fe200078e0205 */
[----:B------:R-:W-:Y:S01]  /*2a00*/  LOP3.LUT R6, R7, R164, RZ, 0x3c, !PT ;  /* 0x000000a407067212 */ /* 0x000fe200078e3cff */
[----:B------:R-:W-:Y:S01]  /*2a10*/  IMAD.IADD R15, R101, 0x1, R15 ;  /* 0x00000001650f7824 */ /* 0x000fe200078e020f */
[----:B------:R-:W-:Y:S01]  /*2a20*/  SHF.R.S32.HI R154, RZ, 0x1f, R8 ;  /* 0x0000001fff9a7819 */ /* 0x000fe20000011408 */
[----:B------:R-:W-:Y:S01]  /*2a30*/  IMAD.X R128, R126, 0x1, R117, P1 ;  /* 0x000000017e807824 */ /* 0x000fe200008e0675 */
[----:B------:R-:W-:Y:S01]  /*2a40*/  SHF.R.S32.HI R151, RZ, 0x1f, R14 ;  /* 0x0000001fff977819 */ /* 0x000fe2000001140e */
[----:B------:R-:W-:Y:S01]  /*2a50*/  IMAD R7, R115, 0xb0, RZ ;  /* 0x000000b073077824 */ /* 0x000fe200078e02ff */
[----:B------:R-:W-:Y:S01]  /*2a60*/  SHF.R.S32.HI R150, RZ, 0x1f, R12 ;  /* 0x0000001fff967819 */ /* 0x000fe2000001140c */
[----:B------:R-:W-:Y:S01]  /*2a70*/  IMAD.SHL.U32 R31, R114, 0x20, RZ ;  /* 0x00000020721f7824 */ /* 0x000fe200078e00ff */
[----:B------:R-:W-:Y:S01]  /*2a80*/  IADD3 R14, P1, R100, 0x40, RZ ;  /* 0x00000040640e7810 */ /* 0x000fe20007f3e0ff */
[C---:B------:R-:W-:Y:S01]  /*2a90*/  IMAD.SHL.U32 R30, R114.reuse, 0x40, RZ ;  /* 0x00000040721e7824 */ /* 0x040fe200078e00ff */
[----:B------:R-:W-:Y:S01]  /*2aa0*/  IADD3 R133, P2, R129, R116, RZ ;  /* 0x0000007481857210 */ /* 0x000fe20007f5e0ff */
[----:B------:R-:W-:Y:S01]  /*2ab0*/  IMAD.SHL.U32 R29, R114, 0x80, RZ ;  /* 0x00000080721d7824 */ /* 0x000fe200078e00ff */
[----:B------:R-:W-:Y:S01]  /*2ac0*/  IADD3 R12, P3, R20, 0x40, RZ ;  /* 0x00000040140c7810 */ /* 0x000fe20007f7e0ff */
[----:B------:R-:W-:Y:S01]  /*2ad0*/  IMAD.WIDE.U32 R110, R147, R114, R110 ;  /* 0x00000072936e7225 */ /* 0x000fe200078e006e */
[----:B------:R-:W-:-:S03]  /*2ae0*/  LOP3.LUT R21, R9, 0xfffffff8, RZ, 0xc0, !PT ;  /* 0xfffffff809157812 */ /* 0x000fc600078ec0ff */
[----:B------:R-:W-:-:S04]  /*2af0*/  IMAD.WIDE.U32 R112, R147, R114, R112 ;  /* 0x0000007293707225 */ /* 0x000fc800078e0070 */
[C---:B------:R-:W-:Y:S02]  /*2b00*/  VIADD R26, R22.reuse, 0x40 ;  /* 0x00000040161a7836 */ /* 0x040fe40000000000 */
[----:B------:R-:W-:Y:S02]  /*2b10*/  VIADD R8, R22, 0xa0 ;  /* 0x000000a016087836 */ /* 0x000fe40000000000 */
[----:B------:R-:W-:-:S04]  /*2b20*/  IMAD.WIDE.U32 R104, R147, R108, R104 ;  /* 0x0000006c93687225 */ /* 0x000fc800078e0068 */
[----:B------:R-:W-:-:S04]  /*2b30*/  IMAD.WIDE.U32 R106, R147, R108, R106 ;  /* 0x0000006c936a7225 */ /* 0x000fc800078e006a */
[----:B------:R-:W-:-:S04]  /*2b40*/  IMAD.WIDE.U32 R114, R114, 0xb0, RZ ;  /* 0x000000b072727825 */ /* 0x000fc800078e00ff */
[----:B------:R-:W-:Y:S02]  /*2b50*/  IMAD.SHL.U32 R43, R13, 0x2, RZ ;  /* 0x000000020d2b7824 */ /* 0x000fe400078e00ff */
[----:B------:R-:W-:Y:S01]  /*2b60*/  IMAD.WIDE.U32 R108, R108, 0xb0, RZ ;  /* 0x000000b06c6c7825 */ /* 0x000fe200078e00ff */
[----:B------:R-:W-:-:S03]  /*2b70*/  SHF.R.S32.HI R152, RZ, 0x1f, R26 ;  /* 0x0000001fff987819 */ /* 0x000fc6000001141a */
[----:B------:R-:W-:Y:S01]  /*2b80*/  IMAD.X R13, R122, 0x1, R15, P0 ;  /* 0x000000017a0d7824 */ /* 0x000fe200000e060f */
[----:B------:R-:W-:Y:S01]  /*2b90*/  SHF.R.S32.HI R148, RZ, 0x1f, R8 ;  /* 0x0000001fff947819 */ /* 0x000fe20000011408 */
[----:B------:R-:W-:Y:S01]  /*2ba0*/  IMAD.IADD R141, R141, 0x1, R6 ;  /* 0x000000018d8d7824 */ /* 0x000fe200078e0206 */
[----:B------:R-:W-:Y:S01]  /*2bb0*/  ISETP.GE.AND P0, PT, R16, UR4, PT ;  /* 0x0000000410007c0c */ /* 0x000fe2000bf06270 */
[----:B------:R-:W-:Y:S01]  /*2bc0*/  IMAD.IADD R134, R115, 0x1, R7 ;  /* 0x0000000173867824 */ /* 0x000fe200078e0207 */
[----:B------:R-:W-:Y:S01]  /*2bd0*/  SHF.R.S32.HI R9, RZ, 0x3, R9 ;  /* 0x00000003ff097819 */ /* 0x000fe20000011409 */
[----:B------:R-:W-:Y:S01]  /*2be0*/  IMAD.IADD R28, R105, 0x1, R27 ;  /* 0x00000001691c7824 */ /* 0x000fe200078e021b */
[----:B------:R-:W-:Y:S01]  /*2bf0*/  SHF.R.S32.HI R8, RZ, 0x1f, R21 ;  /* 0x0000001fff087819 */ /* 0x000fe20000011415 */
[----:B------:R-:W-:Y:S01]  /*2c00*/  IMAD.X R11, RZ, RZ, R15, P1 ;  /* 0x000000ffff0b7224 */ /* 0x000fe200008e060f */
[----:B------:R-:W-:Y:S01]  /*2c10*/  ISETP.GE.AND P1, PT, R221, UR4, PT ;  /* 0x00000004dd007c0c */ /* 0x000fe2000bf26270 */
[----:B------:R-:W-:-:S02]  /*2c20*/  IMAD.IADD R143, R143, 0x1, R4 ;  /* 0x000000018f8f7824 */ /* 0x000fc400078e0204 */
[----:B------:R-:W-:Y:S02]  /*2c30*/  IMAD.IADD R135, R109, 0x1, R135 ;  /* 0x000000016d877824 */ /* 0x000fe400078e0287 */
[----:B------:R-:W-:Y:S02]  /*2c40*/  IMAD.IADD R27, R27, 0x1, R107 ;  /* 0x000000011b1b7824 */ /* 0x000fe400078e026b */
[----:B------:R-:W-:Y:S02]  /*2c50*/  IMAD.IADD R26, R111, 0x1, R3 ;  /* 0x000000016f1a7824 */ /* 0x000fe400078e0203 */
[----:B------:R-:W-:Y:S02]  /*2c60*/  IMAD.IADD R10, R3, 0x1, R113 ;  /* 0x00000001030a7824 */ /* 0x000fe400078e0271 */
[----:B------:R-:W-:Y:S02]  /*2c70*/  IMAD.X R132, R128, 0x1, R117, P2 ;  /* 0x0000000180847824 */ /* 0x000fe400010e0675 */
[----:B------:R-:W-:-:S02]  /*2c80*/  IMAD.X R7, RZ, RZ, R13, P3 ;  /* 0x000000ffff077224 */ /* 0x000fc400018e060d */
[----:B------:R-:W-:Y:S01]  /*2c90*/  IMAD.IADD R6, R103, 0x1, R45 ;  /* 0x0000000167067824 */ /* 0x000fe200078e022d */
[----:B------:R-:W-:Y:S06]  /*2ca0*/  @!P6 BAR.SYNC.DEFER_BLOCKING 0x9, 0x100 ;  /* 0x024400000000eb1d */ /* 0x000fec0000010000 */
.L_x_550:
[----:B--2---:R-:W2:Y:S01]  /*2cb0*/  LDL R0, [R1+0x4c] ;  /* 0x00004c0001007983 */ /* 0x004ea20000100800 */
[----:B0-----:R-:W0:Y:S03]  /*2cc0*/  LDC R92, c[0x0][0x3f4] ;  /* 0x0000fd00ff5c7b82 */ /* 0x001e260000000800 */
[----:B---34-:R-:W3:Y:S01]  /*2cd0*/  LDL.LU R51, [R1] ;  /* 0x0000000001337983 */ /* 0x018ee20000300800 */
[----:B------:R-:W-:Y:S01]  /*2ce0*/  VIADD R24, R24, 0xffffffff ;  /* 0xffffffff18187836 */ /* 0x000fe20000000000 */
[----:B------:R-:W-:Y:S05]  /*2cf0*/  YIELD ;  /* 0x0000000000007946 */ /* 0x000fea0003800000 */
[----:B------:R-:W-:Y:S01]  /*2d00*/  ISETP.GT.AND P3, PT, R24, R130, PT ;  /* 0x000000821800720c */ /* 0x000fe20003f64270 */
[----:B------:R-:W-:Y:S01]  /*2d10*/  BSSY B0, `(.L_x_427) ;  /* 0x0000924000007945 */ /* 0x000fe20003800000 */
[----:B0-----:R-:W-:Y:S01]  /*2d20*/  ISETP.GE.AND P2, PT, R92, 0x1, PT ;  /* 0x000000015c00780c */ /* 0x001fe20003f46270 */
[----:B--2---:R-:W-:Y:S01]  /*2d30*/  IMAD R5, R23, 0x5800, R0 ;  /* 0x0000580017057824 */ /* 0x004fe200078e0200 */
[----:B---3--:R-:W-:-:S03]  /*2d40*/  LOP3.LUT R51, R51, 0xffffffef, RZ, 0xc0, !PT ;  /* 0xffffffef33337812 */ /* 0x008fc600078ec0ff */
[----:B------:R-:W-:-:S06]  /*2d50*/  IMAD R5, R5, 0x2, R2 ;  /* 0x0000000205057824 */ /* 0x000fcc00078e0202 */
[----:B------:R-:W-:-:S05]  /*2d60*/  @P3 LOP3.LUT R51, R51, 0x10, RZ, 0xfc, !PT ;  /* 0x0000001033333812 */ /* 0x000fca00078efcff */
[----:B------:R0:W-:Y:S01]  /*2d70*/  STL [R1], R51 ;  /* 0x0000003301007387 */ /* 0x0001e20000100800 */
[----:B------:R-:W-:Y:S05]  /*2d80*/  @!P2 BRA `(.L_x_428) ;  /* 0x000000880018a947 */ /* 0x000fea0003800000 */
[----:B------:R-:W-:Y:S01]  /*2d90*/  ULDC.U8 UR4, c[0x0][0x410] ;  /* 0x0001040000047ab9 */ /* 0x000fe20000000000 */
[----:B------:R-:W-:Y:S01]  /*2da0*/  SHF.R.S32.HI R3, RZ, 0x1f, R24 ;  /* 0x0000001fff037819 */ /* 0x000fe20000011418 */
[-C--:B------:R-:W-:Y:S01]  /*2db0*/  IMAD R4, R135, R24.reuse, RZ ;  /* 0x0000001887047224 */ /* 0x080fe200078e02ff */
[----:B------:R-:W-:Y:S01]  /*2dc0*/  ISETP.NE.AND P2, PT, RZ, UR4, PT ;  /* 0x00000004ff007c0c */ /* 0x000fe2000bf45270 */
[-C--:B------:R-:W-:Y:S02]  /*2dd0*/  IMAD R0, R41, R24.reuse, RZ ;  /* 0x0000001829007224 */ /* 0x080fe400078e02ff */
[----:B------:R-:W-:Y:S02]  /*2de0*/  IMAD R44, R134, R24, RZ ;  /* 0x00000018862c7224 */ /* 0x000fe400078e02ff */
[----:B------:R-:W-:Y:S02]  /*2df0*/  IMAD R45, R3, R108, R4 ;  /* 0x0000006c032d7224 */ /* 0x000fe400078e0204 */
[----:B------:R-:W-:-:S02]  /*2e00*/  IMAD R4, R24, -0xb0, R25 ;  /* 0xffffff5018047824 */ /* 0x000fc400078e0219 */
[C---:B------:R-:W-:Y:S02]  /*2e10*/  IMAD R93, R3.reuse, R156, R0 ;  /* 0x0000009c035d7224 */ /* 0x040fe400078e0200 */
[----:B------:R-:W-:Y:S01]  /*2e20*/  IMAD R47, R3, R114, R44 ;  /* 0x00000072032f7224 */ /* 0x000fe200078e022c */
[----:B------:R-:W-:Y:S01]  /*2e30*/  VIMNMX R4, R4, 0xb0, PT ;  /* 0x000000b004047848 */ /* 0x000fe20003fe0100 */
[----:B------:R-:W-:-:S04]  /*2e40*/  IMAD.WIDE.U32 R136, R156, R24, RZ ;  /* 0x000000189c887225 */ /* 0x000fc800078e00ff */
[----:B------:R-:W-:-:S04]  /*2e50*/  IMAD.WIDE.U32 R96, R108, R24, RZ ;  /* 0x000000186c607225 */ /* 0x000fc800078e00ff */
[----:B------:R-:W-:-:S04]  /*2e60*/  IMAD.WIDE.U32 R94, R114, R24, RZ ;  /* 0x00000018725e7225 */ /* 0x000fc800078e00ff */
[----:B------:R-:W-:Y:S02]  /*2e70*/  IMAD.IADD R93, R137, 0x1, R93 ;  /* 0x00000001895d7824 */ /* 0x000fe400078e025d */
[----:B------:R-:W-:Y:S02]  /*2e80*/  IMAD.IADD R3, R97, 0x1, R45 ;  /* 0x0000000161037824 */ /* 0x000fe400078e022d */
[----:B------:R-:W-:Y:S01]  /*2e90*/  IMAD.IADD R0, R95, 0x1, R47 ;  /* 0x000000015f007824 */ /* 0x000fe200078e022f */
[----:B------:R-:W-:Y:S06]  /*2ea0*/  @!P2 BRA `(.L_x_429) ;  /* 0x000000400088a947 */ /* 0x000fec0003800000 */
[----:B------:R-:W-:Y:S01]  /*2eb0*/  ISETP.GE.AND P3, PT, R22, R4, PT ;  /* 0x000000041600720c */ /* 0x000fe20003f66270 */
[----:B------:R-:W-:Y:S01]  /*2ec0*/  BSSY B1, `(.L_x_430) ;  /* 0x000001c000017945 */ /* 0x000fe20003800000 */
[----:B------:R-:W-:Y:S02]  /*2ed0*/  CS2R R80, SRZ ;  /* 0x0000000000507805 */ /* 0x000fe4000001ff00 */
[----:B------:R-:W-:Y:S02]  /*2ee0*/  CS2R R88, SRZ ;  /* 0x0000000000587805 */ /* 0x000fe4000001ff00 */
[----:B------:R-:W-:Y:S02]  /*2ef0*/  CS2R R98, SRZ ;  /* 0x0000000000627805 */ /* 0x000fe4000001ff00 */
[----:B------:R-:W-:Y:S02]  /*2f00*/  CS2R R90, SRZ ;  /* 0x00000000005a7805 */ /* 0x000fe4000001ff00 */
[----:B------:R-:W-:-:S03]  /*2f10*/  CS2R R138, SRZ ;  /* 0x00000000008a7805 */ /* 0x000fc6000001ff00 */
[----:B------:R-:W-:Y:S05]  /*2f20*/  @P3 BRA `(.L_x_431) ;  /* 0x0000000000543947 */ /* 0x000fea0003800000 */
[----:B------:R-:W-:Y:S01]  /*2f30*/  IADD3 R45, P2, R104, R96, RZ ;  /* 0x00000060682d7210 */ /* 0x000fe20007f5e0ff */
[----:B------:R-:W-:Y:S01]  /*2f40*/  ULDC.64 UR4, c[0x0][0x3e8] ;  /* 0x0000fa0000047ab9 */ /* 0x000fe20000000a00 */
[----:B------:R-:W-:Y:S02]  /*2f50*/  CS2R R98, SRZ ;  /* 0x0000000000627805 */ /* 0x000fe4000001ff00 */
[----:B------:R-:W-:Y:S01]  /*2f60*/  CS2R R138, SRZ ;  /* 0x00000000008a7805 */ /* 0x000fe2000001ff00 */
[----:B------:R-:W-:Y:S01]  /*2f70*/  ULDC.64 UR6, c[0x0][0x208] ;  /* 0x0000820000067ab9 */ /* 0x000fe20000000a00 */
[----:B------:R-:W-:Y:S01]  /*2f80*/  IMAD.X R46, R3, 0x1, R28, P2 ;  /* 0x00000001032e7824 */ /* 0x000fe200010e061c */
[----:B------:R-:W-:-:S05]  /*2f90*/  IADD3 R47, P2, R110, R94, RZ ;  /* 0x0000005e6e2f7210 */ /* 0x000fca0007f5e0ff */
[----:B------:R-:W-:Y:S01]  /*2fa0*/  IMAD.X R48, R0, 0x1, R26, P2 ;  /* 0x0000000100307824 */ /* 0x000fe200010e061a */
[----:B------:R-:W-:-:S04]  /*2fb0*/  LEA R44, P2, R45, UR4, 0x1 ;  /* 0x000000042d2c7c11 */ /* 0x000fc8000f8408ff */
[----:B------:R-:W-:Y:S01]  /*2fc0*/  LEA.HI.X R45, R45, UR5, R46, 0x1, P2 ;  /* 0x000000052d2d7c11 */ /* 0x000fe200090f0c2e */
[----:B------:R-:W-:Y:S02]  /*2fd0*/  ULDC.64 UR4, c[0x0][0x400] ;  /* 0x0001000000047ab9 */ /* 0x000fe40000000a00 */
[----:B------:R-:W-:-:S04]  /*2fe0*/  LEA R46, P2, R47, UR4, 0x1 ;  /* 0x000000042f2e7c11 */ /* 0x000fc8000f8408ff */
[----:B------:R-:W-:Y:S02]  /*2ff0*/  LEA.HI.X R47, R47, UR5, R48, 0x1, P2 ;  /* 0x000000052f2f7c11 */ /* 0x000fe400090f0c30 */
[----:B------:R-:W-:Y:S02]  /*3000*/  ISETP.GE.AND P2, PT, R18, R92, PT ;  /* 0x0000005c1200720c */ /* 0x000fe40003f46270 */
[----:B------:R-:W-:Y:S02]  /*3010*/  CS2R R88, SRZ ;  /* 0x0000000000587805 */ /* 0x000fe4000001ff00 */
[----:B------:R-:W-:-:S09]  /*3020*/  CS2R R90, SRZ ;  /* 0x00000000005a7805 */ /* 0x000fd2000001ff00 */
[----:B------:R1:W5:Y:S04]  /*3030*/  @!P2 LDG.E.64 R98, desc[UR6][R44.64] ;  /* 0x000000062c62a981 */ /* 0x000368000c1e1b00 */
[----:B------:R1:W5:Y:S01]  /*3040*/  @!P2 LDG.E.64 R138, desc[UR6][R46.64] ;  /* 0x000000062e8aa981 */ /* 0x000362000c1e1b00 */
[----:B------:R-:W-:-:S13]  /*3050*/  ISETP.GE.AND P2, PT, R220, R92, PT ;  /* 0x0000005cdc00720c */ /* 0x000fda0003f46270 */
[----:B------:R1:W5:Y:S04]  /*3060*/  @!P2 LDG.E.64 R88, desc[UR6][R44.64+0x40] ;  /* 0x000040062c58a981 */ /* 0x000368000c1e1b00 */
[----:B------:R1:W5:Y:S02]  /*3070*/  @!P2 LDG.E.64 R90, desc[UR6][R46.64+0x40] ;  /* 0x000040062e5aa981 */ /* 0x000364000c1e1b00 */
.L_x_431:
[----:B------:R-:W-:Y:S05]  /*3080*/  BSYNC B1 ;  /* 0x0000000000017941 */ /* 0x000fea0003800000 */
.L_x_430:
[----:B------:R-:W-:Y:S01]  /*3090*/  VIADD R48, R22, 0x20 ;  /* 0x0000002016307836 */ /* 0x000fe20000000000 */
[----:B------:R-:W-:Y:S01]  /*30a0*/  BSSY B1, `(.L_x_432) ;  /* 0x0000029000017945 */ /* 0x000fe20003800000 */
[----:B-1---5:R-:W-:Y:S01]  /*30b0*/  IMAD.MOV.U32 R44, RZ, RZ, R88 ;  /* 0x000000ffff2c7224 */ /* 0x022fe200078e0058 */
[----:B------:R-:W-:Y:S01]  /*30c0*/  CS2R R84, SRZ ;  /* 0x0000000000547805 */ /* 0x000fe2000001ff00 */
[----:B------:R-:W-:Y:S01]  /*30d0*/  IMAD.MOV.U32 R45, RZ, RZ, R89 ;  /* 0x000000ffff2d7224 */ /* 0x000fe200078e0059 */
[----:B------:R-:W-:Y:S01]  /*30e0*/  ISETP.GE.AND P4, PT, R48, R4, PT ;  /* 0x000000043000720c */ /* 0x000fe20003f86270 */
[----:B------:R-:W-:Y:S01]  /*30f0*/  IMAD.MOV.U32 R46, RZ, RZ, R98 ;  /* 0x000000ffff2e7224 */ /* 0x000fe200078e0062 */
[----:B------:R-:W-:Y:S01]  /*3100*/  PRMT R155, R155, 0x5410, R44 ;  /* 0x000054109b9b7816 */ /* 0x000fe2000000002c */
[----:B------:R-:W-:Y:S01]  /*3110*/  IMAD.MOV.U32 R44, RZ, RZ, R99 ;  /* 0x000000ffff2c7224 */ /* 0x000fe200078e0063 */
[----:B------:R-:W-:Y:S01]  /*3120*/  PRMT R166, R166, 0x5410, R45 ;  /* 0x00005410a6a67816 */ /* 0x000fe2000000002d */
[----:B------:R-:W-:Y:S01]  /*3130*/  IMAD.MOV.U32 R45, RZ, RZ, R90 ;  /* 0x000000ffff2d7224 */ /* 0x000fe200078e005a */
[----:B------:R-:W-:Y:S01]  /*3140*/  PRMT R167, R167, 0x5410, R46 ;  /* 0x00005410a7a77816 */ /* 0x000fe2000000002e */
[----:B------:R-:W-:Y:S01]  /*3150*/  IMAD.MOV.U32 R47, RZ, RZ, R91 ;  /* 0x000000ffff2f7224 */ /* 0x000fe200078e005b */
[----:B------:R-:W-:-:S02]  /*3160*/  PRMT R185, R44, 0x7610, R185 ;  /* 0x000076102cb97816 */ /* 0x000fc400000000b9 */
[----:B------:R-:W-:Y:S02]  /*3170*/  CS2R R82, SRZ ;  /* 0x0000000000527805 */ /* 0x000fe4000001ff00 */
[----:B------:R-:W-:Y:S02]  /*3180*/  PRMT R204, R45, 0x7610, R204 ;  /* 0x000076102dcc7816 */ /* 0x000fe400000000cc */
[----:B------:R-:W-:Y:S02]  /*3190*/  CS2R R86, SRZ ;  /* 0x0000000000567805 */ /* 0x000fe4000001ff00 */
[----:B------:R-:W-:Y:S01]  /*31a0*/  PRMT R205, R47, 0x7610, R205 ;  /* 0x000076102fcd7816 */ /* 0x000fe200000000cd */
[----:B------:R-:W-:Y:S02]  /*31b0*/  IMAD.MOV.U32 R49, RZ, RZ, R138 ;  /* 0x000000ffff317224 */ /* 0x000fe400078e008a */
[----:B------:R-:W-:Y:S01]  /*31c0*/  IMAD.MOV.U32 R50, RZ, RZ, R139 ;  /* 0x000000ffff327224 */ /* 0x000fe200078e008b */
[----:B------:R-:W-:Y:S06]  /*31d0*/  @P4 BRA `(.L_x_433) ;  /* 0x0000000000544947 */ /* 0x000fec0003800000 */
[----:B------:R-:W-:Y:S01]  /*31e0*/  IADD3 R45, P2, P5, R104, R96, R37 ;  /* 0x00000060682d7210 */ /* 0x000fe20007d5e025 */
[----:B------:R-:W-:Y:S01]  /*31f0*/  ULDC.64 UR4, c[0x0][0x3e8] ;  /* 0x0000fa0000047ab9 */ /* 0x000fe20000000a00 */
[----:B------:R-:W-:Y:S02]  /*3200*/  CS2R R84, SRZ ;  /* 0x0000000000547805 */ /* 0x000fe4000001ff00 */
[----:B------:R-:W-:Y:S02]  /*3210*/  CS2R R86, SRZ ;  /* 0x0000000000567805 */ /* 0x000fe4000001ff00 */
[----:B------:R-:W-:Y:S01]  /*3220*/  IADD3.X R46, R28, R3, R40, P2, P5 ;  /* 0x000000031c2e7210 */ /* 0x000fe200017ea428 */
[----:B------:R-:W-:Y:S01]  /*3230*/  ULDC.64 UR6, c[0x0][0x208] ;  /* 0x0000820000067ab9 */ /* 0x000fe20000000a00 */
[----:B------:R-:W-:-:S04]  /*3240*/  IADD3 R47, P2, P5, R110, R94, R31 ;  /* 0x0000005e6e2f7210 */ /* 0x000fc80007d5e01f */
[----:B------:R-:W-:Y:S02]  /*3250*/  IADD3.X R48, R26, R0, R34, P2, P5 ;  /* 0x000000001a307210 */ /* 0x000fe400017ea422 */
        /* <DEDUP_REMOVED lines=13> */
.L_x_433:
[----:B------:R-:W-:Y:S05]  /*3330*/  BSYNC B1 ;  /* 0x0000000000017941 */ /* 0x000fea0003800000 */
.L_x_432:
[----:B------:R-:W-:Y:S01]  /*3340*/  VIADD R48, R22, 0x40 ;  /* 0x0000004016307836 */ /* 0x000fe20000000000 */
[----:B0-----:R-:W-:Y:S01]  /*3350*/  LOP3.LUT R51, R51, 0xfffffffb, RZ, 0xc0, !PT ;  /* 0xfffffffb33337812 */ /* 0x001fe200078ec0ff */
[----:B-1---5:R-:W-:Y:S01]  /*3360*/  IMAD.MOV.U32 R44, RZ, RZ, R80 ;  /* 0x000000ffff2c7224 */ /* 0x022fe200078e0050 */
[----:B------:R-:W-:Y:S01]  /*3370*/  BSSY B1, `(.L_x_434) ;  /* 0x000002e000017945 */ /* 0x000fe20003800000 */
        /* <DEDUP_REMOVED lines=13> */
[----:B------:R-:W-:Y:S02]  /*3450*/  PRMT R153, R153, 0x5410, R45 ;  /* 0x0000541099997816 */ /* 0x000fe4000000002d */
[----:B------:R-:W-:Y:S02]  /*3460*/  CS2R R76, SRZ ;  /* 0x00000000004c7805 */ /* 0x000fe4000001ff00 */
[----:B------:R-:W-:-:S02]  /*3470*/  @P2 LOP3.LUT R51, R51, 0x4, RZ, 0xfc, !PT ;  /* 0x0000000433332812 */ /* 0x000fc400078efcff */
[----:B------:R-:W-:Y:S02]  /*3480*/  CS2R R74, SRZ ;  /* 0x00000000004a7805 */ /* 0x000fe4000001ff00 */
[----:B------:R-:W-:Y:S02]  /*3490*/  PRMT R175, R46, 0x7610, R175 ;  /* 0x000076102eaf7816 */ /* 0x000fe400000000af */
[----:B------:R-:W-:Y:S02]  /*34a0*/  CS2R R78, SRZ ;  /* 0x00000000004e7805 */ /* 0x000fe4000001ff00 */
[----:B------:R-:W-:Y:S01]  /*34b0*/  PRMT R174, R47, 0x7610, R174 ;  /* 0x000076102fae7816 */ /* 0x000fe200000000ae */
[----:B------:R0:W-:Y:S01]  /*34c0*/  STL [R1], R51 ;  /* 0x0000003301007387 */ /* 0x0001e20000100800 */
        /* <DEDUP_REMOVED lines=24> */
.L_x_435:
[----:B------:R-:W-:Y:S05]  /*3650*/  BSYNC B1 ;  /* 0x0000000000017941 */ /* 0x000fea0003800000 */
.L_x_434:
[----:B------:R-:W-:Y:S01]  /*3660*/  IMAD.MOV.U32 R53, RZ, RZ, R51 ;  /* 0x000000ffff357224 */ /* 0x000fe200078e0033 */
[----:B------:R-:W-:Y:S01]  /*3670*/  BSSY B1, `(.L_x_436) ;  /* 0x0000039000017945 */ /* 0x000fe20003800000 */
[----:B0-----:R-:W-:Y:S01]  /*3680*/  VIADD R51, R22, 0x60 ;  /* 0x0000006016337836 */ /* 0x001fe20000000000 */
[----:B------:R-:W-:Y:S01]  /*3690*/  PRMT R206, R49, 0x7610, R206 ;  /* 0x0000761031ce7816 */ /* 0x000fe200000000ce */
[----:B-1---5:R-:W-:Y:S01]  /*36a0*/  IMAD.MOV.U32 R44, RZ, RZ, R72 ;  /* 0x000000ffff2c7224 */ /* 0x022fe200078e0048 */
[----:B------:R-:W-:Y:S01]  /*36b0*/  LOP3.LUT R53, R53, 0xfffffff7, RZ, 0xc0, !PT ;  /* 0xfffffff735357812 */ /* 0x000fe200078ec0ff */
        /* <DEDUP_REMOVED lines=15> */
[----:B------:R-:W-:Y:S01]  /*37b0*/  @P2 LOP3.LUT R53, R53, 0x8, RZ, 0xfc, !PT ;  /* 0x0000000835352812 */ /* 0x000fe200078efcff */
[----:B------:R-:W-:Y:S01]  /*37c0*/  IMAD.MOV.U32 R49, RZ, RZ, R78 ;  /* 0x000000ffff317224 */ /* 0x000fe200078e004e */
[----:B------:R-:W-:Y:S01]  /*37d0*/  PRMT R167, R47, 0x7610, R167 ;  /* 0x000076102fa77816 */ /* 0x000fe200000000a7 */
[----:B------:R-:W-:-:S02]  /*37e0*/  IMAD.MOV.U32 R48, RZ, RZ, R79 ;  /* 0x000000ffff307224 */ /* 0x000fc400078e004f */
[----:B------:R0:W-:Y:S01]  /*37f0*/  STL [R1], R53 ;  /* 0x0000003501007387 */ /* 0x0001e20000100800 */
[----:B------:R-:W-:Y:S05]  /*3800*/  @P2 BRA `(.L_x_437) ;  /* 0x00000000007c2947 */ /* 0x000fea0003800000 */
[----:B------:R-:W1:Y:S01]  /*3810*/  LDC.64 R44, c[0x0][0x3f8] ;  /* 0x0000fe00ff2c7b82 */ /* 0x000e620000000a00 */
[----:B------:R-:W-:Y:S01]  /*3820*/  IMAD.MOV.U32 R46, RZ, RZ, R96 ;  /* 0x000000ffff2e7224 */ /* 0x000fe200078e0060 */
[----:B------:R-:W-:Y:S01]  /*3830*/  ULDC.64 UR4, c[0x0][0x3e8] ;  /* 0x0000fa0000047ab9 */ /* 0x000fe20000000a00 */
[----:B------:R-:W-:Y:S01]  /*3840*/  IMAD.MOV.U32 R47, RZ, RZ, R3 ;  /* 0x000000ffff2f7224 */ /* 0x000fe200078e0003 */
[----:B------:R-:W-:Y:S02]  /*3850*/  CS2R R68, SRZ ;  /* 0x0000000000447805 */ /* 0x000fe4000001ff00 */
[----:B------:R-:W-:Y:S01]  /*3860*/  CS2R R70, SRZ ;  /* 0x0000000000467805 */ /* 0x000fe2000001ff00 */
[----:B------:R-:W-:Y:S01]  /*3870*/  ULDC.64 UR6, c[0x0][0x208] ;  /* 0x0000820000067ab9 */ /* 0x000fe20000000a00 */
[----:B-1----:R-:W-:-:S04]  /*3880*/  IMAD.WIDE.U32 R46, R44, 0x60, R46 ;  /* 0x000000602c2e7825 */ /* 0x002fc800078e002e */
[----:B------:R-:W-:Y:S01]  /*3890*/  IMAD R45, R45, 0x60, RZ ;  /* 0x000000602d2d7824 */ /* 0x000fe200078e02ff */
[----:B------:R-:W-:Y:S01]  /*38a0*/  IADD3 R51, P2, R104, R46, RZ ;  /* 0x0000002e68337210 */ /* 0x000fe20007f5e0ff */
[----:B------:R-:W-:-:S03]  /*38b0*/  IMAD.MOV.U32 R46, RZ, RZ, R94 ;  /* 0x000000ffff2e7224 */ /* 0x000fc600078e005e */
[----:B------:R-:W-:Y:S01]  /*38c0*/  IADD3.X R52, R28, R47, R45, P2, !PT ;  /* 0x0000002f1c347210 */ /* 0x000fe200017fe42d */
[----:B------:R-:W-:Y:S01]  /*38d0*/  IMAD.MOV.U32 R47, RZ, RZ, R0 ;  /* 0x000000ffff2f7224 */ /* 0x000fe200078e0000 */
[----:B------:R-:W1:Y:S02]  /*38e0*/  LDC.64 R44, c[0x0][0x408] ;  /* 0x00010200ff2c7b82 */ /* 0x000e640000000a00 */
[----:B-1----:R-:W-:-:S04]  /*38f0*/  IMAD.WIDE.U32 R46, R44, 0x60, R46 ;  /* 0x000000602c2e7825 */ /* 0x002fc800078e002e */
[----:B------:R-:W-:Y:S01]  /*3900*/  IMAD R45, R45, 0x60, RZ ;  /* 0x000000602d2d7824 */ /* 0x000fe200078e02ff */
[----:B------:R-:W-:-:S04]  /*3910*/  IADD3 R50, P2, R110, R46, RZ ;  /* 0x0000002e6e327210 */ /* 0x000fc80007f5e0ff */
[----:B------:R-:W-:Y:S02]  /*3920*/  IADD3.X R47, R26, R47, R45, P2, !PT ;  /* 0x0000002f1a2f7210 */ /* 0x000fe400017fe42d */
        /* <DEDUP_REMOVED lines=13> */
.L_x_437:
[----:B------:R-:W-:Y:S05]  /*3a00*/  BSYNC B1 ;  /* 0x0000000000017941 */ /* 0x000fea0003800000 */
.L_x_436:
[----:B-1----:R-:W-:Y:S01]  /*3a10*/  VIADD R47, R22, 0x80 ;  /* 0x00000080162f7836 */ /* 0x002fe20000000000 */
[----:B------:R-:W-:Y:S01]  /*3a20*/  BSSY B1, `(.L_x_438) ;  /* 0x000002a000017945 */ /* 0x000fe20003800000 */
[----:B------:R-:W-:Y:S01]  /*3a30*/  IMAD.MOV.U32 R46, RZ, RZ, R53 ;  /* 0x000000ffff2e7224 */ /* 0x000fe200078e0035 */
[----:B------:R-:W-:Y:S01]  /*3a40*/  PRMT R184, R49, 0x7610, R184 ;  /* 0x0000761031b87816 */ /* 0x000fe200000000b8 */
[----:B-----5:R-:W-:Y:S01]  /*3a50*/  IMAD.MOV.U32 R44, RZ, RZ, R64 ;  /* 0x000000ffff2c7224 */ /* 0x020fe200078e0040 */
[----:B------:R-:W-:Y:S01]  /*3a60*/  ISETP.GE.AND P2, PT, R47, R4, PT ;  /* 0x000000042f00720c */ /* 0x000fe20003f46270 */
[----:B------:R-:W-:Y:S01]  /*3a70*/  IMAD.MOV.U32 R45, RZ, RZ, R65 ;  /* 0x000000ffff2d7224 */ /* 0x000fe200078e0041 */
[----:B------:R-:W-:Y:S02]  /*3a80*/  LOP3.LUT R46, R46, 0xfffffffd, RZ, 0xc0, !PT ;  /* 0xfffffffd2e2e7812 */ /* 0x000fe400078ec0ff */
[----:B------:R-:W-:Y:S02]  /*3a90*/  CS2R R56, SRZ ;  /* 0x0000000000387805 */ /* 0x000fe4000001ff00 */
[----:B------:R-:W-:-:S02]  /*3aa0*/  PRMT R188, R48, 0x7610, R188 ;  /* 0x0000761030bc7816 */ /* 0x000fc400000000bc */
[----:B------:R-:W-:Y:S02]  /*3ab0*/  CS2R R48, SRZ ;  /* 0x0000000000307805 */ /* 0x000fe4000001ff00 */
[----:B------:R-:W-:Y:S02]  /*3ac0*/  PRMT R169, R44, 0x7610, R169 ;  /* 0x000076102ca97816 */ /* 0x000fe400000000a9 */
[----:B------:R-:W-:Y:S02]  /*3ad0*/  CS2R R60, SRZ ;  /* 0x00000000003c7805 */ /* 0x000fe4000001ff00 */
[----:B------:R-:W-:Y:S02]  /*3ae0*/  PRMT R168, R45, 0x7610, R168 ;  /* 0x000076102da87816 */ /* 0x000fe400000000a8 */
[----:B------:R-:W-:Y:S02]  /*3af0*/  CS2R R58, SRZ ;  /* 0x00000000003a7805 */ /* 0x000fe4000001ff00 */
[----:B------:R-:W-:-:S02]  /*3b00*/  CS2R R62, SRZ ;  /* 0x00000000003e7805 */ /* 0x000fc4000001ff00 */
[----:B0-----:R-:W-:Y:S02]  /*3b10*/  CS2R R52, SRZ ;  /* 0x0000000000347805 */ /* 0x001fe4000001ff00 */
[----:B------:R-:W-:Y:S02]  /*3b20*/  CS2R R50, SRZ ;  /* 0x0000000000327805 */ /* 0x000fe4000001ff00 */
[----:B------:R-:W-:Y:S02]  /*3b30*/  @P2 LOP3.LUT R46, R46, 0x2, RZ, 0xfc, !PT ;  /* 0x000000022e2e2812 */ /* 0x000fe400078efcff */
[----:B------:R-:W-:-:S03]  /*3b40*/  CS2R R54, SRZ ;  /* 0x0000000000367805 */ /* 0x000fc6000001ff00 */
[----:B------:R0:W-:Y:S01]  /*3b50*/  STL [R1], R46 ;  /* 0x0000002e01007387 */ /* 0x0001e20000100800 */
[----:B------:R-:W-:Y:S05]  /*3b60*/  @P2 BRA `(.L_x_439) ;  /* 0x0000000000542947 */ /* 0x000fea0003800000 */
        /* <DEDUP_REMOVED lines=8> */
[----:B0-----:R-:W-:-:S04]  /*3bf0*/  LEA R46, P2, R44, UR4, 0x1 ;  /* 0x000000042c2e7c11 */ /* 0x001fc8000f8408ff */
        /* <DEDUP_REMOVED lines=12> */
.L_x_439:
[----:B------:R-:W-:Y:S05]  /*3cc0*/  BSYNC B1 ;  /* 0x0000000000017941 */ /* 0x000fea0003800000 */
.L_x_438:
[----:B-1----:R-:W-:Y:S01]  /*3cd0*/  VIADD R44, R22, 0xa0 ;  /* 0x000000a0162c7836 */ /* 0x002fe20000000000 */
[----:B------:R-:W-:Y:S04]  /*3ce0*/  BSSY B1, `(.L_x_440) ;  /* 0x0000020000017945 */ /* 0x000fe80003800000 */
[----:B------:R-:W-:-:S13]  /*3cf0*/  ISETP.GE.AND P5, PT, R44, R4, PT ;  /* 0x000000042c00720c */ /* 0x000fda0003fa6270 */
        /* <DEDUP_REMOVED lines=10> */
[----:B------:R-:W-:-:S04]  /*3da0*/  IADD3 R3, P2, R104, R96, RZ ;  /* 0x0000006068037210 */ /* 0x000fc80007f5e0ff */
[----:B------:R-:W-:Y:S02]  /*3db0*/  IADD3.X R96, R28, R97, R45, P2, !PT ;  /* 0x000000611c607210 */ /* 0x000fe400017fe42d */
        /* <DEDUP_REMOVED lines=8> */
[----:B0-----:R-:W-:-:S04]  /*3e40*/  LEA R46, P2, R0, UR4, 0x1 ;  /* 0x00000004002e7c11 */ /* 0x001fc8000f8408ff */
        /* <DEDUP_REMOVED lines=9> */
.L_x_441:
[----:B------:R-:W-:Y:S05]  /*3ee0*/  BSYNC B1 ;  /* 0x0000000000017941 */ /* 0x000fea0003800000 */
.L_x_440:
[----:B------:R-:W-:Y:S01]  /*3ef0*/  IMAD.MOV.U32 R0, RZ, RZ, R68 ;  /* 0x000000ffff007224 */ /* 0x000fe200078e0044 */
[----:B------:R-:W-:Y:S01]  /*3f00*/  ISETP.NE.AND P2, PT, R224, 0x3, PT ;  /* 0x00000003e000780c */ /* 0x000fe20003f45270 */
[----:B------:R-:W-:Y:S02]  /*3f10*/  IMAD.MOV.U32 R3, RZ, RZ, R69 ;  /* 0x000000ffff037224 */ /* 0x000fe400078e0045 */
[----:B-1----:R-:W-:Y:S01]  /*3f20*/  IMAD.MOV.U32 R44, RZ, RZ, R66 ;  /* 0x000000ffff2c7224 */ /* 0x002fe200078e0042 */
[----:B------:R-:W-:Y:S01]  /*3f30*/  PRMT R200, R0, 0x7610, R200 ;  /* 0x0000761000c87816 */ /* 0x000fe200000000c8 */
[----:B-----5:R-:W-:Y:S01]  /*3f40*/  IMAD.MOV.U32 R0, RZ, RZ, R57 ;  /* 0x000000ffff007224 */ /* 0x020fe200078e0039 */
[----:B------:R-:W-:Y:S01]  /*3f50*/  PRMT R201, R3, 0x7610, R201 ;  /* 0x0000761003c97816 */ /* 0x000fe200000000c9 */
[----:B------:R-:W-:Y:S01]  /*3f60*/  IMAD.MOV.U32 R3, RZ, RZ, R70 ;  /* 0x000000ffff037224 */ /* 0x000fe200078e0046 */
        /* <DEDUP_REMOVED lines=31> */
[----:B------:R-:W-:Y:S01]  /*4160*/  PRMT R96, R0, 0x7610, R96 ;  /* 0x0000761000607816 */ /* 0x000fe20000000060 */
[----:B------:R-:W-:Y:S01]  /*4170*/  IMAD.MOV.U32 R0, RZ, RZ, R55 ;  /* 0x000000ffff007224 */ /* 0x000fe200078e0037 */
[----:B------:R-:W-:Y:S01]  /*4180*/  PRMT R97, R3, 0x7610, R97 ;  /* 0x0000761003617816 */ /* 0x000fe20000000061 */
[----:B------:R-:W-:-:S03]  /*4190*/  IMAD.MOV.U32 R3, RZ, RZ, R54 ;  /* 0x000000ffff037224 */ /* 0x000fc600078e0036 */
[----:B------:R-:W-:Y:S02]  /*41a0*/  PRMT R195, R0, 0x7610, R195 ;  /* 0x0000761000c37816 */ /* 0x000fe400000000c3 */
[----:B------:R-:W-:Y:S01]  /*41b0*/  PRMT R193, R3, 0x7610, R193 ;  /* 0x0000761003c17816 */ /* 0x000fe200000000c1 */
[----:B------:R-:W-:Y:S06]  /*41c0*/  @!P2 BRA `(.L_x_442) ;  /* 0x000000000004a947 */ /* 0x000fec0003800000 */
[----:B------:R-:W-:Y:S01]  /*41d0*/  BPT.TRAP 0x1 ;  /* 0x000000040000795c */ /* 0x000fe20000300000 */
.L_x_442:
[----:B------:R-:W-:Y:S01]  /*41e0*/  IMAD R3, R23, 0x8, R2 ;  /* 0x0000000817037824 */ /* 0x000fe200078e0202 */
[----:B------:R-:W-:Y:S01]  /*41f0*/  SHF.L.U32 R0, R223, 0x1f, RZ ;  /* 0x0000001fdf007819 */ /* 0x000fe200000006ff */
[----:B------:R-:W-:Y:S03]  /*4200*/  BSSY B1, `(.L_x_443) ;  /* 0x0000003000017945 */ /* 0x000fe60003800000 */
[----:B------:R-:W1:Y:S02]  /*4210*/  SYNCS.PHASECHK.TRANS64.TRYWAIT P6, [R3+URZ+0x34890], R0 ;  /* 0x03489000030075a7 */ /* 0x000e6400080c017f */
[----:B-1----:R-:W-:Y:S05]  /*4220*/  @!P6 BRA `(.L_x_444) ;  /* 0x000002400080e947 */ /* 0x002fea0003800000 */
.L_x_803:
[----:B------:R-:W-:Y:S05]  /*4230*/  BSYNC B1 ;  /* 0x0000000000017941 */ /* 0x000fea0003800000 */
.L_x_443:
[----:B------:R-:W-:Y:S04]  /*4240*/  BSSY B1, `(.L_x_445) ;  /* 0x0000079000017945 */ /* 0x000fe80003800000 */
[----:B------:R-:W-:Y:S05]  /*4250*/  @P3 BRA `(.L_x_446) ;  /* 0x0000000400dc3947 */ /* 0x000fea0003800000 */
[----:B------:R-:W-:Y:S01]  /*4260*/  IADD3 R179, P3, R120, R136, RZ ;  /* 0x0000008878b37210 */ /* 0x000fe20007f7e0ff */
[----:B------:R-:W-:Y:S04]  /*4270*/  BSSY B2, `(.L_x_447) ;  /* 0x000003b000027945 */ /* 0x000fe80003800000 */
[----:B------:R-:W-:Y:S01]  /*4280*/  IMAD.X R180, R93, 0x1, R122, P3 ;  /* 0x000000015db47824 */ /* 0x000fe200018e067a */
[----:B------:R-:W-:Y:S07]  /*4290*/  @P0 BRA `(.L_x_448) ;  /* 0x0000000000e00947 */ /* 0x000fee0003800000 */
[----:B0-----:R0:W2:Y:S01]  /*42a0*/  LDS.128 R44, [R5+0x1e400] ;  /* 0x01e40000052c7984 */ /* 0x0010a20000000c00 */
[----:B------:R-:W-:Y:S01]  /*42b0*/  ISETP.GE.AND P3, PT, R18, R92, PT ;  /* 0x0000005c1200720c */ /* 0x000fe20003f66270 */
[----:B------:R-:W-:-:S12]  /*42c0*/  BSSY B3, `(.L_x_449) ;  /* 0x000002e000037945 */ /* 0x000fd80003800000 */
[----:B0-----:R-:W-:Y:S05]  /*42d0*/  @P3 BRA `(.L_x_450) ;  /* 0x0000000000b03947 */ /* 0x001fea0003800000 */
[--C-:B------:R-:W-:Y:S02]  /*42e0*/  SHF.R.U64 R94, R98, 0x10, R99.reuse ;  /* 0x00000010625e7819 */ /* 0x100fe40000001263 */
[----:B------:R-:W-:Y:S02]  /*42f0*/  SHF.R.U32.HI R95, RZ, 0x10, R99 ;  /* 0x00000010ff5f7819 */ /* 0x000fe40000011663 */
[----:B------:R-:W-:Y:S02]  /*4300*/  SHF.R.U64 R99, R138, 0x10, R139 ;  /* 0x000000108a637819 */ /* 0x000fe4000000128b */
[----:B------:R-:W-:Y:S02]  /*4310*/  PRMT R94, R167, 0x5432, R94 ;  /* 0x00005432a75e7816 */ /* 0x000fe4000000005e */
[----:B------:R-:W-:Y:S02]  /*4320*/  PRMT R99, R186, 0x5410, R99 ;  /* 0x00005410ba637816 */ /* 0x000fe40000000063 */
[----:B------:R-:W-:-:S02]  /*4330*/  SHF.R.U32.HI R138, RZ, 0x10, R139 ;  /* 0x00000010ff8a7819 */ /* 0x000fc4000001168b */
[C---:B--2---:R-:W-:Y:S01]  /*4340*/  LOP3.LUT R139, R45.reuse, 0xffff0000, RZ, 0xc0, !PT ;  /* 0xffff00002d8b7812 */ /* 0x044fe200078ec0ff */
[----:B------:R-:W-:Y:S01]  /*4350*/  IMAD.U32 R45, R45, 0x10000, RZ ;  /* 0x000100002d2d7824 */ /* 0x000fe200078e00ff */
[----:B------:R-:W-:Y:S02]  /*4360*/  LOP3.LUT R186, R99, 0xffff0000, RZ, 0xc0, !PT ;  /* 0xffff000063ba7812 */ /* 0x000fe400078ec0ff */
[C---:B------:R-:W-:Y:S01]  /*4370*/  LOP3.LUT R98, R94.reuse, 0xffff0000, RZ, 0xc0, !PT ;  /* 0xffff00005e627812 */ /* 0x040fe200078ec0ff */
[----:B------:R-:W-:Y:S01]  /*4380*/  IMAD.U32 R94, R94, 0x10000, RZ ;  /* 0x000100005e5e7824 */ /* 0x000fe200078e00ff */
[----:B------:R-:W-:Y:S01]  /*4390*/  PRMT R138, R168, 0x5432, R138 ;  /* 0x00005432a88a7816 */ /* 0x000fe2000000008a */
[----:B------:R-:W-:Y:S01]  /*43a0*/  FMUL.FTZ R190, R139, R186 ;  /* 0x000000ba8bbe7220 */ /* 0x000fe20000410000 */
[----:B------:R-:W-:Y:S01]  /*43b0*/  PRMT R95, R185, 0x5410, R95 ;  /* 0x00005410b95f7816 */ /* 0x000fe2000000005f */
[-C--:B------:R-:W-:Y:S02]  /*43c0*/  FMUL.FTZ R139, R139, R98.reuse ;  /* 0x000000628b8b7220 */ /* 0x080fe40000410000 */
[----:B------:R-:W-:-:S02]  /*43d0*/  FFMA.FTZ R98, R45, R98, -R190 ;  /* 0x000000622d627223 */ /* 0x000fc400000108be */
[----:B------:R-:W-:Y:S01]  /*43e0*/  FFMA.FTZ R45, R45, R186, R139 ;  /* 0x000000ba2d2d7223 */ /* 0x000fe2000001008b */
[----:B------:R-:W-:Y:S01]  /*43f0*/  LOP3.LUT R186, R46, 0xffff0000, RZ, 0xc0, !PT ;  /* 0xffff00002eba7812 */ /* 0x000fe200078ec0ff */
[----:B------:R-:W-:Y:S02]  /*4400*/  IMAD.U32 R139, R138, 0x10000, RZ ;  /* 0x000100008a8b7824 */ /* 0x000fe400078e00ff */
[C---:B------:R-:W-:Y:S01]  /*4410*/  IMAD.U32 R185, R95.reuse, 0x10000, RZ ;  /* 0x000100005fb97824 */ /* 0x040fe200078e00ff */
[----:B------:R-:W-:Y:S01]  /*4420*/  LOP3.LUT R95, R95, 0xffff0000, RZ, 0xc0, !PT ;  /* 0xffff00005f5f7812 */ /* 0x000fe200078ec0ff */
[----:B------:R-:W-:Y:S01]  /*4430*/  FMUL.FTZ R187, R186, R139 ;  /* 0x0000008bbabb7220 */ /* 0x000fe20000410000 */
[----:B------:R-:W-:Y:S02]  /*4440*/  IMAD.U32 R46, R46, 0x10000, RZ ;  /* 0x000100002e2e7824 */ /* 0x000fe400078e00ff */
[-C--:B------:R-:W-:Y:S01]  /*4450*/  FMUL.FTZ R186, R186, R185.reuse ;  /* 0x000000b9baba7220 */ /* 0x080fe20000410000 */
[----:B------:R-:W-:Y:S01]  /*4460*/  F2FP.BF16.F32.PACK_AB R45, R45, R98 ;  /* 0x000000622d2d723e */ /* 0x000fe200000010ff */
[----:B------:R-:W-:-:S02]  /*4470*/  FFMA.FTZ R187, R46, R185, -R187 ;  /* 0x000000b92ebb7223 */ /* 0x000fc400000108bb */
[----:B------:R-:W-:Y:S01]  /*4480*/  FFMA.FTZ R186, R46, R139, R186 ;  /* 0x0000008b2eba7223 */ /* 0x000fe200000100ba */
[----:B------:R-:W-:Y:S01]  /*4490*/  LOP3.LUT R139, R138, 0xffff0000, RZ, 0xc0, !PT ;  /* 0xffff00008a8b7812 */ /* 0x000fe200078ec0ff */
[C---:B------:R-:W-:Y:S01]  /*44a0*/  IMAD.U32 R138, R47.reuse, 0x10000, RZ ;  /* 0x000100002f8a7824 */ /* 0x040fe200078e00ff */
[----:B------:R-:W-:-:S05]  /*44b0*/  LOP3.LUT R46, R47, 0xffff0000, RZ, 0xc0, !PT ;  /* 0xffff00002f2e7812 */ /* 0x000fca00078ec0ff */
[C---:B------:R-:W-:Y:S01]  /*44c0*/  FMUL.FTZ R47, R46.reuse, R139 ;  /* 0x0000008b2e2f7220 */ /* 0x040fe20000410000 */
[----:B------:R-:W-:-:S03]  /*44d0*/  FMUL.FTZ R46, R46, R95 ;  /* 0x0000005f2e2e7220 */ /* 0x000fc60000410000 */
[C---:B------:R-:W-:Y:S01]  /*44e0*/  FFMA.FTZ R47, R138.reuse, R95, -R47 ;  /* 0x0000005f8a2f7223 */ /* 0x040fe2000001082f */
[----:B------:R-:W-:Y:S01]  /*44f0*/  FFMA.FTZ R46, R138, R139, R46 ;  /* 0x0000008b8a2e7223 */ /* 0x000fe2000001002e */
[C---:B------:R-:W-:Y:S01]  /*4500*/  LOP3.LUT R95, R44.reuse, 0xffff0000, RZ, 0xc0, !PT ;  /* 0xffff00002c5f7812 */ /* 0x040fe200078ec0ff */
[----:B------:R-:W-:Y:S02]  /*4510*/  IMAD.U32 R138, R99, 0x10000, RZ ;  /* 0x00010000638a7824 */ /* 0x000fe400078e00ff */
[----:B------:R-:W-:Y:S01]  /*4520*/  IMAD.U32 R99, R44, 0x10000, RZ ;  /* 0x000100002c637824 */ /* 0x000fe200078e00ff */
[----:B------:R-:W-:Y:S01]  /*4530*/  F2FP.BF16.F32.PACK_AB R47, R46, R47 ;  /* 0x0000002f2e2f723e */ /* 0x000fe200000010ff */
[C---:B------:R-:W-:Y:S01]  /*4540*/  FMUL.FTZ R44, R95.reuse, R138 ;  /* 0x0000008a5f2c7220 */ /* 0x040fe20000410000 */
[-C--:B------:R-:W-:Y:S01]  /*4550*/  FMUL.FTZ R95, R95, R94.reuse ;  /* 0x0000005e5f5f7220 */ /* 0x080fe20000410000 */
[----:B------:R-:W-:Y:S02]  /*4560*/  F2FP.BF16.F32.PACK_AB R46, R186, R187 ;  /* 0x000000bbba2e723e */ /* 0x000fe400000010ff */
[C---:B------:R-:W-:Y:S01]  /*4570*/  FFMA.FTZ R44, R99.reuse, R94, -R44 ;  /* 0x0000005e632c7223 */ /* 0x040fe2000001082c */
[----:B------:R-:W-:-:S05]  /*4580*/  FFMA.FTZ R95, R99, R138, R95 ;  /* 0x0000008a635f7223 */ /* 0x000fca000001005f */
[----:B------:R-:W-:-:S07]  /*4590*/  F2FP.BF16.F32.PACK_AB R44, R95, R44 ;  /* 0x0000002c5f2c723e */ /* 0x000fce00000010ff */
.L_x_450:
[----:B------:R-:W-:Y:S05]  /*45a0*/  BSYNC B3 ;  /* 0x0000000000037941 */ /* 0x000fea0003800000 */
.L_x_449:
[----:B------:R-:W-:Y:S01]  /*45b0*/  IADD3 R95, P3, R179, R100, RZ ;  /* 0x00000064b35f7210 */ /* 0x000fe20007f7e0ff */
[----:B------:R-:W-:Y:S01]  /*45c0*/  ULDC.64 UR4, c[0x0][0x2e8] ;  /* 0x0000ba0000047ab9 */ /* 0x000fe20000000a00 */
[----:B------:R-:W-:-:S03]  /*45d0*/  ULDC.64 UR6, c[0x0][0x208] ;  /* 0x0000820000067ab9 */ /* 0x000fc60000000a00 */
[----:B------:R-:W-:Y:S01]  /*45e0*/  IMAD.X R98, R180, 0x1, R15, P3 ;  /* 0x00000001b4627824 */ /* 0x000fe200018e060f */
[----:B------:R-:W-:-:S04]  /*45f0*/  LEA R94, P3, R95, UR4, 0x1 ;  /* 0x000000045f5e7c11 */ /* 0x000fc8000f8608ff */
[----:B------:R-:W-:-:S05]  /*4600*/  LEA.HI.X R95, R95, UR5, R98, 0x1, P3 ;  /* 0x000000055f5f7c11 */ /* 0x000fca00098f0c62 */
[----:B--2---:R2:W-:Y:S04]  /*4610*/  STG.E.128 desc[UR6][R94.64], R44 ;  /* 0x0000002c5e007986 */ /* 0x0045e8000c101d06 */
.L_x_448:
[----:B------:R-:W-:Y:S05]  /*4620*/  BSYNC B2 ;  /* 0x0000000000027941 */ /* 0x000fea0003800000 */
.L_x_447:
[----:B------:R-:W-:Y:S05]  /*4630*/  @P1 BRA `(.L_x_446) ;  /* 0x0000000000e41947 */ /* 0x000fea0003800000 */
[----:B0-2---:R0:W2:Y:S01]  /*4640*/  LDS.128 R44, [R5+0x23c00] ;  /* 0x023c0000052c7984 */ /* 0x0050a20000000c00 */
[----:B------:R-:W-:Y:S01]  /*4650*/  IADD3 R179, P3, R179, R14, RZ ;  /* 0x0000000eb3b37210 */ /* 0x000fe20007f7e0ff */
[----:B------:R-:W-:Y:S04]  /*4660*/  BSSY B2, `(.L_x_451) ;  /* 0x0000031000027945 */ /* 0x000fe80003800000 */
[----:B------:R-:W-:Y:S01]  /*4670*/  IMAD.X R180, R180, 0x1, R11, P3 ;  /* 0x00000001b4b47824 */ /* 0x000fe200018e060b */
[----:B------:R-:W-:-:S13]  /*4680*/  ISETP.GE.AND P3, PT, R220, R92, PT ;  /* 0x0000005cdc00720c */ /* 0x000fda0003f66270 */
[----:B0-----:R-:W-:Y:S05]  /*4690*/  @P3 BRA `(.L_x_452) ;  /* 0x0000000000b43947 */ /* 0x001fea0003800000 */
[--C-:B------:R-:W-:Y:S02]  /*46a0*/  SHF.R.U64 R88, R88, 0x10, R89.reuse ;  /* 0x0000001058587819 */ /* 0x100fe40000001259 */
[----:B------:R-:W-:Y:S02]  /*46b0*/  SHF.R.U32.HI R94, RZ, 0x10, R89 ;  /* 0x00000010ff5e7819 */ /* 0x000fe40000011659 */
[--C-:B------:R-:W-:Y:S02]  /*46c0*/  SHF.R.U64 R89, R90, 0x10, R91.reuse ;  /* 0x000000105a597819 */ /* 0x100fe4000000125b */
[----:B------:R-:W-:Y:S02]  /*46d0*/  SHF.R.U32.HI R95, RZ, 0x10, R91 ;  /* 0x00000010ff5f7819 */ /* 0x000fe4000001165b */
[----:B------:R-:W-:Y:S01]  /*46e0*/  PRMT R91, R204, 0x5410, R89 ;  /* 0x00005410cc5b7816 */ /* 0x000fe20000000059 */
[----:B--2---:R-:W-:Y:S01]  /*46f0*/  IMAD.U32 R89, R45, 0x10000, RZ ;  /* 0x000100002d597824 */ /* 0x004fe200078e00ff */
[----:B------:R-:W-:-:S02]  /*4700*/  PRMT R88, R155, 0x5432, R88 ;  /* 0x000054329b587816 */ /* 0x000fc40000000058 */
[----:B------:R-:W-:Y:S02]  /*4710*/  LOP3.LUT R99, R45, 0xffff0000, RZ, 0xc0, !PT ;  /* 0xffff00002d637812 */ /* 0x000fe400078ec0ff */
[----:B------:R-:W-:Y:S02]  /*4720*/  LOP3.LUT R98, R91, 0xffff0000, RZ, 0xc0, !PT ;  /* 0xffff00005b627812 */ /* 0x000fe400078ec0ff */
[C---:B------:R-:W-:Y:S01]  /*4730*/  LOP3.LUT R90, R88.reuse, 0xffff0000, RZ, 0xc0, !PT ;  /* 0xffff0000585a7812 */ /* 0x040fe200078ec0ff */
[----:B------:R-:W-:Y:S02]  /*4740*/  IMAD.U32 R88, R88, 0x10000, RZ ;  /* 0x0001000058587824 */ /* 0x000fe400078e00ff */
[C---:B------:R-:W-:Y:S02]  /*4750*/  FMUL.FTZ R138, R99.reuse, R98 ;  /* 0x00000062638a7220 */ /* 0x040fe40000410000 */
[-C--:B------:R-:W-:Y:S02]  /*4760*/  FMUL.FTZ R45, R99, R90.reuse ;  /* 0x0000005a632d7220 */ /* 0x080fe40000410000 */
[----:B------:R-:W-:-:S02]  /*4770*/  FFMA.FTZ R90, R89, R90, -R138 ;  /* 0x0000005a595a7223 */ /* 0x000fc4000001088a */
[----:B------:R-:W-:Y:S01]  /*4780*/  FFMA.FTZ R89, R89, R98, R45 ;  /* 0x0000006259597223 */ /* 0x000fe2000001002d */
[----:B------:R-:W-:Y:S02]  /*4790*/  PRMT R45, R166, 0x5432, R94 ;  /* 0x00005432a62d7816 */ /* 0x000fe4000000005e */
[----:B------:R-:W-:Y:S02]  /*47a0*/  PRMT R94, R205, 0x5410, R95 ;  /* 0x00005410cd5e7816 */ /* 0x000fe4000000005f */
[----:B------:R-:W-:Y:S01]  /*47b0*/  LOP3.LUT R98, R46, 0xffff0000, RZ, 0xc0, !PT ;  /* 0xffff00002e627812 */ /* 0x000fe200078ec0ff */
[C---:B------:R-:W-:Y:S01]  /*47c0*/  IMAD.U32 R99, R45.reuse, 0x10000, RZ ;  /* 0x000100002d637824 */ /* 0x040fe200078e00ff */
[----:B------:R-:W-:Y:S01]  /*47d0*/  LOP3.LUT R45, R45, 0xffff0000, RZ, 0xc0, !PT ;  /* 0xffff00002d2d7812 */ /* 0x000fe200078ec0ff */
[----:B------:R-:W-:Y:S01]  /*47e0*/  IMAD.U32 R95, R94, 0x10000, RZ ;  /* 0x000100005e5f7824 */ /* 0x000fe200078e00ff */
[----:B------:R-:W-:Y:S01]  /*47f0*/  F2FP.BF16.F32.PACK_AB R89, R89, R90 ;  /* 0x0000005a5959723e */ /* 0x000fe200000010ff */
[----:B------:R-:W-:-:S02]  /*4800*/  IMAD.U32 R46, R46, 0x10000, RZ ;  /* 0x000100002e2e7824 */ /* 0x000fc400078e00ff */
[C---:B------:R-:W-:Y:S01]  /*4810*/  FMUL.FTZ R139, R98.reuse, R95 ;  /* 0x0000005f628b7220 */ /* 0x040fe20000410000 */
[----:B------:R-:W-:-:S03]  /*4820*/  FMUL.FTZ R98, R98, R99 ;  /* 0x0000006362627220 */ /* 0x000fc60000410000 */
[C---:B------:R-:W-:Y:S01]  /*4830*/  FFMA.FTZ R139, R46.reuse, R99, -R139 ;  /* 0x000000632e8b7223 */ /* 0x040fe2000001088b */
        /* <DEDUP_REMOVED lines=17> */
[----:B------:R-:W-:Y:S01]  /*4950*/  F2FP.BF16.F32.PACK_AB R44, R45, R44 ;  /* 0x0000002c2d2c723e */ /* 0x000fe200000010ff */
[----:B------:R-:W-:-:S07]  /*4960*/  IMAD.MOV.U32 R45, RZ, RZ, R89 ;  /* 0x000000ffff2d7224 */ /* 0x000fce00078e0059 */
.L_x_452:
[----:B------:R-:W-:Y:S05]  /*4970*/  BSYNC B2 ;  /* 0x0000000000027941 */ /* 0x000fea0003800000 */
.L_x_451:
[----:B------:R-:W-:Y:S01]  /*4980*/  ULDC.64 UR4, c[0x0][0x2e8] ;  /* 0x0000ba0000047ab9 */ /* 0x000fe20000000a00 */
[----:B------:R-:W-:Y:S01]  /*4990*/  ULDC.64 UR6, c[0x0][0x208] ;  /* 0x0000820000067ab9 */ /* 0x000fe20000000a00 */
[----:B------:R-:W-:-:S04]  /*49a0*/  LEA R88, P3, R179, UR4, 0x1 ;  /* 0x00000004b3587c11 */ /* 0x000fc8000f8608ff */
[----:B------:R-:W-:-:S05]  /*49b0*/  LEA.HI.X R89, R179, UR5, R180, 0x1, P3 ;  /* 0x00000005b3597c11 */ /* 0x000fca00098f0cb4 */
[----:B--2---:R3:W-:Y:S04]  /*49c0*/  STG.E.128 desc[UR6][R88.64], R44 ;  /* 0x0000002c58007986 */ /* 0x0047e8000c101d06 */
.L_x_446:
[----:B------:R-:W-:Y:S05]  /*49d0*/  BSYNC B1 ;  /* 0x0000000000017941 */ /* 0x000fea0003800000 */
.L_x_445:
[----:B------:R-:W-:Y:S04]  /*49e0*/  BSSY B1, `(.L_x_453) ;  /* 0x000007a000017945 */ /* 0x000fe80003800000 */
[----:B------:R-:W-:Y:S05]  /*49f0*/  @P4 BRA `(.L_x_454) ;  /* 0x0000000400e04947 */ /* 0x000fea0003800000 */
[----:B---3--:R-:W-:Y:S01]  /*4a00*/  IADD3 R89, P3, P4, R158, R136, R16 ;  /* 0x000000889e597210 */ /* 0x008fe20007c7e010 */
[----:B------:R-:W-:Y:S03]  /*4a10*/  BSSY B2, `(.L_x_455) ;  /* 0x000003c000027945 */ /* 0x000fe60003800000 */
[----:B------:R-:W-:Y:S01]  /*4a20*/  IADD3.X R88, R123, R93, R17, P3, P4 ;  /* 0x0000005d7b587210 */ /* 0x000fe20001fe8411 */
[----:B------:R-:W-:Y:S08]  /*4a30*/  @P0 BRA `(.L_x_456) ;  /* 0x0000000000e40947 */ /* 0x000ff00003800000 */
        /* <DEDUP_REMOVED lines=51> */
.L_x_458:
[----:B------:R-:W-:Y:S05]  /*4d70*/  BSYNC B3 ;  /* 0x0000000000037941 */ /* 0x000fea0003800000 */
.L_x_457:
[----:B------:R-:W-:Y:S01]  /*4d80*/  ULDC.64 UR4, c[0x0][0x2e8] ;  /* 0x0000ba0000047ab9 */ /* 0x000fe20000000a00 */
[----:B------:R-:W-:Y:S01]  /*4d90*/  ULDC.64 UR6, c[0x0][0x208] ;  /* 0x0000820000067ab9 */ /* 0x000fe20000000a00 */
[----:B------:R-:W-:-:S04]  /*4da0*/  LEA R84, P3, R90, UR4, 0x1 ;  /* 0x000000045a547c11 */ /* 0x000fc8000f8608ff */
[----:B------:R-:W-:-:S05]  /*4db0*/  LEA.HI.X R85, R90, UR5, R91, 0x1, P3 ;  /* 0x000000055a557c11 */ /* 0x000fca00098f0c5b */
[----:B--2---:R3:W-:Y:S04]  /*4dc0*/  STG.E.128 desc[UR6][R84.64], R44 ;  /* 0x0000002c54007986 */ /* 0x0047e8000c101d06 */
.L_x_456:
[----:B------:R-:W-:Y:S05]  /*4dd0*/  BSYNC B2 ;  /* 0x0000000000027941 */ /* 0x000fea0003800000 */
.L_x_455:
[----:B------:R-:W-:Y:S05]  /*4de0*/  @P1 BRA `(.L_x_454) ;  /* 0x0000000000e41947 */ /* 0x000fea0003800000 */
[----:B0-23--:R0:W2:Y:S01]  /*4df0*/  LDS.128 R44, [R5+0x24c00] ;  /* 0x024c0000052c7984 */ /* 0x00d0a20000000c00 */
[----:B------:R-:W-:Y:S01]  /*4e00*/  IADD3 R89, P3, R89, R14, RZ ;  /* 0x0000000e59597210 */ /* 0x000fe20007f7e0ff */
[----:B------:R-:W-:Y:S04]  /*4e10*/  BSSY B2, `(.L_x_459) ;  /* 0x0000031000027945 */ /* 0x000fe80003800000 */
[----:B------:R-:W-:Y:S01]  /*4e20*/  IMAD.X R88, R88, 0x1, R11, P3 ;  /* 0x0000000158587824 */ /* 0x000fe200018e060b */
[----:B------:R-:W-:-:S13]  /*4e30*/  ISETP.GE.AND P3, PT, R220, R92, PT ;  /* 0x0000005cdc00720c */ /* 0x000fda0003f66270 */
[----:B0-----:R-:W-:Y:S05]  /*4e40*/  @P3 BRA `(.L_x_460) ;  /* 0x0000000000b43947 */ /* 0x001fea0003800000 */
[----:B------:R-:W-:Y:S01]  /*4e50*/  SHF.R.U64 R82, R82, 0x10, R83 ;  /* 0x0000001052527819 */ /* 0x000fe20000001253 */
[----:B--2---:R-:W-:Y:S01]  /*4e60*/  IMAD.U32 R84, R46, 0x10000, RZ ;  /* 0x000100002e547824 */ /* 0x004fe200078e00ff */
[----:B------:R-:W-:Y:S02]  /*4e70*/  SHF.R.U64 R80, R80, 0x10, R81 ;  /* 0x0000001050507819 */ /* 0x000fe40000001251 */
[----:B------:R-:W-:Y:S02]  /*4e80*/  PRMT R175, R175, 0x5410, R82 ;  /* 0x00005410afaf7816 */ /* 0x000fe40000000052 */
[----:B------:R-:W-:Y:S02]  /*4e90*/  PRMT R177, R177, 0x5410, R80 ;  /* 0x00005410b1b17816 */ /* 0x000fe40000000050 */
[----:B------:R-:W-:Y:S02]  /*4ea0*/  SHF.R.U32.HI R85, RZ, 0x10, R83 ;  /* 0x00000010ff557819 */ /* 0x000fe40000011653 */
[----:B------:R-:W-:-:S02]  /*4eb0*/  SHF.R.U32.HI R81, RZ, 0x10, R81 ;  /* 0x00000010ff517819 */ /* 0x000fc40000011651 */
[----:B------:R-:W-:Y:S02]  /*4ec0*/  LOP3.LUT R87, R45, 0xffff0000, RZ, 0xc0, !PT ;  /* 0xffff00002d577812 */ /* 0x000fe400078ec0ff */
[C---:B------:R-:W-:Y:S01]  /*4ed0*/  LOP3.LUT R80, R175.reuse, 0xffff0000, RZ, 0xc0, !PT ;  /* 0xffff0000af507812 */ /* 0x040fe200078ec0ff */
[----:B------:R-:W-:Y:S01]  /*4ee0*/  IMAD.U32 R175, R175, 0x10000, RZ ;  /* 0x00010000afaf7824 */ /* 0x000fe200078e00ff */
[C---:B------:R-:W-:Y:S01]  /*4ef0*/  LOP3.LUT R82, R177.reuse, 0xffff0000, RZ, 0xc0, !PT ;  /* 0xffff0000b1527812 */ /* 0x040fe200078ec0ff */
[----:B------:R-:W-:Y:S01]  /*4f00*/  IMAD.U32 R177, R177, 0x10000, RZ ;  /* 0x00010000b1b17824 */ /* 0x000fe200078e00ff */
[----:B------:R-:W-:Y:S01]  /*4f10*/  PRMT R174, R174, 0x5410, R85 ;  /* 0x00005410aeae7816 */ /* 0x000fe20000000055 */
[----:B------:R-:W-:Y:S01]  /*4f20*/  FMUL.FTZ R86, R87, R80 ;  /* 0x0000005057567220 */ /* 0x000fe20000410000 */
[----:B------:R-:W-:Y:S01]  /*4f30*/  PRMT R176, R176, 0x5410, R81 ;  /* 0x00005410b0b07816 */ /* 0x000fe20000000051 */
[----:B------:R-:W-:Y:S01]  /*4f40*/  IMAD.U32 R81, R45, 0x10000, RZ ;  /* 0x000100002d517824 */ /* 0x000fe200078e00ff */
[----:B------:R-:W-:Y:S01]  /*4f50*/  LOP3.LUT R46, R46, 0xffff0000, RZ, 0xc0, !PT ;  /* 0xffff00002e2e7812 */ /* 0x000fe200078ec0ff */
[----:B------:R-:W-:Y:S01]  /*4f60*/  FMUL.FTZ R87, R87, R82 ;  /* 0x0000005257577220 */ /* 0x000fe20000410000 */
[----:B------:R-:W-:-:S02]  /*4f70*/  IMAD.U32 R45, R174, 0x10000, RZ ;  /* 0x00010000ae2d7824 */ /* 0x000fc400078e00ff */
[C---:B------:R-:W-:Y:S01]  /*4f80*/  FFMA.FTZ R86, R81.reuse, R82, -R86 ;  /* 0x0000005251567223 */ /* 0x040fe20000010856 */
[----:B------:R-:W-:Y:S02]  /*4f90*/  IMAD.U32 R85, R176, 0x10000, RZ ;  /* 0x00010000b0557824 */ /* 0x000fe400078e00ff */
[----:B------:R-:W-:Y:S01]  /*4fa0*/  FFMA.FTZ R87, R81, R80, R87 ;  /* 0x0000005051577223 */ /* 0x000fe20000010057 */
[----:B------:R-:W-:Y:S01]  /*4fb0*/  FMUL.FTZ R81, R46, R45 ;  /* 0x0000002d2e517220 */ /* 0x000fe20000410000 */
[C---:B------:R-:W-:Y:S01]  /*4fc0*/  IMAD.U32 R80, R44.reuse, 0x10000, RZ ;  /* 0x000100002c507824 */ /* 0x040fe200078e00ff */
[----:B------:R-:W-:Y:S01]  /*4fd0*/  LOP3.LUT R44, R44, 0xffff0000, RZ, 0xc0, !PT ;  /* 0xffff00002c2c7812 */ /* 0x000fe200078ec0ff */
[-C--:B------:R-:W-:Y:S01]  /*4fe0*/  FMUL.FTZ R91, R46, R85.reuse ;  /* 0x000000552e5b7220 */ /* 0x080fe20000410000 */
[----:B------:R-:W-:Y:S01]  /*4ff0*/  LOP3.LUT R83, R47, 0xffff0000, RZ, 0xc0, !PT ;  /* 0xffff00002f537812 */ /* 0x000fe200078ec0ff */
[----:B------:R-:W-:Y:S01]  /*5000*/  FFMA.FTZ R81, R84, R85, -R81 ;  /* 0x0000005554517223 */ /* 0x000fe20000010851 */
[----:B------:R-:W-:Y:S01]  /*5010*/  LOP3.LUT R174, R174, 0xffff0000, RZ, 0xc0, !PT ;  /* 0xffff0000aeae7812 */ /* 0x000fe200078ec0ff */
[----:B------:R-:W-:Y:S01]  /*5020*/  FFMA.FTZ R84, R84, R45, R91 ;  /* 0x0000002d54547223 */ /* 0x000fe2000001005b */
[----:B------:R-:W-:Y:S01]  /*5030*/  LOP3.LUT R176, R176, 0xffff0000, RZ, 0xc0, !PT ;  /* 0xffff0000b0b07812 */ /* 0x000fe200078ec0ff */
[C---:B------:R-:W-:Y:S01]  /*5040*/  FMUL.FTZ R45, R44.reuse, R175 ;  /* 0x000000af2c2d7220 */ /* 0x040fe20000410000 */
[----:B------:R-:W-:Y:S01]  /*5050*/  FMUL.FTZ R44, R44, R177 ;  /* 0x000000b12c2c7220 */ /* 0x000fe20000410000 */
[----:B------:R-:W-:Y:S01]  /*5060*/  FMUL.FTZ R46, R83, R174 ;  /* 0x000000ae532e7220 */ /* 0x000fe20000410000 */
[----:B------:R-:W-:-:S02]  /*5070*/  IMAD.U32 R47, R47, 0x10000, RZ ;  /* 0x000100002f2f7824 */ /* 0x000fc400078e00ff */
[-C--:B------:R-:W-:Y:S01]  /*5080*/  FMUL.FTZ R83, R83, R176.reuse ;  /* 0x000000b053537220 */ /* 0x080fe20000410000 */
[C---:B------:R-:W-:Y:S01]  /*5090*/  FFMA.FTZ R45, R80.reuse, R177, -R45 ;  /* 0x000000b1502d7223 */ /* 0x040fe2000001082d */
[----:B------:R-:W-:Y:S01]  /*50a0*/  FFMA.FTZ R44, R80, R175, R44 ;  /* 0x000000af502c7223 */ /* 0x000fe2000001002c */
[C---:B------:R-:W-:Y:S01]  /*50b0*/  FFMA.FTZ R176, R47.reuse, R176, -R46 ;  /* 0x000000b02fb07223 */ /* 0x040fe2000001082e */
[----:B------:R-:W-:Y:S01]  /*50c0*/  FFMA.FTZ R83, R47, R174, R83 ;  /* 0x000000ae2f537223 */ /* 0x000fe20000010053 */
[----:B------:R-:W-:Y:S02]  /*50d0*/  F2FP.BF16.F32.PACK_AB R86, R87, R86 ;  /* 0x000000565756723e */ /* 0x000fe400000010ff */
[----:B------:R-:W-:Y:S02]  /*50e0*/  F2FP.BF16.F32.PACK_AB R44, R44, R45 ;  /* 0x0000002d2c2c723e */ /* 0x000fe400000010ff */
[----:B------:R-:W-:Y:S01]  /*50f0*/  F2FP.BF16.F32.PACK_AB R47, R83, R176 ;  /* 0x000000b0532f723e */ /* 0x000fe200000010ff */
[----:B------:R-:W-:Y:S01]  /*5100*/  IMAD.MOV.U32 R45, RZ, RZ, R86 ;  /* 0x000000ffff2d7224 */ /* 0x000fe200078e0056 */
[----:B------:R-:W-:-:S07]  /*5110*/  F2FP.BF16.F32.PACK_AB R46, R84, R81 ;  /* 0x00000051542e723e */ /* 0x000fce00000010ff */
.L_x_460:
[----:B------:R-:W-:Y:S05]  /*5120*/  BSYNC B2 ;  /* 0x0000000000027941 */ /* 0x000fea0003800000 */
.L_x_459:
[----:B------:R-:W-:Y:S01]  /*5130*/  ULDC.64 UR4, c[0x0][0x2e8] ;  /* 0x0000ba0000047ab9 */ /* 0x000fe20000000a00 */
[----:B------:R-:W-:Y:S01]  /*5140*/  ULDC.64 UR6, c[0x0][0x208] ;  /* 0x0000820000067ab9 */ /* 0x000fe20000000a00 */
[----:B------:R-:W-:-:S04]  /*5150*/  LEA R80, P3, R89, UR4, 0x1 ;  /* 0x0000000459507c11 */ /* 0x000fc8000f8608ff */
[----:B------:R-:W-:-:S05]  /*5160*/  LEA.HI.X R81, R89, UR5, R88, 0x1, P3 ;  /* 0x0000000559517c11 */ /* 0x000fca00098f0c58 */
[----:B--2---:R4:W-:Y:S04]  /*5170*/  STG.E.128 desc[UR6][R80.64], R44 ;  /* 0x0000002c50007986 */ /* 0x0049e8000c101d06 */
.L_x_454:
[----:B------:R-:W-:Y:S05]  /*5180*/  BSYNC B1 ;  /* 0x0000000000017941 */ /* 0x000fea0003800000 */
.L_x_453:
[----:B------:R-:W5:Y:S01]  /*5190*/  LDL R90, [R1] ;  /* 0x00000000015a7983 */ /* 0x000f620000100800 */
[----:B------:R-:W-:Y:S01]  /*51a0*/  BSSY B1, `(.L_x_461) ;  /* 0x000007b000017945 */ /* 0x000fe20003800000 */
[----:B-----5:R-:W-:-:S13]  /*51b0*/  LOP3.LUT P3, RZ, R90, 0x4, RZ, 0xc0, !PT ;  /* 0x000000045aff7812 */ /* 0x020fda000786c0ff */
[----:B------:R-:W-:Y:S05]  /*51c0*/  @P3 BRA `(.L_x_462) ;  /* 0x0000000400e03947 */ /* 0x000fea0003800000 */
[----:B----4-:R-:W-:Y:S01]  /*51d0*/  IADD3 R81, P3, P4, R125, R136, R16 ;  /* 0x000000887d517210 */ /* 0x010fe20007c7e010 */
[----:B------:R-:W-:Y:S03]  /*51e0*/  BSSY B2, `(.L_x_463) ;  /* 0x000003c000027945 */ /* 0x000fe60003800000 */
[----:B------:R-:W-:Y:S01]  /*51f0*/  IADD3.X R80, R124, R93, R17, P3, P4 ;  /* 0x0000005d7c507210 */ /* 0x000fe20001fe8411 */
[----:B------:R-:W-:Y:S08]  /*5200*/  @P0 BRA `(.L_x_464) ;  /* 0x0000000000e40947 */ /* 0x000ff00003800000 */
[----:B0-23--:R0:W2:Y:S01]  /*5210*/  LDS.128 R44, [R5+0x20400] ;  /* 0x02040000052c7984 */ /* 0x00d0a20000000c00 */
[----:B------:R-:W-:Y:S01]  /*5220*/  IADD3 R82, P3, R81, R100, RZ ;  /* 0x0000006451527210 */ /* 0x000fe20007f7e0ff */
[----:B------:R-:W-:Y:S04]  /*5230*/  BSSY B3, `(.L_x_465) ;  /* 0x0000031000037945 */ /* 0x000fe80003800000 */
[----:B------:R-:W-:Y:S01]  /*5240*/  IMAD.X R83, R80, 0x1, R15, P3 ;  /* 0x0000000150537824 */ /* 0x000fe200018e060f */
[----:B------:R-:W-:-:S13]  /*5250*/  ISETP.GE.AND P3, PT, R18, R92, PT ;  /* 0x0000005c1200720c */ /* 0x000fda0003f66270 */
[----:B0-----:R-:W-:Y:S05]  /*5260*/  @P3 BRA `(.L_x_466) ;  /* 0x0000000000b43947 */ /* 0x001fea0003800000 */
[--C-:B------:R-:W-:Y:S02]  /*5270*/  SHF.R.U64 R85, R78, 0x10, R79.reuse ;  /* 0x000000104e557819 */ /* 0x100fe4000000124f */
[----:B------:R-:W-:Y:S02]  /*5280*/  SHF.R.U32.HI R79, RZ, 0x10, R79 ;  /* 0x00000010ff4f7819 */ /* 0x000fe4000001164f */
[--C-:B------:R-:W-:Y:S01]  /*5290*/  SHF.R.U64 R84, R76, 0x10, R77.reuse ;  /* 0x000000104c547819 */ /* 0x100fe2000000124d */
[----:B--2---:R-:W-:Y:S01]  /*52a0*/  IMAD.U32 R76, R46, 0x10000, RZ ;  /* 0x000100002e4c7824 */ /* 0x004fe200078e00ff */
[----:B------:R-:W-:Y:S02]  /*52b0*/  SHF.R.U32.HI R87, RZ, 0x10, R77 ;  /* 0x00000010ff577819 */ /* 0x000fe4000001164d */
[----:B------:R-:W-:Y:S02]  /*52c0*/  PRMT R184, R184, 0x5410, R85 ;  /* 0x00005410b8b87816 */ /* 0x000fe40000000055 */
[----:B------:R-:W-:-:S02]  /*52d0*/  PRMT R188, R188, 0x5410, R79 ;  /* 0x00005410bcbc7816 */ /* 0x000fc4000000004f */
[----:B------:R-:W-:Y:S01]  /*52e0*/  PRMT R173, R173, 0x5410, R84 ;  /* 0x00005410adad7816 */ /* 0x000fe20000000054 */
[C---:B------:R-:W-:Y:S01]  /*52f0*/  IMAD.U32 R84, R45.reuse, 0x10000, RZ ;  /* 0x000100002d547824 */ /* 0x040fe200078e00ff */
[----:B------:R-:W-:Y:S01]  /*5300*/  PRMT R172, R172, 0x5410, R87 ;  /* 0x00005410acac7816 */ /* 0x000fe20000000057 */
[----:B------:R-:W-:Y:S01]  /*5310*/  IMAD.U32 R78, R188, 0x10000, RZ ;  /* 0x00010000bc4e7824 */ /* 0x000fe200078e00ff */
[----:B------:R-:W-:Y:S02]  /*5320*/  LOP3.LUT R77, R46, 0xffff0000, RZ, 0xc0, !PT ;  /* 0xffff00002e4d7812 */ /* 0x000fe400078ec0ff */
[----:B------:R-:W-:Y:S01]  /*5330*/  LOP3.LUT R79, R45, 0xffff0000, RZ, 0xc0, !PT ;  /* 0xffff00002d4f7812 */ /* 0x000fe200078ec0ff */
[----:B------:R-:W-:Y:S01]  /*5340*/  IMAD.U32 R85, R172, 0x10000, RZ ;  /* 0x00010000ac557824 */ /* 0x000fe200078e00ff */
[----:B------:R-:W-:Y:S01]  /*5350*/  LOP3.LUT R87, R184, 0xffff0000, RZ, 0xc0, !PT ;  /* 0xffff0000b8577812 */ /* 0x000fe200078ec0ff */
[----:B------:R-:W-:Y:S01]  /*5360*/  FMUL.FTZ R91, R77, R78 ;  /* 0x0000004e4d5b7220 */ /* 0x000fe20000410000 */
[----:B------:R-:W-:Y:S01]  /*5370*/  LOP3.LUT R86, R173, 0xffff0000, RZ, 0xc0, !PT ;  /* 0xffff0000ad567812 */ /* 0x000fe200078ec0ff */
[----:B------:R-:W-:Y:S01]  /*5380*/  IMAD.U32 R45, R44, 0x10000, RZ ;  /* 0x000100002c2d7824 */ /* 0x000fe200078e00ff */
[----:B------:R-:W-:Y:S01]  /*5390*/  LOP3.LUT R46, R47, 0xffff0000, RZ, 0xc0, !PT ;  /* 0xffff00002f2e7812 */ /* 0x000fe200078ec0ff */
[----:B------:R-:W-:Y:S01]  /*53a0*/  FMUL.FTZ R89, R79, R87 ;  /* 0x000000574f597220 */ /* 0x000fe20000410000 */
[-C--:B------:R-:W-:Y:S01]  /*53b0*/  FMUL.FTZ R77, R77, R85.reuse ;  /* 0x000000554d4d7220 */ /* 0x080fe20000410000 */
[-C--:B------:R-:W-:Y:S01]  /*53c0*/  FMUL.FTZ R88, R79, R86.reuse ;  /* 0x000000564f587220 */ /* 0x080fe20000410000 */
[----:B------:R-:W-:Y:S01]  /*53d0*/  LOP3.LUT R188, R188, 0xffff0000, RZ, 0xc0, !PT ;  /* 0xffff0000bcbc7812 */ /* 0x000fe200078ec0ff */
[----:B------:R-:W-:Y:S01]  /*53e0*/  IMAD.U32 R184, R184, 0x10000, RZ ;  /* 0x00010000b8b87824 */ /* 0x000fe200078e00ff */
[----:B------:R-:W-:Y:S01]  /*53f0*/  LOP3.LUT R172, R172, 0xffff0000, RZ, 0xc0, !PT ;  /* 0xffff0000acac7812 */ /* 0x000fe200078ec0ff */
[----:B------:R-:W-:Y:S01]  /*5400*/  IMAD.U32 R173, R173, 0x10000, RZ ;  /* 0x00010000adad7824 */ /* 0x000fe200078e00ff */
[----:B------:R-:W-:Y:S01]  /*5410*/  LOP3.LUT R44, R44, 0xffff0000, RZ, 0xc0, !PT ;  /* 0xffff00002c2c7812 */ /* 0x000fe200078ec0ff */
[----:B------:R-:W-:Y:S01]  /*5420*/  FFMA.FTZ R79, R84, R86, -R89 ;  /* 0x00000056544f7223 */ /* 0x000fe20000010859 */
[----:B------:R-:W-:Y:S01]  /*5430*/  FFMA.FTZ R85, R76, R85, -R91 ;  /* 0x000000554c557223 */ /* 0x000fe2000001085b */
[----:B------:R-:W-:Y:S01]  /*5440*/  FFMA.FTZ R84, R84, R87, R88 ;  /* 0x0000005754547223 */ /* 0x000fe20000010058 */
[----:B------:R-:W-:Y:S01]  /*5450*/  FFMA.FTZ R76, R76, R78, R77 ;  /* 0x0000004e4c4c7223 */ /* 0x000fe2000001004d */
[C---:B------:R-:W-:Y:S01]  /*5460*/  FMUL.FTZ R78, R46.reuse, R188 ;  /* 0x000000bc2e4e7220 */ /* 0x040fe20000410000 */
[----:B------:R-:W-:Y:S01]  /*5470*/  FMUL.FTZ R87, R46, R172 ;  /* 0x000000ac2e577220 */ /* 0x000fe20000410000 */
[CC--:B------:R-:W-:Y:S01]  /*5480*/  FMUL.FTZ R46, R44.reuse, R184.reuse ;  /* 0x000000b82c2e7220 */ /* 0x0c0fe20000410000 */
[----:B------:R-:W-:Y:S01]  /*5490*/  FMUL.FTZ R77, R44, R173 ;  /* 0x000000ad2c4d7220 */ /* 0x000fe20000410000 */
[----:B------:R-:W-:Y:S01]  /*54a0*/  IMAD.U32 R47, R47, 0x10000, RZ ;  /* 0x000100002f2f7824 */ /* 0x000fe200078e00ff */
[----:B------:R-:W-:Y:S01]  /*54b0*/  F2FP.BF16.F32.PACK_AB R76, R76, R85 ;  /* 0x000000554c4c723e */ /* 0x000fe200000010ff */
[C---:B------:R-:W-:Y:S01]  /*54c0*/  FFMA.FTZ R46, R45.reuse, R173, -R46 ;  /* 0x000000ad2d2e7223 */ /* 0x040fe2000001082e */
[----:B------:R-:W-:Y:S01]  /*54d0*/  FFMA.FTZ R77, R45, R184, R77 ;  /* 0x000000b82d4d7223 */ /* 0x000fe2000001004d */
[C---:B------:R-:W-:Y:S01]  /*54e0*/  FFMA.FTZ R78, R47.reuse, R172, -R78 ;  /* 0x000000ac2f4e7223 */ /* 0x040fe2000001084e */
[----:B------:R-:W-:Y:S01]  /*54f0*/  FFMA.FTZ R87, R47, R188, R87 ;  /* 0x000000bc2f577223 */ /* 0x000fe20000010057 */
[----:B------:R-:W-:-:S02]  /*5500*/  F2FP.BF16.F32.PACK_AB R45, R84, R79 ;  /* 0x0000004f542d723e */ /* 0x000fc400000010ff */
[----:B------:R-:W-:Y:S01]  /*5510*/  F2FP.BF16.F32.PACK_AB R44, R77, R46 ;  /* 0x0000002e4d2c723e */ /* 0x000fe200000010ff */
[----:B------:R-:W-:Y:S01]  /*5520*/  IMAD.MOV.U32 R46, RZ, RZ, R76 ;  /* 0x000000ffff2e7224 */ /* 0x000fe200078e004c */
[----:B------:R-:W-:-:S07]  /*5530*/  F2FP.BF16.F32.PACK_AB R47, R87, R78 ;  /* 0x0000004e572f723e */ /* 0x000fce00000010ff */
.L_x_466:
[----:B------:R-:W-:Y:S05]  /*5540*/  BSYNC B3 ;  /* 0x0000000000037941 */ /* 0x000fea0003800000 */
.L_x_465:
[----:B------:R-:W-:Y:S01]  /*5550*/  ULDC.64 UR4, c[0x0][0x2e8] ;  /* 0x0000ba0000047ab9 */ /* 0x000fe20000000a00 */
[----:B------:R-:W-:Y:S01]  /*5560*/  ULDC.64 UR6, c[0x0][0x208] ;  /* 0x0000820000067ab9 */ /* 0x000fe20000000a00 */
[----:B------:R-:W-:-:S04]  /*5570*/  LEA R76, P3, R82, UR4, 0x1 ;  /* 0x00000004524c7c11 */ /* 0x000fc8000f8608ff */
[----:B------:R-:W-:-:S05]  /*5580*/  LEA.HI.X R77, R82, UR5, R83, 0x1, P3 ;  /* 0x00000005524d7c11 */ /* 0x000fca00098f0c53 */
[----:B--2---:R4:W-:Y:S04]  /*5590*/  STG.E.128 desc[UR6][R76.64], R44 ;  /* 0x0000002c4c007986 */ /* 0x0049e8000c101d06 */
.L_x_464:
[----:B------:R-:W-:Y:S05]  /*55a0*/  BSYNC B2 ;  /* 0x0000000000027941 */ /* 0x000fea0003800000 */
.L_x_463:
[----:B------:R-:W-:Y:S05]  /*55b0*/  @P1 BRA `(.L_x_462) ;  /* 0x0000000000e41947 */ /* 0x000fea0003800000 */
[----:B0-234-:R0:W2:Y:S01]  /*55c0*/  LDS.128 R44, [R5+0x25c00] ;  /* 0x025c0000052c7984 */ /* 0x01d0a20000000c00 */
[----:B------:R-:W-:Y:S01]  /*55d0*/  IADD3 R81, P3, R81, R14, RZ ;  /* 0x0000000e51517210 */ /* 0x000fe20007f7e0ff */
[----:B------:R-:W-:Y:S04]  /*55e0*/  BSSY B2, `(.L_x_467) ;  /* 0x0000031000027945 */ /* 0x000fe80003800000 */
[----:B------:R-:W-:Y:S01]  /*55f0*/  IMAD.X R80, R80, 0x1, R11, P3 ;  /* 0x0000000150507824 */ /* 0x000fe200018e060b */
[----:B------:R-:W-:-:S13]  /*5600*/  ISETP.GE.AND P3, PT, R220, R92, PT ;  /* 0x0000005cdc00720c */ /* 0x000fda0003f66270 */
[----:B0-----:R-:W-:Y:S05]  /*5610*/  @P3 BRA `(.L_x_468) ;  /* 0x0000000000b43947 */ /* 0x001fea0003800000 */
[----:B------:R-:W-:Y:S02]  /*5620*/  SHF.R.U64 R77, R74, 0x10, R75 ;  /* 0x000000104a4d7819 */ /* 0x000fe4000000124b */
[----:B------:R-:W-:Y:S01]  /*5630*/  SHF.R.U64 R78, R72, 0x10, R73 ;  /* 0x00000010484e7819 */ /* 0x000fe20000001249 */
[----:B--2---:R-:W-:Y:S01]  /*5640*/  IMAD.U32 R72, R46, 0x10000, RZ ;  /* 0x000100002e487824 */ /* 0x004fe200078e00ff */
[----:B------:R-:W-:Y:S01]  /*5650*/  SHF.R.U32.HI R74, RZ, 0x10, R75 ;  /* 0x00000010ff4a7819 */ /* 0x000fe2000001164b */
[----:B------:R-:W-:Y:S01]  /*5660*/  IMAD.U32 R75, R45, 0x10000, RZ ;  /* 0x000100002d4b7824 */ /* 0x000fe200078e00ff */
[----:B------:R-:W-:Y:S02]  /*5670*/  SHF.R.U32.HI R76, RZ, 0x10, R73 ;  /* 0x00000010ff4c7819 */ /* 0x000fe40000011649 */
[----:B------:R-:W-:Y:S02]  /*5680*/  PRMT R153, R153, 0x5410, R78 ;  /* 0x0000541099997816 */ /* 0x000fe4000000004e */
[----:B------:R-:W-:-:S02]  /*5690*/  PRMT R166, R166, 0x5410, R77 ;  /* 0x00005410a6a67816 */ /* 0x000fc4000000004d */
[----:B------:R-:W-:Y:S02]  /*56a0*/  PRMT R167, R167, 0x5410, R74 ;  /* 0x00005410a7a77816 */ /* 0x000fe4000000004a */
[----:B------:R-:W-:Y:S02]  /*56b0*/  PRMT R155, R155, 0x5410, R76 ;  /* 0x000054109b9b7816 */ /* 0x000fe4000000004c */
[----:B------:R-:W-:Y:S01]  /*56c0*/  LOP3.LUT R73, R46, 0xffff0000, RZ, 0xc0, !PT ;  /* 0xffff00002e497812 */ /* 0x000fe200078ec0ff */
[----:B------:R-:W-:Y:S01]  /*56d0*/  IMAD.U32 R79, R167, 0x10000, RZ ;  /* 0x00010000a74f7824 */ /* 0x000fe200078e00ff */
[----:B------:R-:W-:Y:S01]  /*56e0*/  LOP3.LUT R74, R45, 0xffff0000, RZ, 0xc0, !PT ;  /* 0xffff00002d4a7812 */ /* 0x000fe200078ec0ff */
[----:B------:R-:W-:Y:S01]  /*56f0*/  IMAD.U32 R77, R155, 0x10000, RZ ;  /* 0x000100009b4d7824 */ /* 0x000fe200078e00ff */
[----:B------:R-:W-:Y:S01]  /*5700*/  LOP3.LUT R78, R166, 0xffff0000, RZ, 0xc0, !PT ;  /* 0xffff0000a64e7812 */ /* 0x000fe200078ec0ff */
[----:B------:R-:W-:Y:S01]  /*5710*/  FMUL.FTZ R85, R73, R79 ;  /* 0x0000004f49557220 */ /* 0x000fe20000410000 */
[----:B------:R-:W-:Y:S01]  /*5720*/  LOP3.LUT R76, R153, 0xffff0000, RZ, 0xc0, !PT ;  /* 0xffff0000994c7812 */ /* 0x000fe200078ec0ff */
[----:B------:R-:W-:Y:S01]  /*5730*/  FMUL.FTZ R73, R73, R77 ;  /* 0x0000004d49497220 */ /* 0x000fe20000410000 */
[----:B------:R-:W-:Y:S01]  /*5740*/  LOP3.LUT R46, R47, 0xffff0000, RZ, 0xc0, !PT ;  /* 0xffff00002f2e7812 */ /* 0x000fe200078ec0ff */
[C---:B------:R-:W-:Y:S01]  /*5750*/  FMUL.FTZ R82, R74.reuse, R78 ;  /* 0x0000004e4a527220 */ /* 0x040fe20000410000 */
[----:B------:R-:W-:Y:S01]  /*5760*/  LOP3.LUT R167, R167, 0xffff0000, RZ, 0xc0, !PT ;  /* 0xffff0000a7a77812 */ /* 0x000fe200078ec0ff */
[----:B------:R-:W-:Y:S01]  /*5770*/  FMUL.FTZ R83, R74, R76 ;  /* 0x0000004c4a537220 */ /* 0x000fe20000410000 */
[----:B------:R-:W-:Y:S01]  /*5780*/  LOP3.LUT R155, R155, 0xffff0000, RZ, 0xc0, !PT ;  /* 0xffff00009b9b7812 */ /* 0x000fe200078ec0ff */
[----:B------:R-:W-:Y:S01]  /*5790*/  IMAD.U32 R166, R166, 0x10000, RZ ;  /* 0x00010000a6a67824 */ /* 0x000fe200078e00ff */
[----:B------:R-:W-:Y:S01]  /*57a0*/  LOP3.LUT R74, R44, 0xffff0000, RZ, 0xc0, !PT ;  /* 0xffff00002c4a7812 */ /* 0x000fe200078ec0ff */
[----:B------:R-:W-:-:S02]  /*57b0*/  IMAD.U32 R153, R153, 0x10000, RZ ;  /* 0x0001000099997824 */ /* 0x000fc400078e00ff */
[C---:B------:R-:W-:Y:S01]  /*57c0*/  FFMA.FTZ R83, R75.reuse, R78, R83 ;  /* 0x0000004e4b537223 */ /* 0x040fe20000010053 */
[----:B------:R-:W-:Y:S02]  /*57d0*/  IMAD.U32 R45, R44, 0x10000, RZ ;  /* 0x000100002c2d7824 */ /* 0x000fe400078e00ff */
[----:B------:R-:W-:Y:S01]  /*57e0*/  FFMA.FTZ R44, R75, R76, -R82 ;  /* 0x0000004c4b2c7223 */ /* 0x000fe20000010852 */
[C---:B------:R-:W-:Y:S01]  /*57f0*/  FFMA.FTZ R85, R72.reuse, R77, -R85 ;  /* 0x0000004d48557223 */ /* 0x040fe20000010855 */
[----:B------:R-:W-:Y:S01]  /*5800*/  FFMA.FTZ R72, R72, R79, R73 ;  /* 0x0000004f48487223 */ /* 0x000fe20000010049 */
[C---:B------:R-:W-:Y:S01]  /*5810*/  FMUL.FTZ R76, R46.reuse, R167 ;  /* 0x000000a72e4c7220 */ /* 0x040fe20000410000 */
[----:B------:R-:W-:Y:S01]  /*5820*/  FMUL.FTZ R78, R46, R155 ;  /* 0x0000009b2e4e7220 */ /* 0x000fe20000410000 */
[----:B------:R-:W-:Y:S02]  /*5830*/  IMAD.U32 R47, R47, 0x10000, RZ ;  /* 0x000100002f2f7824 */ /* 0x000fe400078e00ff */
[CC--:B------:R-:W-:Y:S01]  /*5840*/  FMUL.FTZ R46, R74.reuse, R166.reuse ;  /* 0x000000a64a2e7220 */ /* 0x0c0fe20000410000 */
[----:B------:R-:W-:Y:S01]  /*5850*/  FMUL.FTZ R73, R74, R153 ;  /* 0x000000994a497220 */ /* 0x000fe20000410000 */
[----:B------:R-:W-:Y:S01]  /*5860*/  F2FP.BF16.F32.PACK_AB R72, R72, R85 ;  /* 0x000000554848723e */ /* 0x000fe200000010ff */
[----:B------:R-:W-:Y:S01]  /*5870*/  FFMA.FTZ R76, R47, R155, -R76 ;  /* 0x0000009b2f4c7223 */ /* 0x000fe2000001084c */
[C---:B------:R-:W-:Y:S01]  /*5880*/  FFMA.FTZ R46, R45.reuse, R153, -R46 ;  /* 0x000000992d2e7223 */ /* 0x040fe2000001082e */
[----:B------:R-:W-:Y:S01]  /*5890*/  FFMA.FTZ R73, R45, R166, R73 ;  /* 0x000000a62d497223 */ /* 0x000fe20000010049 */
[----:B------:R-:W-:Y:S01]  /*58a0*/  FFMA.FTZ R47, R47, R167, R78 ;  /* 0x000000a72f2f7223 */ /* 0x000fe2000001004e */
[----:B------:R-:W-:-:S03]  /*58b0*/  F2FP.BF16.F32.PACK_AB R45, R83, R44 ;  /* 0x0000002c532d723e */ /* 0x000fc600000010ff */
[----:B------:R-:W-:Y:S01]  /*58c0*/  F2FP.BF16.F32.PACK_AB R44, R73, R46 ;  /* 0x0000002e492c723e */ /* 0x000fe200000010ff */
[----:B------:R-:W-:Y:S01]  /*58d0*/  IMAD.MOV.U32 R46, RZ, RZ, R72 ;  /* 0x000000ffff2e7224 */ /* 0x000fe200078e0048 */
[----:B------:R-:W-:-:S07]  /*58e0*/  F2FP.BF16.F32.PACK_AB R47, R47, R76 ;  /* 0x0000004c2f2f723e */ /* 0x000fce00000010ff */
.L_x_468:
[----:B------:R-:W-:Y:S05]  /*58f0*/  BSYNC B2 ;  /* 0x0000000000027941 */ /* 0x000fea0003800000 */
.L_x_467:
[----:B------:R-:W-:Y:S01]  /*5900*/  ULDC.64 UR4, c[0x0][0x2e8] ;  /* 0x0000ba0000047ab9 */ /* 0x000fe20000000a00 */
[----:B------:R-:W-:Y:S01]  /*5910*/  ULDC.64 UR6, c[0x0][0x208] ;  /* 0x0000820000067ab9 */ /* 0x000fe20000000a00 */
[----:B------:R-:W-:-:S04]  /*5920*/  LEA R72, P3, R81, UR4, 0x1 ;  /* 0x0000000451487c11 */ /* 0x000fc8000f8608ff */
[----:B------:R-:W-:-:S05]  /*5930*/  LEA.HI.X R73, R81, UR5, R80, 0x1, P3 ;  /* 0x0000000551497c11 */ /* 0x000fca00098f0c50 */
[----:B--2---:R0:W-:Y:S04]  /*5940*/  STG.E.128 desc[UR6][R72.64], R44 ;  /* 0x0000002c48007986 */ /* 0x0041e8000c101d06 */
.L_x_462:
[----:B------:R-:W-:Y:S05]  /*5950*/  BSYNC B1 ;  /* 0x0000000000017941 */ /* 0x000fea0003800000 */
.L_x_461:
[----:B------:R-:W-:Y:S01]  /*5960*/  LOP3.LUT P3, RZ, R90, 0x8, RZ, 0xc0, !PT ;  /* 0x000000085aff7812 */ /* 0x000fe2000786c0ff */
[----:B------:R-:W-:-:S12]  /*5970*/  BSSY B1, `(.L_x_469) ;  /* 0x000007b000017945 */ /* 0x000fd80003800000 */
[----:B------:R-:W-:Y:S05]  /*5980*/  @P3 BRA `(.L_x_470) ;  /* 0x0000000400e43947 */ /* 0x000fea0003800000 */
[----:B0-----:R-:W-:Y:S01]  /*5990*/  IADD3 R73, P3, P4, R127, R136, R16 ;  /* 0x000000887f497210 */ /* 0x001fe20007c7e010 */
[----:B------:R-:W-:Y:S03]  /*59a0*/  BSSY B2, `(.L_x_471) ;  /* 0x000003c000027945 */ /* 0x000fe60003800000 */
[----:B------:R-:W-:Y:S01]  /*59b0*/  IADD3.X R72, R126, R93, R17, P3, P4 ;  /* 0x0000005d7e487210 */ /* 0x000fe20001fe8411 */
[----:B------:R-:W-:Y:S08]  /*59c0*/  @P0 BRA `(.L_x_472) ;  /* 0x0000000000e40947 */ /* 0x000ff00003800000 */
[----:B--234-:R0:W2:Y:S01]  /*59d0*/  LDS.128 R44, [R5+0x21400] ;  /* 0x02140000052c7984 */ /* 0x01c0a20000000c00 */
[----:B------:R-:W-:Y:S01]  /*59e0*/  IADD3 R74, P3, R73, R100, RZ ;  /* 0x00000064494a7210 */ /* 0x000fe20007f7e0ff */
[----:B------:R-:W-:Y:S04]  /*59f0*/  BSSY B3, `(.L_x_473) ;  /* 0x0000031000037945 */ /* 0x000fe80003800000 */
[----:B------:R-:W-:Y:S01]  /*5a00*/  IMAD.X R75, R72, 0x1, R15, P3 ;  /* 0x00000001484b7824 */ /* 0x000fe200018e060f */
[----:B------:R-:W-:-:S13]  /*5a10*/  ISETP.GE.AND P3, PT, R18, R92, PT ;  /* 0x0000005c1200720c */ /* 0x000fda0003f66270 */
[----:B0-----:R-:W-:Y:S05]  /*5a20*/  @P3 BRA `(.L_x_474) ;  /* 0x0000000000b43947 */ /* 0x001fea0003800000 */
[----:B------:R-:W-:Y:S02]  /*5a30*/  SHF.R.U64 R77, R70, 0x10, R71 ;  /* 0x00000010464d7819 */ /* 0x000fe40000001247 */
[----:B------:R-:W-:Y:S02]  /*5a40*/  SHF.R.U64 R79, R68, 0x10, R69 ;  /* 0x00000010444f7819 */ /* 0x000fe40000001245 */
[----:B------:R-:W-:Y:S02]  /*5a50*/  SHF.R.U32.HI R70, RZ, 0x10, R71 ;  /* 0x00000010ff467819 */ /* 0x000fe40000011647 */
[----:B------:R-:W-:Y:S01]  /*5a60*/  SHF.R.U32.HI R76, RZ, 0x10, R69 ;  /* 0x00000010ff4c7819 */ /* 0x000fe20000011645 */
[----:B--2---:R-:W-:Y:S01]  /*5a70*/  IMAD.U32 R69, R46, 0x10000, RZ ;  /* 0x000100002e457824 */ /* 0x004fe200078e00ff */
        /* <DEDUP_REMOVED lines=9> */
[----:B------:R-:W-:Y:S01]  /*5b10*/  IMAD.U32 R202, R202, 0x10000, RZ ;  /* 0x00010000caca7824 */ /* 0x000fe200078e00ff */
[----:B------:R-:W-:Y:S01]  /*5b20*/  LOP3.LUT R71, R46, 0xffff0000, RZ, 0xc0, !PT ;  /* 0xffff00002e477812 */ /* 0x000fe200078ec0ff */
[C---:B------:R-:W-:Y:S01]  /*5b30*/  IMAD.U32 R46, R47.reuse, 0x10000, RZ ;  /* 0x000100002f2e7824 */ /* 0x040fe200078e00ff */
[----:B------:R-:W-:Y:S01]  /*5b40*/  LOP3.LUT R68, R47, 0xffff0000, RZ, 0xc0, !PT ;  /* 0xffff00002f447812 */ /* 0x000fe200078ec0ff */
[----:B------:R-:W-:Y:S01]  /*5b50*/  FMUL.FTZ R82, R70, R77 ;  /* 0x0000004d46527220 */ /* 0x000fe20000410000 */
[----:B------:R-:W-:-:S02]  /*5b60*/  IMAD.U32 R47, R45, 0x10000, RZ ;  /* 0x000100002d2f7824 */ /* 0x000fc400078e00ff */
[----:B------:R-:W-:Y:S01]  /*5b70*/  FMUL.FTZ R70, R70, R76 ;  /* 0x0000004c46467220 */ /* 0x000fe20000410000 */
[----:B------:R-:W-:Y:S01]  /*5b80*/  FMUL.FTZ R84, R71, R80 ;  /* 0x0000005047547220 */ /* 0x000fe20000410000 */
[----:B------:R-:W-:Y:S01]  /*5b90*/  LOP3.LUT R203, R203, 0xffff0000, RZ, 0xc0, !PT ;  /* 0xffff0000cbcb7812 */ /* 0x000fe200078ec0ff */
[C---:B------:R-:W-:Y:S02]  /*5ba0*/  IMAD.U32 R45, R44.reuse, 0x10000, RZ ;  /* 0x000100002c2d7824 */ /* 0x040fe400078e00ff */
[----:B------:R-:W-:Y:S01]  /*5bb0*/  FFMA.FTZ R77, R47, R77, R70 ;  /* 0x0000004d2f4d7223 */ /* 0x000fe20000010046 */
[-C--:B------:R-:W-:Y:S01]  /*5bc0*/  FMUL.FTZ R70, R71, R78.reuse ;  /* 0x0000004e47467220 */ /* 0x080fe20000410000 */
[----:B------:R-:W-:Y:S01]  /*5bd0*/  LOP3.LUT R201, R201, 0xffff0000, RZ, 0xc0, !PT ;  /* 0xffff0000c9c97812 */ /* 0x000fe200078ec0ff */
[C---:B------:R-:W-:Y:S01]  /*5be0*/  FFMA.FTZ R84, R69.reuse, R78, -R84 ;  /* 0x0000004e45547223 */ /* 0x040fe20000010854 */
[----:B------:R-:W-:Y:S01]  /*5bf0*/  LOP3.LUT R44, R44, 0xffff0000, RZ, 0xc0, !PT ;  /* 0xffff00002c2c7812 */ /* 0x000fe200078ec0ff */
[----:B------:R-:W-:Y:S01]  /*5c00*/  FFMA.FTZ R69, R69, R80, R70 ;  /* 0x0000005045457223 */ /* 0x000fe20000010046 */
[----:B------:R-:W-:-:S02]  /*5c10*/  IMAD.U32 R200, R200, 0x10000, RZ ;  /* 0x00010000c8c87824 */ /* 0x000fc400078e00ff */
[C---:B------:R-:W-:Y:S01]  /*5c20*/  FMUL.FTZ R71, R68.reuse, R203 ;  /* 0x000000cb44477220 */ /* 0x040fe20000410000 */
[-C--:B------:R-:W-:Y:S01]  /*5c30*/  FMUL.FTZ R70, R68, R201.reuse ;  /* 0x000000c944467220 */ /* 0x080fe20000410000 */
[----:B------:R-:W-:Y:S01]  /*5c40*/  FFMA.FTZ R82, R47, R76, -R82 ;  /* 0x0000004c2f527223 */ /* 0x000fe20000010852 */
[C---:B------:R-:W-:Y:S01]  /*5c50*/  FMUL.FTZ R68, R44.reuse, R202 ;  /* 0x000000ca2c447220 */ /* 0x040fe20000410000 */
[-C--:B------:R-:W-:Y:S01]  /*5c60*/  FMUL.FTZ R47, R44, R200.reuse ;  /* 0x000000c82c2f7220 */ /* 0x080fe20000410000 */
[C---:B------:R-:W-:Y:S01]  /*5c70*/  FFMA.FTZ R71, R46.reuse, R201, -R71 ;  /* 0x000000c92e477223 */ /* 0x040fe20000010847 */
[----:B------:R-:W-:Y:S01]  /*5c80*/  FFMA.FTZ R70, R46, R203, R70 ;  /* 0x000000cb2e467223 */ /* 0x000fe20000010046 */
[C---:B------:R-:W-:Y:S01]  /*5c90*/  FFMA.FTZ R68, R45.reuse, R200, -R68 ;  /* 0x000000c82d447223 */ /* 0x040fe20000010844 */
[----:B------:R-:W-:Y:S01]  /*5ca0*/  FFMA.FTZ R47, R45, R202, R47 ;  /* 0x000000ca2d2f7223 */ /* 0x000fe2000001002f */
[----:B------:R-:W-:Y:S02]  /*5cb0*/  F2FP.BF16.F32.PACK_AB R45, R77, R82 ;  /* 0x000000524d2d723e */ /* 0x000fe400000010ff */
[----:B------:R-:W-:-:S02]  /*5cc0*/  F2FP.BF16.F32.PACK_AB R70, R70, R71 ;  /* 0x000000474646723e */ /* 0x000fc400000010ff */
[----:B------:R-:W-:Y:S02]  /*5cd0*/  F2FP.BF16.F32.PACK_AB R44, R47, R68 ;  /* 0x000000442f2c723e */ /* 0x000fe400000010ff */
[----:B------:R-:W-:Y:S01]  /*5ce0*/  F2FP.BF16.F32.PACK_AB R46, R69, R84 ;  /* 0x00000054452e723e */ /* 0x000fe200000010ff */
[----:B------:R-:W-:-:S07]  /*5cf0*/  IMAD.MOV.U32 R47, RZ, RZ, R70 ;  /* 0x000000ffff2f7224 */ /* 0x000fce00078e0046 */
.L_x_474:
[----:B------:R-:W-:Y:S05]  /*5d00*/  BSYNC B3 ;  /* 0x0000000000037941 */ /* 0x000fea0003800000 */
.L_x_473:
[----:B------:R-:W-:Y:S01]  /*5d10*/  ULDC.64 UR4, c[0x0][0x2e8] ;  /* 0x0000ba0000047ab9 */ /* 0x000fe20000000a00 */
[----:B------:R-:W-:Y:S01]  /*5d20*/  ULDC.64 UR6, c[0x0][0x208] ;  /* 0x0000820000067ab9 */ /* 0x000fe20000000a00 */
[----:B------:R-:W-:-:S04]  /*5d30*/  LEA R68, P3, R74, UR4, 0x1 ;  /* 0x000000044a447c11 */ /* 0x000fc8000f8608ff */
[----:B------:R-:W-:-:S05]  /*5d40*/  LEA.HI.X R69, R74, UR5, R75, 0x1, P3 ;  /* 0x000000054a457c11 */ /* 0x000fca00098f0c4b */
[----:B--2---:R0:W-:Y:S04]  /*5d50*/  STG.E.128 desc[UR6][R68.64], R44 ;  /* 0x0000002c44007986 */ /* 0x0041e8000c101d06 */
.L_x_472:
[----:B------:R-:W-:Y:S05]  /*5d60*/  BSYNC B2 ;  /* 0x0000000000027941 */ /* 0x000fea0003800000 */
.L_x_471:
[----:B------:R-:W-:Y:S05]  /*5d70*/  @P1 BRA `(.L_x_470) ;  /* 0x0000000000e81947 */ /* 0x000fea0003800000 */
[----:B0-234-:R0:W2:Y:S01]  /*5d80*/  LDS.128 R44, [R5+0x26c00] ;  /* 0x026c0000052c7984 */ /* 0x01d0a20000000c00 */
[----:B------:R-:W-:Y:S01]  /*5d90*/  IADD3 R73, P3, R73, R14, RZ ;  /* 0x0000000e49497210 */ /* 0x000fe20007f7e0ff */
[----:B------:R-:W-:Y:S04]  /*5da0*/  BSSY B2, `(.L_x_475) ;  /* 0x0000032000027945 */ /* 0x000fe80003800000 */
[----:B------:R-:W-:Y:S01]  /*5db0*/  IMAD.X R72, R72, 0x1, R11, P3 ;  /* 0x0000000148487824 */ /* 0x000fe200018e060b */
[----:B------:R-:W-:-:S13]  /*5dc0*/  ISETP.GE.AND P3, PT, R220, R92, PT ;  /* 0x0000005cdc00720c */ /* 0x000fda0003f66270 */
[----:B0-----:R-:W-:Y:S05]  /*5dd0*/  @P3 BRA `(.L_x_476) ;  /* 0x0000000000b83947 */ /* 0x001fea0003800000 */
[----:B------:R-:W-:Y:S01]  /*5de0*/  SHF.R.U64 R68, R66, 0x10, R67 ;  /* 0x0000001042447819 */ /* 0x000fe20000001243 */
[----:B--2---:R-:W-:Y:S01]  /*5df0*/  IMAD.U32 R66, R47, 0x10000, RZ ;  /* 0x000100002f427824 */ /* 0x004fe200078e00ff */
[----:B------:R-:W-:Y:S01]  /*5e00*/  SHF.R.U64 R70, R64, 0x10, R65 ;  /* 0x0000001040467819 */ /* 0x000fe20000001241 */
[----:B------:R-:W-:Y:S01]  /*5e10*/  IMAD.U32 R64, R46, 0x10000, RZ ;  /* 0x000100002e407824 */ /* 0x000fe200078e00ff */
[----:B------:R-:W-:Y:S02]  /*5e20*/  SHF.R.U32.HI R69, RZ, 0x10, R67 ;  /* 0x00000010ff457819 */ /* 0x000fe40000011643 */
[----:B------:R-:W-:Y:S02]  /*5e30*/  SHF.R.U32.HI R71, RZ, 0x10, R65 ;  /* 0x00000010ff477819 */ /* 0x000fe40000011641 */
[----:B------:R-:W-:Y:S02]  /*5e40*/  PRMT R197, R197, 0x5410, R68 ;  /* 0x00005410c5c57816 */ /* 0x000fe40000000044 */
[----:B------:R-:W-:-:S02]  /*5e50*/  PRMT R169, R169, 0x5410, R70 ;  /* 0x00005410a9a97816 */ /* 0x000fc40000000046 */
[----:B------:R-:W-:Y:S02]  /*5e60*/  PRMT R198, R198, 0x5410, R69 ;  /* 0x00005410c6c67816 */ /* 0x000fe40000000045 */
[----:B------:R-:W-:Y:S02]  /*5e70*/  LOP3.LUT R67, R47, 0xffff0000, RZ, 0xc0, !PT ;  /* 0xffff00002f437812 */ /* 0x000fe400078ec0ff */
[----:B------:R-:W-:Y:S01]  /*5e80*/  PRMT R168, R168, 0x5410, R71 ;  /* 0x00005410a8a87816 */ /* 0x000fe20000000047 */
[----:B------:R-:W-:Y:S01]  /*5e90*/  IMAD.U32 R71, R198, 0x10000, RZ ;  /* 0x00010000c6477824 */ /* 0x000fe200078e00ff */
[----:B------:R-:W-:Y:S02]  /*5ea0*/  LOP3.LUT R47, R45, 0xffff0000, RZ, 0xc0, !PT ;  /* 0xffff00002d2f7812 */ /* 0x000fe400078ec0ff */
[----:B------:R-:W-:Y:S01]  /*5eb0*/  LOP3.LUT R70, R197, 0xffff0000, RZ, 0xc0, !PT ;  /* 0xffff0000c5467812 */ /* 0x000fe200078ec0ff */
[----:B------:R-:W-:Y:S01]  /*5ec0*/  IMAD.U32 R69, R168, 0x10000, RZ ;  /* 0x00010000a8457824 */ /* 0x000fe200078e00ff */
[----:B------:R-:W-:Y:S01]  /*5ed0*/  LOP3.LUT R68, R169, 0xffff0000, RZ, 0xc0, !PT ;  /* 0xffff0000a9447812 */ /* 0x000fe200078ec0ff */
[----:B------:R-:W-:Y:S01]  /*5ee0*/  IMAD.U32 R197, R197, 0x10000, RZ ;  /* 0x00010000c5c57824 */ /* 0x000fe200078e00ff */
[----:B------:R-:W-:Y:S01]  /*5ef0*/  LOP3.LUT R65, R46, 0xffff0000, RZ, 0xc0, !PT ;  /* 0xffff00002e417812 */ /* 0x000fe200078ec0ff */
[----:B------:R-:W-:-:S02]  /*5f00*/  IMAD.U32 R46, R45, 0x10000, RZ ;  /* 0x000100002d2e7824 */ /* 0x000fc400078e00ff */
[C---:B------:R-:W-:Y:S01]  /*5f10*/  FMUL.FTZ R75, R47.reuse, R70 ;  /* 0x000000462f4b7220 */ /* 0x040fe20000410000 */
[C---:B------:R-:W-:Y:S02]  /*5f20*/  IMAD.U32 R45, R44.reuse, 0x10000, RZ ;  /* 0x000100002c2d7824 */ /* 0x040fe400078e00ff */
[-C--:B------:R-:W-:Y:S01]  /*5f30*/  FMUL.FTZ R47, R47, R68.reuse ;  /* 0x000000442f2f7220 */ /* 0x080fe20000410000 */
[----:B------:R-:W-:Y:S01]  /*5f40*/  LOP3.LUT R44, R44, 0xffff0000, RZ, 0xc0, !PT ;  /* 0xffff00002c2c7812 */ /* 0x000fe200078ec0ff */
[C---:B------:R-:W-:Y:S01]  /*5f50*/  FMUL.FTZ R77, R65.reuse, R71 ;  /* 0x00000047414d7220 */ /* 0x040fe20000410000 */
[----:B------:R-:W-:Y:S01]  /*5f60*/  LOP3.LUT R198, R198, 0xffff0000, RZ, 0xc0, !PT ;  /* 0xffff0000c6c67812 */ /* 0x000fe200078ec0ff */
[-C--:B------:R-:W-:Y:S01]  /*5f70*/  FMUL.FTZ R65, R65, R69.reuse ;  /* 0x0000004541417220 */ /* 0x080fe20000410000 */
[----:B------:R-:W-:Y:S01]  /*5f80*/  LOP3.LUT R168, R168, 0xffff0000, RZ, 0xc0, !PT ;  /* 0xffff0000a8a87812 */ /* 0x000fe200078ec0ff */
[----:B------:R-:W-:Y:S02]  /*5f90*/  IMAD.U32 R169, R169, 0x10000, RZ ;  /* 0x00010000a9a97824 */ /* 0x000fe400078e00ff */
[C---:B------:R-:W-:Y:S01]  /*5fa0*/  FFMA.FTZ R75, R46.reuse, R68, -R75 ;  /* 0x000000442e4b7223 */ /* 0x040fe2000001084b */
[----:B------:R-:W-:Y:S01]  /*5fb0*/  FFMA.FTZ R70, R46, R70, R47 ;  /* 0x000000462e467223 */ /* 0x000fe2000001002f */
[----:B------:R-:W-:Y:S01]  /*5fc0*/  FFMA.FTZ R77, R64, R69, -R77 ;  /* 0x00000045404d7223 */ /* 0x000fe2000001084d */
[----:B------:R-:W-:Y:S01]  /*5fd0*/  FMUL.FTZ R46, R44, R197 ;  /* 0x000000c52c2e7220 */ /* 0x000fe20000410000 */
[----:B------:R-:W-:Y:S01]  /*5fe0*/  FFMA.FTZ R64, R64, R71, R65 ;  /* 0x0000004740407223 */ /* 0x000fe20000010041 */
[C---:B------:R-:W-:Y:S01]  /*5ff0*/  FMUL.FTZ R47, R67.reuse, R198 ;  /* 0x000000c6432f7220 */ /* 0x040fe20000410000 */
[-C--:B------:R-:W-:Y:S01]  /*6000*/  FMUL.FTZ R44, R44, R169.reuse ;  /* 0x000000a92c2c7220 */ /* 0x080fe20000410000 */
[-C--:B------:R-:W-:Y:S01]  /*6010*/  FMUL.FTZ R67, R67, R168.reuse ;  /* 0x000000a843437220 */ /* 0x080fe20000410000 */
[C---:B------:R-:W-:Y:S01]  /*6020*/  FFMA.FTZ R46, R45.reuse, R169, -R46 ;  /* 0x000000a92d2e7223 */ /* 0x040fe2000001082e */
[C---:B------:R-:W-:Y:S01]  /*6030*/  FFMA.FTZ R47, R66.reuse, R168, -R47 ;  /* 0x000000a8422f7223 */ /* 0x040fe2000001082f */
[----:B------:R-:W-:Y:S01]  /*6040*/  FFMA.FTZ R45, R45, R197, R44 ;  /* 0x000000c52d2d7223 */ /* 0x000fe2000001002c */
[----:B------:R-:W-:Y:S01]  /*6050*/  FFMA.FTZ R66, R66, R198, R67 ;  /* 0x000000c642427223 */ /* 0x000fe20000010043 */
[----:B------:R-:W-:-:S02]  /*6060*/  F2FP.BF16.F32.PACK_AB R70, R70, R75 ;  /* 0x0000004b4646723e */ /* 0x000fc400000010ff */
[----:B------:R-:W-:Y:S02]  /*6070*/  F2FP.BF16.F32.PACK_AB R64, R64, R77 ;  /* 0x0000004d4040723e */ /* 0x000fe400000010ff */
[----:B------:R-:W-:Y:S01]  /*6080*/  F2FP.BF16.F32.PACK_AB R44, R45, R46 ;  /* 0x0000002e2d2c723e */ /* 0x000fe200000010ff */
[----:B------:R-:W-:Y:S01]  /*6090*/  IMAD.MOV.U32 R45, RZ, RZ, R70 ;  /* 0x000000ffff2d7224 */ /* 0x000fe200078e0046 */
[----:B------:R-:W-:Y:S01]  /*60a0*/  F2FP.BF16.F32.PACK_AB R47, R66, R47 ;  /* 0x0000002f422f723e */ /* 0x000fe200000010ff */
[----:B------:R-:W-:-:S07]  /*60b0*/  IMAD.MOV.U32 R46, RZ, RZ, R64 ;  /* 0x000000ffff2e7224 */ /* 0x000fce00078e0040 */
.L_x_476:
[----:B------:R-:W-:Y:S05]  /*60c0*/  BSYNC B2 ;  /* 0x0000000000027941 */ /* 0x000fea0003800000 */
.L_x_475:
[----:B------:R-:W-:Y:S01]  /*60d0*/  ULDC.64 UR4, c[0x0][0x2e8] ;  /* 0x0000ba0000047ab9 */ /* 0x000fe20000000a00 */
[----:B------:R-:W-:Y:S01]  /*60e0*/  ULDC.64 UR6, c[0x0][0x208] ;  /* 0x0000820000067ab9 */ /* 0x000fe20000000a00 */
[----:B------:R-:W-:-:S04]  /*60f0*/  LEA R64, P3, R73, UR4, 0x1 ;  /* 0x0000000449407c11 */ /* 0x000fc8000f8608ff */
[----:B------:R-:W-:-:S05]  /*6100*/  LEA.HI.X R65, R73, UR5, R72, 0x1, P3 ;  /* 0x0000000549417c11 */ /* 0x000fca00098f0c48 */
[----:B--2---:R0:W-:Y:S04]  /*6110*/  STG.E.128 desc[UR6][R64.64], R44 ;  /* 0x0000002c40007986 */ /* 0x0041e8000c101d06 */
.L_x_470:
[----:B------:R-:W-:Y:S05]  /*6120*/  BSYNC B1 ;  /* 0x0000000000017941 */ /* 0x000fea0003800000 */
.L_x_469:
        /* <DEDUP_REMOVED lines=13> */
[----:B------:R-:W-:Y:S02]  /*6200*/  SHF.R.U32.HI R68, RZ, 0x10, R63 ;  /* 0x00000010ff447819 */ /* 0x000fe4000001163f */
[----:B------:R-:W-:Y:S02]  /*6210*/  SHF.R.U32.HI R71, RZ, 0x10, R61 ;  /* 0x00000010ff477819 */ /* 0x000fe4000001163d */
[----:B------:R-:W-:Y:S01]  /*6220*/  SHF.R.U64 R69, R62, 0x10, R63 ;  /* 0x000000103e457819 */ /* 0x000fe2000000123f */
[----:B--2---:R-:W-:Y:S01]  /*6230*/  IMAD.U32 R62, R47, 0x10000, RZ ;  /* 0x000100002f3e7824 */ /* 0x004fe200078e00ff */
[----:B------:R-:W-:Y:S02]  /*6240*/  PRMT R199, R199, 0x5410, R68 ;  /* 0x00005410c7c77816 */ /* 0x000fe40000000044 */
[----:B------:R-:W-:Y:S01]  /*6250*/  SHF.R.U64 R73, R60, 0x10, R61 ;  /* 0x000000103c497819 */ /* 0x000fe2000000123d */
[----:B------:R-:W-:Y:S01]  /*6260*/  IMAD.U32 R60, R46, 0x10000, RZ ;  /* 0x000100002e3c7824 */ /* 0x000fe200078e00ff */
[----:B------:R-:W-:Y:S01]  /*6270*/  PRMT R194, R194, 0x5410, R71 ;  /* 0x00005410c2c27816 */ /* 0x000fe20000000047 */
[----:B------:R-:W-:Y:S01]  /*6280*/  IMAD.U32 R71, R199, 0x10000, RZ ;  /* 0x00010000c7477824 */ /* 0x000fe200078e00ff */
[----:B------:R-:W-:-:S02]  /*6290*/  PRMT R196, R196, 0x5410, R69 ;  /* 0x00005410c4c47816 */ /* 0x000fc40000000045 */
[----:B------:R-:W-:Y:S01]  /*62a0*/  LOP3.LUT R61, R46, 0xffff0000, RZ, 0xc0, !PT ;  /* 0xffff00002e3d7812 */ /* 0x000fe200078ec0ff */
[----:B------:R-:W-:Y:S01]  /*62b0*/  IMAD.U32 R69, R194, 0x10000, RZ ;  /* 0x00010000c2457824 */ /* 0x000fe200078e00ff */
[----:B------:R-:W-:Y:S01]  /*62c0*/  LOP3.LUT R63, R47, 0xffff0000, RZ, 0xc0, !PT ;  /* 0xffff00002f3f7812 */ /* 0x000fe200078ec0ff */
[----:B------:R-:W-:Y:S01]  /*62d0*/  IMAD.U32 R46, R45, 0x10000, RZ ;  /* 0x000100002d2e7824 */ /* 0x000fe200078e00ff */
[----:B------:R-:W-:Y:S01]  /*62e0*/  PRMT R192, R192, 0x5410, R73 ;  /* 0x00005410c0c07816 */ /* 0x000fe20000000049 */
[----:B------:R-:W-:Y:S01]  /*62f0*/  FMUL.FTZ R75, R61, R71 ;  /* 0x000000473d4b7220 */ /* 0x000fe20000410000 */
[----:B------:R-:W-:Y:S01]  /*6300*/  LOP3.LUT R47, R45, 0xffff0000, RZ, 0xc0, !PT ;  /* 0xffff00002d2f7812 */ /* 0x000fe200078ec0ff */
[-C--:B------:R-:W-:Y:S01]  /*6310*/  FMUL.FTZ R61, R61, R69.reuse ;  /* 0x000000453d3d7220 */ /* 0x080fe20000410000 */
[----:B------:R-:W-:Y:S01]  /*6320*/  LOP3.LUT R70, R196, 0xffff0000, RZ, 0xc0, !PT ;  /* 0xffff0000c4467812 */ /* 0x000fe200078ec0ff */
[----:B------:R-:W-:Y:S01]  /*6330*/  IMAD.U32 R45, R44, 0x10000, RZ ;  /* 0x000100002c2d7824 */ /* 0x000fe200078e00ff */
[----:B------:R-:W-:Y:S01]  /*6340*/  LOP3.LUT R68, R192, 0xffff0000, RZ, 0xc0, !PT ;  /* 0xffff0000c0447812 */ /* 0x000fe200078ec0ff */
[----:B------:R-:W-:Y:S01]  /*6350*/  FFMA.FTZ R75, R60, R69, -R75 ;  /* 0x000000453c4b7223 */ /* 0x000fe2000001084b */
[----:B------:R-:W-:Y:S01]  /*6360*/  LOP3.LUT R199, R199, 0xffff0000, RZ, 0xc0, !PT ;  /* 0xffff0000c7c77812 */ /* 0x000fe200078ec0ff */
[C---:B------:R-:W-:Y:S01]  /*6370*/  FMUL.FTZ R73, R47.reuse, R70 ;  /* 0x000000462f497220 */ /* 0x040fe20000410000 */
[----:B------:R-:W-:Y:S01]  /*6380*/  LOP3.LUT R194, R194, 0xffff0000, RZ, 0xc0, !PT ;  /* 0xffff0000c2c27812 */ /* 0x000fe200078ec0ff */
[-C--:B------:R-:W-:Y:S01]  /*6390*/  FMUL.FTZ R47, R47, R68.reuse ;  /* 0x000000442f2f7220 */ /* 0x080fe20000410000 */
[----:B------:R-:W-:Y:S01]  /*63a0*/  LOP3.LUT R44, R44, 0xffff0000, RZ, 0xc0, !PT ;  /* 0xffff00002c2c7812 */ /* 0x000fe200078ec0ff */
[----:B------:R-:W-:Y:S01]  /*63b0*/  FFMA.FTZ R73, R46, R68, -R73 ;  /* 0x000000442e497223 */ /* 0x000fe20000010849 */
[----:B------:R-:W-:Y:S01]  /*63c0*/  FFMA.FTZ R60, R60, R71, R61 ;  /* 0x000000473c3c7223 */ /* 0x000fe2000001003d */
[----:B------:R-:W-:-:S02]  /*63d0*/  IMAD.U32 R196, R196, 0x10000, RZ ;  /* 0x00010000c4c47824 */ /* 0x000fc400078e00ff */
[CC--:B------:R-:W-:Y:S01]  /*63e0*/  FMUL.FTZ R61, R63.reuse, R199.reuse ;  /* 0x000000c73f3d7220 */ /* 0x0c0fe20000410000 */
[----:B------:R-:W-:Y:S02]  /*63f0*/  IMAD.U32 R192, R192, 0x10000, RZ ;  /* 0x00010000c0c07824 */ /* 0x000fe400078e00ff */
[----:B------:R-:W-:Y:S01]  /*6400*/  FMUL.FTZ R68, R63, R194 ;  /* 0x000000c23f447220 */ /* 0x000fe20000410000 */
[----:B------:R-:W-:Y:S01]  /*6410*/  FFMA.FTZ R70, R46, R70, R47 ;  /* 0x000000462e467223 */ /* 0x000fe2000001002f */
[C---:B------:R-:W-:Y:S01]  /*6420*/  FMUL.FTZ R46, R44.reuse, R196 ;  /* 0x000000c42c2e7220 */ /* 0x040fe20000410000 */
[----:B------:R-:W-:Y:S01]  /*6430*/  FMUL.FTZ R47, R44, R192 ;  /* 0x000000c02c2f7220 */ /* 0x000fe20000410000 */
[C---:B------:R-:W-:Y:S01]  /*6440*/  FFMA.FTZ R61, R62.reuse, R194, -R61 ;  /* 0x000000c23e3d7223 */ /* 0x040fe2000001083d */
[----:B------:R-:W-:Y:S01]  /*6450*/  FFMA.FTZ R68, R62, R199, R68 ;  /* 0x000000c73e447223 */ /* 0x000fe20000010044 */
[C---:B------:R-:W-:Y:S01]  /*6460*/  FFMA.FTZ R46, R45.reuse, R192, -R46 ;  /* 0x000000c02d2e7223 */ /* 0x040fe2000001082e */
[----:B------:R-:W-:Y:S01]  /*6470*/  FFMA.FTZ R47, R45, R196, R47 ;  /* 0x000000c42d2f7223 */ /* 0x000fe2000001002f */
[----:B------:R-:W-:-:S02]  /*6480*/  F2FP.BF16.F32.PACK_AB R60, R60, R75 ;  /* 0x0000004b3c3c723e */ /* 0x000fc400000010ff */
[----:B------:R-:W-:Y:S02]  /*6490*/  F2FP.BF16.F32.PACK_AB R61, R68, R61 ;  /* 0x0000003d443d723e */ /* 0x000fe400000010ff */
[----:B------:R-:W-:Y:S01]  /*64a0*/  F2FP.BF16.F32.PACK_AB R44, R47, R46 ;  /* 0x0000002e2f2c723e */ /* 0x000fe200000010ff */
[----:B------:R-:W-:Y:S01]  /*64b0*/  IMAD.MOV.U32 R46, RZ, RZ, R60 ;  /* 0x000000ffff2e7224 */ /* 0x000fe200078e003c */
[----:B------:R-:W-:Y:S01]  /*64c0*/  F2FP.BF16.F32.PACK_AB R45, R70, R73 ;  /* 0x00000049462d723e */ /* 0x000fe200000010ff */
[----:B------:R-:W-:-:S07]  /*64d0*/  IMAD.MOV.U32 R47, RZ, RZ, R61 ;  /* 0x000000ffff2f7224 */ /* 0x000fce00078e003d */
.L_x_482:
[----:B------:R-:W-:Y:S05]  /*64e0*/  BSYNC B3 ;  /* 0x0000000000037941 */ /* 0x000fea0003800000 */
.L_x_481:
[----:B------:R-:W-:Y:S01]  /*64f0*/  ULDC.64 UR4, c[0x0][0x2e8] ;  /* 0x0000ba0000047ab9 */ /* 0x000fe20000000a00 */
[----:B------:R-:W-:Y:S01]  /*6500*/  ULDC.64 UR6, c[0x0][0x208] ;  /* 0x0000820000067ab9 */ /* 0x000fe20000000a00 */
[----:B------:R-:W-:-:S04]  /*6510*/  LEA R60, P3, R66, UR4, 0x1 ;  /* 0x00000004423c7c11 */ /* 0x000fc8000f8608ff */
[----:B------:R-:W-:-:S05]  /*6520*/  LEA.HI.X R61, R66, UR5, R67, 0x1, P3 ;  /* 0x00000005423d7c11 */ /* 0x000fca00098f0c43 */
[----:B--2---:R0:W-:Y:S04]  /*6530*/  STG.E.128 desc[UR6][R60.64], R44 ;  /* 0x0000002c3c007986 */ /* 0x0041e8000c101d06 */
.L_x_480:
[----:B------:R-:W-:Y:S05]  /*6540*/  BSYNC B2 ;  /* 0x0000000000027941 */ /* 0x000fea0003800000 */
.L_x_479:
        /* <DEDUP_REMOVED lines=31> */
[-C--:B------:R-:W-:Y:S01]  /*6740*/  FMUL.FTZ R57, R57, R61.reuse ;  /* 0x0000003d39397220 */ /* 0x080fe20000410000 */
[----:B------:R-:W-:Y:S01]  /*6750*/  LOP3.LUT R189, R189, 0xffff0000, RZ, 0xc0, !PT ;  /* 0xffff0000bdbd7812 */ /* 0x000fe200078ec0ff */
[----:B------:R-:W-:Y:S01]  /*6760*/  IMAD.U32 R181, R181, 0x10000, RZ ;  /* 0x00010000b5b57824 */ /* 0x000fe200078e00ff */
[----:B------:R-:W-:Y:S01]  /*6770*/  LOP3.LUT R182, R182, 0xffff0000, RZ, 0xc0, !PT ;  /* 0xffff0000b6b67812 */ /* 0x000fe200078ec0ff */
[C---:B------:R-:W-:Y:S01]  /*6780*/  FFMA.FTZ R65, R46.reuse, R60, -R65 ;  /* 0x0000003c2e417223 */ /* 0x040fe20000010841 */
[----:B------:R-:W-:Y:S01]  /*6790*/  FFMA.FTZ R62, R46, R62, R47 ;  /* 0x0000003e2e3e7223 */ /* 0x000fe2000001002f */
[----:B------:R-:W-:Y:S01]  /*67a0*/  FFMA.FTZ R67, R56, R61, -R67 ;  /* 0x0000003d38437223 */ /* 0x000fe20000010843 */
[----:B------:R-:W-:Y:S01]  /*67b0*/  FMUL.FTZ R46, R44, R183 ;  /* 0x000000b72c2e7220 */ /* 0x000fe20000410000 */
[----:B------:R-:W-:Y:S01]  /*67c0*/  FFMA.FTZ R56, R56, R63, R57 ;  /* 0x0000003f38387223 */ /* 0x000fe20000010039 */
[----:B------:R-:W-:Y:S01]  /*67d0*/  FMUL.FTZ R44, R44, R181 ;  /* 0x000000b52c2c7220 */ /* 0x000fe20000410000 */
[C---:B------:R-:W-:Y:S01]  /*67e0*/  FMUL.FTZ R47, R59.reuse, R189 ;  /* 0x000000bd3b2f7220 */ /* 0x040fe20000410000 */
[-C--:B------:R-:W-:Y:S01]  /*67f0*/  FMUL.FTZ R60, R59, R182.reuse ;  /* 0x000000b63b3c7220 */ /* 0x080fe20000410000 */
        /* <DEDUP_REMOVED lines=10> */
.L_x_484:
[----:B------:R-:W-:Y:S05]  /*68a0*/  BSYNC B2 ;  /* 0x0000000000027941 */ /* 0x000fea0003800000 */
.L_x_483:
[----:B------:R-:W-:Y:S01]  /*68b0*/  ULDC.64 UR4, c[0x0][0x2e8] ;  /* 0x0000ba0000047ab9 */ /* 0x000fe20000000a00 */
[----:B------:R-:W-:Y:S01]  /*68c0*/  ULDC.64 UR6, c[0x0][0x208] ;  /* 0x0000820000067ab9 */ /* 0x000fe20000000a00 */
[----:B------:R-:W-:-:S04]  /*68d0*/  LEA R56, P3, R66, UR4, 0x1 ;  /* 0x0000000442387c11 */ /* 0x000fc8000f8608ff */
[----:B------:R-:W-:-:S05]  /*68e0*/  LEA.HI.X R57, R66, UR5, R69, 0x1, P3 ;  /* 0x0000000542397c11 */ /* 0x000fca00098f0c45 */
[----:B--2---:R0:W-:Y:S04]  /*68f0*/  STG.E.128 desc[UR6][R56.64], R44 ;  /* 0x0000002c38007986 */ /* 0x0041e8000c101d06 */
.L_x_478:
[----:B------:R-:W-:Y:S05]  /*6900*/  BSYNC B1 ;  /* 0x0000000000017941 */ /* 0x000fea0003800000 */
.L_x_477:
[----:B------:R-:W-:Y:S05]  /*6910*/  @P5 BRA `(.L_x_485) ;  /* 0x00000054008c5947 */ /* 0x000fea0003800000 */
[----:B------:R-:W-:Y:S01]  /*6920*/  IADD3 R137, P3, P4, R133, R136, R16 ;  /* 0x0000008885897210 */ /* 0x000fe20007c7e010 */
[----:B------:R-:W-:Y:S03]  /*6930*/  BSSY B1, `(.L_x_486) ;  /* 0x000003d000017945 */ /* 0x000fe60003800000 */
[----:B0-----:R-:W-:Y:S01]  /*6940*/  IADD3.X R64, R132, R93, R17, P3, P4 ;  /* 0x0000005d84407210 */ /* 0x001fe20001fe8411 */
[----:B------:R-:W-:Y:S08]  /*6950*/  @P0 BRA `(.L_x_487) ;  /* 0x0000000000e80947 */ /* 0x000ff00003800000 */
[----:B--234-:R0:W2:Y:S01]  /*6960*/  LDS.128 R44, [R5+0x23400] ;  /* 0x02340000052c7984 */ /* 0x01c0a20000000c00 */
        /* <DEDUP_REMOVED lines=38> */
[-C--:B------:R-:W-:Y:S01]  /*6bd0*/  FMUL.FTZ R44, R44, R178.reuse ;  /* 0x000000b22c2c7220 */ /* 0x080fe20000410000 */
        /* <DEDUP_REMOVED lines=12> */
.L_x_489:
[----:B------:R-:W-:Y:S05]  /*6ca0*/  BSYNC B2 ;  /* 0x0000000000027941 */ /* 0x000fea0003800000 */
.L_x_488:
[----:B------:R-:W-:Y:S01]  /*6cb0*/  ULDC.64 UR4, c[0x0][0x2e8] ;  /* 0x0000ba0000047ab9 */ /* 0x000fe20000000a00 */
[----:B------:R-:W-:Y:S01]  /*6cc0*/  ULDC.64 UR6, c[0x0][0x208] ;  /* 0x0000820000067ab9 */ /* 0x000fe20000000a00 */
[----:B------:R-:W-:-:S04]  /*6cd0*/  LEA R52, P3, R60, UR4, 0x1 ;  /* 0x000000043c347c11 */ /* 0x000fc8000f8608ff */
[----:B------:R-:W-:-:S05]  /*6ce0*/  LEA.HI.X R53, R60, UR5, R65, 0x1, P3 ;  /* 0x000000053c357c11 */ /* 0x000fca00098f0c41 */
[----:B--2---:R0:W-:Y:S04]  /*6cf0*/  STG.E.128 desc[UR6][R52.64], R44 ;  /* 0x0000002c34007986 */ /* 0x0041e8000c101d06 */
.L_x_487:
[----:B------:R-:W-:Y:S05]  /*6d00*/  BSYNC B1 ;  /* 0x0000000000017941 */ /* 0x000fea0003800000 */
.L_x_486:
        /* <DEDUP_REMOVED lines=53> */
.L_x_491:
[----:B------:R-:W-:Y:S05]  /*7060*/  BSYNC B1 ;  /* 0x0000000000017941 */ /* 0x000fea0003800000 */
.L_x_490:
[----:B------:R-:W-:Y:S01]  /*7070*/  ULDC.64 UR4, c[0x0][0x2e8] ;  /* 0x0000ba0000047ab9 */ /* 0x000fe20000000a00 */
[----:B------:R-:W-:Y:S01]  /*7080*/  ULDC.64 UR6, c[0x0][0x208] ;  /* 0x0000820000067ab9 */ /* 0x000fe20000000a00 */
[----:B------:R-:W-:-:S04]  /*7090*/  LEA R48, P3, R56, UR4, 0x1 ;  /* 0x0000000438307c11 */ /* 0x000fc8000f8608ff */
[----:B------:R-:W-:-:S05]  /*70a0*/  LEA.HI.X R49, R56, UR5, R61, 0x1, P3 ;  /* 0x0000000538317c11 */ /* 0x000fca00098f0c3d */
[----:B--2---:R0:W-:Y:S01]  /*70b0*/  STG.E.128 desc[UR6][R48.64], R44 ;  /* 0x0000002c30007986 */ /* 0x0041e2000c101d06 */
[----:B------:R-:W-:Y:S05]  /*70c0*/  BRA `(.L_x_485) ;  /* 0x0000004c00a07947 */ /* 0x000fea0003800000 */
.L_x_429:
[----:B------:R-:W-:Y:S01]  /*70d0*/  VIADD R44, R22, 0x20 ;  /* 0x00000020162c7836 */ /* 0x000fe20000000000 */
[----:B------:R-:W-:-:S04]  /*70e0*/  ULDC.64 UR4, c[0x0][0x208] ;  /* 0x0000820000047ab9 */ /* 0x000fc80000000a00 */
[----:B------:R-:W-:Y:S01]  /*70f0*/  ISETP.GE.AND P4, PT, R44, R4, PT ;  /* 0x000000042c00720c */ /* 0x000fe20003f86270 */
[----:B------:R-:W-:-:S03]  /*7100*/  VIADD R44, R22, 0x40 ;  /* 0x00000040162c7836 */ /* 0x000fc60000000000 */
[----:B------:R-:W-:-:S13]  /*7110*/  ISETP.GE.OR P4, PT, R16, R92, P4 ;  /* 0x0000005c1000720c */ /* 0x000fda0002786670 */
[----:B------:R-:W-:Y:S01]  /*7120*/  @!P4 IADD3 R58, P2, P3, R106, R96, R37 ;  /* 0x000000606a3ac210 */ /* 0x000fe20007b5e025 */
[----:B------:R-:W1:Y:S03]  /*7130*/  @!P4 LDC.64 R62, c[0x0][0x400] ;  /* 0x00010000ff3ecb82 */ /* 0x000e660000000a00 */
[----:B------:R-:W-:Y:S02]  /*7140*/  @!P4 IADD3.X R59, R27, R3, R40, P2, P3 ;  /* 0x000000031b3bc210 */ /* 0x000fe400017e6428 */
[----:B------:R-:W-:-:S04]  /*7150*/  @!P4 IADD3 R56, P2, P3, R112, R94, R31 ;  /* 0x0000005e7038c210 */ /* 0x000fc80007b5e01f */
[----:B------:R-:W-:Y:S02]  /*7160*/  @!P4 IADD3.X R57, R10, R0, R34, P2, P3 ;  /* 0x000000000a39c210 */ /* 0x000fe400017e6422 */
[----:B------:R-:W-:Y:S01]  /*7170*/  ISETP.GE.AND P3, PT, R44, R4, PT ;  /* 0x000000042c00720c */ /* 0x000fe20003f66270 */
[----:B------:R-:W-:-:S03]  /*7180*/  VIADD R44, R22, 0x80 ;  /* 0x00000080162c7836 */ /* 0x000fc60000000000 */
[----:B------:R-:W-:-:S13]  /*7190*/  ISETP.GE.OR P3, PT, R16, R92, P3 ;  /* 0x0000005c1000720c */ /* 0x000fda0001f66670 */
[----:B------:R-:W-:Y:S01]  /*71a0*/  @!P3 IADD3 R50, P2, P5, R106, R36, R96 ;  /* 0x000000246a32b210 */ /* 0x000fe20007d5e060 */
[----:B------:R-:W2:Y:S03]  /*71b0*/  @!P3 LDC.64 R68, c[0x0][0x3e8] ;  /* 0x0000fa00ff44bb82 */ /* 0x000ea60000000a00 */
[----:B0-----:R-:W-:Y:S02]  /*71c0*/  @!P3 IADD3.X R51, R27, R39, R3, P2, P5 ;  /* 0x000000271b33b210 */ /* 0x001fe400017ea403 */
[----:B------:R-:W-:-:S03]  /*71d0*/  @!P3 IADD3 R48, P2, P5, R112, R30, R94 ;  /* 0x0000001e7030b210 */ /* 0x000fc60007d5e05e */
[----:B------:R-:W0:Y:S01]  /*71e0*/  @!P3 LDC.64 R70, c[0x0][0x400] ;  /* 0x00010000ff46bb82 */ /* 0x000e220000000a00 */
[----:B------:R-:W-:Y:S02]  /*71f0*/  @!P3 IADD3.X R49, R10, R33, R0, P2, P5 ;  /* 0x000000210a31b210 */ /* 0x000fe400017ea400 */
[----:B------:R-:W-:-:S04]  /*7200*/  ISETP.GE.AND P2, PT, R44, R4, PT ;  /* 0x000000042c00720c */ /* 0x000fc80003f46270 */
[----:B------:R-:W-:-:S13]  /*7210*/  ISETP.GE.OR P2, PT, R16, R92, P2 ;  /* 0x0000005c1000720c */ /* 0x000fda0001746670 */
[----:B------:R-:W-:Y:S01]  /*7220*/  @!P2 IADD3 R46, P5, P6, R106, R35, R96 ;  /* 0x000000236a2ea210 */ /* 0x000fe20007ebe060 */
[----:B------:R-:W3:Y:S03]  /*7230*/  @!P2 LDC.64 R76, c[0x0][0x3e8] ;  /* 0x0000fa00ff4cab82 */ /* 0x000ee60000000a00 */
[----:B------:R-:W-:Y:S02]  /*7240*/  @!P2 IADD3.X R47, R27, R38, R3, P5, P6 ;  /* 0x000000261b2fa210 */ /* 0x000fe40002fec403 */
[----:B------:R-:W-:-:S03]  /*7250*/  @!P2 IADD3 R44, P5, P6, R112, R29, R94 ;  /* 0x0000001d702ca210 */ /* 0x000fc60007ebe05e */
[----:B------:R-:W4:Y:S01]  /*7260*/  @!P2 LDC.64 R78, c[0x0][0x400] ;  /* 0x00010000ff4eab82 */ /* 0x000f220000000a00 */
[----:B------:R-:W-:Y:S02]  /*7270*/  @!P2 IADD3.X R45, R10, R32, R0, P5, P6 ;  /* 0x000000200a2da210 */ /* 0x000fe40002fec400 */
[----:B------:R-:W-:-:S04]  /*7280*/  ISETP.GE.AND P5, PT, R22, R4, PT ;  /* 0x000000041600720c */ /* 0x000fc80003fa6270 */
[----:B------:R-:W-:-:S13]  /*7290*/  ISETP.GE.OR P5, PT, R16, R92, P5 ;  /* 0x0000005c1000720c */ /* 0x000fda0002fa6670 */
[----:B------:R-:W1:Y:S01]  /*72a0*/  @!P5 LDC.64 R52, c[0x0][0x3e8] ;  /* 0x0000fa00ff34db82 */ /* 0x000e620000000a00 */
[----:B------:R-:W-:-:S05]  /*72b0*/  @!P5 IADD3 R54, P6, R106, R96, RZ ;  /* 0x000000606a36d210 */ /* 0x000fca0007fde0ff */
[----:B------:R-:W-:Y:S01]  /*72c0*/  @!P5 IMAD.X R55, R3, 0x1, R27, P6 ;  /* 0x000000010337d824 */ /* 0x000fe200030e061b */
[----:B-1----:R-:W-:-:S04]  /*72d0*/  @!P5 LEA R52, P6, R54, R52, 0x1 ;  /* 0x000000343634d211 */ /* 0x002fc800078c08ff */
[----:B------:R-:W-:Y:S02]  /*72e0*/  @!P5 LEA.HI.X R53, R54, R53, R55, 0x1, P6 ;  /* 0x000000353635d211 */ /* 0x000fe400030f0c37 */
[----:B------:R-:W1:Y:S01]  /*72f0*/  @!P5 LDC.64 R54, c[0x0][0x400] ;  /* 0x00010000ff36db82 */ /* 0x000e620000000a00 */
[----:B------:R-:W-:-:S05]  /*7300*/  @!P5 IADD3 R60, P6, R112, R94, RZ ;  /* 0x0000005e703cd210 */ /* 0x000fca0007fde0ff */
[----:B------:R-:W-:Y:S01]  /*7310*/  @!P5 IMAD.X R61, R0, 0x1, R10, P6 ;  /* 0x00000001003dd824 */ /* 0x000fe200030e060a */
[----:B-1----:R-:W-:-:S04]  /*7320*/  @!P5 LEA R54, P6, R60, R54, 0x1 ;  /* 0x000000363c36d211 */ /* 0x002fc800078c08ff */
[----:B------:R-:W-:Y:S02]  /*7330*/  @!P5 LEA.HI.X R55, R60, R55, R61, 0x1, P6 ;  /* 0x000000373c37d211 */ /* 0x000fe400030f0c3d */
[----:B------:R-:W1:Y:S02]  /*7340*/  @!P4 LDC.64 R60, c[0x0][0x3e8] ;  /* 0x0000fa00ff3ccb82 */ /* 0x000e640000000a00 */
[----:B-1----:R-:W-:-:S04]  /*7350*/  @!P4 LEA R60, P6, R58, R60, 0x1 ;  /* 0x0000003c3a3cc211 */ /* 0x002fc800078c08ff */
[----:B------:R-:W-:Y:S02]  /*7360*/  @!P4 LEA.HI.X R61, R58, R61, R59, 0x1, P6 ;  /* 0x0000003d3a3dc211 */ /* 0x000fe400030f0c3b */
[----:B------:R-:W-:-:S04]  /*7370*/  @!P4 LEA R62, P6, R56, R62, 0x1 ;  /* 0x0000003e383ec211 */ /* 0x000fc800078c08ff */
[----:B------:R-:W-:Y:S02]  /*7380*/  @!P4 LEA.HI.X R63, R56, R63, R57, 0x1, P6 ;  /* 0x0000003f383fc211 */ /* 0x000fe400030f0c39 */
[----:B--2---:R-:W-:-:S04]  /*7390*/  @!P3 LEA R68, P6, R50, R68, 0x1 ;  /* 0x000000443244b211 */ /* 0x004fc800078c08ff */
[----:B------:R-:W-:Y:S02]  /*73a0*/  @!P3 LEA.HI.X R69, R50, R69, R51, 0x1, P6 ;  /* 0x000000453245b211 */ /* 0x000fe400030f0c33 */
[----:B------:R-:W-:Y:S02]  /*73b0*/  CS2R R50, SRZ ;  /* 0x0000000000327805 */ /* 0x000fe4000001ff00 */
[----:B0-----:R-:W-:-:S04]  /*73c0*/  @!P3 LEA R70, P6, R48, R70, 0x1 ;  /* 0x000000463046b211 */ /* 0x001fc800078c08ff */
[----:B------:R-:W-:Y:S02]  /*73d0*/  @!P3 LEA.HI.X R71, R48, R71, R49, 0x1, P6 ;  /* 0x000000473047b211 */ /* 0x000fe400030f0c31 */
[----:B------:R-:W-:Y:S02]  /*73e0*/  CS2R R48, SRZ ;  /* 0x0000000000307805 */ /* 0x000fe4000001ff00 */
[----:B---3--:R-:W-:-:S04]  /*73f0*/  @!P2 LEA R76, P6, R46, R76, 0x1 ;  /* 0x0000004c2e4ca211 */ /* 0x008fc800078c08ff */
[----:B------:R-:W-:Y:S02]  /*7400*/  @!P2 LEA.HI.X R77, R46, R77, R47, 0x1, P6 ;  /* 0x0000004d2e4da211 */ /* 0x000fe400030f0c2f */
[----:B------:R-:W-:Y:S02]  /*7410*/  CS2R R46, SRZ ;  /* 0x00000000002e7805 */ /* 0x000fe4000001ff00 */
[C---:B----4-:R-:W-:Y:S01]  /*7420*/  @!P2 LEA R78, P6, R44.reuse, R78, 0x1 ;  /* 0x0000004e2c4ea211 */ /* 0x050fe200078c08ff */
[----:B------:R0:W5:Y:S03]  /*7430*/  @!P5 LDG.E.128 R48, desc[UR4][R54.64] ;  /* 0x000000043630d981 */ /* 0x000166000c1e1d00 */
[----:B------:R-:W-:Y:S02]  /*7440*/  @!P2 LEA.HI.X R79, R44, R79, R45, 0x1, P6 ;  /* 0x0000004f2c4fa211 */ /* 0x000fe400030f0c2d */
[----:B------:R-:W-:-:S02]  /*7450*/  CS2R R44, SRZ ;  /* 0x00000000002c7805 */ /* 0x000fc4000001ff00 */
[----:B------:R-:W-:Y:S02]  /*7460*/  CS2R R58, SRZ ;  /* 0x00000000003a7805 */ /* 0x000fe4000001ff00 */
[----:B------:R-:W-:Y:S02]  /*7470*/  CS2R R56, SRZ ;  /* 0x0000000000387805 */ /* 0x000fe4000001ff00 */
[----:B------:R1:W5:Y:S01]  /*7480*/  @!P5 LDG.E.128 R44, desc[UR4][R52.64] ;  /* 0x00000004342cd981 */ /* 0x000362000c1e1d00 */
[----:B0-----:R-:W-:Y:S02]  /*7490*/  CS2R R54, SRZ ;  /* 0x0000000000367805 */ /* 0x001fe4000001ff00 */
[----:B------:R-:W-:Y:S02]  /*74a0*/  CS2R R66, SRZ ;  /* 0x0000000000427805 */ /* 0x000fe4000001ff00 */
[----:B------:R-:W-:Y:S01]  /*74b0*/  CS2R R64, SRZ ;  /* 0x0000000000407805 */ /* 0x000fe2000001ff00 */
[----:B------:R0:W5:Y:S01]  /*74c0*/  @!P4 LDG.E.128 R56, desc[UR4][R62.64] ;  /* 0x000000043e38c981 */ /* 0x000162000c1e1d00 */
[----:B------:R-:W-:-:S04]  /*74d0*/  VIADD R81, R22, 0x60 ;  /* 0x0000006016517836 */ /* 0x000fc80000000000 */
[----:B------:R-:W5:Y:S01]  /*74e0*/  @!P3 LDG.E.128 R64, desc[UR4][R70.64] ;  /* 0x000000044640b981 */ /* 0x000f62000c1e1d00 */
[----:B-1----:R-:W-:Y:S02]  /*74f0*/  CS2R R52, SRZ ;  /* 0x0000000000347805 */ /* 0x002fe4000001ff00 */
[----:B0-----:R-:W-:-:S04]  /*7500*/  CS2R R62, SRZ ;  /* 0x00000000003e7805 */ /* 0x001fc8000001ff00 */
[----:B------:R0:W5:Y:S02]  /*7510*/  @!P4 LDG.E.128 R52, desc[UR4][R60.64] ;  /* 0x000000043c34c981 */ /* 0x000164000c1e1d00 */
[----:B0-----:R-:W-:-:S06]  /*7520*/  CS2R R60, SRZ ;  /* 0x00000000003c7805 */ /* 0x001fcc000001ff00 */
[----:B------:R0:W5:Y:S01]  /*7530*/  @!P3 LDG.E.128 R60, desc[UR4][R68.64] ;  /* 0x00000004443cb981 */ /* 0x000162000c1e1d00 */
[----:B------:R-:W-:-:S04]  /*7540*/  ISETP.GE.AND P3, PT, R81, R4, PT ;  /* 0x000000045100720c */ /* 0x000fc80003f66270 */
[----:B------:R-:W-:Y:S02]  /*7550*/  ISETP.GE.OR P3, PT, R16, R92, P3 ;  /* 0x0000005c1000720c */ /* 0x000fe40001f66670 */
[----:B------:R-:W-:Y:S02]  /*7560*/  CS2R R70, SRZ ;  /* 0x0000000000467805 */ /* 0x000fe4000001ff00 */
[----:B------:R-:W-:Y:S02]  /*7570*/  CS2R R74, SRZ ;  /* 0x00000000004a7805 */ /* 0x000fe4000001ff00 */
[----:B------:R-:W-:Y:S02]  /*7580*/  CS2R R72, SRZ ;  /* 0x0000000000487805 */ /* 0x000fe4000001ff00 */
[----:B0-----:R-:W-:Y:S01]  /*7590*/  CS2R R68, SRZ ;  /* 0x0000000000447805 */ /* 0x001fe2000001ff00 */
[----:B------:R-:W-:Y:S01]  /*75a0*/  VIADD R80, R22, 0xa0 ;  /* 0x000000a016507836 */ /* 0x000fe20000000000 */
[----:B------:R-:W-:Y:S02]  /*75b0*/  BSSY B1, `(.L_x_492) ;  /* 0x0000025000017945 */ /* 0x000fe40003800000 */
[----:B------:R0:W5:Y:S04]  /*75c0*/  @!P2 LDG.E.128 R72, desc[UR4][R78.64] ;  /* 0x000000044e48a981 */ /* 0x000168000c1e1d00 */
[----:B------:R1:W5:Y:S01]  /*75d0*/  @!P2 LDG.E.128 R68, desc[UR4][R76.64] ;  /* 0x000000044c44a981 */ /* 0x000362000c1e1d00 */
[----:B------:R-:W-:-:S02]  /*75e0*/  ISETP.GE.AND P2, PT, R80, R4, PT ;  /* 0x000000045000720c */ /* 0x000fc40003f46270 */
[----:B------:R-:W-:Y:S02]  /*75f0*/  CS2R R90, SRZ ;  /* 0x00000000005a7805 */ /* 0x000fe4000001ff00 */
[----:B------:R-:W-:Y:S02]  /*7600*/  CS2R R82, SRZ ;  /* 0x0000000000527805 */ /* 0x000fe4000001ff00 */
[----:B------:R-:W-:Y:S02]  /*7610*/  CS2R R80, SRZ ;  /* 0x0000000000507805 */ /* 0x000fe4000001ff00 */
[----:B------:R-:W-:Y:S02]  /*7620*/  ISETP.GE.OR P2, PT, R16, R92, P2 ;  /* 0x0000005c1000720c */ /* 0x000fe40001746670 */
[----:B0-----:R-:W-:Y:S02]  /*7630*/  CS2R R78, SRZ ;  /* 0x00000000004e7805 */ /* 0x001fe4000001ff00 */
[----:B------:R-:W-:-:S02]  /*7640*/  CS2R R86, SRZ ;  /* 0x0000000000567805 */ /* 0x000fc4000001ff00 */
[----:B------:R-:W-:Y:S02]  /*7650*/  CS2R R84, SRZ ;  /* 0x0000000000547805 */ /* 0x000fe4000001ff00 */
[----:B------:R-:W-:Y:S02]  /*7660*/  CS2R R88, SRZ ;  /* 0x0000000000587805 */ /* 0x000fe4000001ff00 */
[----:B-1----:R-:W-:Y:S01]  /*7670*/  CS2R R76, SRZ ;  /* 0x00000000004c7805 */ /* 0x002fe2000001ff00 */
[----:B------:R-:W-:Y:S06]  /*7680*/  @P3 BRA `(.L_x_493) ;  /* 0x00000000005c3947 */ /* 0x000fec0003800000 */
[----:B------:R-:W0:Y:S01]  /*7690*/  LDC.64 R76, c[0x0][0x3f8] ;  /* 0x0000fe00ff4c7b82 */ /* 0x000e220000000a00 */
[----:B------:R-:W-:Y:S01]  /*76a0*/  IMAD.MOV.U32 R78, RZ, RZ, R96 ;  /* 0x000000ffff4e7224 */ /* 0x000fe200078e0060 */
[----:B------:R-:W-:Y:S01]  /*76b0*/  ULDC.64 UR4, c[0x0][0x3e8] ;  /* 0x0000fa0000047ab9 */ /* 0x000fe20000000a00 */
[----:B------:R-:W-:Y:S01]  /*76c0*/  IMAD.MOV.U32 R79, RZ, RZ, R3 ;  /* 0x000000ffff4f7224 */ /* 0x000fe200078e0003 */
[----:B------:R-:W-:Y:S01]  /*76d0*/  ULDC.64 UR6, c[0x0][0x208] ;  /* 0x0000820000067ab9 */ /* 0x000fe20000000a00 */
[----:B0-----:R-:W-:-:S04]  /*76e0*/  IMAD.WIDE.U32 R78, R76, 0x60, R78 ;  /* 0x000000604c4e7825 */ /* 0x001fc800078e004e */
[----:B------:R-:W-:Y:S01]  /*76f0*/  IMAD R77, R77, 0x60, RZ ;  /* 0x000000604d4d7824 */ /* 0x000fe200078e02ff */
[----:B------:R-:W-:Y:S01]  /*7700*/  IADD3 R88, P3, R106, R78, RZ ;  /* 0x0000004e6a587210 */ /* 0x000fe20007f7e0ff */
[----:B------:R-:W-:-:S03]  /*7710*/  IMAD.MOV.U32 R78, RZ, RZ, R94 ;  /* 0x000000ffff4e7224 */ /* 0x000fc600078e005e */
[----:B------:R-:W-:Y:S01]  /*7720*/  IADD3.X R89, R27, R79, R77, P3, !PT ;  /* 0x0000004f1b597210 */ /* 0x000fe20001ffe44d */
[----:B------:R-:W-:Y:S01]  /*7730*/  IMAD.MOV.U32 R79, RZ, RZ, R0 ;  /* 0x000000ffff4f7224 */ /* 0x000fe200078e0000 */
[----:B------:R-:W0:Y:S02]  /*7740*/  LDC.64 R76, c[0x0][0x408] ;  /* 0x00010200ff4c7b82 */ /* 0x000e240000000a00 */
[----:B0-----:R-:W-:-:S04]  /*7750*/  IMAD.WIDE.U32 R78, R76, 0x60, R78 ;  /* 0x000000604c4e7825 */ /* 0x001fc800078e004e */
        /* <DEDUP_REMOVED lines=8> */
[----:B------:R-:W5:Y:S04]  /*77e0*/  LDG.E.128 R76, desc[UR6][R76.64] ;  /* 0x000000064c4c7981 */ /* 0x000f68000c1e1d00 */
[----:B------:R-:W5:Y:S03]  /*77f0*/  LDG.E.128 R88, desc[UR6][R88.64] ;  /* 0x0000000658587981 */ /* 0x000f66000c1e1d00 */
.L_x_493:
[----:B------:R-:W-:Y:S05]  /*7800*/  BSYNC B1 ;  /* 0x0000000000017941 */ /* 0x000fea0003800000 */
.L_x_492:
[----:B------:R-:W-:Y:S01]  /*7810*/  BSSY B1, `(.L_x_494) ;  /* 0x0000018000017945 */ /* 0x000fe20003800000 */
[----:B------:R-:W-:-:S03]  /*7820*/  ISETP.GE.AND P3, PT, R16, R92, PT ;  /* 0x0000005c1000720c */ /* 0x000fc60003f66270 */
[----:B------:R-:W-:Y:S10]  /*7830*/  @P2 BRA `(.L_x_495) ;  /* 0x0000000000542947 */ /* 0x000ff40003800000 */
[----:B------:R-:W0:Y:S01]  /*7840*/  LDC.64 R80, c[0x0][0x3f8] ;  /* 0x0000fe00ff507b82 */ /* 0x000e220000000a00 */
[----:B------:R-:W-:Y:S01]  /*7850*/  IMAD.MOV.U32 R97, RZ, RZ, R3 ;  /* 0x000000ffff617224 */ /* 0x000fe200078e0003 */
[----:B------:R-:W-:Y:S01]  /*7860*/  ULDC.64 UR4, c[0x0][0x3e8] ;  /* 0x0000fa0000047ab9 */ /* 0x000fe20000000a00 */
[----:B------:R-:W-:Y:S01]  /*7870*/  IMAD.MOV.U32 R95, RZ, RZ, R0 ;  /* 0x000000ffff5f7224 */ /* 0x000fe200078e0000 */
[----:B------:R-:W-:Y:S01]  /*7880*/  ULDC.64 UR6, c[0x0][0x208] ;  /* 0x0000820000067ab9 */ /* 0x000fe20000000a00 */
[----:B0-----:R-:W-:-:S04]  /*7890*/  IMAD.WIDE.U32 R96, R80, 0xa0, R96 ;  /* 0x000000a050607825 */ /* 0x001fc800078e0060 */
[----:B------:R-:W-:Y:S01]  /*78a0*/  IMAD R81, R81, 0xa0, RZ ;  /* 0x000000a051517824 */ /* 0x000fe200078e02ff */
[----:B------:R-:W-:-:S04]  /*78b0*/  IADD3 R3, P2, R106, R96, RZ ;  /* 0x000000606a037210 */ /* 0x000fc80007f5e0ff */
[----:B------:R-:W-:Y:S02]  /*78c0*/  IADD3.X R96, R27, R97, R81, P2, !PT ;  /* 0x000000611b607210 */ /* 0x000fe400017fe451 */
        /* <DEDUP_REMOVED lines=8> */
[----:B------:R-:W-:-:S03]  /*7950*/  LEA R84, P2, R0, UR4, 0x1 ;  /* 0x0000000400547c11 */ /* 0x000fc6000f8408ff */
[----:B------:R-:W5:Y:S01]  /*7960*/  LDG.E.128 R80, desc[UR6][R80.64] ;  /* 0x0000000650507981 */ /* 0x000f62000c1e1d00 */
[----:B------:R-:W-:-:S06]  /*7970*/  LEA.HI.X R85, R0, UR5, R95, 0x1, P2 ;  /* 0x0000000500557c11 */ /* 0x000fcc00090f0c5f */
[----:B------:R-:W5:Y:S03]  /*7980*/  LDG.E.128 R84, desc[UR6][R84.64] ;  /* 0x0000000654547981 */ /* 0x000f66000c1e1d00 */
.L_x_495:
[----:B------:R-:W-:Y:S05]  /*7990*/  BSYNC B1 ;  /* 0x0000000000017941 */ /* 0x000fea0003800000 */
.L_x_494:
[----:B-----5:R-:W-:Y:S01]  /*79a0*/  IMAD.MOV.U32 R0, RZ, RZ, R78 ;  /* 0x000000ffff007224 */ /* 0x020fe200078e004e */
[----:B------:R-:W-:Y:S01]  /*79b0*/  ISETP.NE.AND P2, PT, R224, 0x3, PT ;  /* 0x00000003e000780c */ /* 0x000fe20003f45270 */
[----:B------:R-:W-:Y:S02]  /*79c0*/  IMAD.MOV.U32 R3, RZ, RZ, R79 ;  /* 0x000000ffff037224 */ /* 0x000fe400078e004f */
[----:B------:R-:W-:Y:S02]  /*79d0*/  IMAD.MOV.U32 R92, RZ, RZ, R76 ;  /* 0x000000ffff5c7224 */ /* 0x000fe400078e004c */
[----:B------:R-:W-:-:S03]  /*79e0*/  IMAD.MOV.U32 R94, RZ, RZ, R77 ;  /* 0x000000ffff5e7224 */ /* 0x000fc600078e004d */
[----:B------:R-:W-:Y:S01]  /*79f0*/  PRMT R175, R92, 0x5410, R3 ;  /* 0x000054105caf7816 */ /* 0x000fe20000000003 */
[----:B------:R-:W-:Y:S01]  /*7a00*/  IMAD.MOV.U32 R3, RZ, RZ, R91 ;  /* 0x000000ffff037224 */ /* 0x000fe200078e005b */
[----:B------:R-:W-:Y:S01]  /*7a10*/  PRMT R176, R0, 0x5410, R94 ;  /* 0x0000541000b07816 */ /* 0x000fe2000000005e */
[----:B------:R-:W-:Y:S02]  /*7a20*/  IMAD.MOV.U32 R0, RZ, RZ, R90 ;  /* 0x000000ffff007224 */ /* 0x000fe400078e005a */
[----:B------:R-:W-:Y:S02]  /*7a30*/  IMAD.MOV.U32 R92, RZ, RZ, R88 ;  /* 0x000000ffff5c7224 */ /* 0x000fe400078e0058 */
[----:B------:R-:W-:Y:S01]  /*7a40*/  IMAD.MOV.U32 R94, RZ, RZ, R89 ;  /* 0x000000ffff5e7224 */ /* 0x000fe200078e0059 */
[----:B------:R-:W-:Y:S01]  /*7a50*/  PRMT R182, R0, 0x5410, R3 ;  /* 0x0000541000b67816 */ /* 0x000fe20000000003 */
[----:B------:R-:W-:Y:S02]  /*7a60*/  IMAD.MOV.U32 R0, RZ, RZ, R82 ;  /* 0x000000ffff007224 */ /* 0x000fe400078e0052 */
[----:B------:R-:W-:Y:S01]  /*7a70*/  IMAD.MOV.U32 R3, RZ, RZ, R83 ;  /* 0x000000ffff037224 */ /* 0x000fe200078e0053 */
[----:B------:R-:W-:Y:S01]  /*7a80*/  PRMT R183, R92, 0x5410, R94 ;  /* 0x000054105cb77816 */ /* 0x000fe2000000005e */
[----:B------:R-:W-:-:S02]  /*7a90*/  IMAD.MOV.U32 R92, RZ, RZ, R80 ;  /* 0x000000ffff5c7224 */ /* 0x000fc400078e0050 */
[----:B------:R-:W-:Y:S01]  /*7aa0*/  IMAD.MOV.U32 R94, RZ, RZ, R81 ;  /* 0x000000ffff5e7224 */ /* 0x000fe200078e0051 */
[----:B------:R-:W-:Y:S01]  /*7ab0*/  PRMT R166, R3, 0x5410, R0 ;  /* 0x0000541003a67816 */ /* 0x000fe20000000000 */
        /* <DEDUP_REMOVED lines=9> */
[----:B------:R-:W-:Y:S01]  /*7b50*/  IMAD.MOV.U32 R92, RZ, RZ, R44 ;  /* 0x000000ffff5c7224 */ /* 0x000fe200078e002c */
[----:B------:R-:W-:Y:S01]  /*7b60*/  PRMT R179, R179, 0x5410, R0 ;  /* 0x00005410b3b37816 */ /* 0x000fe20000000000 */
[----:B------:R-:W-:Y:S01]  /*7b70*/  IMAD.MOV.U32 R94, RZ, RZ, R45 ;  /* 0x000000ffff5e7224 */ /* 0x000fe200078e002d */
[----:B------:R-:W-:Y:S01]  /*7b80*/  PRMT R181, R3, 0x7610, R181 ;  /* 0x0000761003b57816 */ /* 0x000fe200000000b5 */
[----:B------:R-:W-:Y:S02]  /*7b90*/  IMAD.MOV.U32 R0, RZ, RZ, R50 ;  /* 0x000000ffff007224 */ /* 0x000fe400078e0032 */
[----:B------:R-:W-:Y:S01]  /*7ba0*/  IMAD.MOV.U32 R3, RZ, RZ, R51 ;  /* 0x000000ffff037224 */ /* 0x000fe200078e0033 */
[----:B------:R-:W-:Y:S01]  /*7bb0*/  PRMT R177, R94, 0x5410, R92 ;  /* 0x000054105eb17816 */ /* 0x000fe2000000005c */
        /* <DEDUP_REMOVED lines=35> */
[----:B------:R-:W-:-:S03]  /*7df0*/  IMAD.MOV.U32 R3, RZ, RZ, R70 ;  /* 0x000000ffff037224 */ /* 0x000fc600078e0046 */
[----:B------:R-:W-:Y:S02]  /*7e00*/  PRMT R186, R92, 0x7610, R186 ;  /* 0x000076105cba7816 */ /* 0x000fe400000000ba */
[----:B------:R-:W-:Y:S01]  /*7e10*/  PRMT R170, R3, 0x5410, R0 ;  /* 0x0000541003aa7816 */ /* 0x000fe20000000000 */
[----:B------:R-:W-:Y:S02]  /*7e20*/  IMAD.MOV.U32 R3, RZ, RZ, R68 ;  /* 0x000000ffff037224 */ /* 0x000fe400078e0044 */
[----:B------:R-:W-:-:S05]  /*7e30*/  IMAD.MOV.U32 R0, RZ, RZ, R69 ;  /* 0x000000ffff007224 */ /* 0x000fca00078e0045 */
[----:B------:R-:W-:Y:S01]  /*7e40*/  PRMT R171, R3, 0x5410, R0 ;  /* 0x0000541003ab7816 */ /* 0x000fe20000000000 */
[----:B------:R-:W-:Y:S02]  /*7e50*/  IMAD.MOV.U32 R3, RZ, RZ, R74 ;  /* 0x000000ffff037224 */ /* 0x000fe400078e004a */
[----:B------:R-:W-:-:S05]  /*7e60*/  IMAD.MOV.U32 R0, RZ, RZ, R75 ;  /* 0x000000ffff007224 */ /* 0x000fca00078e004b */
[----:B------:R-:W-:Y:S01]  /*7e70*/  PRMT R172, R3, 0x5410, R0 ;  /* 0x0000541003ac7816 */ /* 0x000fe20000000000 */
[----:B------:R-:W-:Y:S02]  /*7e80*/  IMAD.MOV.U32 R3, RZ, RZ, R72 ;  /* 0x000000ffff037224 */ /* 0x000fe400078e0048 */
[----:B------:R-:W-:-:S05]  /*7e90*/  IMAD.MOV.U32 R0, RZ, RZ, R73 ;  /* 0x000000ffff007224 */ /* 0x000fca00078e0049 */
[----:B------:R-:W-:Y:S01]  /*7ea0*/  PRMT R173, R3, 0x5410, R0 ;  /* 0x0000541003ad7816 */ /* 0x000fe20000000000 */
[----:B------:R-:W-:Y:S06]  /*7eb0*/  @!P2 BRA `(.L_x_496) ;  /* 0x000000000004a947 */ /* 0x000fec0003800000 */
[----:B------:R-:W-:Y:S01]  /*7ec0*/  BPT.TRAP 0x1 ;  /* 0x000000040000795c */ /* 0x000fe20000300000 */
.L_x_496:
[----:B------:R-:W-:Y:S01]  /*7ed0*/  IMAD R3, R23, 0x8, R2 ;  /* 0x0000000817037824 */ /* 0x000fe200078e0202 */
[----:B------:R-:W-:Y:S01]  /*7ee0*/  SHF.L.U32 R0, R223, 0x1f, RZ ;  /* 0x0000001fdf007819 */ /* 0x000fe200000006ff */
[----:B------:R-:W0:Y:S01]  /*7ef0*/  LDC R153, c[0x0][0x2f4] ;  /* 0x0000bd00ff997b82 */ /* 0x000e220000000800 */
[----:B------:R-:W-:Y:S01]  /*7f00*/  BSSY B1, `(.L_x_497) ;  /* 0x0000005000017945 */ /* 0x000fe20003800000 */
[----:B------:R-:W-:Y:S01]  /*7f10*/  IMAD.MOV.U32 R137, RZ, RZ, R93 ;  /* 0x000000ffff897224 */ /* 0x000fe200078e005d */
[----:B------:R-:W1:Y:S05]  /*7f20*/  SYNCS.PHASECHK.TRANS64.TRYWAIT P4, [R3+URZ+0x34890], R0 ;  /* 0x03489000030075a7 */ /* 0x000e6a000808017f */
[----:B------:R-:W2:Y:S01]  /*7f30*/  LDC.64 R138, c[0x0][0x300] ;  /* 0x0000c000ff8a7b82 */ /* 0x000ea20000000a00 */
[----:B-1----:R-:W-:Y:S05]  /*7f40*/  @!P4 BRA `(.L_x_498) ;  /* 0x00000204004cc947 */ /* 0x002fea0003800000 */
.L_x_804:
[----:B------:R-:W-:Y:S05]  /*7f50*/  BSYNC B1 ;  /* 0x0000000000017941 */ /* 0x000fea0003800000 */
.L_x_497:
[----:B------:R-:W-:Y:S01]  /*7f60*/  ISETP.GE.OR P4, PT, R22, R4, P0 ;  /* 0x000000041600720c */ /* 0x000fe20000786670 */
[----:B------:R-:W-:Y:S01]  /*7f70*/  BSSY B1, `(.L_x_499) ;  /* 0x0000095000017945 */ /* 0x000fe20003800000 */
[----:B0-----:R-:W-:-:S11]  /*7f80*/  IMAD.IADD R155, R153, 0x1, -R43 ;  /* 0x00000001999b7824 */ /* 0x001fd600078e0a2b */
[----:B------:R-:W-:Y:S05]  /*7f90*/  @P4 BRA `(.L_x_500) ;  /* 0x0000000800484947 */ /* 0x000fea0003800000 */
[----:B------:R-:W3:Y:S01]  /*7fa0*/  LDL R92, [R1] ;  /* 0x00000000015c7983 */ /* 0x000ee20000100800 */
[----:B------:R-:W-:Y:S01]  /*7fb0*/  IMAD.SHL.U32 R94, R22, 0x40, RZ ;  /* 0x00000040165e7824 */ /* 0x000fe200078e00ff */
[----:B------:R-:W-:Y:S01]  /*7fc0*/  BSSY B2, `(.L_x_501) ;  /* 0x000007c000027945 */ /* 0x000fe20003800000 */
[----:B------:R-:W0:Y:S03]  /*7fd0*/  S2R R96, SR_TID.X ;  /* 0x0000000000607919 */ /* 0x000e260000002100 */
[----:B------:R-:W-:-:S04]  /*7fe0*/  LOP3.LUT R94, R94, 0x1c0, RZ, 0xc0, !PT ;  /* 0x000001c05e5e7812 */ /* 0x000fc800078ec0ff */
[----:B------:R-:W-:Y:S01]  /*7ff0*/  SHF.R.U32.HI R94, RZ, 0x3, R94 ;  /* 0x00000003ff5e7819 */ /* 0x000fe2000001165e */
[----:B0-----:R-:W-:-:S05]  /*8000*/  VIADD R96, R96, 0xffffff80 ;  /* 0xffffff8060607836 */ /* 0x001fca0000000000 */
[----:B------:R-:W-:-:S04]  /*8010*/  SHF.R.S32.HI R95, RZ, 0x1f, R96 ;  /* 0x0000001fff5f7819 */ /* 0x000fc80000011460 */
[----:B------:R-:W-:Y:S01]  /*8020*/  LEA.HI R95, R95, R96, RZ, 0x6 ;  /* 0x000000605f5f7211 */ /* 0x000fe200078f30ff */
[----:B------:R-:W-:-:S04]  /*8030*/  IMAD.SHL.U32 R96, R22, 0x40, RZ ;  /* 0x0000004016607824 */ /* 0x000fc800078e00ff */
[----:B------:R-:W-:-:S05]  /*8040*/  IMAD.SHL.U32 R95, R95, 0x8, RZ ;  /* 0x000000085f5f7824 */ /* 0x000fca00078e00ff */
[----:B------:R-:W-:Y:S02]  /*8050*/  LOP3.LUT R95, R95, 0xfffffe00, RZ, 0xc0, !PT ;  /* 0xfffffe005f5f7812 */ /* 0x000fe400078ec0ff */
[----:B---3--:R-:W-:-:S04]  /*8060*/  LOP3.LUT P5, RZ, R92, 0x1, RZ, 0xc0, !PT ;  /* 0x000000015cff7812 */ /* 0x008fc800078ac0ff */
[----:B------:R-:W-:-:S04]  /*8070*/  SEL R92, R43, R155, !P5 ;  /* 0x0000009b2b5c7207 */ /* 0x000fc80006800000 */
[----:B------:R-:W-:-:S04]  /*8080*/  SHF.R.S32.HI R93, RZ, 0x1f, R92 ;  /* 0x0000001fff5d7819 */ /* 0x000fc8000001145c */
[----:B------:R-:W-:-:S04]  /*8090*/  LEA.HI R92, R93, R92, RZ, 0x4 ;  /* 0x0000005c5d5c7211 */ /* 0x000fc800078f20ff */
[----:B------:R-:W-:-:S04]  /*80a0*/  LEA.HI.SX32 R92, R92, R9, 0x1c ;  /* 0x000000095c5c7211 */ /* 0x000fc800078fe2ff */
[----:B------:R-:W-:Y:S01]  /*80b0*/  SHF.R.S32.HI R93, RZ, 0x1f, R92 ;  /* 0x0000001fff5d7819 */ /* 0x000fe2000001145c */
[----:B------:R-:W-:-:S03]  /*80c0*/  IMAD.SHL.U32 R174, R92, 0x8, RZ ;  /* 0x000000085cae7824 */ /* 0x000fc600078e00ff */
[----:B------:R-:W-:Y:S02]  /*80d0*/  LEA.HI R92, R93, R92, RZ, 0x3 ;  /* 0x0000005c5d5c7211 */ /* 0x000fe400078f18ff */
[----:B------:R-:W-:Y:S02]  /*80e0*/  LOP3.LUT R93, R174, 0x38, RZ, 0xc0, !PT ;  /* 0x00000038ae5d7812 */ /* 0x000fe400078ec0ff */
[----:B------:R-:W-:Y:S02]  /*80f0*/  SHF.R.S32.HI R92, RZ, 0x3, R92 ;  /* 0x00000003ff5c7819 */ /* 0x000fe4000001145c */
[----:B------:R-:W-:-:S03]  /*8100*/  LOP3.LUT R93, R93, 0x1c0, R96, 0xf8, !PT ;  /* 0x000001c05d5d7812 */ /* 0x000fc600078ef860 */
[----:B------:R-:W-:Y:S01]  /*8110*/  IMAD R92, R92, 0x2c00, R95 ;  /* 0x00002c005c5c7824 */ /* 0x000fe200078e025f */
[----:B------:R-:W-:-:S05]  /*8120*/  LOP3.LUT R93, R93, R94, RZ, 0x3c, !PT ;  /* 0x0000005e5d5d7212 */ /* 0x000fca00078e3cff */
[----:B------:R-:W-:-:S04]  /*8130*/  IMAD.IADD R92, R92, 0x1, R93 ;  /* 0x000000015c5c7824 */ /* 0x000fc800078e025d */
[C---:B------:R-:W-:Y:S02]  /*8140*/  IMAD R96, R23.reuse, 0x5800, R92 ;  /* 0x0000580017607824 */ /* 0x040fe400078e025c */
[----:B------:R-:W-:Y:S02]  /*8150*/  IMAD R92, R23, 0x5800, R146 ;  /* 0x00005800175c7824 */ /* 0x000fe400078e0292 */
[--C-:B------:R-:W-:Y:S02]  /*8160*/  IMAD R96, R96, 0x2, R2.reuse ;  /* 0x0000000260607824 */ /* 0x100fe400078e0202 */
[----:B------:R-:W-:-:S04]  /*8170*/  IMAD R92, R92, 0x2, R2 ;  /* 0x000000025c5c7824 */ /* 0x000fc800078e0202 */
[----:B------:R-:W0:Y:S04]  /*8180*/  LDS.128 R96, [R96+0x1e400] ;  /* 0x01e4000060607984 */ /* 0x000e280000000c00 */
[----:B------:R-:W3:Y:S01]  /*8190*/  LDS.128 R92, [R92+0x1e400] ;  /* 0x01e400005c5c7984 */ /* 0x000ee20000000c00 */
[----:B------:R-:W-:Y:S05]  /*81a0*/  @P3 BRA `(.L_x_502) ;  /* 0x0000000400743947 */ /* 0x000fea0003800000 */
[--C-:B------:R-:W-:Y:S02]  /*81b0*/  SHF.R.U64 R44, R44, 0x10, R45.reuse ;  /* 0x000000102c2c7819 */ /* 0x100fe4000000122d */
[----:B------:R-:W-:Y:S02]  /*81c0*/  SHF.R.U32.HI R45, RZ, 0x10, R45 ;  /* 0x00000010ff2d7819 */ /* 0x000fe4000001162d */
[C---:B------:R-:W-:Y:S02]  /*81d0*/  PRMT R44, R177.reuse, 0x5432, R44 ;  /* 0x00005432b12c7816 */ /* 0x040fe4000000002c */
[----:B------:R-:W-:Y:S02]  /*81e0*/  PRMT R45, R177, 0x5410, R45 ;  /* 0x00005410b12d7816 */ /* 0x000fe4000000002d */
[----:B------:R-:W-:Y:S02]  /*81f0*/  SHF.R.U64 R46, R46, 0x10, R47 ;  /* 0x000000102e2e7819 */ /* 0x000fe4000000122f */
[----:B------:R-:W-:-:S02]  /*8200*/  SHF.R.U32.HI R177, RZ, 0x10, R49 ;  /* 0x00000010ffb17819 */ /* 0x000fc40000011631 */
[----:B------:R-:W-:Y:S02]  /*8210*/  SHF.R.U64 R48, R48, 0x10, R49 ;  /* 0x0000001030307819 */ /* 0x000fe40000001231 */
[----:B------:R-:W-:Y:S02]  /*8220*/  SHF.R.U64 R49, R50, 0x10, R51 ;  /* 0x0000001032317819 */ /* 0x000fe40000001233 */
[----:B------:R-:W-:Y:S02]  /*8230*/  PRMT R50, R179, 0x5432, R46 ;  /* 0x00005432b3327816 */ /* 0x000fe4000000002e */
[----:B------:R-:W-:Y:S02]  /*8240*/  SHF.R.U32.HI R47, RZ, 0x10, R47 ;  /* 0x00000010ff2f7819 */ /* 0x000fe4000001162f */
[----:B------:R-:W-:Y:S01]  /*8250*/  PRMT R46, R180, 0x5410, R177 ;  /* 0x00005410b42e7816 */ /* 0x000fe200000000b1 */
[----:B------:R-:W-:Y:S01]  /*8260*/  IMAD.U32 R177, R45, 0x10000, RZ ;  /* 0x000100002db17824 */ /* 0x000fe200078e00ff */
[----:B------:R-:W-:-:S02]  /*8270*/  SHF.R.U32.HI R51, RZ, 0x10, R51 ;  /* 0x00000010ff337819 */ /* 0x000fc40000011633 */
[----:B------:R-:W-:Y:S01]  /*8280*/  PRMT R47, R181, 0x5410, R47 ;  /* 0x00005410b52f7816 */ /* 0x000fe2000000002f */
[----:B0-----:R-:W-:Y:S01]  /*8290*/  IMAD.U32 R181, R97, 0x10000, RZ ;  /* 0x0001000061b57824 */ /* 0x001fe200078e00ff */
[----:B------:R-:W-:Y:S01]  /*82a0*/  PRMT R48, R178, 0x5432, R48 ;  /* 0x00005432b2307816 */ /* 0x000fe20000000030 */
[----:B------:R-:W-:Y:S01]  /*82b0*/  IMAD.U32 R180, R46, 0x10000, RZ ;  /* 0x000100002eb47824 */ /* 0x000fe200078e00ff */
[----:B------:R-:W-:Y:S01]  /*82c0*/  PRMT R49, R179, 0x5410, R49 ;  /* 0x00005410b3317816 */ /* 0x000fe20000000031 */
[----:B---3--:R-:W-:Y:S01]  /*82d0*/  IMAD.U32 R179, R93, 0x10000, RZ ;  /* 0x000100005db37824 */ /* 0x008fe200078e00ff */
[----:B------:R-:W-:Y:S01]  /*82e0*/  PRMT R51, R178, 0x5410, R51 ;  /* 0x00005410b2337816 */ /* 0x000fe20000000033 */
[-C--:B------:R-:W-:Y:S01]  /*82f0*/  FMUL.FTZ R178, R181, R180.reuse ;  /* 0x000000b4b5b27220 */ /* 0x080fe20000410000 */
[----:B------:R-:W-:Y:S02]  /*8300*/  LOP3.LUT R46, R46, 0xffff0000, RZ, 0xc0, !PT ;  /* 0xffff00002e2e7812 */ /* 0x000fe400078ec0ff */
[----:B------:R-:W-:Y:S01]  /*8310*/  LOP3.LUT R97, R97, 0xffff0000, RZ, 0xc0, !PT ;  /* 0xffff000061617812 */ /* 0x000fe200078ec0ff */
[-C--:B------:R-:W-:Y:S01]  /*8320*/  FFMA.FTZ R178, R179, R177.reuse, -R178 ;  /* 0x000000b1b3b27223 */ /* 0x080fe200000108b2 */
[----:B------:R-:W-:Y:S01]  /*8330*/  FMUL.FTZ R177, R181, R177 ;  /* 0x000000b1b5b17220 */ /* 0x000fe20000410000 */
[----:B------:R-:W-:Y:S01]  /*8340*/  LOP3.LUT R93, R93, 0xffff0000, RZ, 0xc0, !PT ;  /* 0xffff00005d5d7812 */ /* 0x000fe200078ec0ff */
[C---:B------:R-:W-:Y:S01]  /*8350*/  IMAD.U32 R181, R99.reuse, 0x10000, RZ ;  /* 0x0001000063b57824 */ /* 0x040fe200078e00ff */
[----:B------:R-:W-:Y:S01]  /*8360*/  LOP3.LUT R99, R99, 0xffff0000, RZ, 0xc0, !PT ;  /* 0xffff000063637812 */ /* 0x000fe200078ec0ff */
[----:B------:R-:W-:Y:S01]  /*8370*/  FFMA.FTZ R177, R179, R180, R177 ;  /* 0x000000b4b3b17223 */ /* 0x000fe200000100b1 */
[----:B------:R-:W-:Y:S01]  /*8380*/  LOP3.LUT R179, R45, 0xffff0000, RZ, 0xc0, !PT ;  /* 0xffff00002db37812 */ /* 0x000fe200078ec0ff */
[----:B------:R-:W-:Y:S01]  /*8390*/  FMUL.FTZ R45, R97, R46 ;  /* 0x0000002e612d7220 */ /* 0x000fe20000410000 */
[C---:B------:R-:W-:Y:S01]  /*83a0*/  IMAD.U32 R180, R51.reuse, 0x10000, RZ ;  /* 0x0001000033b47824 */ /* 0x040fe200078e00ff */
[----:B------:R-:W-:-:S02]  /*83b0*/  LOP3.LUT R51, R51, 0xffff0000, RZ, 0xc0, !PT ;  /* 0xffff000033337812 */ /* 0x000fc400078ec0ff */
[-C--:B------:R-:W-:Y:S01]  /*83c0*/  FMUL.FTZ R97, R97, R179.reuse ;  /* 0x000000b361617220 */ /* 0x080fe20000410000 */
[----:B------:R-:W-:Y:S01]  /*83d0*/  FFMA.FTZ R45, R93, R179, -R45 ;  /* 0x000000b35d2d7223 */ /* 0x000fe2000001082d */
[----:B------:R-:W-:Y:S02]  /*83e0*/  IMAD.U32 R179, R95, 0x10000, RZ ;  /* 0x000100005fb37824 */ /* 0x000fe400078e00ff */
[----:B------:R-:W-:Y:S01]  /*83f0*/  FFMA.FTZ R46, R93, R46, R97 ;  /* 0x0000002e5d2e7223 */ /* 0x000fe20000010061 */
[----:B------:R-:W-:Y:S02]  /*8400*/  IMAD.U32 R97, R47, 0x10000, RZ ;  /* 0x000100002f617824 */ /* 0x000fe400078e00ff */
[----:B------:R-:W-:Y:S01]  /*8410*/  FMUL.FTZ R93, R181, R180 ;  /* 0x000000b4b55d7220 */ /* 0x000fe20000410000 */
[----:B------:R-:W-:Y:S02]  /*8420*/  F2FP.BF16.F32.PACK_AB R45, R45, R178 ;  /* 0x000000b22d2d723e */ /* 0x000fe400000010ff */
[----:B------:R-:W-:Y:S01]  /*8430*/  F2FP.BF16.F32.PACK_AB R46, R46, R177 ;  /* 0x000000b12e2e723e */ /* 0x000fe200000010ff */
[-C--:B------:R-:W-:Y:S01]  /*8440*/  FFMA.FTZ R93, R179, R97.reuse, -R93 ;  /* 0x00000061b35d7223 */ /* 0x080fe2000001085d */
[----:B------:R-:W-:-:S04]  /*8450*/  FMUL.FTZ R97, R181, R97 ;  /* 0x00000061b5617220 */ /* 0x000fc80000410000 */
[----:B------:R-:W-:Y:S01]  /*8460*/  FFMA.FTZ R97, R179, R180, R97 ;  /* 0x000000b4b3617223 */ /* 0x000fe20000010061 */
[----:B------:R-:W-:Y:S02]  /*8470*/  LOP3.LUT R179, R47, 0xffff0000, RZ, 0xc0, !PT ;  /* 0xffff00002fb37812 */ /* 0x000fe400078ec0ff */
[----:B------:R-:W-:Y:S01]  /*8480*/  LOP3.LUT R47, R95, 0xffff0000, RZ, 0xc0, !PT ;  /* 0xffff00005f2f7812 */ /* 0x000fe200078ec0ff */
[C---:B------:R-:W-:Y:S02]  /*8490*/  FMUL.FTZ R95, R99.reuse, R51 ;  /* 0x00000033635f7220 */ /* 0x040fe40000410000 */
[-C--:B------:R-:W-:Y:S02]  /*84a0*/  FMUL.FTZ R99, R99, R179.reuse ;  /* 0x000000b363637220 */ /* 0x080fe40000410000 */
[C---:B------:R-:W-:Y:S02]  /*84b0*/  FFMA.FTZ R95, R47.reuse, R179, -R95 ;  /* 0x000000b32f5f7223 */ /* 0x040fe4000001085f */
[----:B------:R-:W-:Y:S01]  /*84c0*/  FFMA.FTZ R99, R47, R51, R99 ;  /* 0x000000332f637223 */ /* 0x000fe20000010063 */
[C---:B------:R-:W-:Y:S01]  /*84d0*/  IMAD.U32 R51, R48.reuse, 0x10000, RZ ;  /* 0x0001000030337824 */ /* 0x040fe200078e00ff */
[----:B------:R-:W-:Y:S01]  /*84e0*/  LOP3.LUT R48, R48, 0xffff0000, RZ, 0xc0, !PT ;  /* 0xffff000030307812 */ /* 0x000fe200078ec0ff */
[----:B------:R-:W-:Y:S01]  /*84f0*/  IMAD.U32 R47, R92, 0x10000, RZ ;  /* 0x000100005c2f7824 */ /* 0x000fe200078e00ff */
[----:B------:R-:W-:Y:S01]  /*8500*/  F2FP.BF16.F32.PACK_AB R95, R95, R93 ;  /* 0x0000005d5f5f723e */ /* 0x000fe200000010ff */
[----:B------:R-:W-:Y:S01]  /*8510*/  IMAD.U32 R93, R96, 0x10000, RZ ;  /* 0x00010000605d7824 */ /* 0x000fe200078e00ff */
[----:B------:R-:W-:Y:S01]  /*8520*/  F2FP.BF16.F32.PACK_AB R99, R99, R97 ;  /* 0x000000616363723e */ /* 0x000fe200000010ff */
[C---:B------:R-:W-:Y:S01]  /*8530*/  IMAD.U32 R97, R44.reuse, 0x10000, RZ ;  /* 0x000100002c617824 */ /* 0x040fe200078e00ff */
[----:B------:R-:W-:Y:S01]  /*8540*/  LOP3.LUT R44, R44, 0xffff0000, RZ, 0xc0, !PT ;  /* 0xffff00002c2c7812 */ /* 0x000fe200078ec0ff */
[----:B------:R-:W-:-:S02]  /*8550*/  FMUL.FTZ R177, R93, R51 ;  /* 0x000000335db17220 */ /* 0x000fc40000410000 */
[-C--:B------:R-:W-:Y:S02]  /*8560*/  FMUL.FTZ R93, R93, R97.reuse ;  /* 0x000000615d5d7220 */ /* 0x080fe40000410000 */
[C---:B------:R-:W-:Y:S01]  /*8570*/  FFMA.FTZ R177, R47.reuse, R97, -R177 ;  /* 0x000000612fb17223 */ /* 0x040fe200000108b1 */
[----:B------:R-:W-:Y:S02]  /*8580*/  IMAD.U32 R97, R98, 0x10000, RZ ;  /* 0x0001000062617824 */ /* 0x000fe400078e00ff */
[----:B------:R-:W-:Y:S01]  /*8590*/  FFMA.FTZ R93, R47, R51, R93 ;  /* 0x000000332f5d7223 */ /* 0x000fe2000001005d */
[----:B------:R-:W-:Y:S02]  /*85a0*/  LOP3.LUT R47, R96, 0xffff0000, RZ, 0xc0, !PT ;  /* 0xffff0000602f7812 */ /* 0x000fe400078ec0ff */
[----:B------:R-:W-:-:S03]  /*85b0*/  LOP3.LUT R51, R92, 0xffff0000, RZ, 0xc0, !PT ;  /* 0xffff00005c337812 */ /* 0x000fc600078ec0ff */
[C---:B------:R-:W-:Y:S01]  /*85c0*/  FMUL.FTZ R92, R47.reuse, R48 ;  /* 0x000000302f5c7220 */ /* 0x040fe20000410000 */
[----:B------:R-:W-:-:S03]  /*85d0*/  FMUL.FTZ R47, R47, R44 ;  /* 0x0000002c2f2f7220 */ /* 0x000fc60000410000 */
[C---:B------:R-:W-:Y:S01]  /*85e0*/  FFMA.FTZ R44, R51.reuse, R44, -R92 ;  /* 0x0000002c332c7223 */ /* 0x040fe2000001085c */
[----:B------:R-:W-:Y:S01]  /*85f0*/  FFMA.FTZ R47, R51, R48, R47 ;  /* 0x00000030332f7223 */ /* 0x000fe2000001002f */
[C---:B------:R-:W-:Y:S01]  /*8600*/  IMAD.U32 R51, R49.reuse, 0x10000, RZ ;  /* 0x0001000031337824 */ /* 0x040fe200078e00ff */
[----:B------:R-:W-:Y:S01]  /*8610*/  LOP3.LUT R49, R49, 0xffff0000, RZ, 0xc0, !PT ;  /* 0xffff000031317812 */ /* 0x000fe200078ec0ff */
[C---:B------:R-:W-:Y:S01]  /*8620*/  IMAD.U32 R92, R50.reuse, 0x10000, RZ ;  /* 0x00010000325c7824 */ /* 0x040fe200078e00ff */
[----:B------:R-:W-:Y:S01]  /*8630*/  LOP3.LUT R50, R50, 0xffff0000, RZ, 0xc0, !PT ;  /* 0xffff000032327812 */ /* 0x000fe200078ec0ff */
[C---:B------:R-:W-:Y:S01]  /*8640*/  FMUL.FTZ R96, R97.reuse, R51 ;  /* 0x0000003361607220 */ /* 0x040fe20000410000 */
[----:B------:R-:W-:Y:S02]  /*8650*/  IMAD.U32 R48, R94, 0x10000, RZ ;  /* 0x000100005e307824 */ /* 0x000fe400078e00ff */
[-C--:B------:R-:W-:Y:S01]  /*8660*/  FMUL.FTZ R97, R97, R92.reuse ;  /* 0x0000005c61617220 */ /* 0x080fe20000410000 */
[----:B------:R-:W-:Y:S01]  /*8670*/  F2FP.BF16.F32.PACK_AB R44, R44, R177 ;  /* 0x000000b12c2c723e */ /* 0x000fe200000010ff */
[----:B------:R-:W-:-:S02]  /*8680*/  FFMA.FTZ R96, R48, R92, -R96 ;  /* 0x0000005c30607223 */ /* 0x000fc40000010860 */
[----:B------:R-:W-:Y:S01]  /*8690*/  FFMA.FTZ R97, R48, R51, R97 ;  /* 0x0000003330617223 */ /* 0x000fe20000010061 */
[----:B------:R-:W-:Y:S02]  /*86a0*/  LOP3.LUT R48, R98, 0xffff0000, RZ, 0xc0, !PT ;  /* 0xffff000062307812 */ /* 0x000fe400078ec0ff */
[----:B------:R-:W-:Y:S02]  /*86b0*/  LOP3.LUT R51, R94, 0xffff0000, RZ, 0xc0, !PT ;  /* 0xffff00005e337812 */ /* 0x000fe400078ec0ff */
[----:B------:R-:W-:Y:S01]  /*86c0*/  F2FP.BF16.F32.PACK_AB R47, R47, R93 ;  /* 0x0000005d2f2f723e */ /* 0x000fe200000010ff */
[CC--:B------:R-:W-:Y:S01]  /*86d0*/  FMUL.FTZ R92, R48.reuse, R49.reuse ;  /* 0x00000031305c7220 */ /* 0x0c0fe20000410000 */
[-C--:B------:R-:W-:Y:S01]  /*86e0*/  FMUL.FTZ R48, R48, R50.reuse ;  /* 0x0000003230307220 */ /* 0x080fe20000410000 */
[----:B------:R-:W-:Y:S02]  /*86f0*/  IMAD.MOV.U32 R93, RZ, RZ, R45 ;  /* 0x000000ffff5d7224 */ /* 0x000fe400078e002d */
[C---:B------:R-:W-:Y:S01]  /*8700*/  FFMA.FTZ R92, R51.reuse, R50, -R92 ;  /* 0x00000032335c7223 */ /* 0x040fe2000001085c */
[----:B------:R-:W-:-:S04]  /*8710*/  FFMA.FTZ R48, R51, R49, R48 ;  /* 0x0000003133307223 */ /* 0x000fc80000010030 */
[----:B------:R-:W-:Y:S01]  /*8720*/  F2FP.BF16.F32.PACK_AB R94, R92, R96 ;  /* 0x000000605c5e723e */ /* 0x000fe200000010ff */
[----:B------:R-:W-:Y:S01]  /*8730*/  IMAD.MOV.U32 R92, RZ, RZ, R44 ;  /* 0x000000ffff5c7224 */ /* 0x000fe200078e002c */
[----:B------:R-:W-:Y:S01]  /*8740*/  F2FP.BF16.F32.PACK_AB R48, R48, R97 ;  /* 0x000000613030723e */ /* 0x000fe200000010ff */
[----:B------:R-:W-:Y:S02]  /*8750*/  IMAD.MOV.U32 R96, RZ, RZ, R47 ;  /* 0x000000ffff607224 */ /* 0x000fe400078e002f */
[----:B------:R-:W-:Y:S02]  /*8760*/  IMAD.MOV.U32 R97, RZ, RZ, R46 ;  /* 0x000000ffff617224 */ /* 0x000fe400078e002e */
[----:B------:R-:W-:-:S07]  /*8770*/  IMAD.MOV.U32 R98, RZ, RZ, R48 ;  /* 0x000000ffff627224 */ /* 0x000fce00078e0030 */
.L_x_502:
[----:B------:R-:W-:Y:S05]  /*8780*/  BSYNC B2 ;  /* 0x0000000000027941 */ /* 0x000fea0003800000 */
.L_x_501:
[----:B------:R-:W-:Y:S01]  /*8790*/  SHF.R.S32.HI R44, RZ, 0x1f, R22 ;  /* 0x0000001fff2c7819 */ /* 0x000fe20000011416 */
[----:B------:R-:W-:Y:S01]  /*87a0*/  ULDC.64 UR4, c[0x0][0x2e8] ;  /* 0x0000ba0000047ab9 */ /* 0x000fe20000000a00 */
[----:B------:R-:W-:Y:S01]  /*87b0*/  ISETP.GE.AND P4, PT, R174, R153, PT ;  /* 0x00000099ae00720c */ /* 0x000fe20003f86270 */
[----:B------:R-:W-:Y:S02]  /*87c0*/  ULDC.64 UR6, c[0x0][0x208] ;  /* 0x0000820000067ab9 */ /* 0x000fe40000000a00 */
[-C--:B--2---:R-:W-:Y:S02]  /*87d0*/  IMAD R46, R44, R138.reuse, RZ ;  /* 0x0000008a2c2e7224 */ /* 0x084fe400078e02ff */
[----:B------:R-:W-:-:S04]  /*87e0*/  IMAD.WIDE.U32 R44, R22, R138, R136 ;  /* 0x0000008a162c7225 */ /* 0x000fc800078e0088 */
[----:B------:R-:W-:-:S04]  /*87f0*/  IMAD R46, R22, R139, R46 ;  /* 0x0000008b162e7224 */ /* 0x000fc800078e022e */
[----:B------:R-:W-:Y:S01]  /*8800*/  IMAD.IADD R45, R46, 0x1, R45 ;  /* 0x000000012e2d7824 */ /* 0x000fe200078e022d */
[--C-:B------:R-:W-:Y:S02]  /*8810*/  @!P4 SHF.R.S32.HI R47, RZ, 0x1f, R174.reuse ;  /* 0x0000001fff2fc819 */ /* 0x100fe400000114ae */
[----:B------:R-:W-:-:S04]  /*8820*/  @!P4 IADD3 R174, P5, P6, R100, R44, R174 ;  /* 0x0000002c64aec210 */ /* 0x000fc80007ebe0ae */
[----:B------:R-:W-:Y:S02]  /*8830*/  @!P4 IADD3.X R47, R15, R45, R47, P5, P6 ;  /* 0x0000002d0f2fc210 */ /* 0x000fe40002fec42f */
[----:B------:R-:W-:-:S04]  /*8840*/  IADD3 R46, P5, P6, R100, R44, R21 ;  /* 0x0000002c642e7210 */ /* 0x000fc80007ebe015 */
[----:B------:R-:W-:Y:S02]  /*8850*/  IADD3.X R45, R15, R45, R8, P5, P6 ;  /* 0x0000002d0f2d7210 */ /* 0x000fe40002fec408 */
[----:B------:R-:W-:-:S04]  /*8860*/  LEA R44, P5, R46, UR4, 0x1 ;  /* 0x000000042e2c7c11 */ /* 0x000fc8000f8a08ff */
[----:B------:R-:W-:Y:S02]  /*8870*/  LEA.HI.X R45, R46, UR5, R45, 0x1, P5 ;  /* 0x000000052e2d7c11 */ /* 0x000fe4000a8f0c2d */
[----:B------:R-:W-:-:S03]  /*8880*/  @!P4 LEA R46, P5, R174, UR4, 0x1 ;  /* 0x00000004ae2ecc11 */ /* 0x000fc6000f8a08ff */
[----:B---3--:R3:W-:Y:S01]  /*8890*/  STG.E.128 desc[UR6][R44.64], R92 ;  /* 0x0000005c2c007986 */ /* 0x0087e2000c101d06 */
[----:B------:R-:W-:-:S05]  /*88a0*/  @!P4 LEA.HI.X R47, R174, UR5, R47, 0x1, P5 ;  /* 0x00000005ae2fcc11 */ /* 0x000fca000a8f0c2f */
[----:B0-----:R3:W-:Y:S04]  /*88b0*/  @!P4 STG.E.128 desc[UR6][R46.64], R96 ;  /* 0x000000602e00c986 */ /* 0x0017e8000c101d06 */
.L_x_500:
[----:B------:R-:W-:Y:S05]  /*88c0*/  BSYNC B1 ;  /* 0x0000000000017941 */ /* 0x000fea0003800000 */
.L_x_499:
[----:B---3--:R-:W-:Y:S01]  /*88d0*/  VIADD R45, R22, 0x20 ;  /* 0x00000020162d7836 */ /* 0x008fe20000000000 */
[----:B------:R-:W-:Y:S04]  /*88e0*/  BSSY B1, `(.L_x_503) ;  /* 0x0000091000017945 */ /* 0x000fe80003800000 */
[----:B------:R-:W-:-:S13]  /*88f0*/  ISETP.GE.OR P4, PT, R45, R4, P0 ;  /* 0x000000042d00720c */ /* 0x000fda0000786670 */
[----:B------:R-:W-:Y:S05]  /*8900*/  @P4 BRA `(.L_x_504) ;  /* 0x0000000800384947 */ /* 0x000fea0003800000 */
[----:B------:R-:W3:Y:S04]  /*8910*/  LDL R44, [R1] ;  /* 0x00000000012c7983 */ /* 0x000ee80000100800 */
[----:B------:R-:W4:Y:S01]  /*8920*/  LDL R47, [R1+0x48] ;  /* 0x00004800012f7983 */ /* 0x000f220000100800 */
[----:B--2---:R-:W-:Y:S01]  /*8930*/  IMAD.WIDE.U32 R92, R45, R138, R136 ;  /* 0x0000008a2d5c7225 */ /* 0x004fe200078e0088 */
[----:B------:R-:W-:Y:S03]  /*8940*/  BSSY B2, `(.L_x_505) ;  /* 0x000007e000027945 */ /* 0x000fe60003800000 */
[----:B------:R-:W-:Y:S01]  /*8950*/  VIADD R46, R22, 0x20 ;  /* 0x00000020162e7836 */ /* 0x000fe20000000000 */
[----:B------:R-:W-:Y:S01]  /*8960*/  IADD3 R94, P4, P5, R100, R92, R21 ;  /* 0x0000005c645e7210 */ /* 0x000fe20007d9e015 */
[----:B------:R-:W-:-:S02]  /*8970*/  VIADD R48, R22, 0x20 ;  /* 0x0000002016307836 */ /* 0x000fc40000000000 */
[----:B------:R-:W-:Y:S02]  /*8980*/  IMAD.SHL.U32 R46, R46, 0x40, RZ ;  /* 0x000000402e2e7824 */ /* 0x000fe400078e00ff */
[----:B------:R-:W-:-:S03]  /*8990*/  IMAD.SHL.U32 R48, R48, 0x40, RZ ;  /* 0x0000004030307824 */ /* 0x000fc600078e00ff */
[----:B------:R-:W-:Y:S02]  /*89a0*/  LOP3.LUT R46, R46, 0x1c0, RZ, 0xc0, !PT ;  /* 0x000001c02e2e7812 */ /* 0x000fe400078ec0ff */
[----:B------:R-:W-:Y:S02]  /*89b0*/  LOP3.LUT R48, R48, 0x1c0, RZ, 0xc0, !PT ;  /* 0x000001c030307812 */ /* 0x000fe400078ec0ff */
[----:B------:R-:W-:Y:S02]  /*89c0*/  SHF.R.U32.HI R46, RZ, 0x3, R46 ;  /* 0x00000003ff2e7819 */ /* 0x000fe4000001162e */
[----:B---3--:R-:W-:Y:S01]  /*89d0*/  LOP3.LUT P6, RZ, R44, 0x1, RZ, 0xc0, !PT ;  /* 0x000000012cff7812 */ /* 0x008fe200078cc0ff */
[----:B------:R-:W-:-:S04]  /*89e0*/  IMAD R44, R154, R138, RZ ;  /* 0x0000008a9a2c7224 */ /* 0x000fc800078e02ff */
[----:B------:R-:W-:Y:S01]  /*89f0*/  IMAD R45, R45, R139, R44 ;  /* 0x0000008b2d2d7224 */ /* 0x000fe200078e022c */
[----:B------:R-:W-:-:S03]  /*8a00*/  SEL R44, R43, R155, !P6 ;  /* 0x0000009b2b2c7207 */ /* 0x000fc60007000000 */
[----:B------:R-:W-:Y:S01]  /*8a10*/  IMAD.IADD R96, R93, 0x1, R45 ;  /* 0x000000015d607824 */ /* 0x000fe200078e022d */
[----:B------:R-:W-:-:S04]  /*8a20*/  SHF.R.S32.HI R45, RZ, 0x1f, R44 ;  /* 0x0000001fff2d7819 */ /* 0x000fc8000001142c */
[----:B------:R-:W-:Y:S02]  /*8a30*/  LEA.HI R44, R45, R44, RZ, 0x4 ;  /* 0x0000002c2d2c7211 */ /* 0x000fe400078f20ff */
[----:B------:R-:W-:Y:S02]  /*8a40*/  IADD3.X R95, R15, R96, R8, P4, P5 ;  /* 0x000000600f5f7210 */ /* 0x000fe400027ea408 */
[----:B------:R-:W-:-:S04]  /*8a50*/  LEA.HI.SX32 R97, R44, R9, 0x1c ;  /* 0x000000092c617211 */ /* 0x000fc800078fe2ff */
[----:B------:R-:W-:-:S04]  /*8a60*/  SHF.R.S32.HI R44, RZ, 0x1f, R97 ;  /* 0x0000001fff2c7819 */ /* 0x000fc80000011461 */
[----:B------:R-:W-:Y:S01]  /*8a70*/  LEA.HI R45, R44, R97, RZ, 0x3 ;  /* 0x000000612c2d7211 */ /* 0x000fe200078f18ff */
[----:B------:R-:W-:-:S03]  /*8a80*/  IMAD.SHL.U32 R97, R97, 0x8, RZ ;  /* 0x0000000861617824 */ /* 0x000fc600078e00ff */
[----:B------:R-:W-:Y:S02]  /*8a90*/  SHF.R.S32.HI R45, RZ, 0x3, R45 ;  /* 0x00000003ff2d7819 */ /* 0x000fe4000001142d */
[----:B------:R-:W-:-:S03]  /*8aa0*/  LOP3.LUT R44, R48, 0x38, R97, 0xf8, !PT ;  /* 0x00000038302c7812 */ /* 0x000fc600078ef861 */
[----:B----4-:R-:W-:Y:S01]  /*8ab0*/  IMAD R45, R45, 0x2c00, R47 ;  /* 0x00002c002d2d7824 */ /* 0x010fe200078e022f */
[----:B------:R-:W-:Y:S01]  /*8ac0*/  LOP3.LUT R44, R44, R46, RZ, 0x3c, !PT ;  /* 0x0000002e2c2c7212 */ /* 0x000fe200078e3cff */
[----:B------:R-:W-:-:S04]  /*8ad0*/  IMAD R47, R23, 0x5800, R145 ;  /* 0x00005800172f7824 */ /* 0x000fc800078e0291 */
[----:B------:R-:W-:-:S04]  /*8ae0*/  IMAD.IADD R44, R45, 0x1, R44 ;  /* 0x000000012d2c7824 */ /* 0x000fc800078e022c */
[----:B------:R-:W-:Y:S02]  /*8af0*/  IMAD R45, R23, 0x5800, R44 ;  /* 0x00005800172d7824 */ /* 0x000fe400078e022c */
[--C-:B------:R-:W-:Y:S02]  /*8b00*/  IMAD R44, R47, 0x2, R2.reuse ;  /* 0x000000022f2c7824 */ /* 0x100fe400078e0202 */
[----:B------:R-:W-:-:S04]  /*8b10*/  IMAD R48, R45, 0x2, R2 ;  /* 0x000000022d307824 */ /* 0x000fc800078e0202 */
[----:B------:R-:W0:Y:S04]  /*8b20*/  LDS.128 R44, [R44+0x1e400] ;  /* 0x01e400002c2c7984 */ /* 0x000e280000000c00 */
[----:B------:R-:W2:Y:S01]  /*8b30*/  LDS.128 R48, [R48+0x1e400] ;  /* 0x01e4000030307984 */ /* 0x000ea20000000c00 */
[----:B------:R-:W-:Y:S05]  /*8b40*/  @P3 BRA `(.L_x_506) ;  /* 0x0000000400743947 */ /* 0x000fea0003800000 */
[----:B------:R-:W-:Y:S01]  /*8b50*/  SHF.R.U64 R98, R52, 0x10, R53 ;  /* 0x0000001034627819 */ /* 0x000fe20000001235 */
[----:B--2---:R-:W-:Y:S01]  /*8b60*/  IMAD.U32 R178, R49, 0x10000, RZ ;  /* 0x0001000031b27824 */ /* 0x004fe200078e00ff */
[--C-:B------:R-:W-:Y:S02]  /*8b70*/  SHF.R.U64 R52, R54, 0x10, R55.reuse ;  /* 0x0000001036347819 */ /* 0x100fe40000001237 */
[----:B------:R-:W-:Y:S02]  /*8b80*/  SHF.R.U32.HI R174, RZ, 0x10, R55 ;  /* 0x00000010ffae7819 */ /* 0x000fe40000011637 */
[----:B------:R-:W-:Y:S02]  /*8b90*/  SHF.R.U32.HI R55, RZ, 0x10, R57 ;  /* 0x00000010ff377819 */ /* 0x000fe40000011639 */
[----:B------:R-:W-:Y:S01]  /*8ba0*/  SHF.R.U32.HI R99, RZ, 0x10, R53 ;  /* 0x00000010ff637819 */ /* 0x000fe20000011635 */
[----:B0-----:R-:W-:Y:S01]  /*8bb0*/  IMAD.U32 R53, R45, 0x10000, RZ ;  /* 0x000100002d357824 */ /* 0x001fe200078e00ff */
[----:B------:R-:W-:-:S02]  /*8bc0*/  PRMT R55, R191, 0x5410, R55 ;  /* 0x00005410bf377816 */ /* 0x000fc40000000037 */
[----:B------:R-:W-:Y:S02]  /*8bd0*/  PRMT R99, R188, 0x5410, R99 ;  /* 0x00005410bc637816 */ /* 0x000fe40000000063 */
[----:B------:R-:W-:Y:S01]  /*8be0*/  LOP3.LUT R45, R45, 0xffff0000, RZ, 0xc0, !PT ;  /* 0xffff00002d2d7812 */ /* 0x000fe200078ec0ff */
[C---:B------:R-:W-:Y:S01]  /*8bf0*/  IMAD.U32 R177, R55.reuse, 0x10000, RZ ;  /* 0x0001000037b17824 */ /* 0x040fe200078e00ff */
[----:B------:R-:W-:Y:S01]  /*8c00*/  LOP3.LUT R55, R55, 0xffff0000, RZ, 0xc0, !PT ;  /* 0xffff000037377812 */ /* 0x000fe200078ec0ff */
[C---:B------:R-:W-:Y:S01]  /*8c10*/  IMAD.U32 R54, R99.reuse, 0x10000, RZ ;  /* 0x0001000063367824 */ /* 0x040fe200078e00ff */
[----:B------:R-:W-:Y:S01]  /*8c20*/  LOP3.LUT R99, R99, 0xffff0000, RZ, 0xc0, !PT ;  /* 0xffff000063637812 */ /* 0x000fe200078ec0ff */
[-C--:B------:R-:W-:Y:S01]  /*8c30*/  FMUL.FTZ R179, R178, R177.reuse ;  /* 0x000000b1b2b37220 */ /* 0x080fe20000410000 */
[----:B------:R-:W-:Y:S01]  /*8c40*/  PRMT R174, R190, 0x5432, R174 ;  /* 0x00005432beae7816 */ /* 0x000fe200000000ae */
[-C--:B------:R-:W-:Y:S01]  /*8c50*/  FMUL.FTZ R178, R178, R54.reuse ;  /* 0x00000036b2b27220 */ /* 0x080fe20000410000 */
[----:B------:R-:W-:Y:S01]  /*8c60*/  PRMT R98, R191, 0x5432, R98 ;  /* 0x00005432bf627816 */ /* 0x000fe20000000062 */
[C---:B------:R-:W-:Y:S01]  /*8c70*/  FFMA.FTZ R54, R53.reuse, R54, -R179 ;  /* 0x0000003635367223 */ /* 0x040fe200000108b3 */
[----:B------:R-:W-:Y:S01]  /*8c80*/  SHF.R.U64 R58, R58, 0x10, R59 ;  /* 0x000000103a3a7819 */ /* 0x000fe2000000123b */
[----:B------:R-:W-:Y:S01]  /*8c90*/  FFMA.FTZ R53, R53, R177, R178 ;  /* 0x000000b135357223 */ /* 0x000fe200000100b2 */
[----:B------:R-:W-:Y:S01]  /*8ca0*/  LOP3.LUT R177, R49, 0xffff0000, RZ, 0xc0, !PT ;  /* 0xffff000031b17812 */ /* 0x000fe200078ec0ff */
[----:B------:R-:W-:Y:S01]  /*8cb0*/  IMAD.U32 R178, R51, 0x10000, RZ ;  /* 0x0001000033b27824 */ /* 0x000fe200078e00ff */
[----:B------:R-:W-:-:S02]  /*8cc0*/  PRMT R58, R188, 0x5432, R58 ;  /* 0x00005432bc3a7816 */ /* 0x000fc4000000003a */
[----:B------:R-:W-:Y:S01]  /*8cd0*/  PRMT R52, R189, 0x5432, R52 ;  /* 0x00005432bd347816 */ /* 0x000fe20000000034 */
[C---:B------:R-:W-:Y:S01]  /*8ce0*/  FMUL.FTZ R49, R177.reuse, R55 ;  /* 0x00000037b1317220 */ /* 0x040fe20000410000 */
[----:B------:R-:W-:-:S03]  /*8cf0*/  FMUL.FTZ R177, R177, R99 ;  /* 0x00000063b1b17220 */ /* 0x000fc60000410000 */
[C---:B------:R-:W-:Y:S01]  /*8d00*/  FFMA.FTZ R49, R45.reuse, R99, -R49 ;  /* 0x000000632d317223 */ /* 0x040fe20000010831 */
[----:B------:R-:W-:Y:S01]  /*8d10*/  SHF.R.U32.HI R99, RZ, 0x10, R59 ;  /* 0x00000010ff637819 */ /* 0x000fe2000001163b */
[----:B------:R-:W-:Y:S01]  /*8d20*/  FFMA.FTZ R45, R45, R55, R177 ;  /* 0x000000372d2d7223 */ /* 0x000fe200000100b1 */
[----:B------:R-:W-:Y:S01]  /*8d30*/  SHF.R.U64 R55, R56, 0x10, R57 ;  /* 0x0000001038377819 */ /* 0x000fe20000001239 */
[C---:B------:R-:W-:Y:S01]  /*8d40*/  IMAD.U32 R57, R174.reuse, 0x10000, RZ ;  /* 0x00010000ae397824 */ /* 0x040fe200078e00ff */
[----:B------:R-:W-:Y:S01]  /*8d50*/  PRMT R99, R189, 0x5410, R99 ;  /* 0x00005410bd637816 */ /* 0x000fe20000000063 */
[C---:B------:R-:W-:Y:S01]  /*8d60*/  IMAD.U32 R56, R47.reuse, 0x10000, RZ ;  /* 0x000100002f387824 */ /* 0x040fe200078e00ff */
[----:B------:R-:W-:Y:S02]  /*8d70*/  LOP3.LUT R174, R174, 0xffff0000, RZ, 0xc0, !PT ;  /* 0xffff0000aeae7812 */ /* 0x000fe400078ec0ff */
[----:B------:R-:W-:Y:S01]  /*8d80*/  LOP3.LUT R47, R47, 0xffff0000, RZ, 0xc0, !PT ;  /* 0xffff00002f2f7812 */ /* 0x000fe200078ec0ff */
[C---:B------:R-:W-:Y:S01]  /*8d90*/  IMAD.U32 R177, R99.reuse, 0x10000, RZ ;  /* 0x0001000063b17824 */ /* 0x040fe200078e00ff */
[----:B------:R-:W-:-:S02]  /*8da0*/  LOP3.LUT R99, R99, 0xffff0000, RZ, 0xc0, !PT ;  /* 0xffff000063637812 */ /* 0x000fc400078ec0ff */
[----:B------:R-:W-:Y:S01]  /*8db0*/  PRMT R55, R190, 0x5410, R55 ;  /* 0x00005410be377816 */ /* 0x000fe20000000037 */
[C---:B------:R-:W-:Y:S01]  /*8dc0*/  FMUL.FTZ R179, R178.reuse, R177 ;  /* 0x000000b1b2b37220 */ /* 0x040fe20000410000 */
[-C--:B------:R-:W-:Y:S01]  /*8dd0*/  FMUL.FTZ R178, R178, R57.reuse ;  /* 0x00000039b2b27220 */ /* 0x080fe20000410000 */
[----:B------:R-:W-:Y:S02]  /*8de0*/  LOP3.LUT R59, R44, 0xffff0000, RZ, 0xc0, !PT ;  /* 0xffff00002c3b7812 */ /* 0x000fe400078ec0ff */
[C---:B------:R-:W-:Y:S01]  /*8df0*/  FFMA.FTZ R57, R56.reuse, R57, -R179 ;  /* 0x0000003938397223 */ /* 0x040fe200000108b3 */
[----:B------:R-:W-:Y:S01]  /*8e00*/  FFMA.FTZ R56, R56, R177, R178 ;  /* 0x000000b138387223 */ /* 0x000fe200000100b2 */
[----:B------:R-:W-:Y:S01]  /*8e10*/  LOP3.LUT R177, R51, 0xffff0000, RZ, 0xc0, !PT ;  /* 0xffff000033b17812 */ /* 0x000fe200078ec0ff */
[C---:B------:R-:W-:Y:S01]  /*8e20*/  IMAD.U32 R178, R98.reuse, 0x10000, RZ ;  /* 0x0001000062b27824 */ /* 0x040fe200078e00ff */
[----:B------:R-:W-:Y:S02]  /*8e30*/  LOP3.LUT R98, R98, 0xffff0000, RZ, 0xc0, !PT ;  /* 0xffff000062627812 */ /* 0x000fe400078ec0ff */
[----:B------:R-:W-:Y:S01]  /*8e40*/  F2FP.BF16.F32.PACK_AB R49, R49, R54 ;  /* 0x000000363131723e */ /* 0x000fe200000010ff */
[C---:B------:R-:W-:Y:S01]  /*8e50*/  FMUL.FTZ R51, R177.reuse, R99 ;  /* 0x00000063b1337220 */ /* 0x040fe20000410000 */
[----:B------:R-:W-:Y:S01]  /*8e60*/  FMUL.FTZ R177, R177, R174 ;  /* 0x000000aeb1b17220 */ /* 0x000fe20000410000 */
[----:B------:R-:W-:-:S02]  /*8e70*/  F2FP.BF16.F32.PACK_AB R53, R45, R53 ;  /* 0x000000352d35723e */ /* 0x000fc400000010ff */
[C---:B------:R-:W-:Y:S01]  /*8e80*/  FFMA.FTZ R51, R47.reuse, R174, -R51 ;  /* 0x000000ae2f337223 */ /* 0x040fe20000010833 */
[----:B------:R-:W-:Y:S01]  /*8e90*/  FFMA.FTZ R47, R47, R99, R177 ;  /* 0x000000632f2f7223 */ /* 0x000fe200000100b1 */
[C---:B------:R-:W-:Y:S01]  /*8ea0*/  IMAD.U32 R177, R48.reuse, 0x10000, RZ ;  /* 0x0001000030b17824 */ /* 0x040fe200078e00ff */
[----:B------:R-:W-:Y:S01]  /*8eb0*/  LOP3.LUT R48, R48, 0xffff0000, RZ, 0xc0, !PT ;  /* 0xffff000030307812 */ /* 0x000fe200078ec0ff */
[C---:B------:R-:W-:Y:S01]  /*8ec0*/  IMAD.U32 R174, R55.reuse, 0x10000, RZ ;  /* 0x0001000037ae7824 */ /* 0x040fe200078e00ff */
[----:B------:R-:W-:Y:S01]  /*8ed0*/  LOP3.LUT R55, R55, 0xffff0000, RZ, 0xc0, !PT ;  /* 0xffff000037377812 */ /* 0x000fe200078ec0ff */
[----:B------:R-:W-:Y:S01]  /*8ee0*/  IMAD.U32 R99, R44, 0x10000, RZ ;  /* 0x000100002c637824 */ /* 0x000fe200078e00ff */
[----:B------:R-:W-:Y:S01]  /*8ef0*/  F2FP.BF16.F32.PACK_AB R51, R51, R57 ;  /* 0x000000393333723e */ /* 0x000fe200000010ff */
[C---:B------:R-:W-:Y:S01]  /*8f00*/  FMUL.FTZ R179, R177.reuse, R174 ;  /* 0x000000aeb1b37220 */ /* 0x040fe20000410000 */
[----:B------:R-:W-:Y:S01]  /*8f10*/  FMUL.FTZ R177, R177, R178 ;  /* 0x000000b2b1b17220 */ /* 0x000fe20000410000 */
[CC--:B------:R-:W-:Y:S01]  /*8f20*/  FMUL.FTZ R44, R48.reuse, R55.reuse ;  /* 0x00000037302c7220 */ /* 0x0c0fe20000410000 */
[----:B------:R-:W-:Y:S01]  /*8f30*/  FMUL.FTZ R48, R48, R98 ;  /* 0x0000006230307220 */ /* 0x000fe20000410000 */
[C---:B------:R-:W-:Y:S01]  /*8f40*/  FFMA.FTZ R179, R99.reuse, R178, -R179 ;  /* 0x000000b263b37223 */ /* 0x040fe200000108b3 */
[----:B------:R-:W-:Y:S01]  /*8f50*/  FFMA.FTZ R177, R99, R174, R177 ;  /* 0x000000ae63b17223 */ /* 0x000fe200000100b1 */
[C---:B------:R-:W-:Y:S01]  /*8f60*/  FFMA.FTZ R44, R59.reuse, R98, -R44 ;  /* 0x000000623b2c7223 */ /* 0x040fe2000001082c */
[----:B------:R-:W-:Y:S01]  /*8f70*/  FFMA.FTZ R48, R59, R55, R48 ;  /* 0x000000373b307223 */ /* 0x000fe20000010030 */
[C---:B------:R-:W-:Y:S01]  /*8f80*/  IMAD.U32 R174, R50.reuse, 0x10000, RZ ;  /* 0x0001000032ae7824 */ /* 0x040fe200078e00ff */
[----:B------:R-:W-:Y:S01]  /*8f90*/  LOP3.LUT R50, R50, 0xffff0000, RZ, 0xc0, !PT ;  /* 0xffff000032327812 */ /* 0x000fe200078ec0ff */
[C---:B------:R-:W-:Y:S01]  /*8fa0*/  IMAD.U32 R59, R58.reuse, 0x10000, RZ ;  /* 0x000100003a3b7824 */ /* 0x040fe200078e00ff */
[----:B------:R-:W-:Y:S01]  /*8fb0*/  LOP3.LUT R58, R58, 0xffff0000, RZ, 0xc0, !PT ;  /* 0xffff00003a3a7812 */ /* 0x000fe200078ec0ff */
[C---:B------:R-:W-:Y:S01]  /*8fc0*/  IMAD.U32 R98, R52.reuse, 0x10000, RZ ;  /* 0x0001000034627824 */ /* 0x040fe200078e00ff */
[----:B------:R-:W-:Y:S01]  /*8fd0*/  LOP3.LUT R52, R52, 0xffff0000, RZ, 0xc0, !PT ;  /* 0xffff000034347812 */ /* 0x000fe200078ec0ff */
[----:B------:R-:W-:Y:S01]  /*8fe0*/  FMUL.FTZ R99, R174, R59 ;  /* 0x0000003bae637220 */ /* 0x000fe20000410000 */
[----:B------:R-:W-:-:S02]  /*8ff0*/  IMAD.U32 R55, R46, 0x10000, RZ ;  /* 0x000100002e377824 */ /* 0x000fc400078e00ff */
[-C--:B------:R-:W-:Y:S01]  /*9000*/  FMUL.FTZ R174, R174, R98.reuse ;  /* 0x00000062aeae7220 */ /* 0x080fe20000410000 */
[----:B------:R-:W-:Y:S01]  /*9010*/  LOP3.LUT R46, R46, 0xffff0000, RZ, 0xc0, !PT ;  /* 0xffff00002e2e7812 */ /* 0x000fe200078ec0ff */
[----:B------:R-:W-:Y:S02]  /*9020*/  IMAD.MOV.U32 R45, RZ, RZ, R49 ;  /* 0x000000ffff2d7224 */ /* 0x000fe400078e0031 */
[C---:B------:R-:W-:Y:S01]  /*9030*/  FFMA.FTZ R99, R55.reuse, R98, -R99 ;  /* 0x0000006237637223 */ /* 0x040fe20000010863 */
[----:B------:R-:W-:Y:S01]  /*9040*/  FFMA.FTZ R174, R55, R59, R174 ;  /* 0x0000003b37ae7223 */ /* 0x000fe200000100ae */
[C---:B------:R-:W-:Y:S01]  /*9050*/  FMUL.FTZ R55, R50.reuse, R58 ;  /* 0x0000003a32377220 */ /* 0x040fe20000410000 */
[----:B------:R-:W-:Y:S01]  /*9060*/  FMUL.FTZ R50, R50, R52 ;  /* 0x0000003432327220 */ /* 0x000fe20000410000 */
[----:B------:R-:W-:Y:S01]  /*9070*/  F2FP.BF16.F32.PACK_AB R56, R47, R56 ;  /* 0x000000382f38723e */ /* 0x000fe200000010ff */
[----:B------:R-:W-:Y:S02]  /*9080*/  IMAD.MOV.U32 R47, RZ, RZ, R51 ;  /* 0x000000ffff2f7224 */ /* 0x000fe400078e0033 */
[C---:B------:R-:W-:Y:S01]  /*9090*/  FFMA.FTZ R55, R46.reuse, R52, -R55 ;  /* 0x000000342e377223 */ /* 0x040fe20000010837 */
[----:B------:R-:W-:Y:S01]  /*90a0*/  FFMA.FTZ R50, R46, R58, R50 ;  /* 0x0000003a2e327223 */ /* 0x000fe20000010032 */
[----:B------:R-:W-:Y:S01]  /*90b0*/  F2FP.BF16.F32.PACK_AB R44, R44, R179 ;  /* 0x000000b32c2c723e */ /* 0x000fe200000010ff */
[----:B------:R-:W-:Y:S01]  /*90c0*/  IMAD.MOV.U32 R49, RZ, RZ, R53 ;  /* 0x000000ffff317224 */ /* 0x000fe200078e0035 */
[----:B------:R-:W-:Y:S01]  /*90d0*/  F2FP.BF16.F32.PACK_AB R48, R48, R177 ;  /* 0x000000b13030723e */ /* 0x000fe200000010ff */
[----:B------:R-:W-:Y:S01]  /*90e0*/  IMAD.MOV.U32 R51, RZ, RZ, R56 ;  /* 0x000000ffff337224 */ /* 0x000fe200078e0038 */
[----:B------:R-:W-:-:S02]  /*90f0*/  F2FP.BF16.F32.PACK_AB R55, R55, R99 ;  /* 0x000000633737723e */ /* 0x000fc400000010ff */
[----:B------:R-:W-:-:S03]  /*9100*/  F2FP.BF16.F32.PACK_AB R50, R50, R174 ;  /* 0x000000ae3232723e */ /* 0x000fc600000010ff */
[----:B------:R-:W-:-:S07]  /*9110*/  IMAD.MOV.U32 R46, RZ, RZ, R55 ;  /* 0x000000ffff2e7224 */ /* 0x000fce00078e0037 */
.L_x_506:
[----:B------:R-:W-:Y:S05]  /*9120*/  BSYNC B2 ;  /* 0x0000000000027941 */ /* 0x000fea0003800000 */
.L_x_505:
[----:B------:R-:W-:Y:S01]  /*9130*/  ISETP.GE.AND P4, PT, R97, R153, PT ;  /* 0x000000996100720c */ /* 0x000fe20003f86270 */
[----:B------:R-:W-:Y:S01]  /*9140*/  ULDC.64 UR4, c[0x0][0x2e8] ;  /* 0x0000ba0000047ab9 */ /* 0x000fe20000000a00 */
[----:B------:R-:W-:-:S11]  /*9150*/  ULDC.64 UR6, c[0x0][0x208] ;  /* 0x0000820000067ab9 */ /* 0x000fd60000000a00 */
[--C-:B------:R-:W-:Y:S02]  /*9160*/  @!P4 SHF.R.S32.HI R55, RZ, 0x1f, R97.reuse ;  /* 0x0000001fff37c819 */ /* 0x100fe40000011461 */
[----:B------:R-:W-:-:S04]  /*9170*/  @!P4 IADD3 R92, P5, P6, R100, R92, R97 ;  /* 0x0000005c645cc210 */ /* 0x000fc80007ebe061 */
[----:B------:R-:W-:Y:S02]  /*9180*/  @!P4 IADD3.X R55, R15, R96, R55, P5, P6 ;  /* 0x000000600f37c210 */ /* 0x000fe40002fec437 */
[----:B------:R-:W-:-:S04]  /*9190*/  LEA R52, P5, R94, UR4, 0x1 ;  /* 0x000000045e347c11 */ /* 0x000fc8000f8a08ff */
[----:B------:R-:W-:Y:S02]  /*91a0*/  LEA.HI.X R53, R94, UR5, R95, 0x1, P5 ;  /* 0x000000055e357c11 */ /* 0x000fe4000a8f0c5f */
[----:B------:R-:W-:-:S03]  /*91b0*/  @!P4 LEA R54, P5, R92, UR4, 0x1 ;  /* 0x000000045c36cc11 */ /* 0x000fc6000f8a08ff */
[----:B0-----:R0:W-:Y:S01]  /*91c0*/  STG.E.128 desc[UR6][R52.64], R44 ;  /* 0x0000002c34007986 */ /* 0x0011e2000c101d06 */
[----:B------:R-:W-:-:S05]  /*91d0*/  @!P4 LEA.HI.X R55, R92, UR5, R55, 0x1, P5 ;  /* 0x000000055c37cc11 */ /* 0x000fca000a8f0c37 */
[----:B--2---:R0:W-:Y:S04]  /*91e0*/  @!P4 STG.E.128 desc[UR6][R54.64], R48 ;  /* 0x000000303600c986 */ /* 0x0041e8000c101d06 */
.L_x_504:
[----:B------:R-:W-:Y:S05]  /*91f0*/  BSYNC B1 ;  /* 0x0000000000017941 */ /* 0x000fea0003800000 */
.L_x_503:
[----:B0-----:R-:W-:Y:S01]  /*9200*/  VIADD R45, R22, 0x40 ;  /* 0x00000040162d7836 */ /* 0x001fe20000000000 */
        /* <DEDUP_REMOVED lines=24> */
[----:B------:R-:W-:Y:S01]  /*9390*/  SHF.R.S32.HI R45, RZ, 0x1f, R44 ;  /* 0x0000001fff2d7819 */ /* 0x000fe2000001142c */
[----:B------:R-:W-:-:S03]  /*93a0*/  IMAD.SHL.U32 R57, R44, 0x8, RZ ;  /* 0x000000082c397824 */ /* 0x000fc600078e00ff */
[----:B------:R-:W-:Y:S02]  /*93b0*/  LEA.HI R45, R45, R44, RZ, 0x3 ;  /* 0x0000002c2d2d7211 */ /* 0x000fe400078f18ff */
[----:B------:R-:W-:Y:S02]  /*93c0*/  LOP3.LUT R44, R48, 0x38, R57, 0xf8, !PT ;  /* 0x00000038302c7812 */ /* 0x000fe400078ef839 */
[----:B------:R-:W-:Y:S02]  /*93d0*/  SHF.R.S32.HI R45, RZ, 0x3, R45 ;  /* 0x00000003ff2d7819 */ /* 0x000fe4000001142d */
[----:B------:R-:W-:-:S03]  /*93e0*/  LOP3.LUT R44, R44, R46, RZ, 0x3c, !PT ;  /* 0x0000002e2c2c7212 */ /* 0x000fc600078e3cff */
[----:B----4-:R-:W-:-:S04]  /*93f0*/  IMAD R45, R45, 0x2c00, R47 ;  /* 0x00002c002d2d7824 */ /* 0x010fc800078e022f */
[----:B------:R-:W-:Y:S02]  /*9400*/  IMAD.IADD R44, R45, 0x1, R44 ;  /* 0x000000012d2c7824 */ /* 0x000fe400078e022c */
[C---:B------:R-:W-:Y:S02]  /*9410*/  IMAD R45, R23.reuse, 0x5800, R144 ;  /* 0x00005800172d7824 */ /* 0x040fe400078e0290 */
[----:B------:R-:W-:Y:S02]  /*9420*/  IMAD R47, R23, 0x5800, R44 ;  /* 0x00005800172f7824 */ /* 0x000fe400078e022c */
[--C-:B------:R-:W-:Y:S02]  /*9430*/  IMAD R45, R45, 0x2, R2.reuse ;  /* 0x000000022d2d7824 */ /* 0x100fe400078e0202 */
[----:B------:R-:W-:-:S04]  /*9440*/  IMAD R48, R47, 0x2, R2 ;  /* 0x000000022f307824 */ /* 0x000fc800078e0202 */
[----:B------:R-:W0:Y:S04]  /*9450*/  LDS.128 R44, [R45+0x1e400] ;  /* 0x01e400002d2c7984 */ /* 0x000e280000000c00 */
[----:B------:R-:W2:Y:S01]  /*9460*/  LDS.128 R48, [R48+0x1e400] ;  /* 0x01e4000030307984 */ /* 0x000ea20000000c00 */
[----:B------:R-:W-:Y:S05]  /*9470*/  @P3 BRA `(.L_x_510) ;  /* 0x0000000400703947 */ /* 0x000fea0003800000 */
[----:B------:R-:W-:Y:S01]  /*9480*/  SHF.R.U32.HI R58, RZ, 0x10, R61 ;  /* 0x00000010ff3a7819 */ /* 0x000fe2000001163d */
[----:B--2---:R-:W-:Y:S01]  /*9490*/  IMAD.U32 R94, R49, 0x10000, RZ ;  /* 0x00010000315e7824 */ /* 0x004fe200078e00ff */
[----:B------:R-:W-:Y:S01]  /*94a0*/  SHF.R.U32.HI R92, RZ, 0x10, R65 ;  /* 0x00000010ff5c7819 */ /* 0x000fe20000011641 */
[----:B------:R-:W-:Y:S01]  /*94b0*/  IMAD.U32 R98, R51, 0x10000, RZ ;  /* 0x0001000033627824 */ /* 0x000fe200078e00ff */
[C---:B------:R-:W-:Y:S02]  /*94c0*/  PRMT R58, R187.reuse, 0x5432, R58 ;  /* 0x00005432bb3a7816 */ /* 0x040fe4000000003a */
[----:B------:R-:W-:Y:S01]  /*94d0*/  PRMT R187, R187, 0x5410, R92 ;  /* 0x00005410bbbb7816 */ /* 0x000fe2000000005c */
[----:B0-----:R-:W-:Y:S01]  /*94e0*/  IMAD.U32 R92, R45, 0x10000, RZ ;  /* 0x000100002d5c7824 */ /* 0x001fe200078e00ff */
[----:B------:R-:W-:Y:S01]  /*94f0*/  LOP3.LUT R49, R49, 0xffff0000, RZ, 0xc0, !PT ;  /* 0xffff000031317812 */ /* 0x000fe200078ec0ff */
[C---:B------:R-:W-:Y:S01]  /*9500*/  IMAD.U32 R93, R58.reuse, 0x10000, RZ ;  /* 0x000100003a5d7824 */ /* 0x040fe200078e00ff */
[----:B------:R-:W-:Y:S01]  /*9510*/  LOP3.LUT R58, R58, 0xffff0000, RZ, 0xc0, !PT ;  /* 0xffff00003a3a7812 */ /* 0x000fe200078ec0ff */
[----:B------:R-:W-:Y:S01]  /*9520*/  IMAD.U32 R59, R187, 0x10000, RZ ;  /* 0x00010000bb3b7824 */ /* 0x000fe200078e00ff */
[----:B------:R-:W-:-:S02]  /*9530*/  LOP3.LUT R45, R45, 0xffff0000, RZ, 0xc0, !PT ;  /* 0xffff00002d2d7812 */ /* 0x000fc400078ec0ff */
[----:B------:R-:W-:Y:S01]  /*9540*/  SHF.R.U64 R60, R60, 0x10, R61 ;  /* 0x000000103c3c7819 */ /* 0x000fe2000000123d */
[C---:B------:R-:W-:Y:S01]  /*9550*/  FMUL.FTZ R95, R94.reuse, R59 ;  /* 0x0000003b5e5f7220 */ /* 0x040fe20000410000 */
[-C--:B------:R-:W-:Y:S01]  /*9560*/  FMUL.FTZ R94, R94, R93.reuse ;  /* 0x0000005d5e5e7220 */ /* 0x080fe20000410000 */
[----:B------:R-:W-:Y:S02]  /*9570*/  LOP3.LUT R61, R51, 0xffff0000, RZ, 0xc0, !PT ;  /* 0xffff0000333d7812 */ /* 0x000fe400078ec0ff */
[C---:B------:R-:W-:Y:S01]  /*9580*/  FFMA.FTZ R93, R92.reuse, R93, -R95 ;  /* 0x0000005d5c5d7223 */ /* 0x040fe2000001085f */
[----:B------:R-:W-:Y:S01]  /*9590*/  FFMA.FTZ R92, R92, R59, R94 ;  /* 0x0000003b5c5c7223 */ /* 0x000fe2000001005e */
[----:B------:R-:W-:Y:S02]  /*95a0*/  LOP3.LUT R59, R187, 0xffff0000, RZ, 0xc0, !PT ;  /* 0xffff0000bb3b7812 */ /* 0x000fe400078ec0ff */
[----:B------:R-:W-:Y:S02]  /*95b0*/  SHF.R.U64 R64, R64, 0x10, R65 ;  /* 0x0000001040407819 */ /* 0x000fe40000001241 */
[----:B------:R-:W-:Y:S01]  /*95c0*/  PRMT R60, R184, 0x5432, R60 ;  /* 0x00005432b83c7816 */ /* 0x000fe2000000003c */
[C---:B------:R-:W-:Y:S01]  /*95d0*/  FMUL.FTZ R94, R49.reuse, R59 ;  /* 0x0000003b315e7220 */ /* 0x040fe20000410000 */
[----:B------:R-:W-:Y:S01]  /*95e0*/  FMUL.FTZ R49, R49, R58 ;  /* 0x0000003a31317220 */ /* 0x000fe20000410000 */
[----:B------:R-:W-:-:S02]  /*95f0*/  PRMT R64, R185, 0x5432, R64 ;  /* 0x00005432b9407816 */ /* 0x000fc40000000040 */
[C---:B------:R-:W-:Y:S01]  /*9600*/  FFMA.FTZ R58, R45.reuse, R58, -R94 ;  /* 0x0000003a2d3a7223 */ /* 0x040fe2000001085e */
[----:B------:R-:W-:Y:S01]  /*9610*/  FFMA.FTZ R45, R45, R59, R49 ;  /* 0x0000003b2d2d7223 */ /* 0x000fe20000010031 */
[----:B------:R-:W-:Y:S01]  /*9620*/  SHF.R.U32.HI R49, RZ, 0x10, R67 ;  /* 0x00000010ff317819 */ /* 0x000fe20000011643 */
[C---:B------:R-:W-:Y:S01]  /*9630*/  IMAD.U32 R94, R47.reuse, 0x10000, RZ ;  /* 0x000100002f5e7824 */ /* 0x040fe200078e00ff */
[----:B------:R-:W-:Y:S02]  /*9640*/  SHF.R.U32.HI R59, RZ, 0x10, R63 ;  /* 0x00000010ff3b7819 */ /* 0x000fe4000001163f */
[C---:B------:R-:W-:Y:S02]  /*9650*/  PRMT R49, R186.reuse, 0x5410, R49 ;  /* 0x00005410ba317816 */ /* 0x040fe40000000031 */
[----:B------:R-:W-:Y:S02]  /*9660*/  PRMT R59, R186, 0x5432, R59 ;  /* 0x00005432ba3b7816 */ /* 0x000fe4000000003b */
[----:B------:R-:W-:Y:S01]  /*9670*/  LOP3.LUT R47, R47, 0xffff0000, RZ, 0xc0, !PT ;  /* 0xffff00002f2f7812 */ /* 0x000fe200078ec0ff */
[C---:B------:R-:W-:Y:S01]  /*9680*/  IMAD.U32 R95, R49.reuse, 0x10000, RZ ;  /* 0x00010000315f7824 */ /* 0x040fe200078e00ff */
[----:B------:R-:W-:Y:S01]  /*9690*/  LOP3.LUT R49, R49, 0xffff0000, RZ, 0xc0, !PT ;  /* 0xffff000031317812 */ /* 0x000fe200078ec0ff */
[C---:B------:R-:W-:Y:S01]  /*96a0*/  IMAD.U32 R96, R59.reuse, 0x10000, RZ ;  /* 0x000100003b607824 */ /* 0x040fe200078e00ff */
[----:B------:R-:W-:Y:S01]  /*96b0*/  LOP3.LUT R59, R59, 0xffff0000, RZ, 0xc0, !PT ;  /* 0xffff00003b3b7812 */ /* 0x000fe200078ec0ff */
[----:B------:R-:W-:Y:S01]  /*96c0*/  FMUL.FTZ R97, R98, R95 ;  /* 0x0000005f62617220 */ /* 0x000fe20000410000 */
[----:B------:R-:W-:Y:S01]  /*96d0*/  SHF.R.U64 R63, R62, 0x10, R63 ;  /* 0x000000103e3f7819 */ /* 0x000fe2000000123f */
[C---:B------:R-:W-:Y:S01]  /*96e0*/  FMUL.FTZ R51, R61.reuse, R49 ;  /* 0x000000313d337220 */ /* 0x040fe20000410000 */
[-C--:B------:R-:W-:Y:S01]  /*96f0*/  FMUL.FTZ R98, R98, R96.reuse ;  /* 0x0000006062627220 */ /* 0x080fe20000410000 */
[-C--:B------:R-:W-:Y:S01]  /*9700*/  FMUL.FTZ R61, R61, R59.reuse ;  /* 0x0000003b3d3d7220 */ /* 0x080fe20000410000 */
[C---:B------:R-:W-:Y:S01]  /*9710*/  FFMA.FTZ R97, R94.reuse, R96, -R97 ;  /* 0x000000605e617223 */ /* 0x040fe20000010861 */
[C---:B------:R-:W-:Y:S01]  /*9720*/  FFMA.FTZ R51, R47.reuse, R59, -R51 ;  /* 0x0000003b2f337223 */ /* 0x040fe20000010833 */
[----:B------:R-:W-:Y:S01]  /*9730*/  FFMA.FTZ R98, R94, R95, R98 ;  /* 0x0000005f5e627223 */ /* 0x000fe20000010062 */
[----:B------:R-:W-:Y:S01]  /*9740*/  FFMA.FTZ R61, R47, R49, R61 ;  /* 0x000000312f3d7223 */ /* 0x000fe2000001003d */
[----:B------:R-:W-:Y:S01]  /*9750*/  IMAD.U32 R94, R48, 0x10000, RZ ;  /* 0x00010000305e7824 */ /* 0x000fe200078e00ff */
[----:B------:R-:W-:Y:S01]  /*9760*/  SHF.R.U64 R66, R66, 0x10, R67 ;  /* 0x0000001042427819 */ /* 0x000fe20000001243 */
[----:B------:R-:W-:Y:S01]  /*9770*/  IMAD.U32 R49, R64, 0x10000, RZ ;  /* 0x0001000040317824 */ /* 0x000fe200078e00ff */
[----:B------:R-:W-:Y:S01]  /*9780*/  LOP3.LUT R48, R48, 0xffff0000, RZ, 0xc0, !PT ;  /* 0xffff000030307812 */ /* 0x000fe200078ec0ff */
[C---:B------:R-:W-:Y:S01]  /*9790*/  IMAD.U32 R59, R60.reuse, 0x10000, RZ ;  /* 0x000100003c3b7824 */ /* 0x040fe200078e00ff */
[----:B------:R-:W-:Y:S01]  /*97a0*/  LOP3.LUT R67, R60, 0xffff0000, RZ, 0xc0, !PT ;  /* 0xffff00003c437812 */ /* 0x000fe200078ec0ff */
[----:B------:R-:W-:Y:S01]  /*97b0*/  FMUL.FTZ R65, R94, R49 ;  /* 0x000000315e417220 */ /* 0x000fe20000410000 */
[----:B------:R-:W-:-:S02]  /*97c0*/  IMAD.U32 R47, R44, 0x10000, RZ ;  /* 0x000100002c2f7824 */ /* 0x000fc400078e00ff */
[----:B------:R-:W-:Y:S01]  /*97d0*/  FMUL.FTZ R94, R94, R59 ;  /* 0x0000003b5e5e7220 */ /* 0x000fe20000410000 */
[----:B------:R-:W-:Y:S01]  /*97e0*/  PRMT R184, R184, 0x5410, R63 ;  /* 0x00005410b8b87816 */ /* 0x000fe2000000003f */
[----:B------:R-:W-:Y:S01]  /*97f0*/  FMUL.FTZ R99, R48, R67 ;  /* 0x0000004330637220 */ /* 0x000fe20000410000 */
[----:B------:R-:W-:Y:S01]  /*9800*/  PRMT R185, R185, 0x5410, R66 ;  /* 0x00005410b9b97816 */ /* 0x000fe20000000042 */
[C---:B------:R-:W-:Y:S01]  /*9810*/  FFMA.FTZ R94, R47.reuse, R49, R94 ;  /* 0x000000312f5e7223 */ /* 0x040fe2000001005e */
[----:B------:R-:W-:Y:S01]  /*9820*/  LOP3.LUT R49, R64, 0xffff0000, RZ, 0xc0, !PT ;  /* 0xffff000040317812 */ /* 0x000fe200078ec0ff */
[----:B------:R-:W-:Y:S01]  /*9830*/  FFMA.FTZ R65, R47, R59, -R65 ;  /* 0x0000003b2f417223 */ /* 0x000fe20000010841 */
[----:B------:R-:W-:Y:S01]  /*9840*/  LOP3.LUT R44, R44, 0xffff0000, RZ, 0xc0, !PT ;  /* 0xffff00002c2c7812 */ /* 0x000fe200078ec0ff */
[C---:B------:R-:W-:Y:S01]  /*9850*/  IMAD.U32 R47, R46.reuse, 0x10000, RZ ;  /* 0x000100002e2f7824 */ /* 0x040fe200078e00ff */
[----:B------:R-:W-:Y:S01]  /*9860*/  LOP3.LUT R59, R46, 0xffff0000, RZ, 0xc0, !PT ;  /* 0xffff00002e3b7812 */ /* 0x000fe200078ec0ff */
[----:B------:R-:W-:-:S02]  /*9870*/  IMAD.U32 R46, R50, 0x10000, RZ ;  /* 0x00010000322e7824 */ /* 0x000fc400078e00ff */
[----:B------:R-:W-:Y:S01]  /*9880*/  FMUL.FTZ R95, R48, R49 ;  /* 0x00000031305f7220 */ /* 0x000fe20000410000 */
[----:B------:R-:W-:Y:S01]  /*9890*/  IMAD.U32 R63, R184, 0x10000, RZ ;  /* 0x00010000b83f7824 */ /* 0x000fe200078e00ff */
[----:B------:R-:W-:Y:S01]  /*98a0*/  LOP3.LUT R50, R50, 0xffff0000, RZ, 0xc0, !PT ;  /* 0xffff000032327812 */ /* 0x000fe200078ec0ff */
[C---:B------:R-:W-:Y:S01]  /*98b0*/  IMAD.U32 R62, R185.reuse, 0x10000, RZ ;  /* 0x00010000b93e7824 */ /* 0x040fe200078e00ff */
[----:B------:R-:W-:Y:S01]  /*98c0*/  LOP3.LUT R184, R184, 0xffff0000, RZ, 0xc0, !PT ;  /* 0xffff0000b8b87812 */ /* 0x000fe200078ec0ff */
[C---:B------:R-:W-:Y:S01]  /*98d0*/  FFMA.FTZ R48, R44.reuse, R67, -R95 ;  /* 0x000000432c307223 */ /* 0x040fe2000001085f */
[----:B------:R-:W-:Y:S01]  /*98e0*/  LOP3.LUT R60, R185, 0xffff0000, RZ, 0xc0, !PT ;  /* 0xffff0000b93c7812 */ /* 0x000fe200078ec0ff */
[----:B------:R-:W-:Y:S01]  /*98f0*/  FFMA.FTZ R49, R44, R49, R99 ;  /* 0x000000312c317223 */ /* 0x000fe20000010063 */
[C---:B------:R-:W-:Y:S01]  /*9900*/  FMUL.FTZ R44, R46.reuse, R62 ;  /* 0x0000003e2e2c7220 */ /* 0x040fe20000410000 */
[-C--:B------:R-:W-:Y:S01]  /*9910*/  FMUL.FTZ R67, R46, R63.reuse ;  /* 0x0000003f2e437220 */ /* 0x080fe20000410000 */
[C---:B------:R-:W-:Y:S01]  /*9920*/  FMUL.FTZ R95, R50.reuse, R184 ;  /* 0x000000b8325f7220 */ /* 0x040fe20000410000 */
[----:B------:R-:W-:Y:S01]  /*9930*/  FMUL.FTZ R46, R50, R60 ;  /* 0x0000003c322e7220 */ /* 0x000fe20000410000 */
[C---:B------:R-:W-:Y:S01]  /*9940*/  FFMA.FTZ R63, R47.reuse, R63, -R44 ;  /* 0x0000003f2f3f7223 */ /* 0x040fe2000001082c */
[----:B------:R-:W-:Y:S01]  /*9950*/  FFMA.FTZ R47, R47, R62, R67 ;  /* 0x0000003e2f2f7223 */ /* 0x000fe20000010043 */
[----:B------:R-:W-:Y:S01]  /*9960*/  FFMA.FTZ R60, R59, R60, R95 ;  /* 0x0000003c3b3c7223 */ /* 0x000fe2000001005f */
[----:B------:R-:W-:Y:S01]  /*9970*/  F2FP.BF16.F32.PACK_AB R51, R51, R97 ;  /* 0x000000613333723e */ /* 0x000fe200000010ff */
[----:B------:R-:W-:Y:S01]  /*9980*/  FFMA.FTZ R46, R59, R184, -R46 ;  /* 0x000000b83b2e7223 */ /* 0x000fe2000001082e */
[----:B------:R-:W-:-:S02]  /*9990*/  F2FP.BF16.F32.PACK_AB R58, R58, R93 ;  /* 0x0000005d3a3a723e */ /* 0x000fc400000010ff */
[----:B------:R-:W-:Y:S02]  /*99a0*/  F2FP.BF16.F32.PACK_AB R92, R45, R92 ;  /* 0x0000005c2d5c723e */ /* 0x000fe400000010ff */
[----:B------:R-:W-:Y:S01]  /*99b0*/  F2FP.BF16.F32.PACK_AB R61, R61, R98 ;  /* 0x000000623d3d723e */ /* 0x000fe200000010ff */
[----:B------:R-:W-:Y:S01]  /*99c0*/  IMAD.MOV.U32 R45, RZ, RZ, R58 ;  /* 0x000000ffff2d7224 */ /* 0x000fe200078e003a */
[----:B------:R-:W-:Y:S02]  /*99d0*/  F2FP.BF16.F32.PACK_AB R44, R48, R65 ;  /* 0x00000041302c723e */ /* 0x000fe400000010ff */
[----:B------:R-:W-:Y:S01]  /*99e0*/  F2FP.BF16.F32.PACK_AB R50, R60, R47 ;  /* 0x0000002f3c32723e */ /* 0x000fe200000010ff */
[----:B------:R-:W-:Y:S01]  /*99f0*/  IMAD.MOV.U32 R47, RZ, RZ, R51 ;  /* 0x000000ffff2f7224 */ /* 0x000fe200078e0033 */
[----:B------:R-:W-:Y:S01]  /*9a00*/  F2FP.BF16.F32.PACK_AB R48, R49, R94 ;  /* 0x0000005e3130723e */ /* 0x000fe200000010ff */
[----:B------:R-:W-:Y:S01]  /*9a10*/  IMAD.MOV.U32 R49, RZ, RZ, R92 ;  /* 0x000000ffff317224 */ /* 0x000fe200078e005c */
[----:B------:R-:W-:Y:S01]  /*9a20*/  F2FP.BF16.F32.PACK_AB R46, R46, R63 ;  /* 0x0000003f2e2e723e */ /* 0x000fe200000010ff */
[----:B------:R-:W-:-:S07]  /*9a30*/  IMAD.MOV.U32 R51, RZ, RZ, R61 ;  /* 0x000000ffff337224 */ /* 0x000fce00078e003d */
.L_x_510:
[----:B------:R-:W-:Y:S05]  /*9a40*/  BSYNC B2 ;  /* 0x0000000000027941 */ /* 0x000fea0003800000 */
.L_x_509:
        /* <DEDUP_REMOVED lines=12> */
.L_x_508:
[----:B------:R-:W-:Y:S05]  /*9b10*/  BSYNC B1 ;  /* 0x0000000000017941 */ /* 0x000fea0003800000 */
.L_x_507:
        /* <DEDUP_REMOVED lines=40> */
[----:B------:R-:W-:Y:S01]  /*9da0*/  SHF.R.U64 R60, R88, 0x10, R89 ;  /* 0x00000010583c7819 */ /* 0x000fe20000001259 */
[----:B0-----:R-:W-:Y:S01]  /*9db0*/  IMAD.U32 R62, R45, 0x10000, RZ ;  /* 0x000100002d3e7824 */ /* 0x001fe200078e00ff */
[----:B------:R-:W-:Y:S01]  /*9dc0*/  SHF.R.U64 R58, R76, 0x10, R77 ;  /* 0x000000104c3a7819 */ /* 0x000fe2000000124d */
[----:B--2---:R-:W-:Y:S01]  /*9dd0*/  IMAD.U32 R76, R49, 0x10000, RZ ;  /* 0x00010000314c7824 */ /* 0x004fe200078e00ff */
[----:B------:R-:W-:Y:S01]  /*9de0*/  SHF.R.U32.HI R88, RZ, 0x10, R89 ;  /* 0x00000010ff587819 */ /* 0x000fe20000011659 */
[----:B------:R-:W-:Y:S01]  /*9df0*/  IMAD.U32 R66, R47, 0x10000, RZ ;  /* 0x000100002f427824 */ /* 0x000fe200078e00ff */
[----:B------:R-:W-:Y:S01]  /*9e00*/  SHF.R.U32.HI R77, RZ, 0x10, R77 ;  /* 0x00000010ff4d7819 */ /* 0x000fe2000001164d */
[----:B------:R-:W-:Y:S01]  /*9e10*/  IMAD.U32 R65, R46, 0x10000, RZ ;  /* 0x000100002e417824 */ /* 0x000fe200078e00ff */
[----:B------:R-:W-:Y:S02]  /*9e20*/  PRMT R88, R183, 0x5432, R88 ;  /* 0x00005432b7587816 */ /* 0x000fe40000000058 */
[----:B------:R-:W-:-:S02]  /*9e30*/  SHF.R.U64 R59, R78, 0x10, R79 ;  /* 0x000000104e3b7819 */ /* 0x000fc4000000124f */
[----:B------:R-:W-:Y:S01]  /*9e40*/  SHF.R.U64 R61, R90, 0x10, R91 ;  /* 0x000000105a3d7819 */ /* 0x000fe2000000125b */
[----:B------:R-:W-:Y:S01]  /*9e50*/  IMAD.U32 R89, R88, 0x10000, RZ ;  /* 0x0001000058597824 */ /* 0x000fe200078e00ff */
[----:B------:R-:W-:Y:S02]  /*9e60*/  PRMT R77, R176, 0x5432, R77 ;  /* 0x00005432b04d7816 */ /* 0x000fe4000000004d */
[----:B------:R-:W-:Y:S01]  /*9e70*/  SHF.R.U32.HI R91, RZ, 0x10, R91 ;  /* 0x00000010ff5b7819 */ /* 0x000fe2000001165b */
[----:B------:R-:W-:Y:S01]  /*9e80*/  FMUL.FTZ R93, R76, R89 ;  /* 0x000000594c5d7220 */ /* 0x000fe20000410000 */
[----:B------:R-:W-:Y:S01]  /*9e90*/  SHF.R.U32.HI R78, RZ, 0x10, R79 ;  /* 0x00000010ff4e7819 */ /* 0x000fe2000001164f */
[----:B------:R-:W-:Y:S01]  /*9ea0*/  IMAD.U32 R79, R51, 0x10000, RZ ;  /* 0x00010000334f7824 */ /* 0x000fe200078e00ff */
[----:B------:R-:W-:Y:S01]  /*9eb0*/  PRMT R176, R176, 0x5410, R59 ;  /* 0x00005410b0b07816 */ /* 0x000fe2000000003b */
[----:B------:R-:W-:Y:S01]  /*9ec0*/  IMAD.U32 R59, R77, 0x10000, RZ ;  /* 0x000100004d3b7824 */ /* 0x000fe200078e00ff */
[----:B------:R-:W-:-:S02]  /*9ed0*/  PRMT R91, R182, 0x5432, R91 ;  /* 0x00005432b65b7816 */ /* 0x000fc4000000005b */
[----:B------:R-:W-:Y:S01]  /*9ee0*/  LOP3.LUT R64, R49, 0xffff0000, RZ, 0xc0, !PT ;  /* 0xffff000031407812 */ /* 0x000fe200078ec0ff */
[-C--:B------:R-:W-:Y:S01]  /*9ef0*/  FMUL.FTZ R95, R76, R59.reuse ;  /* 0x0000003b4c5f7220 */ /* 0x080fe20000410000 */
[----:B------:R-:W-:Y:S01]  /*9f00*/  PRMT R78, R175, 0x5432, R78 ;  /* 0x00005432af4e7816 */ /* 0x000fe2000000004e */
[C---:B------:R-:W-:Y:S01]  /*9f10*/  FFMA.FTZ R59, R62.reuse, R59, -R93 ;  /* 0x0000003b3e3b7223 */ /* 0x040fe2000001085d */
[----:B------:R-:W-:Y:S01]  /*9f20*/  PRMT R183, R183, 0x5410, R60 ;  /* 0x00005410b7b77816 */ /* 0x000fe2000000003c */
[----:B------:R-:W-:Y:S01]  /*9f30*/  FFMA.FTZ R62, R62, R89, R95 ;  /* 0x000000593e3e7223 */ /* 0x000fe2000001005f */
[----:B------:R-:W-:Y:S01]  /*9f40*/  LOP3.LUT R88, R88, 0xffff0000, RZ, 0xc0, !PT ;  /* 0xffff000058587812 */ /* 0x000fe200078ec0ff */
[----:B------:R-:W-:Y:S01]  /*9f50*/  IMAD.U32 R76, R78, 0x10000, RZ ;  /* 0x000100004e4c7824 */ /* 0x000fe200078e00ff */
[----:B------:R-:W-:Y:S01]  /*9f60*/  LOP3.LUT R60, R77, 0xffff0000, RZ, 0xc0, !PT ;  /* 0xffff00004d3c7812 */ /* 0x000fe200078ec0ff */
[----:B------:R-:W-:Y:S01]  /*9f70*/  IMAD.U32 R77, R91, 0x10000, RZ ;  /* 0x000100005b4d7824 */ /* 0x000fe200078e00ff */
[----:B------:R-:W-:Y:S01]  /*9f80*/  LOP3.LUT R63, R45, 0xffff0000, RZ, 0xc0, !PT ;  /* 0xffff00002d3f7812 */ /* 0x000fe200078ec0ff */
[C---:B------:R-:W-:Y:S01]  /*9f90*/  FMUL.FTZ R90, R64.reuse, R88 ;  /* 0x00000058405a7220 */ /* 0x040fe20000410000 */
[----:B------:R-:W-:Y:S01]  /*9fa0*/  PRMT R58, R175, 0x5410, R58 ;  /* 0x00005410af3a7816 */ /* 0x000fe2000000003a */
[-C--:B------:R-:W-:Y:S01]  /*9fb0*/  FMUL.FTZ R64, R64, R60.reuse ;  /* 0x0000003c40407220 */ /* 0x080fe20000410000 */
[----:B------:R-:W-:Y:S01]  /*9fc0*/  FMUL.FTZ R89, R79, R77 ;  /* 0x0000004d4f597220 */ /* 0x000fe20000410000 */
[----:B------:R-:W-:Y:S01]  /*9fd0*/  FFMA.FTZ R60, R63, R60, -R90 ;  /* 0x0000003c3f3c7223 */ /* 0x000fe2000001085a */
[----:B------:R-:W-:Y:S01]  /*9fe0*/  FMUL.FTZ R92, R79, R76 ;  /* 0x0000004c4f5c7220 */ /* 0x000fe20000410000 */
[----:B------:R-:W-:Y:S01]  /*9ff0*/  FFMA.FTZ R63, R63, R88, R64 ;  /* 0x000000583f3f7223 */ /* 0x000fe20000010040 */
[----:B------:R-:W-:Y:S01]  /*a000*/  FFMA.FTZ R64, R66, R76, -R89 ;  /* 0x0000004c42407223 */ /* 0x000fe20000010859 */
[----:B------:R-:W-:-:S02]  /*a010*/  IMAD.U32 R49, R48, 0x10000, RZ ;  /* 0x0001000030317824 */ /* 0x000fc400078e00ff */
[----:B------:R-:W-:Y:S01]  /*a020*/  FFMA.FTZ R66, R66, R77, R92 ;  /* 0x0000004d42427223 */ /* 0x000fe2000001005c */
[----:B------:R-:W-:Y:S01]  /*a030*/  IMAD.U32 R76, R58, 0x10000, RZ ;  /* 0x000100003a4c7824 */ /* 0x000fe200078e00ff */
[----:B------:R-:W-:Y:S01]  /*a040*/  LOP3.LUT R48, R48, 0xffff0000, RZ, 0xc0, !PT ;  /* 0xffff000030307812 */ /* 0x000fe200078ec0ff */
[C---:B------:R-:W-:Y:S01]  /*a050*/  IMAD.U32 R88, R183.reuse, 0x10000, RZ ;  /* 0x00010000b7587824 */ /* 0x040fe200078e00ff */
[----:B------:R-:W-:Y:S01]  /*a060*/  LOP3.LUT R183, R183, 0xffff0000, RZ, 0xc0, !PT ;  /* 0xffff0000b7b77812 */ /* 0x000fe200078ec0ff */
[----:B------:R-:W-:Y:S01]  /*a070*/  IMAD.U32 R45, R44, 0x10000, RZ ;  /* 0x000100002c2d7824 */ /* 0x000fe200078e00ff */
[----:B------:R-:W-:Y:S01]  /*a080*/  LOP3.LUT R77, R58, 0xffff0000, RZ, 0xc0, !PT ;  /* 0xffff00003a4d7812 */ /* 0x000fe200078ec0ff */
[C---:B------:R-:W-:Y:S01]  /*a090*/  FMUL.FTZ R58, R49.reuse, R88 ;  /* 0x00000058313a7220 */ /* 0x040fe20000410000 */
[----:B------:R-:W-:Y:S01]  /*a0a0*/  PRMT R61, R182, 0x5410, R61 ;  /* 0x00005410b63d7816 */ /* 0x000fe2000000003d */
[-C--:B------:R-:W-:Y:S01]  /*a0b0*/  FMUL.FTZ R79, R49, R76.reuse ;  /* 0x0000004c314f7220 */ /* 0x080fe20000410000 */
[----:B------:R-:W-:Y:S01]  /*a0c0*/  LOP3.LUT R51, R51, 0xffff0000, RZ, 0xc0, !PT ;  /* 0xffff000033337812 */ /* 0x000fe200078ec0ff */
[C---:B------:R-:W-:Y:S01]  /*a0d0*/  FMUL.FTZ R89, R48.reuse, R183 ;  /* 0x000000b730597220 */ /* 0x040fe20000410000 */
[----:B------:R-:W-:Y:S01]  /*a0e0*/  LOP3.LUT R90, R91, 0xffff0000, RZ, 0xc0, !PT ;  /* 0xffff00005b5a7812 */ /* 0x000fe200078ec0ff */
[-C--:B------:R-:W-:Y:S01]  /*a0f0*/  FMUL.FTZ R91, R48, R77.reuse ;  /* 0x0000004d305b7220 */ /* 0x080fe20000410000 */
[----:B------:R-:W-:Y:S01]  /*a100*/  LOP3.LUT R78, R78, 0xffff0000, RZ, 0xc0, !PT ;  /* 0xffff00004e4e7812 */ /* 0x000fe200078ec0ff */
[C---:B------:R-:W-:Y:S01]  /*a110*/  FFMA.FTZ R49, R45.reuse, R76, -R58 ;  /* 0x0000004c2d317223 */ /* 0x040fe2000001083a */
[----:B------:R-:W-:Y:S01]  /*a120*/  LOP3.LUT R44, R44, 0xffff0000, RZ, 0xc0, !PT ;  /* 0xffff00002c2c7812 */ /* 0x000fe200078ec0ff */
[----:B------:R-:W-:Y:S01]  /*a130*/  FFMA.FTZ R79, R45, R88, R79 ;  /* 0x000000582d4f7223 */ /* 0x000fe2000001004f */
[----:B------:R-:W-:Y:S01]  /*a140*/  LOP3.LUT R67, R46, 0xffff0000, RZ, 0xc0, !PT ;  /* 0xffff00002e437812 */ /* 0x000fe200078ec0ff */
[C---:B------:R-:W-:Y:S01]  /*a150*/  IMAD.U32 R46, R50.reuse, 0x10000, RZ ;  /* 0x00010000322e7824 */ /* 0x040fe200078e00ff */
[----:B------:R-:W-:Y:S01]  /*a160*/  LOP3.LUT R47, R47, 0xffff0000, RZ, 0xc0, !PT ;  /* 0xffff00002f2f7812 */ /* 0x000fe200078ec0ff */
[----:B------:R-:W-:Y:S01]  /*a170*/  IMAD.U32 R48, R61, 0x10000, RZ ;  /* 0x000100003d307824 */ /* 0x000fe200078e00ff */
[----:B------:R-:W-:Y:S01]  /*a180*/  LOP3.LUT R50, R50, 0xffff0000, RZ, 0xc0, !PT ;  /* 0xffff000032327812 */ /* 0x000fe200078ec0ff */
[----:B------:R-:W-:Y:S01]  /*a190*/  FMUL.FTZ R92, R51, R90 ;  /* 0x0000005a335c7220 */ /* 0x000fe20000410000 */
[C---:B------:R-:W-:Y:S01]  /*a1a0*/  IMAD.U32 R45, R176.reuse, 0x10000, RZ ;  /* 0x00010000b02d7824 */ /* 0x040fe200078e00ff */
[----:B------:R-:W-:Y:S01]  /*a1b0*/  LOP3.LUT R61, R61, 0xffff0000, RZ, 0xc0, !PT ;  /* 0xffff00003d3d7812 */ /* 0x000fe200078ec0ff */
[-C--:B------:R-:W-:Y:S01]  /*a1c0*/  FMUL.FTZ R94, R51, R78.reuse ;  /* 0x0000004e335e7220 */ /* 0x080fe20000410000 */
[----:B------:R-:W-:Y:S01]  /*a1d0*/  LOP3.LUT R176, R176, 0xffff0000, RZ, 0xc0, !PT ;  /* 0xffff0000b0b07812 */ /* 0x000fe200078ec0ff */
[----:B------:R-:W-:Y:S01]  /*a1e0*/  FFMA.FTZ R58, R44, R77, -R89 ;  /* 0x0000004d2c3a7223 */ /* 0x000fe20000010859 */
[C---:B------:R-:W-:Y:S01]  /*a1f0*/  FFMA.FTZ R51, R47.reuse, R78, -R92 ;  /* 0x0000004e2f337223 */ /* 0x040fe2000001085c */
[C---:B------:R-:W-:Y:S01]  /*a200*/  FMUL.FTZ R76, R46.reuse, R48 ;  /* 0x000000302e4c7220 */ /* 0x040fe20000410000 */
[----:B------:R-:W-:Y:S01]  /*a210*/  FMUL.FTZ R77, R46, R45 ;  /* 0x0000002d2e4d7220 */ /* 0x000fe20000410000 */
[----:B------:R-:W-:Y:S01]  /*a220*/  FFMA.FTZ R47, R47, R90, R94 ;  /* 0x0000005a2f2f7223 */ /* 0x000fe2000001005e */
[C---:B------:R-:W-:Y:S01]  /*a230*/  FMUL.FTZ R46, R50.reuse, R61 ;  /* 0x0000003d322e7220 */ /* 0x040fe20000410000 */
[-C--:B------:R-:W-:Y:S01]  /*a240*/  FMUL.FTZ R50, R50, R176.reuse ;  /* 0x000000b032327220 */ /* 0x080fe20000410000 */
[----:B------:R-:W-:Y:S01]  /*a250*/  FFMA.FTZ R76, R65, R45, -R76 ;  /* 0x0000002d414c7223 */ /* 0x000fe2000001084c */
[----:B------:R-:W-:Y:S01]  /*a260*/  FFMA.FTZ R44, R44, R183, R91 ;  /* 0x000000b72c2c7223 */ /* 0x000fe2000001005b */
[----:B------:R-:W-:Y:S01]  /*a270*/  FFMA.FTZ R45, R67, R176, -R46 ;  /* 0x000000b0432d7223 */ /* 0x000fe2000001082e */
[----:B------:R-:W-:Y:S01]  /*a280*/  F2FP.BF16.F32.PACK_AB R51, R51, R64 ;  /* 0x000000403333723e */ /* 0x000fe200000010ff */
[----:B------:R-:W-:Y:S01]  /*a290*/  FFMA.FTZ R77, R65, R48, R77 ;  /* 0x00000030414d7223 */ /* 0x000fe2000001004d */
[----:B------:R-:W-:Y:S01]  /*a2a0*/  FFMA.FTZ R50, R67, R61, R50 ;  /* 0x0000003d43327223 */ /* 0x000fe20000010032 */
[----:B------:R-:W-:-:S02]  /*a2b0*/  F2FP.BF16.F32.PACK_AB R59, R60, R59 ;  /* 0x0000003b3c3b723e */ /* 0x000fc400000010ff */
[----:B------:R-:W-:Y:S02]  /*a2c0*/  F2FP.BF16.F32.PACK_AB R62, R63, R62 ;  /* 0x0000003e3f3e723e */ /* 0x000fe400000010ff */
[----:B------:R-:W-:Y:S01]  /*a2d0*/  F2FP.BF16.F32.PACK_AB R66, R47, R66 ;  /* 0x000000422f42723e */ /* 0x000fe200000010ff */
[----:B------:R-:W-:Y:S01]  /*a2e0*/  IMAD.MOV.U32 R47, RZ, RZ, R51 ;  /* 0x000000ffff2f7224 */ /* 0x000fe200078e0033 */
[----:B------:R-:W-:Y:S01]  /*a2f0*/  F2FP.BF16.F32.PACK_AB R58, R58, R49 ;  /* 0x000000313a3a723e */ /* 0x000fe200000010ff */
[----:B------:R-:W-:Y:S01]  /*a300*/  IMAD.MOV.U32 R49, RZ, RZ, R62 ;  /* 0x000000ffff317224 */ /* 0x000fe200078e003e */
[----:B------:R-:W-:Y:S01]  /*a310*/  F2FP.BF16.F32.PACK_AB R48, R44, R79 ;  /* 0x0000004f2c30723e */ /* 0x000fe200000010ff */
[----:B------:R-:W-:Y:S01]  /*a320*/  IMAD.MOV.U32 R51, RZ, RZ, R66 ;  /* 0x000000ffff337224 */ /* 0x000fe200078e0042 */
[----:B------:R-:W-:Y:S01]  /*a330*/  F2FP.BF16.F32.PACK_AB R46, R45, R76 ;  /* 0x0000004c2d2e723e */ /* 0x000fe200000010ff */
[----:B------:R-:W-:Y:S01]  /*a340*/  IMAD.MOV.U32 R44, RZ, RZ, R58 ;  /* 0x000000ffff2c7224 */ /* 0x000fe200078e003a */
[----:B------:R-:W-:Y:S01]  /*a350*/  F2FP.BF16.F32.PACK_AB R50, R50, R77 ;  /* 0x0000004d3232723e */ /* 0x000fe200000010ff */
[----:B------:R-:W-:-:S07]  /*a360*/  IMAD.MOV.U32 R45, RZ, RZ, R59 ;  /* 0x000000ffff2d7224 */ /* 0x000fce00078e003b */
.L_x_514:
[----:B------:R-:W-:Y:S05]  /*a370*/  BSYNC B2 ;  /* 0x0000000000027941 */ /* 0x000fea0003800000 */
.L_x_513:
        /* <DEDUP_REMOVED lines=12> */
.L_x_512:
[----:B------:R-:W-:Y:S05]  /*a440*/  BSYNC B1 ;  /* 0x0000000000017941 */ /* 0x000fea0003800000 */
.L_x_511:
        /* <DEDUP_REMOVED lines=9> */
[----:B------:R-:W-:-:S03]  /*a4e0*/  IADD3 R54, P4, P5, R100, R52, R21 ;  /* 0x0000003464367210 */ /* 0x000fc60007d9e015 */
[----:B------:R-:W-:-:S05]  /*a4f0*/  IMAD.SHL.U32 R47, R47, 0x40, RZ ;  /* 0x000000402f2f7824 */ /* 0x000fca00078e00ff */
[----:B------:R-:W-:Y:S02]  /*a500*/  LOP3.LUT R47, R47, 0x1c0, RZ, 0xc0, !PT ;  /* 0x000001c02f2f7812 */ /* 0x000fe400078ec0ff */
        /* <DEDUP_REMOVED lines=26> */
[----:B------:R-:W-:Y:S01]  /*a6b0*/  SHF.R.U32.HI R70, RZ, 0x10, R73 ;  /* 0x00000010ff467819 */ /* 0x000fe20000011649 */
[----:B0-----:R-:W-:Y:S01]  /*a6c0*/  IMAD.U32 R61, R45, 0x10000, RZ ;  /* 0x000100002d3d7824 */ /* 0x001fe200078e00ff */
[--C-:B------:R-:W-:Y:S01]  /*a6d0*/  SHF.R.U64 R78, R68, 0x10, R69.reuse ;  /* 0x00000010444e7819 */ /* 0x100fe20000001245 */
[----:B------:R-:W-:Y:S01]  /*a6e0*/  IMAD.U32 R67, R47, 0x10000, RZ ;  /* 0x000100002f437824 */ /* 0x000fe200078e00ff */
[----:B------:R-:W-:Y:S01]  /*a6f0*/  SHF.R.U32.HI R76, RZ, 0x10, R69 ;  /* 0x00000010ff4c7819 */ /* 0x000fe20000011645 */
[----:B------:R-:W-:Y:S01]  /*a700*/  IMAD.U32 R69, R51, 0x10000, RZ ;  /* 0x0001000033457824 */ /* 0x000fe200078e00ff */
[----:B------:R-:W-:Y:S01]  /*a710*/  PRMT R70, R173, 0x5432, R70 ;  /* 0x00005432ad467816 */ /* 0x000fe20000000046 */
[----:B------:R-:W-:Y:S01]  /*a720*/  IMAD.U32 R59, R48, 0x10000, RZ ;  /* 0x00010000303b7824 */ /* 0x000fe200078e00ff */
[----:B------:R-:W-:Y:S01]  /*a730*/  PRMT R65, R171, 0x5410, R78 ;  /* 0x00005410ab417816 */ /* 0x000fe2000000004e */
[----:B------:R-:W-:Y:S01]  /*a740*/  IMAD.U32 R58, R44, 0x10000, RZ ;  /* 0x000100002c3a7824 */ /* 0x000fe200078e00ff */
[----:B------:R-:W-:-:S02]  /*a750*/  SHF.R.U64 R62, R72, 0x10, R73 ;  /* 0x00000010483e7819 */ /* 0x000fc40000001249 */
[----:B------:R-:W-:Y:S02]  /*a760*/  PRMT R171, R171, 0x5432, R76 ;  /* 0x00005432abab7816 */ /* 0x000fe4000000004c */
[----:B------:R-:W-:Y:S01]  /*a770*/  SHF.R.U32.HI R77, RZ, 0x10, R71 ;  /* 0x00000010ff4d7819 */ /* 0x000fe20000011647 */
[----:B------:R-:W-:Y:S01]  /*a780*/  IMAD.U32 R71, R70, 0x10000, RZ ;  /* 0x0001000046477824 */ /* 0x000fe200078e00ff */
[--C-:B------:R-:W-:Y:S02]  /*a790*/  SHF.R.U64 R73, R74, 0x10, R75.reuse ;  /* 0x000000104a497819 */ /* 0x100fe4000000124b */
[----:B------:R-:W-:Y:S01]  /*a7a0*/  SHF.R.U32.HI R75, RZ, 0x10, R75 ;  /* 0x00000010ff4b7819 */ /* 0x000fe2000001164b */
[----:B------:R-:W-:Y:S01]  /*a7b0*/  FMUL.FTZ R72, R64, R71 ;  /* 0x0000004740487220 */ /* 0x000fe20000410000 */
[----:B------:R-:W-:Y:S01]  /*a7c0*/  LOP3.LUT R63, R51, 0xffff0000, RZ, 0xc0, !PT ;  /* 0xffff0000333f7812 */ /* 0x000fe200078ec0ff */
        /* <DEDUP_REMOVED lines=17> */
[-C--:B------:R-:W-:Y:S01]  /*a8e0*/  FMUL.FTZ R71, R68, R171.reuse ;  /* 0x000000ab44477220 */ /* 0x080fe20000410000 */
[C---:B------:R-:W-:Y:S01]  /*a8f0*/  FMUL.FTZ R68, R69.reuse, R72 ;  /* 0x0000004845447220 */ /* 0x040fe20000410000 */
[-C--:B------:R-:W-:Y:S01]  /*a900*/  FMUL.FTZ R69, R69, R70.reuse ;  /* 0x0000004645457220 */ /* 0x080fe20000410000 */
[----:B------:R-:W-:Y:S01]  /*a910*/  LOP3.LUT R170, R170, 0xffff0000, RZ, 0xc0, !PT ;  /* 0xffff0000aaaa7812 */ /* 0x000fe200078ec0ff */
[C---:B------:R-:W-:Y:S01]  /*a920*/  FFMA.FTZ R64, R66.reuse, R171, -R75 ;  /* 0x000000ab42407223 */ /* 0x040fe2000001084b */
[----:B------:R-:W-:Y:S01]  /*a930*/  FFMA.FTZ R74, R66, R73, R71 ;  /* 0x00000049424a7223 */ /* 0x000fe20000010047 */
[C---:B------:R-:W-:Y:S01]  /*a940*/  FFMA.FTZ R70, R67.reuse, R70, -R68 ;  /* 0x0000004643467223 */ /* 0x040fe20000010844 */
[----:B------:R-:W-:Y:S01]  /*a950*/  FFMA.FTZ R69, R67, R72, R69 ;  /* 0x0000004843457223 */ /* 0x000fe20000010045 */
[----:B------:R-:W-:-:S02]  /*a960*/  IMAD.U32 R66, R65, 0x10000, RZ ;  /* 0x0001000041427824 */ /* 0x000fc400078e00ff */
[----:B------:R-:W-:Y:S01]  /*a970*/  FMUL.FTZ R71, R63, R172 ;  /* 0x000000ac3f477220 */ /* 0x000fe20000410000 */
[----:B------:R-:W-:Y:S02]  /*a980*/  IMAD.U32 R67, R173, 0x10000, RZ ;  /* 0x00010000ad437824 */ /* 0x000fe400078e00ff */
[----:B------:R-:W-:Y:S01]  /*a990*/  FMUL.FTZ R73, R63, R170 ;  /* 0x000000aa3f497220 */ /* 0x000fe20000410000 */
[----:B------:R-:W-:Y:S01]  /*a9a0*/  LOP3.LUT R48, R48, 0xffff0000, RZ, 0xc0, !PT ;  /* 0xffff000030307812 */ /* 0x000fe200078ec0ff */
[-C--:B------:R-:W-:Y:S01]  /*a9b0*/  FMUL.FTZ R68, R59, R66.reuse ;  /* 0x000000423b447220 */ /* 0x080fe20000410000 */
[----:B------:R-:W-:Y:S01]  /*a9c0*/  LOP3.LUT R173, R173, 0xffff0000, RZ, 0xc0, !PT ;  /* 0xffff0000adad7812 */ /* 0x000fe200078ec0ff */
[-C--:B------:R-:W-:Y:S01]  /*a9d0*/  FMUL.FTZ R63, R59, R67.reuse ;  /* 0x000000433b3f7220 */ /* 0x080fe20000410000 */
[----:B------:R-:W-:Y:S01]  /*a9e0*/  LOP3.LUT R65, R65, 0xffff0000, RZ, 0xc0, !PT ;  /* 0xffff000041417812 */ /* 0x000fe200078ec0ff */
[----:B------:R-:W-:Y:S01]  /*a9f0*/  IMAD.U32 R45, R46, 0x10000, RZ ;  /* 0x000100002e2d7824 */ /* 0x000fe200078e00ff */
[----:B------:R-:W-:Y:S01]  /*aa00*/  LOP3.LUT R60, R47, 0xffff0000, RZ, 0xc0, !PT ;  /* 0xffff00002f3c7812 */ /* 0x000fe200078ec0ff */
[----:B------:R-:W-:Y:S01]  /*aa10*/  FFMA.FTZ R63, R58, R66, -R63 ;  /* 0x000000423a3f7223 */ /* 0x000fe2000001083f */
[----:B------:R-:W-:Y:S01]  /*aa20*/  LOP3.LUT R44, R44, 0xffff0000, RZ, 0xc0, !PT ;  /* 0xffff00002c2c7812 */ /* 0x000fe200078ec0ff */
[----:B------:R-:W-:Y:S01]  /*aa30*/  FFMA.FTZ R68, R58, R67, R68 ;  /* 0x000000433a447223 */ /* 0x000fe20000010044 */
[----:B------:R-:W-:Y:S01]  /*aa40*/  LOP3.LUT R47, R46, 0xffff0000, RZ, 0xc0, !PT ;  /* 0xffff00002e2f7812 */ /* 0x000fe200078ec0ff */
[----:B------:R-:W-:-:S02]  /*aa50*/  IMAD.U32 R46, R50, 0x10000, RZ ;  /* 0x00010000322e7824 */ /* 0x000fc400078e00ff */
[C---:B------:R-:W-:Y:S01]  /*aa60*/  FMUL.FTZ R59, R48.reuse, R173 ;  /* 0x000000ad303b7220 */ /* 0x040fe20000410000 */
[-C--:B------:R-:W-:Y:S01]  /*aa70*/  FMUL.FTZ R67, R48, R65.reuse ;  /* 0x0000004130437220 */ /* 0x080fe20000410000 */
[----:B------:R-:W-:Y:S01]  /*aa80*/  IMAD.U32 R58, R62, 0x10000, RZ ;  /* 0x000100003e3a7824 */ /* 0x000fe200078e00ff */
[----:B------:R-:W-:Y:S01]  /*aa90*/  LOP3.LUT R50, R50, 0xffff0000, RZ, 0xc0, !PT ;  /* 0xffff000032327812 */ /* 0x000fe200078ec0ff */
[C---:B------:R-:W-:Y:S01]  /*aaa0*/  IMAD.U32 R48, R49.reuse, 0x10000, RZ ;  /* 0x0001000031307824 */ /* 0x040fe200078e00ff */
[----:B------:R-:W-:Y:S01]  /*aab0*/  LOP3.LUT R62, R62, 0xffff0000, RZ, 0xc0, !PT ;  /* 0xffff00003e3e7812 */ /* 0x000fe200078ec0ff */
[C---:B------:R-:W-:Y:S01]  /*aac0*/  FFMA.FTZ R71, R60.reuse, R170, -R71 ;  /* 0x000000aa3c477223 */ /* 0x040fe20000010847 */
[----:B------:R-:W-:Y:S01]  /*aad0*/  LOP3.LUT R49, R49, 0xffff0000, RZ, 0xc0, !PT ;  /* 0xffff000031317812 */ /* 0x000fe200078ec0ff */
[----:B------:R-:W-:Y:S01]  /*aae0*/  FFMA.FTZ R172, R60, R172, R73 ;  /* 0x000000ac3cac7223 */ /* 0x000fe20000010049 */
[C---:B------:R-:W-:Y:S01]  /*aaf0*/  FFMA.FTZ R60, R44.reuse, R65, -R59 ;  /* 0x000000412c3c7223 */ /* 0x040fe2000001083b */
[----:B------:R-:W-:Y:S01]  /*ab00*/  FFMA.FTZ R67, R44, R173, R67 ;  /* 0x000000ad2c437223 */ /* 0x000fe20000010043 */
[C---:B------:R-:W-:Y:S01]  /*ab10*/  FMUL.FTZ R44, R46.reuse, R58 ;  /* 0x0000003a2e2c7220 */ /* 0x040fe20000410000 */
        /* <DEDUP_REMOVED lines=9> */
[----:B------:R-:W-:Y:S02]  /*abb0*/  F2FP.BF16.F32.PACK_AB R45, R64, R51 ;  /* 0x00000033402d723e */ /* 0x000fe400000010ff */
[----:B------:R-:W-:Y:S01]  /*abc0*/  F2FP.BF16.F32.PACK_AB R46, R49, R44 ;  /* 0x0000002c312e723e */ /* 0x000fe200000010ff */
[----:B------:R-:W-:Y:S01]  /*abd0*/  IMAD.MOV.U32 R44, RZ, RZ, R60 ;  /* 0x000000ffff2c7224 */ /* 0x000fe200078e003c */
[----:B------:R-:W-:Y:S01]  /*abe0*/  F2FP.BF16.F32.PACK_AB R47, R71, R70 ;  /* 0x00000046472f723e */ /* 0x000fe200000010ff */
[----:B------:R-:W-:Y:S01]  /*abf0*/  IMAD.MOV.U32 R49, RZ, RZ, R61 ;  /* 0x000000ffff317224 */ /* 0x000fe200078e003d */
[----:B------:R-:W-:Y:S02]  /*ac00*/  F2FP.BF16.F32.PACK_AB R51, R172, R69 ;  /* 0x00000045ac33723e */ /* 0x000fe400000010ff */
[----:B------:R-:W-:-:S02]  /*ac10*/  F2FP.BF16.F32.PACK_AB R48, R67, R68 ;  /* 0x000000444330723e */ /* 0x000fc400000010ff */
[----:B------:R-:W-:-:S07]  /*ac20*/  F2FP.BF16.F32.PACK_AB R50, R62, R59 ;  /* 0x0000003b3e32723e */ /* 0x000fce00000010ff */
.L_x_518:
[----:B------:R-:W-:Y:S05]  /*ac30*/  BSYNC B2 ;  /* 0x0000000000027941 */ /* 0x000fea0003800000 */
.L_x_517:
        /* <DEDUP_REMOVED lines=12> */
.L_x_516:
[----:B------:R-:W-:Y:S05]  /*ad00*/  BSYNC B1 ;  /* 0x0000000000017941 */ /* 0x000fea0003800000 */
.L_x_515:
[----:B0-----:R-:W-:Y:S02]  /*ad10*/  VIADD R45, R22, 0xa0 ;  /* 0x000000a0162d7836 */ /* 0x001fe40000000000 */
[-C--:B--2---:R-:W-:Y:S02]  /*ad20*/  IMAD R44, R148, R138.reuse, RZ ;  /* 0x0000008a942c7224 */ /* 0x084fe400078e02ff */
[C---:B------:R-:W-:Y:S01]  /*ad30*/  IMAD.WIDE.U32 R136, R45.reuse, R138, R136 ;  /* 0x0000008a2d887225 */ /* 0x040fe200078e0088 */
[----:B------:R-:W-:-:S03]  /*ad40*/  ISETP.GE.OR P4, PT, R45, R4, P0 ;  /* 0x000000042d00720c */ /* 0x000fc60000786670 */
[----:B------:R-:W-:-:S10]  /*ad50*/  IMAD R139, R45, R139, R44 ;  /* 0x0000008b2d8b7224 */ /* 0x000fd400078e022c */
[----:B------:R-:W-:Y:S05]  /*ad60*/  @P4 BRA `(.L_x_485) ;  /* 0x0000001000784947 */ /* 0x000fea0003800000 */
[----:B------:R-:W2:Y:S01]  /*ad70*/  LDL R45, [R1] ;  /* 0x00000000012d7983 */ /* 0x000ea20000100800 */
[----:B------:R-:W0:Y:S03]  /*ad80*/  LDC.64 R52, c[0x0][0x2e8] ;  /* 0x0000ba00ff347b82 */ /* 0x000e260000000a00 */
[----:B------:R-:W3:Y:S01]  /*ad90*/  LDL R46, [R1+0x64] ;  /* 0x00006400012e7983 */ /* 0x000ee20000100800 */
[----:B------:R-:W-:Y:S01]  /*ada0*/  IMAD.IADD R56, R137, 0x1, R139 ;  /* 0x0000000189387824 */ /* 0x000fe200078e028b */
[----:B------:R-:W-:Y:S01]  /*adb0*/  IADD3 R44, P4, P5, R100, R136, R21 ;  /* 0x00000088642c7210 */ /* 0x000fe20007d9e015 */
[----:B------:R-:W-:Y:S01]  /*adc0*/  VIADD R47, R22, 0xa0 ;  /* 0x000000a0162f7836 */ /* 0x000fe20000000000 */
[----:B------:R-:W-:Y:S03]  /*add0*/  BSSY B1, `(.L_x_519) ;  /* 0x0000075000017945 */ /* 0x000fe60003800000 */
[----:B------:R-:W-:-:S05]  /*ade0*/  IMAD.SHL.U32 R47, R47, 0x40, RZ ;  /* 0x000000402f2f7824 */ /* 0x000fca00078e00ff */
[----:B------:R-:W-:Y:S02]  /*adf0*/  LOP3.LUT R47, R47, 0x1c0, RZ, 0xc0, !PT ;  /* 0x000001c02f2f7812 */ /* 0x000fe400078ec0ff */
[----:B--2---:R-:W-:Y:S02]  /*ae00*/  LOP3.LUT P6, RZ, R45, 0x1, RZ, 0xc0, !PT ;  /* 0x000000012dff7812 */ /* 0x004fe400078cc0ff */
[----:B------:R-:W-:Y:S02]  /*ae10*/  IADD3.X R45, R15, R56, R8, P4, P5 ;  /* 0x000000380f2d7210 */ /* 0x000fe400027ea408 */
[C---:B0-----:R-:W-:Y:S02]  /*ae20*/  LEA R54, P4, R44.reuse, R52, 0x1 ;  /* 0x000000342c367211 */ /* 0x041fe400078808ff */
[----:B------:R-:W-:Y:S02]  /*ae30*/  SEL R155, R43, R155, !P6 ;  /* 0x0000009b2b9b7207 */ /* 0x000fe40007000000 */
[----:B------:R-:W-:-:S02]  /*ae40*/  LEA.HI.X R55, R44, R53, R45, 0x1, P4 ;  /* 0x000000352c377211 */ /* 0x000fc400020f0c2d */
[----:B------:R-:W-:-:S04]  /*ae50*/  SHF.R.S32.HI R44, RZ, 0x1f, R155 ;  /* 0x0000001fff2c7819 */ /* 0x000fc8000001149b */
[----:B------:R-:W-:-:S04]  /*ae60*/  LEA.HI R44, R44, R155, RZ, 0x4 ;  /* 0x0000009b2c2c7211 */ /* 0x000fc800078f20ff */
[----:B------:R-:W-:-:S04]  /*ae70*/  LEA.HI.SX32 R44, R44, R9, 0x1c ;  /* 0x000000092c2c7211 */ /* 0x000fc800078fe2ff */
[----:B------:R-:W-:Y:S01]  /*ae80*/  SHF.R.S32.HI R45, RZ, 0x1f, R44 ;  /* 0x0000001fff2d7819 */ /* 0x000fe2000001142c */
[----:B------:R-:W-:-:S03]  /*ae90*/  IMAD.SHL.U32 R57, R44, 0x8, RZ ;  /* 0x000000082c397824 */ /* 0x000fc600078e00ff */
[----:B------:R-:W-:-:S04]  /*aea0*/  LEA.HI R45, R45, R44, RZ, 0x3 ;  /* 0x0000002c2d2d7211 */ /* 0x000fc800078f18ff */
[----:B------:R-:W-:Y:S02]  /*aeb0*/  SHF.R.S32.HI R44, RZ, 0x3, R45 ;  /* 0x00000003ff2c7819 */ /* 0x000fe4000001142d */
[----:B------:R-:W-:-:S03]  /*aec0*/  LOP3.LUT R45, R47, 0x38, R57, 0xf8, !PT ;  /* 0x000000382f2d7812 */ /* 0x000fc600078ef839 */
[----:B---3--:R-:W-:Y:S01]  /*aed0*/  IMAD R44, R44, 0x2c00, R46 ;  /* 0x00002c002c2c7824 */ /* 0x008fe200078e022e */
[----:B------:R-:W-:-:S05]  /*aee0*/  LOP3.LUT R45, R45, R164, RZ, 0x3c, !PT ;  /* 0x000000a42d2d7212 */ /* 0x000fca00078e3cff */
        /* <DEDUP_REMOVED lines=10> */
[----:B------:R-:W-:Y:S01]  /*af90*/  SHF.R.U64 R68, R84, 0x10, R85 ;  /* 0x0000001054447819 */ /* 0x000fe20000001255 */
[----:B0-----:R-:W-:Y:S01]  /*afa0*/  IMAD.U32 R59, R45, 0x10000, RZ ;  /* 0x000100002d3b7824 */ /* 0x001fe200078e00ff */
[----:B------:R-:W-:Y:S01]  /*afb0*/  SHF.R.U32.HI R80, RZ, 0x10, R81 ;  /* 0x00000010ff507819 */ /* 0x000fe20000011651 */
[----:B------:R-:W-:Y:S01]  /*afc0*/  IMAD.U32 R65, R51, 0x10000, RZ ;  /* 0x0001000033417824 */ /* 0x000fe200078e00ff */
[----:B------:R-:W-:Y:S01]  /*afd0*/  SHF.R.U32.HI R84, RZ, 0x10, R85 ;  /* 0x00000010ff547819 */ /* 0x000fe20000011655 */
[----:B------:R-:W-:Y:S01]  /*afe0*/  IMAD.U32 R61, R48, 0x10000, RZ ;  /* 0x00010000303d7824 */ /* 0x000fe200078e00ff */
[C---:B------:R-:W-:Y:S01]  /*aff0*/  PRMT R66, R167.reuse, 0x5410, R66 ;  /* 0x00005410a7427816 */ /* 0x040fe20000000042 */
[----:B------:R-:W-:Y:S01]  /*b000*/  IMAD.U32 R58, R44, 0x10000, RZ ;  /* 0x000100002c3a7824 */ /* 0x000fe200078e00ff */
[----:B------:R-:W-:-:S02]  /*b010*/  PRMT R167, R167, 0x5432, R80 ;  /* 0x00005432a7a77816 */ /* 0x000fc40000000050 */
[----:B------:R-:W-:Y:S02]  /*b020*/  PRMT R69, R169, 0x5432, R84 ;  /* 0x00005432a9457816 */ /* 0x000fe40000000054 */
[--C-:B------:R-:W-:Y:S02]  /*b030*/  SHF.R.U64 R71, R86, 0x10, R87.reuse ;  /* 0x0000001056477819 */ /* 0x100fe40000001257 */
[----:B------:R-:W-:Y:S01]  /*b040*/  SHF.R.U32.HI R87, RZ, 0x10, R87 ;  /* 0x00000010ff577819 */ /* 0x000fe20000011657 */
[----:B------:R-:W-:Y:S01]  /*b050*/  IMAD.U32 R70, R69, 0x10000, RZ ;  /* 0x0001000045467824 */ /* 0x000fe200078e00ff */
[--C-:B------:R-:W-:Y:S02]  /*b060*/  SHF.R.U64 R67, R82, 0x10, R83.reuse ;  /* 0x0000001052437819 */ /* 0x100fe40000001253 */
[----:B------:R-:W-:Y:S01]  /*b070*/  PRMT R169, R169, 0x5410, R68 ;  /* 0x00005410a9a97816 */ /* 0x000fe20000000044 */
[----:B------:R-:W-:Y:S01]  /*b080*/  IMAD.U32 R68, R167, 0x10000, RZ ;  /* 0x00010000a7447824 */ /* 0x000fe200078e00ff */
[----:B------:R-:W-:Y:S01]  /*b090*/  SHF.R.U32.HI R83, RZ, 0x10, R83 ;  /* 0x00000010ff537819 */ /* 0x000fe20000011653 */
[C---:B------:R-:W-:Y:S01]  /*b0a0*/  FMUL.FTZ R72, R63.reuse, R70 ;  /* 0x000000463f487220 */ /* 0x040fe20000410000 */
[C---:B------:R-:W-:Y:S01]  /*b0b0*/  PRMT R71, R168.reuse, 0x5410, R71 ;  /* 0x00005410a8477816 */ /* 0x040fe20000000047 */
[-C--:B------:R-:W-:Y:S01]  /*b0c0*/  FMUL.FTZ R74, R63, R68.reuse ;  /* 0x000000443f4a7220 */ /* 0x080fe20000410000 */
[----:B------:R-:W-:Y:S01]  /*b0d0*/  PRMT R168, R168, 0x5432, R87 ;  /* 0x00005432a8a87816 */ /* 0x000fe20000000057 */
[C---:B------:R-:W-:Y:S01]  /*b0e0*/  FFMA.FTZ R72, R59.reuse, R68, -R72 ;  /* 0x000000443b487223 */ /* 0x040fe20000010848 */
[C---:B------:R-:W-:Y:S01]  /*b0f0*/  PRMT R67, R166.reuse, 0x5432, R67 ;  /* 0x00005432a6437816 */ /* 0x040fe20000000043 */
[----:B------:R-:W-:Y:S01]  /*b100*/  FFMA.FTZ R74, R59, R70, R74 ;  /* 0x000000463b4a7223 */ /* 0x000fe2000001004a */
[----:B------:R-:W-:Y:S01]  /*b110*/  PRMT R166, R166, 0x5410, R83 ;  /* 0x00005410a6a67816 */ /* 0x000fe20000000053 */
[----:B------:R-:W-:Y:S01]  /*b120*/  IMAD.U32 R63, R168, 0x10000, RZ ;  /* 0x00010000a83f7824 */ /* 0x000fe200078e00ff */
[----:B------:R-:W-:-:S02]  /*b130*/  LOP3.LUT R64, R49, 0xffff0000, RZ, 0xc0, !PT ;  /* 0xffff000031407812 */ /* 0x000fc400078ec0ff */
[----:B------:R-:W-:Y:S01]  /*b140*/  LOP3.LUT R69, R69, 0xffff0000, RZ, 0xc0, !PT ;  /* 0xffff000045457812 */ /* 0x000fe200078ec0ff */
[----:B------:R-:W-:Y:S01]  /*b150*/  IMAD.U32 R59, R166, 0x10000, RZ ;  /* 0x00010000a63b7824 */ /* 0x000fe200078e00ff */
[----:B------:R-:W-:Y:S01]  /*b160*/  LOP3.LUT R167, R167, 0xffff0000, RZ, 0xc0, !PT ;  /* 0xffff0000a7a77812 */ /* 0x000fe200078ec0ff */
[----:B------:R-:W-:Y:S01]  /*b170*/  FMUL.FTZ R77, R65, R63 ;  /* 0x0000003f414d7220 */ /* 0x000fe20000410000 */
[----:B------:R-:W-:Y:S01]  /*b180*/  LOP3.LUT R62, R48, 0xffff0000, RZ, 0xc0, !PT ;  /* 0xffff0000303e7812 */ /* 0x000fe200078ec0ff */
[----:B------:R-:W-:Y:S01]  /*b190*/  IMAD.U32 R48, R47, 0x10000, RZ ;  /* 0x000100002f307824 */ /* 0x000fe200078e00ff */
[----:B------:R-:W-:Y:S01]  /*b1a0*/  LOP3.LUT R60, R45, 0xffff0000, RZ, 0xc0, !PT ;  /* 0xffff00002d3c7812 */ /* 0x000fe200078ec0ff */
[C---:B------:R-:W-:Y:S01]  /*b1b0*/  FMUL.FTZ R73, R64.reuse, R69 ;  /* 0x0000004540497220 */ /* 0x040fe20000410000 */
[----:B------:R-:W-:Y:S01]  /*b1c0*/  FMUL.FTZ R75, R64, R167 ;  /* 0x000000a7404b7220 */ /* 0x000fe20000410000 */
[----:B------:R-:W-:Y:S01]  /*b1d0*/  LOP3.LUT R51, R51, 0xffff0000, RZ, 0xc0, !PT ;  /* 0xffff000033337812 */ /* 0x000fe200078ec0ff */
[-C--:B------:R-:W-:Y:S01]  /*b1e0*/  FMUL.FTZ R64, R65, R59.reuse ;  /* 0x0000003b41407220 */ /* 0x080fe20000410000 */
[----:B------:R-:W-:Y:S01]  /*b1f0*/  LOP3.LUT R168, R168, 0xffff0000, RZ, 0xc0, !PT ;  /* 0xffff0000a8a87812 */ /* 0x000fe200078ec0ff */
[----:B------:R-:W-:Y:S01]  /*b200*/  FFMA.FTZ R77, R48, R59, -R77 ;  /* 0x0000003b304d7223 */ /* 0x000fe2000001084d */
[----:B------:R-:W-:Y:S01]  /*b210*/  LOP3.LUT R166, R166, 0xffff0000, RZ, 0xc0, !PT ;  /* 0xffff0000a6a67812 */ /* 0x000fe200078ec0ff */
[----:B------:R-:W-:Y:S01]  /*b220*/  IMAD.U32 R59, R169, 0x10000, RZ ;  /* 0x00010000a93b7824 */ /* 0x000fe200078e00ff */
[----:B------:R-:W-:Y:S01]  /*b230*/  LOP3.LUT R49, R47, 0xffff0000, RZ, 0xc0, !PT ;  /* 0xffff00002f317812 */ /* 0x000fe200078ec0ff */
[C---:B------:R-:W-:Y:S01]  /*b240*/  FFMA.FTZ R73, R60.reuse, R167, -R73 ;  /* 0x000000a73c497223 */ /* 0x040fe20000010849 */
[----:B------:R-:W-:Y:S01]  /*b250*/  FFMA.FTZ R75, R60, R69, R75 ;  /* 0x000000453c4b7223 */ /* 0x000fe2000001004b */
[----:B------:R-:W-:Y:S01]  /*b260*/  FFMA.FTZ R63, R48, R63, R64 ;  /* 0x0000003f303f7223 */ /* 0x000fe20000010040 */
[C---:B------:R-:W-:Y:S01]  /*b270*/  FMUL.FTZ R60, R51.reuse, R168 ;  /* 0x000000a8333c7220 */ /* 0x040fe20000410000 */
[----:B------:R-:W-:Y:S01]  /*b280*/  FMUL.FTZ R64, R51, R166 ;  /* 0x000000a633407220 */ /* 0x000fe20000410000 */
[----:B------:R-:W-:-:S02]  /*b290*/  IMAD.U32 R48, R66, 0x10000, RZ ;  /* 0x0001000042307824 */ /* 0x000fc400078e00ff */
[----:B------:R-:W-:Y:S01]  /*b2a0*/  FMUL.FTZ R51, R61, R59 ;  /* 0x0000003b3d337220 */ /* 0x000fe20000410000 */
[----:B------:R-:W-:Y:S01]  /*b2b0*/  LOP3.LUT R169, R169, 0xffff0000, RZ, 0xc0, !PT ;  /* 0xffff0000a9a97812 */ /* 0x000fe200078ec0ff */
[C---:B------:R-:W-:Y:S01]  /*b2c0*/  FFMA.FTZ R166, R49.reuse, R166, -R60 ;  /* 0x000000a631a67223 */ /* 0x040fe2000001083c */
[----:B------:R-:W-:Y:S01]  /*b2d0*/  FFMA.FTZ R168, R49, R168, R64 ;  /* 0x000000a831a87223 */ /* 0x000fe20000010040 */
[----:B------:R-:W-:Y:S02]  /*b2e0*/  IMAD.U32 R47, R50, 0x10000, RZ ;  /* 0x00010000322f7824 */ /* 0x000fe400078e00ff */
[-C--:B------:R-:W-:Y:S01]  /*b2f0*/  FMUL.FTZ R60, R61, R48.reuse ;  /* 0x000000303d3c7220 */ /* 0x080fe20000410000 */
[----:B------:R-:W-:Y:S01]  /*b300*/  FFMA.FTZ R51, R58, R48, -R51 ;  /* 0x000000303a337223 */ /* 0x000fe20000010833 */
[----:B------:R-:W-:Y:S01]  /*b310*/  IMAD.U32 R49, R71, 0x10000, RZ ;  /* 0x0001000047317824 */ /* 0x000fe200078e00ff */
[----:B------:R-:W-:Y:S01]  /*b320*/  LOP3.LUT R45, R44, 0xffff0000, RZ, 0xc0, !PT ;  /* 0xffff00002c2d7812 */ /* 0x000fe200078ec0ff */
[----:B------:R-:W-:Y:S01]  /*b330*/  IMAD.U32 R48, R67, 0x10000, RZ ;  /* 0x0001000043307824 */ /* 0x000fe200078e00ff */
[----:B------:R-:W-:Y:S01]  /*b340*/  LOP3.LUT R50, R50, 0xffff0000, RZ, 0xc0, !PT ;  /* 0xffff000032327812 */ /* 0x000fe200078ec0ff */
[----:B------:R-:W-:Y:S01]  /*b350*/  FMUL.FTZ R64, R62, R169 ;  /* 0x000000a93e407220 */ /* 0x000fe20000410000 */
[----:B------:R-:W-:Y:S01]  /*b360*/  LOP3.LUT R66, R66, 0xffff0000, RZ, 0xc0, !PT ;  /* 0xffff000042427812 */ /* 0x000fe200078ec0ff */
[----:B------:R-:W-:Y:S01]  /*b370*/  IMAD.U32 R44, R46, 0x10000, RZ ;  /* 0x000100002e2c7824 */ /* 0x000fe200078e00ff */
[----:B------:R-:W-:Y:S01]  /*b380*/  LOP3.LUT R71, R71, 0xffff0000, RZ, 0xc0, !PT ;  /* 0xffff000047477812 */ /* 0x000fe200078ec0ff */
[----:B------:R-:W-:Y:S01]  /*b390*/  FFMA.FTZ R60, R58, R59, R60 ;  /* 0x0000003b3a3c7223 */ /* 0x000fe2000001003c */
[----:B------:R-:W-:Y:S01]  /*b3a0*/  LOP3.LUT R67, R67, 0xffff0000, RZ, 0xc0, !PT ;  /* 0xffff000043437812 */ /* 0x000fe200078ec0ff */
[C---:B------:R-:W-:Y:S01]  /*b3b0*/  FMUL.FTZ R59, R47.reuse, R49 ;  /* 0x000000312f3b7220 */ /* 0x040fe20000410000 */
[----:B------:R-:W-:Y:S01]  /*b3c0*/  LOP3.LUT R46, R46, 0xffff0000, RZ, 0xc0, !PT ;  /* 0xffff00002e2e7812 */ /* 0x000fe200078ec0ff */
[----:B------:R-:W-:Y:S01]  /*b3d0*/  FMUL.FTZ R58, R47, R48 ;  /* 0x000000302f3a7220 */ /* 0x000fe20000410000 */
[CC--:B------:R-:W-:Y:S01]  /*b3e0*/  FFMA.FTZ R64, R45.reuse, R66.reuse, -R64 ;  /* 0x000000422d407223 */ /* 0x0c0fe20000010840 */
[----:B------:R-:W-:Y:S01]  /*b3f0*/  FMUL.FTZ R47, R50, R71 ;  /* 0x00000047322f7220 */ /* 0x000fe20000410000 */
[----:B------:R-:W-:Y:S01]  /*b400*/  FMUL.FTZ R62, R62, R66 ;  /* 0x000000423e3e7220 */ /* 0x000fe20000410000 */
[----:B------:R-:W-:Y:S01]  /*b410*/  FMUL.FTZ R50, R50, R67 ;  /* 0x0000004332327220 */ /* 0x000fe20000410000 */
[C---:B------:R-:W-:Y:S01]  /*b420*/  FFMA.FTZ R59, R44.reuse, R48, -R59 ;  /* 0x000000302c3b7223 */ /* 0x040fe2000001083b */
[----:B------:R-:W-:Y:S01]  /*b430*/  FFMA.FTZ R58, R44, R49, R58 ;  /* 0x000000312c3a7223 */ /* 0x000fe2000001003a */
[----:B------:R-:W-:Y:S01]  /*b440*/  FFMA.FTZ R44, R46, R67, -R47 ;  /* 0x000000432e2c7223 */ /* 0x000fe2000001082f */
[----:B------:R-:W-:Y:S01]  /*b450*/  FFMA.FTZ R45, R45, R169, R62 ;  /* 0x000000a92d2d7223 */ /* 0x000fe2000001003e */
[----:B------:R-:W-:Y:S01]  /*b460*/  F2FP.BF16.F32.PACK_AB R51, R64, R51 ;  /* 0x000000334033723e */ /* 0x000fe200000010ff */
        /* <DEDUP_REMOVED lines=9> */
[----:B------:R-:W-:Y:S02]  /*b500*/  F2FP.BF16.F32.PACK_AB R49, R75, R74 ;  /* 0x0000004a4b31723e */ /* 0x000fe400000010ff */
[----:B------:R-:W-:-:S07]  /*b510*/  F2FP.BF16.F32.PACK_AB R50, R71, R58 ;  /* 0x0000003a4732723e */ /* 0x000fce00000010ff */
.L_x_520:
[----:B------:R-:W-:Y:S05]  /*b520*/  BSYNC B1 ;  /* 0x0000000000017941 */ /* 0x000fea0003800000 */
.L_x_519:
[----:B------:R-:W-:Y:S01]  /*b530*/  ISETP.GE.AND P3, PT, R57, R153, PT ;  /* 0x000000993900720c */ /* 0x000fe20003f66270 */
[----:B------:R-:W-:Y:S02]  /*b540*/  ULDC.64 UR4, c[0x0][0x208] ;  /* 0x0000820000047ab9 */ /* 0x000fe40000000a00 */
[----:B0-----:R0:W-:Y:S10]  /*b550*/  STG.E.128 desc[UR4][R54.64], R44 ;  /* 0x0000002c36007986 */ /* 0x0011f4000c101d04 */
[----:B------:R-:W-:Y:S05]  /*b560*/  @P3 BRA `(.L_x_485) ;  /* 0x0000000800783947 */ /* 0x000fea0003800000 */
[--C-:B0-----:R-:W-:Y:S01]  /*b570*/  SHF.R.S32.HI R44, RZ, 0x1f, R57.reuse ;  /* 0x0000001fff2c7819 */ /* 0x101fe20000011439 */
[----:B------:R-:W-:Y:S01]  /*b580*/  ULDC.64 UR4, c[0x0][0x208] ;  /* 0x0000820000047ab9 */ /* 0x000fe20000000a00 */
[----:B------:R-:W-:-:S04]  /*b590*/  IADD3 R57, P3, P4, R100, R136, R57 ;  /* 0x0000008864397210 */ /* 0x000fc80007c7e039 */
[----:B------:R-:W-:Y:S02]  /*b5a0*/  IADD3.X R56, R15, R56, R44, P3, P4 ;  /* 0x000000380f387210 */ /* 0x000fe40001fe842c */
[----:B------:R-:W-:-:S04]  /*b5b0*/  LEA R52, P3, R57, R52, 0x1 ;  /* 0x0000003439347211 */ /* 0x000fc800078608ff */
[----:B------:R-:W-:-:S05]  /*b5c0*/  LEA.HI.X R53, R57, R53, R56, 0x1, P3 ;  /* 0x0000003539357211 */ /* 0x000fca00018f0c38 */
[----:B--2---:R0:W-:Y:S01]  /*b5d0*/  STG.E.128 desc[UR4][R52.64], R48 ;  /* 0x0000003034007986 */ /* 0x0041e2000c101d04 */
[----:B------:R-:W-:Y:S05]  /*b5e0*/  BRA `(.L_x_485) ;  /* 0x0000000800587947 */ /* 0x000fea0003800000 */
.L_x_428:
[----:B------:R-:W-:-:S13]  /*b5f0*/  ISETP.NE.AND P2, PT, R224, 0x3, PT ;  /* 0x00000003e000780c */ /* 0x000fda0003f45270 */
[----:B------:R-:W-:Y:S05]  /*b600*/  @!P2 BRA `(.L_x_521) ;  /* 0x000000000004a947 */ /* 0x000fea0003800000 */
[----:B------:R-:W-:Y:S01]  /*b610*/  BPT.TRAP 0x1 ;  /* 0x000000040000795c */ /* 0x000fe20000300000 */
.L_x_521:
[----:B------:R-:W-:Y:S01]  /*b620*/  SHF.R.S32.HI R3, RZ, 0x1f, R24 ;  /* 0x0000001fff037819 */ /* 0x000fe20000011418 */
[----:B------:R-:W-:Y:S01]  /*b630*/  IMAD R0, R41, R24, RZ ;  /* 0x0000001829007224 */ /* 0x000fe200078e02ff */
[----:B------:R-:W-:Y:S01]  /*b640*/  BSSY B1, `(.L_x_522) ;  /* 0x000000a000017945 */ /* 0x000fe20003800000 */
[----:B------:R-:W-:Y:S02]  /*b650*/  IMAD R4, R24, -0xb0, R25 ;  /* 0xffffff5018047824 */ /* 0x000fe400078e0219 */
[----:B------:R-:W-:Y:S01]  /*b660*/  IMAD R45, R3, R156, R0 ;  /* 0x0000009c032d7224 */ /* 0x000fe200078e0200 */
[----:B------:R-:W-:Y:S01]  /*b670*/  SHF.L.U32 R0, R223, 0x1f, RZ ;  /* 0x0000001fdf007819 */ /* 0x000fe200000006ff */
[----:B------:R-:W-:Y:S01]  /*b680*/  IMAD R3, R23, 0x8, R2 ;  /* 0x0000000817037824 */ /* 0x000fe200078e0202 */
[----:B------:R-:W-:Y:S01]  /*b690*/  VIMNMX R4, R4, 0xb0, PT ;  /* 0x000000b004047848 */ /* 0x000fe20003fe0100 */
[----:B------:R-:W-:Y:S02]  /*b6a0*/  IMAD.WIDE.U32 R52, R156, R24, RZ ;  /* 0x000000189c347225 */ /* 0x000fe400078e00ff */
[----:B------:R-:W1:Y:S02]  /*b6b0*/  SYNCS.PHASECHK.TRANS64.TRYWAIT P3, [R3+URZ+0x34890], R0 ;  /* 0x03489000030075a7 */ /* 0x000e64000806017f */
[----:B------:R-:W-:Y:S01]  /*b6c0*/  IMAD.IADD R58, R45, 0x1, R53 ;  /* 0x000000012d3a7824 */ /* 0x000fe200078e0235 */
[----:B-1----:R-:W-:Y:S06]  /*b6d0*/  @!P3 BRA `(.L_x_523) ;  /* 0x000001cc007cb947 */ /* 0x002fec0003800000 */
.L_x_805:
[----:B------:R-:W-:Y:S05]  /*b6e0*/  BSYNC B1 ;  /* 0x0000000000017941 */ /* 0x000fea0003800000 */
.L_x_522:
[----:B------:R-:W-:Y:S01]  /*b6f0*/  ISETP.GE.AND P3, PT, R22, R4, PT ;  /* 0x000000041600720c */ /* 0x000fe20003f66270 */
[----:B------:R-:W-:-:S12]  /*b700*/  BSSY B1, `(.L_x_524) ;  /* 0x0000011000017945 */ /* 0x000fd80003800000 */
[----:B------:R-:W-:Y:S05]  /*b710*/  @P3 BRA `(.L_x_525) ;  /* 0x00000000003c3947 */ /* 0x000fea0003800000 */
[----:B------:R-:W2:Y:S01]  /*b720*/  @!P0 LDC.64 R54, c[0x0][0x2e8] ;  /* 0x0000ba00ff368b82 */ /* 0x000ea20000000a00 */
[----:B------:R-:W-:Y:S01]  /*b730*/  @!P0 IADD3 R46, P3, R20, R52, RZ ;  /* 0x00000034142e8210 */ /* 0x000fe20007f7e0ff */
[----:B0-----:R-:W-:Y:S01]  /*b740*/  @!P1 LDS.128 R48, [R5+0x23c00] ;  /* 0x023c000005309984 */ /* 0x001fe20000000c00 */
[----:B------:R-:W-:-:S03]  /*b750*/  ULDC.64 UR4, c[0x0][0x208] ;  /* 0x0000820000047ab9 */ /* 0x000fc60000000a00 */
[----:B------:R-:W-:Y:S01]  /*b760*/  @!P0 IMAD.X R47, R58, 0x1, R13, P3 ;  /* 0x000000013a2f8824 */ /* 0x000fe200018e060d */
[----:B------:R-:W-:Y:S01]  /*b770*/  @!P1 IADD3 R44, P3, R12, R52, RZ ;  /* 0x000000340c2c9210 */ /* 0x000fe20007f7e0ff */
[----:B------:R-:W0:Y:S04]  /*b780*/  @!P1 LDC.64 R56, c[0x0][0x2e8] ;  /* 0x0000ba00ff389b82 */ /* 0x000e280000000a00 */
[----:B------:R-:W-:Y:S01]  /*b790*/  @!P1 IMAD.X R45, R58, 0x1, R7, P3 ;  /* 0x000000013a2d9824 */ /* 0x000fe200018e0607 */
[----:B--2---:R-:W-:-:S04]  /*b7a0*/  @!P0 LEA R54, P3, R46, R54, 0x1 ;  /* 0x000000362e368211 */ /* 0x004fc800078608ff */
[----:B------:R-:W-:Y:S02]  /*b7b0*/  @!P0 LEA.HI.X R55, R46, R55, R47, 0x1, P3 ;  /* 0x000000372e378211 */ /* 0x000fe400018f0c2f */
[----:B0-----:R-:W-:-:S04]  /*b7c0*/  @!P1 LEA R56, P3, R44, R56, 0x1 ;  /* 0x000000382c389211 */ /* 0x001fc800078608ff */
[----:B------:R-:W-:Y:S02]  /*b7d0*/  @!P1 LEA.HI.X R57, R44, R57, R45, 0x1, P3 ;  /* 0x000000392c399211 */ /* 0x000fe400018f0c2d */
[----:B------:R-:W0:Y:S04]  /*b7e0*/  @!P0 LDS.128 R44, [R5+0x1e400] ;  /* 0x01e40000052c8984 */ /* 0x000e280000000c00 */
[----:B0-----:R2:W-:Y:S04]  /*b7f0*/  @!P0 STG.E.128 desc[UR4][R54.64], R44 ;  /* 0x0000002c36008986 */ /* 0x0015e8000c101d04 */
[----:B------:R2:W-:Y:S02]  /*b800*/  @!P1 STG.E.128 desc[UR4][R56.64], R48 ;  /* 0x0000003038009986 */ /* 0x0005e4000c101d04 */
.L_x_525:
[----:B------:R-:W-:Y:S05]  /*b810*/  BSYNC B1 ;  /* 0x0000000000017941 */ /* 0x000fea0003800000 */
.L_x_524:
[----:B--2---:R-:W-:Y:S01]  /*b820*/  VIADD R44, R22, 0x20 ;  /* 0x00000020162c7836 */ /* 0x004fe20000000000 */
[----:B------:R-:W-:Y:S04]  /*b830*/  BSSY B1, `(.L_x_526) ;  /* 0x0000014000017945 */ /* 0x000fe80003800000 */
[----:B------:R-:W-:-:S13]  /*b840*/  ISETP.GE.AND P3, PT, R44, R4, PT ;  /* 0x000000042c00720c */ /* 0x000fda0003f66270 */
[----:B------:R-:W-:Y:S05]  /*b850*/  @P3 BRA `(.L_x_527) ;  /* 0x0000000000443947 */ /* 0x000fea0003800000 */
[----:B------:R-:W2:Y:S01]  /*b860*/  @!P0 LDC.64 R54, c[0x0][0x2e8] ;  /* 0x0000ba00ff368b82 */ /* 0x000ea20000000a00 */
[----:B------:R-:W-:Y:S01]  /*b870*/  IADD3 R45, P3, R116, R52, RZ ;  /* 0x00000034742d7210 */ /* 0x000fe20007f7e0ff */
[----:B------:R-:W-:-:S04]  /*b880*/  ULDC.64 UR4, c[0x0][0x208] ;  /* 0x0000820000047ab9 */ /* 0x000fc80000000a00 */
[----:B------:R-:W-:Y:S01]  /*b890*/  IMAD.X R48, R58, 0x1, R117, P3 ;  /* 0x000000013a307824 */ /* 0x000fe200018e0675 */
[C---:B------:R-:W-:Y:S01]  /*b8a0*/  @!P0 IADD3 R46, P3, R45.reuse, R20, RZ ;  /* 0x000000142d2e8210 */ /* 0x040fe20007f7e0ff */
[----:B------:R-:W3:Y:S04]  /*b8b0*/  @!P1 LDC.64 R56, c[0x0][0x2e8] ;  /* 0x0000ba00ff389b82 */ /* 0x000ee80000000a00 */
[----:B------:R-:W-:Y:S01]  /*b8c0*/  @!P0 IMAD.X R47, R48, 0x1, R13, P3 ;  /* 0x00000001302f8824 */ /* 0x000fe200018e060d */
[----:B------:R-:W-:-:S05]  /*b8d0*/  @!P1 IADD3 R44, P3, R45, R12, RZ ;  /* 0x0000000c2d2c9210 */ /* 0x000fca0007f7e0ff */
[----:B------:R-:W-:Y:S02]  /*b8e0*/  @!P1 IMAD.X R45, R48, 0x1, R7, P3 ;  /* 0x00000001302d9824 */ /* 0x000fe400018e0607 */
[----:B0-----:R-:W-:Y:S01]  /*b8f0*/  @!P1 LDS.128 R48, [R5+0x24c00] ;  /* 0x024c000005309984 */ /* 0x001fe20000000c00 */
[----:B--2---:R-:W-:-:S04]  /*b900*/  @!P0 LEA R54, P3, R46, R54, 0x1 ;  /* 0x000000362e368211 */ /* 0x004fc800078608ff */
[----:B------:R-:W-:Y:S02]  /*b910*/  @!P0 LEA.HI.X R55, R46, R55, R47, 0x1, P3 ;  /* 0x000000372e378211 */ /* 0x000fe400018f0c2f */
[----:B---3--:R-:W-:-:S04]  /*b920*/  @!P1 LEA R56, P3, R44, R56, 0x1 ;  /* 0x000000382c389211 */ /* 0x008fc800078608ff */
[----:B------:R-:W-:Y:S02]  /*b930*/  @!P1 LEA.HI.X R57, R44, R57, R45, 0x1, P3 ;  /* 0x000000392c399211 */ /* 0x000fe400018f0c2d */
[----:B------:R-:W0:Y:S04]  /*b940*/  @!P0 LDS.128 R44, [R5+0x1f400] ;  /* 0x01f40000052c8984 */ /* 0x000e280000000c00 */
[----:B0-----:R2:W-:Y:S04]  /*b950*/  @!P0 STG.E.128 desc[UR4][R54.64], R44 ;  /* 0x0000002c36008986 */ /* 0x0015e8000c101d04 */
[----:B------:R2:W-:Y:S02]  /*b960*/  @!P1 STG.E.128 desc[UR4][R56.64], R48 ;  /* 0x0000003038009986 */ /* 0x0005e4000c101d04 */
.L_x_527:
[----:B------:R-:W-:Y:S05]  /*b970*/  BSYNC B1 ;  /* 0x0000000000017941 */ /* 0x000fea0003800000 */
.L_x_526:
[----:B--2---:R-:W-:Y:S01]  /*b980*/  VIADD R44, R22, 0x40 ;  /* 0x00000040162c7836 */ /* 0x004fe20000000000 */
[----:B------:R-:W-:Y:S04]  /*b990*/  BSSY B1, `(.L_x_528) ;  /* 0x0000014000017945 */ /* 0x000fe80003800000 */
[----:B------:R-:W-:-:S13]  /*b9a0*/  ISETP.GE.AND P3, PT, R44, R4, PT ;  /* 0x000000042c00720c */ /* 0x000fda0003f66270 */
[----:B------:R-:W-:Y:S05]  /*b9b0*/  @P3 BRA `(.L_x_529) ;  /* 0x0000000000443947 */ /* 0x000fea0003800000 */
[----:B------:R-:W2:Y:S01]  /*b9c0*/  @!P0 LDC.64 R54, c[0x0][0x2e8] ;  /* 0x0000ba00ff368b82 */ /* 0x000ea20000000a00 */
[----:B------:R-:W-:Y:S01]  /*b9d0*/  LEA R45, P3, R42, R52, 0x6 ;  /* 0x000000342a2d7211 */ /* 0x000fe200078630ff */
        /* <DEDUP_REMOVED lines=15> */
.L_x_529:
[----:B------:R-:W-:Y:S05]  /*bad0*/  BSYNC B1 ;  /* 0x0000000000017941 */ /* 0x000fea0003800000 */
.L_x_528:
[----:B--2---:R-:W-:Y:S01]  /*bae0*/  VIADD R44, R22, 0x60 ;  /* 0x00000060162c7836 */ /* 0x004fe20000000000 */
[----:B------:R-:W-:Y:S04]  /*baf0*/  BSSY B1, `(.L_x_530) ;  /* 0x0000018000017945 */ /* 0x000fe80003800000 */
[----:B------:R-:W-:-:S13]  /*bb00*/  ISETP.GE.AND P3, PT, R44, R4, PT ;  /* 0x000000042c00720c */ /* 0x000fda0003f66270 */
[----:B------:R-:W-:Y:S05]  /*bb10*/  @P3 BRA `(.L_x_531) ;  /* 0x0000000000543947 */ /* 0x000fea0003800000 */
[----:B------:R-:W2:Y:S01]  /*bb20*/  LDC.64 R44, c[0x0][0x300] ;  /* 0x0000c000ff2c7b82 */ /* 0x000ea20000000a00 */
[----:B------:R-:W-:Y:S01]  /*bb30*/  IMAD.MOV.U32 R46, RZ, RZ, R52 ;  /* 0x000000ffff2e7224 */ /* 0x000fe200078e0034 */
[----:B------:R-:W-:Y:S01]  /*bb40*/  ULDC.64 UR4, c[0x0][0x208] ;  /* 0x0000820000047ab9 */ /* 0x000fe20000000a00 */
[----:B------:R-:W-:-:S05]  /*bb50*/  IMAD.MOV.U32 R47, RZ, RZ, R58 ;  /* 0x000000ffff2f7224 */ /* 0x000fca00078e003a */
[----:B------:R-:W3:Y:S08]  /*bb60*/  @!P0 LDC.64 R54, c[0x0][0x2e8] ;  /* 0x0000ba00ff368b82 */ /* 0x000ef00000000a00 */
[----:B------:R-:W4:Y:S01]  /*bb70*/  @!P1 LDC.64 R56, c[0x0][0x2e8] ;  /* 0x0000ba00ff389b82 */ /* 0x000f220000000a00 */
[----:B--2---:R-:W-:-:S04]  /*bb80*/  IMAD.WIDE.U32 R46, R44, 0x60, R46 ;  /* 0x000000602c2e7825 */ /* 0x004fc800078e002e */
[----:B------:R-:W-:-:S04]  /*bb90*/  IMAD R45, R45, 0x60, RZ ;  /* 0x000000602d2d7824 */ /* 0x000fc800078e02ff */
[----:B------:R-:W-:Y:S01]  /*bba0*/  IMAD.IADD R44, R47, 0x1, R45 ;  /* 0x000000012f2c7824 */ /* 0x000fe200078e022d */
[----:B------:R-:W-:-:S05]  /*bbb0*/  @!P0 IADD3 R45, P3, R20, R46, RZ ;  /* 0x0000002e142d8210 */ /* 0x000fca0007f7e0ff */
[----:B------:R-:W-:Y:S01]  /*bbc0*/  @!P0 IMAD.X R48, R44, 0x1, R13, P3 ;  /* 0x000000012c308824 */ /* 0x000fe200018e060d */
[----:B------:R-:W-:-:S05]  /*bbd0*/  @!P1 IADD3 R46, P3, R12, R46, RZ ;  /* 0x0000002e0c2e9210 */ /* 0x000fca0007f7e0ff */
[----:B------:R-:W-:Y:S01]  /*bbe0*/  @!P1 IMAD.X R44, R44, 0x1, R7, P3 ;  /* 0x000000012c2c9824 */ /* 0x000fe200018e0607 */
[----:B---3--:R-:W-:-:S04]  /*bbf0*/  @!P0 LEA R54, P3, R45, R54, 0x1 ;  /* 0x000000362d368211 */ /* 0x008fc800078608ff */
[----:B------:R-:W-:Y:S02]  /*bc00*/  @!P0 LEA.HI.X R55, R45, R55, R48, 0x1, P3 ;  /* 0x000000372d378211 */ /* 0x000fe400018f0c30 */
[C---:B----4-:R-:W-:Y:S01]  /*bc10*/  @!P1 LEA R56, P3, R46.reuse, R56, 0x1 ;  /* 0x000000382e389211 */ /* 0x050fe200078608ff */
[----:B0-----:R-:W-:Y:S03]  /*bc20*/  @!P1 LDS.128 R48, [R5+0x26c00] ;  /* 0x026c000005309984 */ /* 0x001fe60000000c00 */
[----:B------:R-:W-:Y:S02]  /*bc30*/  @!P1 LEA.HI.X R57, R46, R57, R44, 0x1, P3 ;  /* 0x000000392e399211 */ /* 0x000fe400018f0c2c */
[----:B------:R-:W0:Y:S04]  /*bc40*/  @!P0 LDS.128 R44, [R5+0x21400] ;  /* 0x02140000052c8984 */ /* 0x000e280000000c00 */
[----:B0-----:R2:W-:Y:S04]  /*bc50*/  @!P0 STG.E.128 desc[UR4][R54.64], R44 ;  /* 0x0000002c36008986 */ /* 0x0015e8000c101d04 */
[----:B------:R2:W-:Y:S02]  /*bc60*/  @!P1 STG.E.128 desc[UR4][R56.64], R48 ;  /* 0x0000003038009986 */ /* 0x0005e4000c101d04 */
.L_x_531:
[----:B------:R-:W-:Y:S05]  /*bc70*/  BSYNC B1 ;  /* 0x0000000000017941 */ /* 0x000fea0003800000 */
.L_x_530:
        /* <DEDUP_REMOVED lines=21> */
.L_x_533:
[----:B------:R-:W-:Y:S05]  /*bdd0*/  BSYNC B1 ;  /* 0x0000000000017941 */ /* 0x000fea0003800000 */
.L_x_532:
[----:B--2---:R-:W-:-:S05]  /*bde0*/  VIADD R44, R22, 0xa0 ;  /* 0x000000a0162c7836 */ /* 0x004fca0000000000 */
[----:B------:R-:W-:-:S13]  /*bdf0*/  ISETP.GE.AND P3, PT, R44, R4, PT ;  /* 0x000000042c00720c */ /* 0x000fda0003f66270 */
[----:B------:R-:W-:Y:S05]  /*be00*/  @P3 BRA `(.L_x_485) ;  /* 0x0000000000503947 */ /* 0x000fea0003800000 */
[----:B------:R-:W2:Y:S01]  /*be10*/  LDC.64 R44, c[0x0][0x300] ;  /* 0x0000c000ff2c7b82 */ /* 0x000ea20000000a00 */
[----:B------:R-:W-:Y:S01]  /*be20*/  IMAD.MOV.U32 R53, RZ, RZ, R58 ;  /* 0x000000ffff357224 */ /* 0x000fe200078e003a */
[----:B------:R-:W-:-:S06]  /*be30*/  ULDC.64 UR4, c[0x0][0x208] ;  /* 0x0000820000047ab9 */ /* 0x000fcc0000000a00 */
[----:B------:R-:W3:Y:S01]  /*be40*/  @!P1 LDC.64 R54, c[0x0][0x2e8] ;  /* 0x0000ba00ff369b82 */ /* 0x000ee20000000a00 */
[----:B--2---:R-:W-:-:S04]  /*be50*/  IMAD.WIDE.U32 R52, R44, 0xa0, R52 ;  /* 0x000000a02c347825 */ /* 0x004fc800078e0034 */
[----:B------:R-:W-:Y:S01]  /*be60*/  IMAD R45, R45, 0xa0, RZ ;  /* 0x000000a02d2d7824 */ /* 0x000fe200078e02ff */
[----:B------:R-:W-:-:S03]  /*be70*/  @!P0 IADD3 R46, P3, R20, R52, RZ ;  /* 0x00000034142e8210 */ /* 0x000fc60007f7e0ff */
[----:B------:R-:W-:-:S04]  /*be80*/  IMAD.IADD R48, R53, 0x1, R45 ;  /* 0x0000000135307824 */ /* 0x000fc800078e022d */
[----:B------:R-:W-:Y:S01]  /*be90*/  @!P0 IMAD.X R47, R48, 0x1, R13, P3 ;  /* 0x00000001302f8824 */ /* 0x000fe200018e060d */
[----:B------:R-:W-:Y:S02]  /*bea0*/  @!P1 IADD3 R44, P3, R12, R52, RZ ;  /* 0x000000340c2c9210 */ /* 0x000fe40007f7e0ff */
[----:B------:R-:W2:Y:S03]  /*beb0*/  @!P0 LDC.64 R52, c[0x0][0x2e8] ;  /* 0x0000ba00ff348b82 */ /* 0x000ea60000000a00 */
        /* <DEDUP_REMOVED lines=9> */
.L_x_485:
[----:B------:R-:W-:Y:S05]  /*bf50*/  BSYNC B0 ;  /* 0x0000000000007941 */ /* 0x000fea0003800000 */
.L_x_427:
[----:B0-234-:R-:W0:Y:S01]  /*bf60*/  S2R R44, SR_TID.X ;  /* 0x00000000002c7919 */ /* 0x01de220000002100 */
[----:B------:R-:W-:Y:S01]  /*bf70*/  @!PT LDS RZ, [RZ] ;  /* 0x00000000fffff984 */ /* 0x000fe20000000800 */
[----:B------:R-:W-:Y:S01]  /*bf80*/  @!PT LDS RZ, [RZ] ;  /* 0x00000000fffff984 */ /* 0x000fe20000000800 */
[----:B------:R-:W-:Y:S01]  /*bf90*/  @!PT LDS RZ, [RZ] ;  /* 0x00000000fffff984 */ /* 0x000fe20000000800 */
[----:B------:R-:W-:Y:S01]  /*bfa0*/  @!PT LDS RZ, [RZ] ;  /* 0x00000000fffff984 */ /* 0x000fe20000000800 */
[----:B------:R2:W-:Y:S06]  /*bfb0*/  MEMBAR.ALL.CTA ;  /* 0x0000000000007992 */ /* 0x0005ec0000008000 */
[----:B--2---:R-:W2:Y:S01]  /*bfc0*/  FENCE.VIEW.ASYNC.S ;  /* 0x00000000000073c6 */ /* 0x004ea20000000000 */
[----:B------:R-:W-:Y:S05]  /*bfd0*/  WARPSYNC.ALL ;  /* 0x0000000000007948 */ /* 0x000fea0003800000 */
[----:B------:R-:W-:Y:S01]  /*bfe0*/  BSSY B0, `(.L_x_534) ;  /* 0x0000009000007945 */ /* 0x000fe20003800000 */
[----:B0-----:R-:W-:Y:S01]  /*bff0*/  LOP3.LUT R44, R44, 0x7f, RZ, 0xc0, !PT ;  /* 0x0000007f2c2c7812 */ /* 0x001fe200078ec0ff */
[----:B--2---:R0:W-:Y:S03]  /*c000*/  BAR.SYNC.DEFER_BLOCKING R163, 0x80 ;  /* 0x000200a30000751d */ /* 0x0041e60000010000 */
[----:B------:R-:W-:-:S13]  /*c010*/  ISETP.NE.AND P3, PT, R44, RZ, PT ;  /* 0x000000ff2c00720c */ /* 0x000fda0003f65270 */
[----:B------:R-:W-:-:S05]  /*c020*/  @!P3 VIADD R44, R3, 0x348a0 ;  /* 0x000348a0032cb836 */ /* 0x000fca0000000000 */
[----:B------:R-:W-:-:S04]  /*c030*/  @!P3 PRMT R44, RZ, 0x654, R44 ;  /* 0x00000654ff2cb816 */ /* 0x000fc8000000002c */
[----:B------:R0:W-:Y:S01]  /*c040*/  @!P3 SYNCS.ARRIVE.TRANS64.RED.A1T0 RZ, [R44+URZ], RZ ;  /* 0x000000ff2cffb9a7 */ /* 0x0001e2000810043f */
[----:B------:R-:W-:Y:S05]  /*c050*/  @!P2 BRA `(.L_x_535) ;  /* 0x000000000004a947 */ /* 0x000fea0003800000 */
[----:B------:R-:W-:Y:S01]  /*c060*/  BPT.TRAP 0x1 ;  /* 0x000000040000795c */ /* 0x000fe20000300000 */
.L_x_535:
[----:B------:R-:W-:Y:S05]  /*c070*/  BSYNC B0 ;  /* 0x0000000000007941 */ /* 0x000fea0003800000 */
.L_x_534:
[----:B------:R-:W2:Y:S01]  /*c080*/  SYNCS.PHASECHK.TRANS64.TRYWAIT P2, [R3+URZ+0x348b0], R0 ;  /* 0x0348b000030075a7 */ /* 0x000ea2000804017f */
[----:B------:R-:W-:Y:S01]  /*c090*/  ULDC UR60, c[0x0][0x2f4] ;  /* 0x0000bd00003c7ab9 */ /* 0x000fe20000000800 */
[----:B------:R-:W-:Y:S01]  /*c0a0*/  ULDC.64 UR38, c[0x0][0x328] ;  /* 0x0000ca0000267ab9 */ /* 0x000fe20000000a00 */
[----:B------:R-:W-:Y:S01]  /*c0b0*/  ULDC.64 UR36, c[0x0][0x318] ;  /* 0x0000c60000247ab9 */ /* 0x000fe20000000a00 */
[----:B------:R-:W-:Y:S01]  /*c0c0*/  BSSY B0, `(.L_x_536) ;  /* 0x0000003000007945 */ /* 0x000fe20003800000 */
[----:B------:R-:W-:-:S03]  /*c0d0*/  IMAD.WIDE R48, R24, 0xb0, R118 ;  /* 0x000000b018307825 */ /* 0x000fc600078e0276 */
[----:B--2---:R-:W-:Y:S05]  /*c0e0*/  @!P2 BRA `(.L_x_537) ;  /* 0x000001c4000ca947 */ /* 0x004fea0003800000 */
.L_x_806:
[----:B------:R-:W-:Y:S05]  /*c0f0*/  BSYNC B0 ;  /* 0x0000000000007941 */ /* 0x000fea0003800000 */
.L_x_536:
[----:B------:R-:W-:Y:S01]  /*c100*/  ISETP.GE.AND P2, PT, R22, R4, PT ;  /* 0x000000041600720c */ /* 0x000fe20003f46270 */
[----:B------:R-:W-:-:S12]  /*c110*/  BSSY B0, `(.L_x_538) ;  /* 0x0000011000007945 */ /* 0x000fd80003800000 */
[----:B------:R-:W-:Y:S05]  /*c120*/  @P2 BRA `(.L_x_539) ;  /* 0x00000000003c2947 */ /* 0x000fea0003800000 */
[----:B------:R-:W-:Y:S01]  /*c130*/  IMAD R47, R49, UR38, RZ ;  /* 0x00000026312f7c24 */ /* 0x000fe2000f8e02ff */
[----:B------:R-:W-:Y:S01]  /*c140*/  ULDC.64 UR4, c[0x0][0x208] ;  /* 0x0000820000047ab9 */ /* 0x000fe20000000a00 */
[----:B0-----:R-:W-:Y:S02]  /*c150*/  IMAD.MOV.U32 R44, RZ, RZ, R102 ;  /* 0x000000ffff2c7224 */ /* 0x001fe400078e0066 */
[----:B------:R-:W-:Y:S02]  /*c160*/  IMAD.MOV.U32 R45, RZ, RZ, R6 ;  /* 0x000000ffff2d7224 */ /* 0x000fe400078e0006 */
[C---:B------:R-:W-:Y:S02]  /*c170*/  IMAD R47, R48.reuse, UR39, R47 ;  /* 0x00000027302f7c24 */ /* 0x040fe4000f8e022f */
[----:B------:R-:W-:-:S04]  /*c180*/  IMAD.WIDE.U32 R44, R48, UR38, R44 ;  /* 0x00000026302c7c25 */ /* 0x000fc8000f8e002c */
[----:B------:R-:W-:Y:S01]  /*c190*/  IMAD.IADD R45, R45, 0x1, R47 ;  /* 0x000000012d2d7824 */ /* 0x000fe200078e022f */
[----:B------:R-:W-:-:S04]  /*c1a0*/  LEA R50, P2, R44, UR36, 0x1 ;  /* 0x000000242c327c11 */ /* 0x000fc8000f8408ff */
[----:B------:R-:W-:Y:S02]  /*c1b0*/  LEA.HI.X R51, R44, UR37, R45, 0x1, P2 ;  /* 0x000000252c337c11 */ /* 0x000fe400090f0c2d */
[----:B------:R-:W-:-:S13]  /*c1c0*/  ISETP.GE.AND P2, PT, R16, UR60, PT ;  /* 0x0000003c10007c0c */ /* 0x000fda000bf46270 */
[----:B------:R-:W0:Y:S04]  /*c1d0*/  @!P2 LDS.128 R44, [R5+0x400] ;  /* 0x00040000052ca984 */ /* 0x000e280000000c00 */
[----:B0-----:R-:W-:Y:S01]  /*c1e0*/  @!P2 STG.E.128 desc[UR4][R50.64], R44 ;  /* 0x0000002c3200a986 */ /* 0x001fe2000c101d04 */
[----:B------:R-:W-:-:S13]  /*c1f0*/  ISETP.GE.AND P2, PT, R221, UR60, PT ;  /* 0x0000003cdd007c0c */ /* 0x000fda000bf46270 */
[----:B------:R-:W0:Y:S04]  /*c200*/  @!P2 LDS.128 R44, [R5+0x5c00] ;  /* 0x005c0000052ca984 */ /* 0x000e280000000c00 */
[----:B0-----:R3:W-:Y:S02]  /*c210*/  @!P2 STG.E.128 desc[UR4][R50.64+0x80], R44 ;  /* 0x0000802c3200a986 */ /* 0x0017e4000c101d04 */
.L_x_539:
[----:B------:R-:W-:Y:S05]  /*c220*/  BSYNC B0 ;  /* 0x0000000000007941 */ /* 0x000fea0003800000 */
.L_x_538:
[----:B-12---:R-:W-:Y:S01]  /*c230*/  VIADD R0, R22, 0x20 ;  /* 0x0000002016007836 */ /* 0x006fe20000000000 */
[----:B------:R-:W-:Y:S04]  /*c240*/  BSSY B0, `(.L_x_540) ;  /* 0x0000014000007945 */ /* 0x000fe80003800000 */
[----:B------:R-:W-:-:S13]  /*c250*/  ISETP.GE.AND P2, PT, R0, R4, PT ;  /* 0x000000040000720c */ /* 0x000fda0003f46270 */
[----:B------:R-:W-:Y:S05]  /*c260*/  @P2 BRA `(.L_x_541) ;  /* 0x0000000000442947 */ /* 0x000fea0003800000 */
[----:B---3--:R-:W-:Y:S01]  /*c270*/  IADD3 R47, P2, R48, 0x20, RZ ;  /* 0x00000020302f7810 */ /* 0x008fe20007f5e0ff */
[----:B0-----:R-:W-:Y:S01]  /*c280*/  IMAD.MOV.U32 R44, RZ, RZ, R102 ;  /* 0x000000ffff2c7224 */ /* 0x001fe200078e0066 */
[----:B------:R-:W-:Y:S01]  /*c290*/  ULDC.64 UR4, c[0x0][0x208] ;  /* 0x0000820000047ab9 */ /* 0x000fe20000000a00 */
[----:B------:R-:W-:Y:S02]  /*c2a0*/  IMAD.MOV.U32 R45, RZ, RZ, R6 ;  /* 0x000000ffff2d7224 */ /* 0x000fe400078e0006 */
[----:B------:R-:W-:Y:S02]  /*c2b0*/  IMAD.X R0, RZ, RZ, R49, P2 ;  /* 0x000000ffff007224 */ /* 0x000fe400010e0631 */
[----:B------:R-:W-:-:S04]  /*c2c0*/  IMAD.WIDE.U32 R44, R47, UR38, R44 ;  /* 0x000000262f2c7c25 */ /* 0x000fc8000f8e002c */
[----:B------:R-:W-:Y:S01]  /*c2d0*/  IMAD R0, R0, UR38, RZ ;  /* 0x0000002600007c24 */ /* 0x000fe2000f8e02ff */
[----:B------:R-:W-:-:S03]  /*c2e0*/  LEA R50, P2, R44, UR36, 0x1 ;  /* 0x000000242c327c11 */ /* 0x000fc6000f8408ff */
[----:B------:R-:W-:-:S04]  /*c2f0*/  IMAD R47, R47, UR39, R0 ;  /* 0x000000272f2f7c24 */ /* 0x000fc8000f8e0200 */
[----:B------:R-:W-:-:S05]  /*c300*/  IMAD.IADD R45, R45, 0x1, R47 ;  /* 0x000000012d2d7824 */ /* 0x000fca00078e022f */
[----:B------:R-:W-:Y:S02]  /*c310*/  LEA.HI.X R51, R44, UR37, R45, 0x1, P2 ;  /* 0x000000252c337c11 */ /* 0x000fe400090f0c2d */
[----:B------:R-:W-:-:S13]  /*c320*/  ISETP.GE.AND P2, PT, R16, UR60, PT ;  /* 0x0000003c10007c0c */ /* 0x000fda000bf46270 */
[----:B------:R-:W0:Y:S04]  /*c330*/  @!P2 LDS.128 R44, [R5+0x1400] ;  /* 0x00140000052ca984 */ /* 0x000e280000000c00 */
[----:B0-----:R-:W-:Y:S01]  /*c340*/  @!P2 STG.E.128 desc[UR4][R50.64], R44 ;  /* 0x0000002c3200a986 */ /* 0x001fe2000c101d04 */
[----:B------:R-:W-:-:S13]  /*c350*/  ISETP.GE.AND P2, PT, R221, UR60, PT ;  /* 0x0000003cdd007c0c */ /* 0x000fda000bf46270 */
[----:B------:R-:W0:Y:S04]  /*c360*/  @!P2 LDS.128 R44, [R5+0x6c00] ;  /* 0x006c0000052ca984 */ /* 0x000e280000000c00 */
[----:B0-----:R1:W-:Y:S02]  /*c370*/  @!P2 STG.E.128 desc[UR4][R50.64+0x80], R44 ;  /* 0x0000802c3200a986 */ /* 0x0013e4000c101d04 */
.L_x_541:
[----:B------:R-:W-:Y:S05]  /*c380*/  BSYNC B0 ;  /* 0x0000000000007941 */ /* 0x000fea0003800000 */
.L_x_540:
[----:B------:R-:W-:Y:S01]  /*c390*/  VIADD R0, R22, 0x40 ;  /* 0x0000004016007836 */ /* 0x000fe20000000000 */
[----:B------:R-:W-:Y:S04]  /*c3a0*/  BSSY B0, `(.L_x_542) ;  /* 0x0000014000007945 */ /* 0x000fe80003800000 */
[----:B------:R-:W-:-:S13]  /*c3b0*/  ISETP.GE.AND P2, PT, R0, R4, PT ;  /* 0x000000040000720c */ /* 0x000fda0003f46270 */
[----:B------:R-:W-:Y:S05]  /*c3c0*/  @P2 BRA `(.L_x_543) ;  /* 0x0000000000442947 */ /* 0x000fea0003800000 */
[----:B-1-3--:R-:W-:Y:S01]  /*c3d0*/  IADD3 R47, P2, R48, 0x40, RZ ;  /* 0x00000040302f7810 */ /* 0x00afe20007f5e0ff */
        /* <DEDUP_REMOVED lines=16> */
.L_x_543:
[----:B------:R-:W-:Y:S05]  /*c4e0*/  BSYNC B0 ;  /* 0x0000000000007941 */ /* 0x000fea0003800000 */
.L_x_542:
[----:B------:R-:W-:Y:S01]  /*c4f0*/  VIADD R0, R22, 0x60 ;  /* 0x0000006016007836 */ /* 0x000fe20000000000 */
[----:B------:R-:W-:Y:S04]  /*c500*/  BSSY B0, `(.L_x_544) ;  /* 0x0000014000007945 */ /* 0x000fe80003800000 */
[----:B------:R-:W-:-:S13]  /*c510*/  ISETP.GE.AND P2, PT, R0, R4, PT ;  /* 0x000000040000720c */ /* 0x000fda0003f46270 */
[----:B------:R-:W-:Y:S05]  /*c520*/  @P2 BRA `(.L_x_545) ;  /* 0x0000000000442947 */ /* 0x000fea0003800000 */
[----:B-123--:R-:W-:Y:S01]  /*c530*/  IADD3 R47, P2, R48, 0x60, RZ ;  /* 0x00000060302f7810 */ /* 0x00efe20007f5e0ff */
        /* <DEDUP_REMOVED lines=16> */
.L_x_545:
[----:B------:R-:W-:Y:S05]  /*c640*/  BSYNC B0 ;  /* 0x0000000000007941 */ /* 0x000fea0003800000 */
.L_x_544:
[----:B------:R-:W-:Y:S01]  /*c650*/  VIADD R0, R22, 0x80 ;  /* 0x0000008016007836 */ /* 0x000fe20000000000 */
[----:B------:R-:W-:Y:S04]  /*c660*/  BSSY B0, `(.L_x_546) ;  /* 0x0000014000007945 */ /* 0x000fe80003800000 */
[----:B------:R-:W-:-:S13]  /*c670*/  ISETP.GE.AND P2, PT, R0, R4, PT ;  /* 0x000000040000720c */ /* 0x000fda0003f46270 */
[----:B------:R-:W-:Y:S05]  /*c680*/  @P2 BRA `(.L_x_547) ;  /* 0x0000000000442947 */ /* 0x000fea0003800000 */
[----:B-1234-:R-:W-:Y:S01]  /*c690*/  IADD3 R47, P2, R48, 0x80, RZ ;  /* 0x00000080302f7810 */ /* 0x01efe20007f5e0ff */
        /* <DEDUP_REMOVED lines=16> */
.L_x_547:
[----:B------:R-:W-:Y:S05]  /*c7a0*/  BSYNC B0 ;  /* 0x0000000000007941 */ /* 0x000fea0003800000 */
.L_x_546:
[----:B------:R-:W-:Y:S01]  /*c7b0*/  VIADD R0, R22, 0xa0 ;  /* 0x000000a016007836 */ /* 0x000fe20000000000 */
[----:B------:R-:W-:Y:S04]  /*c7c0*/  BSSY B0, `(.L_x_548) ;  /* 0x0000014000007945 */ /* 0x000fe80003800000 */
[----:B------:R-:W-:-:S13]  /*c7d0*/  ISETP.GE.AND P2, PT, R0, R4, PT ;  /* 0x000000040000720c */ /* 0x000fda0003f46270 */
[----:B------:R-:W-:Y:S05]  /*c7e0*/  @P2 BRA `(.L_x_549) ;  /* 0x0000000000442947 */ /* 0x000fea0003800000 */
[----:B01234-:R-:W-:Y:S01]  /*c7f0*/  IADD3 R47, P2, R48, 0xa0, RZ ;  /* 0x000000a0302f7810 */ /* 0x01ffe20007f5e0ff */
[----:B------:R-:W-:Y:S01]  /*c800*/  IMAD.MOV.U32 R44, RZ, RZ, R102 ;  /* 0x000000ffff2c7224 */ /* 0x000fe200078e0066 */
[----:B------:R-:W-:Y:S01]  /*c810*/  ULDC.64 UR4, c[0x0][0x208] ;  /* 0x0000820000047ab9 */ /* 0x000fe20000000a00 */
[----:B------:R-:W-:Y:S02]  /*c820*/  IMAD.MOV.U32 R45, RZ, RZ, R6 ;  /* 0x000000ffff2d7224 */ /* 0x000fe400078e0006 */
[----:B------:R-:W-:Y:S02]  /*c830*/  IMAD.X R48, RZ, RZ, R49, P2 ;  /* 0x000000ffff307224 */ /* 0x000fe400010e0631 */
[----:B------:R-:W-:-:S04]  /*c840*/  IMAD.WIDE.U32 R44, R47, UR38, R44 ;  /* 0x000000262f2c7c25 */ /* 0x000fc8000f8e002c */
[----:B------:R-:W-:-:S04]  /*c850*/  IMAD R48, R48, UR38, RZ ;  /* 0x0000002630307c24 */ /* 0x000fc8000f8e02ff */
[----:B------:R-:W-:Y:S01]  /*c860*/  IMAD R47, R47, UR39, R48 ;  /* 0x000000272f2f7c24 */ /* 0x000fe2000f8e0230 */
[----:B------:R-:W-:-:S03]  /*c870*/  LEA R48, P2, R44, UR36, 0x1 ;  /* 0x000000242c307c11 */ /* 0x000fc6000f8408ff */
        /* <DEDUP_REMOVED lines=8> */
.L_x_549:
[----:B------:R-:W-:Y:S05]  /*c900*/  BSYNC B0 ;  /* 0x0000000000007941 */ /* 0x000fea0003800000 */
.L_x_548:
[----:B------:R-:W5:Y:S01]  /*c910*/  LDL R0, [R1] ;  /* 0x0000000001007983 */ /* 0x000f620000100800 */
[----:B------:R-:W-:Y:S02]  /*c920*/  VIADD R23, R23, 0x1 ;  /* 0x0000000117177836 */ /* 0x000fe40000000000 */
[----:B------:R-:W-:Y:S01]  /*c930*/  @!P3 VIADD R3, R3, 0x348c0 ;  /* 0x000348c00303b836 */ /* 0x000fe20000000000 */
[----:B------:R-:W-:Y:S01]  /*c940*/  @!PT LDS RZ, [RZ] ;  /* 0x00000000fffff984 */ /* 0x000fe20000000800 */
[----:B------:R-:W-:Y:S01]  /*c950*/  @!PT LDS RZ, [RZ] ;  /* 0x00000000fffff984 */ /* 0x000fe20000000800 */
[----:B------:R-:W-:Y:S01]  /*c960*/  @!PT LDS RZ, [RZ] ;  /* 0x00000000fffff984 */ /* 0x000fe20000000800 */
[----:B------:R-:W-:Y:S01]  /*c970*/  @!PT LDS RZ, [RZ] ;  /* 0x00000000fffff984 */ /* 0x000fe20000000800 */
[----:B------:R1:W-:Y:S06]  /*c980*/  MEMBAR.ALL.CTA ;  /* 0x0000000000007992 */ /* 0x0003ec0000008000 */
[----:B-1----:R-:W1:Y:S02]  /*c990*/  FENCE.VIEW.ASYNC.S ;  /* 0x00000000000073c6 */ /* 0x002e640000000000 */
[----:B-1----:R1:W-:Y:S01]  /*c9a0*/  BAR.SYNC.DEFER_BLOCKING R163, 0x80 ;  /* 0x000200a30000751d */ /* 0x0023e20000010000 */
[----:B------:R-:W-:-:S02]  /*c9b0*/  ISETP.NE.AND P2, PT, R23, 0x2, PT ;  /* 0x000000021700780c */ /* 0x000fc40003f45270 */
[----:B------:R-:W-:Y:S02]  /*c9c0*/  @!P3 PRMT R3, RZ, 0x654, R3 ;  /* 0x00000654ff03b816 */ /* 0x000fe40000000003 */
[----:B------:R-:W-:Y:S02]  /*c9d0*/  SEL R23, R23, RZ, P2 ;  /* 0x000000ff17177207 */ /* 0x000fe40001000000 */
[----:B------:R1:W-:Y:S01]  /*c9e0*/  @!P3 SYNCS.ARRIVE.TRANS64.RED.A1T0 RZ, [R3+URZ], RZ ;  /* 0x000000ff03ffb9a7 */ /* 0x0003e2000810043f */
[----:B-----5:R-:W-:Y:S02]  /*c9f0*/  LOP3.LUT P4, RZ, R0, 0x10, RZ, 0xc0, !PT ;  /* 0x0000001000ff7812 */ /* 0x020fe4000788c0ff */
[----:B------:R-:W-:-:S04]  /*ca00*/  SEL R0, RZ, 0x1, P2 ;  /* 0x00000001ff007807 */ /* 0x000fc80001000000 */
[----:B------:R-:W-:-:S07]  /*ca10*/  LOP3.LUT R223, R223, R0, RZ, 0x3c, !PT ;  /* 0x00000000dfdf7212 */ /* 0x000fce00078e3cff */
[----:B-1----:R-:W-:Y:S05]  /*ca20*/  @P4 BRA `(.L_x_550) ;  /* 0xffffff6000a04947 */ /* 0x002fea000383ffff */
[----:B------:R-:W1:Y:S01]  /*ca30*/  S2R R4, SR_TID.X ;  /* 0x0000000000047919 */ /* 0x000e620000002100 */
[----:B------:R-:W-:Y:S02]  /*ca40*/  PLOP3.LUT P0, PT, PT, PT, PT, 0x8, 0x0 ;  /* 0x000000000000781c */ /* 0x000fe40003f0e170 */
[----:B-1----:R-:W-:-:S04]  /*ca50*/  SHF.R.U32.HI R4, RZ, 0x7, R4 ;  /* 0x00000007ff047819 */ /* 0x002fc80000011604 */
[----:B------:R-:W-:-:S13]  /*ca60*/  ISETP.NE.AND P4, PT, R4, 0x1, PT ;  /* 0x000000010400780c */ /* 0x000fda0003f85270 */
[----:B------:R-:W-:Y:S06]  /*ca70*/  @!P4 BAR.ARV 0x9, 0x100 ;  /* 0x024400000000cb1d */ /* 0x000fec0000002000 */
.L_x_422:
[----:B------:R-:W-:Y:S01]  /*ca80*/  IMAD.MOV.U32 R3, RZ, RZ, RZ ;  /* 0x000000ffff037224 */ /* 0x000fe200078e00ff */
[----:B------:R-:W-:Y:S06]  /*ca90*/  @P0 BRA `(.L_x_551) ;  /* 0x00000000000c0947 */ /* 0x000fec0003800000 */
[----:B------:R-:W1:Y:S01]  /*caa0*/  FENCE.VIEW.ASYNC.G ;  /* 0x00000000000073c6 */ /* 0x000e620000000100 */
[----:B------:R-:W-:Y:S05]  /*cab0*/  WARPSYNC.ALL ;  /* 0x0000000000007948 */ /* 0x000fea0003800000 */
[----:B-1----:R-:W-:Y:S06]  /*cac0*/  BAR.ARV 0xc, 0x180 ;  /* 0x0306000000007b1d */ /* 0x002fec0000002000 */
.L_x_551:
[----:B------:R-:W2:Y:S01]  /*cad0*/  LDL R0, [R1] ;  /* 0x0000000001007983 */ /* 0x000ea20000100800 */
[----:B------:R-:W-:Y:S01]  /*cae0*/  BSSY B0, `(.L_x_552) ;  /* 0x0000021000007945 */ /* 0x000fe20003800000 */
[----:B--2---:R-:W-:-:S13]  /*caf0*/  LOP3.LUT P0, RZ, R0, 0x40, RZ, 0xc0, !PT ;  /* 0x0000004000ff7812 */ /* 0x004fda000780c0ff */
[----:B------:R-:W-:Y:S05]  /*cb00*/  @!P0 BRA `(.L_x_553) ;  /* 0x0000000000788947 */ /* 0x000fea0003800000 */
[----:B------:R-:W2:Y:S01]  /*cb10*/  LDL R0, [R1+0x70] ;  /* 0x0000700001007983 */ /* 0x000ea20000100800 */
[----:B------:R-:W-:Y:S01]  /*cb20*/  ULDC UR4, c[0x0][0x9f0] ;  /* 0x00027c0000047ab9 */ /* 0x000fe20000000800 */
[----:B--2---:R-:W-:-:S04]  /*cb30*/  ISETP.NE.AND P0, PT, R0, RZ, PT ;  /* 0x000000ff0000720c */ /* 0x004fc80003f05270 */
        /* <DEDUP_REMOVED lines=27> */
.L_x_553:
[----:B------:R-:W-:Y:S05]  /*ccf0*/  BSYNC B0 ;  /* 0x0000000000007941 */ /* 0x000fea0003800000 */
.L_x_552:
[----:B------:R-:W2:Y:S01]  /*cd00*/  LDL R0, [R1+0x80] ;  /* 0x0000800001007983 */ /* 0x000ea20000100800 */
[----:B------:R-:W-:Y:S02]  /*cd10*/  PLOP3.LUT P0, PT, PT, PT, PT, 0x80, 0x0 ;  /* 0x000000000000781c */ /* 0x000fe40003f0f070 */
        /* <DEDUP_REMOVED lines=18> */
[----:B0--34-:R-:W-:Y:S02]  /*ce40*/  CS2R R50, SRZ ;  /* 0x0000000000327805 */ /* 0x019fe4000001ff00 */
        /* <DEDUP_REMOVED lines=13> */
[----:B--2---:R-:W-:Y:S02]  /*cf20*/  IMAD R4, R0, R3, RZ ;  /* 0x0000000300047224 */ /* 0x004fe400078e02ff */
[----:B------:R-:W-:-:S03]  /*cf30*/  IMAD.MOV.U32 R0, RZ, RZ, RZ ;  /* 0x000000ffff007224 */ /* 0x000fc600078e00ff */
[----:B------:R0:W-:Y:S01]  /*cf40*/  STL [R1+0x4], R4 ;  /* 0x0000040401007387 */ /* 0x0001e20000100800 */
[----:B------:R-:W-:Y:S01]  /*cf50*/  VIADDMNMX R160, R4, R3, R160, PT ;  /* 0x0000000304a07246 */ /* 0x000fe200038001a0 */
[----:B------:R-:W-:-:S03]  /*cf60*/  IMAD.MOV.U32 R3, RZ, RZ, RZ ;  /* 0x000000ffff037224 */ /* 0x000fc600078e00ff */
[----:B------:R-:W-:-:S13]  /*cf70*/  ISETP.GT.AND P1, PT, R160, R4, PT ;  /* 0x00000004a000720c */ /* 0x000fda0003f24270 */
[----:B0-----:R-:W-:Y:S05]  /*cf80*/  @!P1 BRA `(.L_x_554) ;  /* 0x0000010400949947 */ /* 0x001fea0003800000 */
[----:B------:R-:W0:Y:S01]  /*cf90*/  S2R R4, SR_TID.X ;  /* 0x0000000000047919 */ /* 0x000e220000002100 */
[----:B------:R-:W-:Y:S01]  /*cfa0*/  UMOV UR4, 0xffffffff ;  /* 0xffffffff00047882 */ /* 0x000fe20000000000 */
[----:B0-----:R-:W-:-:S05]  /*cfb0*/  VIADD R4, R4, 0xffffff80 ;  /* 0xffffff8004047836 */ /* 0x001fca0000000000 */
[----:B------:R-:W-:-:S04]  /*cfc0*/  SHF.R.S32.HI R0, RZ, 0x1f, R4 ;  /* 0x0000001fff007819 */ /* 0x000fc80000011404 */
[----:B------:R-:W-:-:S04]  /*cfd0*/  LEA.HI R0, R0, R4, RZ, 0x7 ;  /* 0x0000000400007211 */ /* 0x000fc800078f38ff */
[----:B------:R-:W-:Y:S01]  /*cfe0*/  SHF.R.S32.HI R13, RZ, 0x7, R0 ;  /* 0x00000007ff0d7819 */ /* 0x000fe20000011400 */
[----:B------:R-:W-:Y:S06]  /*cff0*/  BRA.DIV UR4, `(.L_x_555) ;  /* 0x000001b6045c7947 */ /* 0x000fec000b800000 */
[----:B------:R-:W0:Y:S04]  /*d000*/  SHFL.IDX PT, R0, R13, RZ, 0x1f ;  /* 0x00001fff0d007589 */ /* 0x000e2800000e0000 */
[----:B0-----:R0:W-:Y:S02]  /*d010*/  STL [R1+0x28], R0 ;  /* 0x0000280001007387 */ /* 0x0011e40000100800 */
.L_x_809:
[----:B------:R-:W0:Y:S04]  /*d020*/  LDL R4, [R1+0x28] ;  /* 0x0000280001047983 */ /* 0x000e280000100800 */
[----:B------:R-:W2:Y:S01]  /*d030*/  LDL R3, [R1+0x84] ;  /* 0x0000840001037983 */ /* 0x000ea20000100800 */
[----:B0-----:R-:W-:-:S04]  /*d040*/  LEA.HI R0, R4, R4, RZ, 0x1 ;  /* 0x0000000404007211 */ /* 0x001fc800078f08ff */
[----:B------:R-:W-:Y:S02]  /*d050*/  LOP3.LUT R0, R0, 0x1e, RZ, 0xc0, !PT ;  /* 0x0000001e00007812 */ /* 0x000fe400078ec0ff */
[----:B--2---:R-:W-:-:S03]  /*d060*/  LOP3.LUT P0, RZ, R3, 0x9f, RZ, 0xc0, !PT ;  /* 0x0000009f03ff7812 */ /* 0x004fc6000780c0ff */
[----:B------:R-:W-:-:S04]  /*d070*/  IMAD.IADD R0, R4, 0x1, -R0 ;  /* 0x0000000104007824 */ /* 0x000fc800078e0a00 */
[----:B------:R-:W-:-:S05]  /*d080*/  IMAD R0, R0, 0x2000, R3 ;  /* 0x0000200000007824 */ /* 0x000fca00078e0203 */
[----:B------:R-:W-:-:S04]  /*d090*/  SHF.R.U32.HI R0, RZ, 0x4, R0 ;  /* 0x00000004ff007819 */ /* 0x000fc80000011600 */
[----:B------:R-:W-:Y:S01]  /*d0a0*/  LOP3.LUT R28, R0, 0x3fff, RZ, 0xc0, !PT ;  /* 0x00003fff001c7812 */ /* 0x000fe200078ec0ff */
[----:B------:R-:W-:Y:S06]  /*d0b0*/  @!P0 BRA `(.L_x_556) ;  /* 0x0000000000408947 */ /* 0x000fec0003800000 */
[----:B------:R-:W-:Y:S01]  /*d0c0*/  MOV R0, 0x0 ;  /* 0x0000000000007802 */ /* 0x000fe20000000f00 */
[----:B------:R-:W-:Y:S01]  /*d0d0*/  ULDC.64 UR4, c[0x4][0xa0] ;  /* 0x0100280000047ab9 */ /* 0x000fe20000000a00 */
[----:B------:R-:W-:Y:S01]  /*d0e0*/  ULDC.64 UR6, c[0x4][0xa8] ;  /* 0x01002a0000067ab9 */ /* 0x000fe20000000a00 */
[----:B------:R-:W-:Y:S01]  /*d0f0*/  IMAD.U32 R4, RZ, RZ, UR4 ;  /* 0x00000004ff047e24 */ /* 0x000fe2000f8e00ff */
[----:B-1----:R0:W1:Y:S01]  /*d100*/  LDC.64 R14, c[0x4][R0] ;  /* 0x01000000000e7b82 */ /* 0x0020620000000a00 */
        /* <DEDUP_REMOVED lines=10> */
[----:B-1---5:R-:W-:Y:S05]  /*d1b0*/  CALL.ABS.NOINC R14 ;  /* 0x000000000e007343 */ /* 0x022fea0003c00000 */
.L_x_556:
[----:B------:R-:W-:Y:S02]  /*d1c0*/  ULDC UR4, c[0x0][0x3f4] ;  /* 0x0000fd0000047ab9 */ /* 0x000fe40000000800 */
[----:B------:R-:W-:-:S13]  /*d1d0*/  ISETP.LT.AND P0, PT, RZ, UR4, PT ;  /* 0x00000004ff007c0c */ /* 0x000fda000bf01270 */
[----:B------:R-:W-:Y:S05]  /*d1e0*/  @P0 BRA `(.L_x_557) ;  /* 0x0000000000400947 */ /* 0x000fea0003800000 */
[----:B------:R-:W2:Y:S02]  /*d1f0*/  LDL R20, [R1+0x78] ;  /* 0x0000780001147983 */ /* 0x000ea40000100800 */
[----:B--2---:R-:W-:-:S04]  /*d200*/  LEA.HI R0, R20, R20, RZ, 0x1 ;  /* 0x0000001414007211 */ /* 0x004fc800078f08ff */
[----:B------:R-:W-:-:S05]  /*d210*/  LOP3.LUT R0, R0, 0xfffffffe, RZ, 0xc0, !PT ;  /* 0xfffffffe00007812 */ /* 0x000fca00078ec0ff */
[----:B------:R-:W-:-:S05]  /*d220*/  IMAD.IADD R0, R20, 0x1, -R0 ;  /* 0x0000000114007824 */ /* 0x000fca00078e0a00 */
[----:B------:R-:W-:-:S04]  /*d230*/  SHF.L.U32 R3, R0, 0x1f, RZ ;  /* 0x0000001f00037819 */ /* 0x000fc800000006ff */
[----:B------:R0:W2:Y:S03]  /*d240*/  SYNCS.PHASECHK.TRANS64.TRYWAIT P0, [R2+URZ+0x34800], R3 ;  /* 0x03480003020075a7 */ /* 0x0000a6000800017f */
[----:B--2---:R-:W-:Y:S05]  /*d250*/  @!P0 NANOSLEEP.SYNCS 0x989680 ;  /* 0x009896800000895d */ /* 0x004fea0003900000 */
[----:B------:R-:W2:Y:S01]  /*d260*/  @!P0 SYNCS.PHASECHK.TRANS64 P0, [R2+URZ+0x34800], R3 ;  /* 0x03480003020085a7 */ /* 0x000ea2000800007f */
[----:B------:R-:W-:Y:S04]  /*d270*/  BSSY B0, `(.L_x_558) ;  /* 0x0000006000007945 */ /* 0x000fe80003800000 */
[----:B--2---:R-:W-:Y:S05]  /*d280*/  @P0 BRA `(.L_x_559) ;  /* 0x0000000000100947 */ /* 0x004fea0003800000 */
.L_x_560:
[----:B--2---:R2:W3:Y:S02]  /*d290*/  SYNCS.PHASECHK.TRANS64.TRYWAIT P0, [R2+URZ+0x34800], R3 ;  /* 0x03480003020075a7 */ /* 0x0044e4000800017f */
[----:B---3--:R-:W-:Y:S05]  /*d2a0*/  @!P0 NANOSLEEP.SYNCS 0x989680 ;  /* 0x009896800000895d */ /* 0x008fea0003900000 */
[----:B------:R-:W3:Y:S02]  /*d2b0*/  @!P0 SYNCS.PHASECHK.TRANS64 P0, [R2+URZ+0x34800], R3 ;  /* 0x03480003020085a7 */ /* 0x000ee4000800007f */
[----:B---3--:R-:W-:Y:S05]  /*d2c0*/  @!P0 BRA `(.L_x_560) ;  /* 0xfffffffc00f08947 */ /* 0x008fea000383ffff */
.L_x_559:
[----:B------:R-:W-:Y:S05]  /*d2d0*/  BSYNC B0 ;  /* 0x0000000000007941 */ /* 0x000fea0003800000 */
.L_x_558:
[----:B------:R-:W-:Y:S05]  /*d2e0*/  BRA `(.L_x_561) ;  /* 0x0000003c002c7947 */ /* 0x000fea0003800000 */
.L_x_557:
[----:B------:R-:W2:Y:S01]  /*d2f0*/  LDL R29, [R1+0x84] ;  /* 0x00008400011d7983 */ /* 0x000ea20000100800 */
[----:B-----5:R-:W-:Y:S01]  /*d300*/  SHF.R.S32.HI R0, RZ, 0x1f, R147 ;  /* 0x0000001fff007819 */ /* 0x020fe20000011493 */
[----:B------:R-:W-:Y:S01]  /*d310*/  ULDC.64 UR4, c[0x0][0x3f8] ;  /* 0x0000fe0000047ab9 */ /* 0x000fe20000000a00 */
[----:B------:R-:W-:Y:S01]  /*d320*/  ULDC.64 UR6, c[0x0][0x408] ;  /* 0x0001020000067ab9 */ /* 0x000fe20000000a00 */
[----:B------:R-:W-:-:S04]  /*d330*/  IMAD.WIDE.U32 R4, R147, UR4, RZ ;  /* 0x0000000493047c25 */ /* 0x000fc8000f8e00ff */
[C---:B------:R-:W-:Y:S02]  /*d340*/  IMAD R6, R0.reuse, UR4, RZ ;  /* 0x0000000400067c24 */ /* 0x040fe4000f8e02ff */
[----:B------:R-:W-:Y:S02]  /*d350*/  IMAD R0, R0, UR6, RZ ;  /* 0x0000000600007c24 */ /* 0x000fe4000f8e02ff */
[C---:B------:R-:W-:Y:S01]  /*d360*/  IMAD R25, R147.reuse, UR5, R6 ;  /* 0x0000000593197c24 */ /* 0x040fe2000f8e0206 */
[----:B------:R-:W-:Y:S01]  /*d370*/  ULDC.64 UR4, c[0x0][0x3e8] ;  /* 0x0000fa0000047ab9 */ /* 0x000fe20000000a00 */
[C---:B------:R-:W-:Y:S01]  /*d380*/  IMAD R27, R147.reuse, UR7, R0 ;  /* 0x00000007931b7c24 */ /* 0x040fe2000f8e0200 */
[----:B------:R-:W-:Y:S01]  /*d390*/  LEA R24, P1, R4, UR4, 0x1 ;  /* 0x0000000404187c11 */ /* 0x000fe2000f8208ff */
[----:B------:R-:W-:Y:S01]  /*d3a0*/  IMAD.WIDE.U32 R6, R147, UR6, RZ ;  /* 0x0000000693067c25 */ /* 0x000fe2000f8e00ff */
[----:B------:R-:W-:-:S03]  /*d3b0*/  ULDC.64 UR6, c[0x0][0x400] ;  /* 0x0001000000067ab9 */ /* 0x000fc60000000a00 */
[----:B------:R-:W-:Y:S01]  /*d3c0*/  IMAD.IADD R25, R25, 0x1, R5 ;  /* 0x0000000119197824 */ /* 0x000fe200078e0205 */
[----:B------:R-:W-:Y:S01]  /*d3d0*/  LEA R26, P2, R6, UR6, 0x1 ;  /* 0x00000006061a7c11 */ /* 0x000fe2000f8408ff */
[----:B------:R-:W-:-:S03]  /*d3e0*/  IMAD.IADD R27, R27, 0x1, R7 ;  /* 0x000000011b1b7824 */ /* 0x000fc600078e0207 */
[----:B------:R-:W-:Y:S02]  /*d3f0*/  LEA.HI.X R25, R4, UR5, R25, 0x1, P1 ;  /* 0x0000000504197c11 */ /* 0x000fe400088f0c19 */
[----:B------:R-:W-:Y:S02]  /*d400*/  LEA.HI.X R27, R6, UR7, R27, 0x1, P2 ;  /* 0x00000007061b7c11 */ /* 0x000fe400090f0c1b */
[----:B--2---:R-:W-:-:S13]  /*d410*/  LOP3.LUT P0, RZ, R29, 0x3ff, RZ, 0xc0, !PT ;  /* 0x000003ff1dff7812 */ /* 0x004fda000780c0ff */
[----:B------:R-:W-:Y:S05]  /*d420*/  @!P0 BRA `(.L_x_562) ;  /* 0x0000000000408947 */ /* 0x000fea0003800000 */
        /* <DEDUP_REMOVED lines=16> */
.L_x_562:
[----:B------:R-:W2:Y:S01]  /*d530*/  LDL R20, [R1+0x4c] ;  /* 0x00004c0001147983 */ /* 0x000ea20000100800 */
[----:B------:R-:W-:Y:S01]  /*d540*/  ULDC.U8 UR4, c[0x0][0x410] ;  /* 0x0001040000047ab9 */ /* 0x000fe20000000000 */
[----:B------:R-:W-:Y:S01]  /*d550*/  BSSY B0, `(.L_x_563) ;  /* 0x000039c000007945 */ /* 0x000fe20003800000 */
[----:B------:R-:W-:Y:S01]  /*d560*/  ISETP.NE.AND P0, PT, RZ, UR4, PT ;  /* 0x00000004ff007c0c */ /* 0x000fe2000bf05270 */
[----:B------:R-:W-:Y:S02]  /*d570*/  IMAD R5, R149, 0x80, R22 ;  /* 0x0000008095057824 */ /* 0x000fe400078e0216 */
[----:B--2---:R-:W-:-:S10]  /*d580*/  IMAD R21, R20, 0x2, R29 ;  /* 0x0000000214157824 */ /* 0x004fd400078e021d */
[----:B------:R-:W-:Y:S05]  /*d590*/  @!P0 BRA `(.L_x_564) ;  /* 0x0000001800ac8947 */ /* 0x000fea0003800000 */
[----:B------:R-:W-:-:S03]  /*d5a0*/  UMOV UR4, 0xffffffff ;  /* 0xffffffff00047882 */ /* 0x000fc60000000000 */
[----:B------:R-:W-:Y:S05]  /*d5b0*/  BRA.DIV UR4, `(.L_x_565) ;  /* 0x000001b204147947 */ /* 0x000fea000b800000 */
[----:B------:R0:W2:Y:S04]  /*d5c0*/  SHFL.IDX PT, R0, R25, RZ, 0x181f ;  /* 0x00181fff19007589 */ /* 0x0000a800000e0000 */
[----:B------:R0:W3:Y:S04]  /*d5d0*/  SHFL.IDX PT, R3, R24, RZ, 0x181f ;  /* 0x00181fff18037589 */ /* 0x0000e800000e0000 */
[----:B------:R0:W4:Y:S04]  /*d5e0*/  SHFL.IDX PT, R4, R27, RZ, 0x181f ;  /* 0x00181fff1b047589 */ /* 0x00012800000e0000 */
[----:B-1----:R0:W1:Y:S02]  /*d5f0*/  SHFL.IDX PT, R14, R26, RZ, 0x181f ;  /* 0x00181fff1a0e7589 */ /* 0x00206400000e0000 */
.L_x_815:
[----:B------:R-:W5:Y:S01]  /*d600*/  LDL R7, [R1+0x78] ;  /* 0x0000780001077983 */ /* 0x000f620000100800 */
[----:B------:R-:W-:Y:S01]  /*d610*/  ULDC UR4, c[0x0][0x448] ;  /* 0x0001120000047ab9 */ /* 0x000fe20000000800 */
[----:B------:R-:W-:Y:S01]  /*d620*/  BSSY B1, `(.L_x_566) ;  /* 0x0000026000017945 */ /* 0x000fe20003800000 */
[----:B------:R-:W-:Y:S01]  /*d630*/  IMAD R20, R161, UR4, RZ ;  /* 0x00000004a1147c24 */ /* 0x000fe2000f8e02ff */
[----:B------:R-:W-:Y:S02]  /*d640*/  CS2R R8, SRZ ;  /* 0x0000000000087805 */ /* 0x000fe4000001ff00 */
[----:B------:R-:W-:Y:S02]  /*d650*/  CS2R R10, SRZ ;  /* 0x00000000000a7805 */ /* 0x000fe4000001ff00 */
[----:B------:R-:W-:Y:S02]  /*d660*/  CS2R R12, SRZ ;  /* 0x00000000000c7805 */ /* 0x000fe4000001ff00 */
[----:B------:R-:W-:-:S02]  /*d670*/  ISETP.GE.AND P0, PT, R5, R20, PT ;  /* 0x000000140500720c */ /* 0x000fc40003f06270 */
[----:B-----5:R-:W-:-:S04]  /*d680*/  LEA.HI R6, R7, R7, RZ, 0x1 ;  /* 0x0000000707067211 */ /* 0x020fc800078f08ff */
[----:B------:R-:W-:-:S05]  /*d690*/  LOP3.LUT R6, R6, 0xfffffffe, RZ, 0xc0, !PT ;  /* 0xfffffffe06067812 */ /* 0x000fca00078ec0ff */
[----:B------:R-:W-:Y:S01]  /*d6a0*/  IMAD.IADD R5, R7, 0x1, -R6 ;  /* 0x0000000107057824 */ /* 0x000fe200078e0a06 */
[----:B------:R-:W-:-:S04]  /*d6b0*/  CS2R R6, SRZ ;  /* 0x0000000000067805 */ /* 0x000fc8000001ff00 */
[----:B------:R-:W-:Y:S01]  /*d6c0*/  SHF.L.U32 R5, R5, 0x1f, RZ ;  /* 0x0000001f05057819 */ /* 0x000fe200000006ff */
[----:B------:R-:W-:Y:S06]  /*d6d0*/  @P0 BRA `(.L_x_567) ;  /* 0x0000000000680947 */ /* 0x000fec0003800000 */
[----:B------:R-:W-:Y:S01]  /*d6e0*/  ULDC UR4, c[0x0][0x3f4] ;  /* 0x0000fd0000047ab9 */ /* 0x000fe20000000800 */
[----:B------:R-:W-:Y:S01]  /*d6f0*/  IMAD.SHL.U32 R30, R220, 0x2, RZ ;  /* 0x00000002dc1e7824 */ /* 0x000fe200078e00ff */
[----:B------:R-:W-:Y:S02]  /*d700*/  ISETP.GE.AND P4, PT, R18, UR4, PT ;  /* 0x0000000412007c0c */ /* 0x000fe4000bf86270 */
[----:B------:R-:W-:Y:S02]  /*d710*/  CS2R R12, SRZ ;  /* 0x00000000000c7805 */ /* 0x000fe4000001ff00 */
[----:B------:R-:W-:Y:S02]  /*d720*/  ISETP.GE.AND P5, PT, R220, UR4, PT ;  /* 0x00000004dc007c0c */ /* 0x000fe4000bfa6270 */
[----:B------:R-:W-:Y:S01]  /*d730*/  SHF.R.S32.HI R9, RZ, 0x1f, R220 ;  /* 0x0000001fff097819 */ /* 0x000fe200000114dc */
[----:B------:R-:W-:Y:S01]  /*d740*/  ULDC.64 UR6, c[0x0][0x208] ;  /* 0x0000820000067ab9 */ /* 0x000fe20000000a00 */
[----:B------:R-:W-:-:S02]  /*d750*/  SHF.R.S32.HI R7, RZ, 0x1f, R18 ;  /* 0x0000001fff077819 */ /* 0x000fc40000011412 */
[----:B------:R-:W-:-:S03]  /*d760*/  SHF.L.U64.HI R9, R220, 0x1, R9 ;  /* 0x00000001dc097819 */ /* 0x000fc60000010209 */
[----:B------:R-:W-:-:S04]  /*d770*/  @!P4 IMAD.SHL.U32 R15, R18, 0x2, RZ ;  /* 0x00000002120fc824 */ /* 0x000fc800078e00ff */
[CC--:B0--3--:R-:W-:Y:S02]  /*d780*/  @!P5 IADD3 R26, P2, R3.reuse, R30.reuse, RZ ;  /* 0x0000001e031ad210 */ /* 0x0c9fe40007f5e0ff */
[----:B-1----:R-:W-:Y:S02]  /*d790*/  @!P5 IADD3 R30, P3, R14, R30, RZ ;  /* 0x0000001e0e1ed210 */ /* 0x002fe40007f7e0ff */
[-C--:B------:R-:W-:Y:S01]  /*d7a0*/  @!P4 IADD3 R24, P0, R3, R15.reuse, RZ ;  /* 0x0000000f0318c210 */ /* 0x080fe20007f1e0ff */
[--C-:B--2---:R-:W-:Y:S01]  /*d7b0*/  @!P5 IMAD.X R27, R0, 0x1, R9.reuse, P2 ;  /* 0x00000001001bd824 */ /* 0x104fe200010e0609 */
[----:B------:R-:W-:Y:S01]  /*d7c0*/  @!P4 IADD3 R14, P1, R14, R15, RZ ;  /* 0x0000000f0e0ec210 */ /* 0x000fe20007f3e0ff */
[----:B----4-:R-:W-:Y:S01]  /*d7d0*/  @!P5 IMAD.X R31, R4, 0x1, R9, P3 ;  /* 0x00000001041fd824 */ /* 0x010fe200018e0609 */
[----:B------:R-:W-:Y:S02]  /*d7e0*/  @!P4 SHF.L.U64.HI R3, R18, 0x1, R7 ;  /* 0x000000011203c819 */ /* 0x000fe40000010207 */
[----:B------:R-:W-:-:S02]  /*d7f0*/  CS2R R8, SRZ ;  /* 0x0000000000087805 */ /* 0x000fc4000001ff00 */
[----:B------:R-:W-:Y:S02]  /*d800*/  CS2R R10, SRZ ;  /* 0x00000000000a7805 */ /* 0x000fe4000001ff00 */
[----:B------:R-:W-:Y:S01]  /*d810*/  CS2R R6, SRZ ;  /* 0x0000000000067805 */ /* 0x000fe2000001ff00 */
[----:B------:R0:W5:Y:S01]  /*d820*/  @!P5 LD.E.64 R12, desc[UR6][R26.64] ;  /* 0x000000061a0cd980 */ /* 0x000162000c101b00 */
[--C-:B------:R-:W-:Y:S02]  /*d830*/  @!P4 IMAD.X R25, R0, 0x1, R3.reuse, P0 ;  /* 0x000000010019c824 */ /* 0x100fe400000e0603 */
[----:B------:R-:W-:Y:S01]  /*d840*/  @!P4 IMAD.X R15, R4, 0x1, R3, P1 ;  /* 0x00000001040fc824 */ /* 0x000fe200008e0603 */
[----:B------:R0:W5:Y:S04]  /*d850*/  @!P5 LD.E.64 R8, desc[UR6][R30.64] ;  /* 0x000000061e08d980 */ /* 0x000168000c101b00 */
[----:B------:R0:W5:Y:S04]  /*d860*/  @!P4 LD.E.64 R10, desc[UR6][R24.64] ;  /* 0x00000006180ac980 */ /* 0x000168000c101b00 */
[----:B------:R0:W5:Y:S02]  /*d870*/  @!P4 LD.E.64 R6, desc[UR6][R14.64] ;  /* 0x000000060e06c980 */ /* 0x000164000c101b00 */
.L_x_567:
[----:B------:R-:W-:Y:S05]  /*d880*/  BSYNC B1 ;  /* 0x0000000000017941 */ /* 0x000fea0003800000 */
.L_x_566:
[----:B------:R-:W4:Y:S01]  /*d890*/  SYNCS.PHASECHK.TRANS64.TRYWAIT P0, [R2+URZ+0x34800], R5 ;  /* 0x03480005020075a7 */ /* 0x000f22000800017f */
[----:B--2---:R-:W-:Y:S01]  /*d8a0*/  IMAD R0, R149, -0x80, R20 ;  /* 0xffffff8095007824 */ /* 0x004fe200078e0214 */
[--C-:B0----5:R-:W-:Y:S01]  /*d8b0*/  SHF.R.U32.HI R30, RZ, 0x10, R11.reuse ;  /* 0x00000010ff1e7819 */ /* 0x121fe2000001160b */
[----:B---3--:R-:W-:Y:S01]  /*d8c0*/  IMAD.MOV.U32 R3, RZ, RZ, R10 ;  /* 0x000000ffff037224 */ /* 0x008fe200078e000a */
[--C-:B------:R-:W-:Y:S01]  /*d8d0*/  SHF.R.U64 R10, R10, 0x10, R11.reuse ;  /* 0x000000100a0a7819 */ /* 0x100fe2000000120b */
[----:B------:R-:W-:Y:S01]  /*d8e0*/  IMAD.MOV.U32 R15, RZ, RZ, R11 ;  /* 0x000000ffff0f7224 */ /* 0x000fe200078e000b */
[--C-:B------:R-:W-:Y:S01]  /*d8f0*/  SHF.R.U64 R29, R12, 0x10, R13.reuse ;  /* 0x000000100c1d7819 */ /* 0x100fe2000000120d */
[----:B------:R-:W-:Y:S01]  /*d900*/  IMAD.MOV.U32 R20, RZ, RZ, R12 ;  /* 0x000000ffff147224 */ /* 0x000fe200078e000c */
[--C-:B------:R-:W-:Y:S01]  /*d910*/  SHF.R.U32.HI R27, RZ, 0x10, R13.reuse ;  /* 0x00000010ff1b7819 */ /* 0x100fe2000001160d */
[----:B------:R-:W-:Y:S01]  /*d920*/  IMAD.MOV.U32 R24, RZ, RZ, R13 ;  /* 0x000000ffff187224 */ /* 0x000fe200078e000d */
[----:B------:R-:W-:Y:S01]  /*d930*/  VIMNMX R11, R0, 0x80, PT ;  /* 0x00000080000b7848 */ /* 0x000fe20003fe0100 */
[----:B------:R-:W-:Y:S01]  /*d940*/  BSSY B1, `(.L_x_568) ;  /* 0x000000f000017945 */ /* 0x000fe20003800000 */
[----:B------:R-:W-:Y:S01]  /*d950*/  IMAD.MOV.U32 R13, RZ, RZ, R6 ;  /* 0x000000ffff0d7224 */ /* 0x000fe200078e0006 */
[--C-:B------:R-:W-:Y:S01]  /*d960*/  SHF.R.U64 R26, R6, 0x10, R7.reuse ;  /* 0x00000010061a7819 */ /* 0x100fe20000001207 */
[--C-:B-1----:R-:W-:Y:S01]  /*d970*/  IMAD.MOV.U32 R14, RZ, RZ, R7.reuse ;  /* 0x000000ffff0e7224 */ /* 0x102fe200078e0007 */
[----:B------:R-:W-:Y:S01]  /*d980*/  SHF.R.U32.HI R25, RZ, 0x10, R7 ;  /* 0x00000010ff197819 */ /* 0x000fe20000011607 */
[--C-:B------:R-:W-:Y:S01]  /*d990*/  IMAD.MOV.U32 R6, RZ, RZ, R9.reuse ;  /* 0x000000ffff067224 */ /* 0x100fe200078e0009 */
[----:B------:R-:W-:Y:S01]  /*d9a0*/  SHF.R.U64 R7, R8, 0x10, R9 ;  /* 0x0000001008077819 */ /* 0x000fe20000001209 */
[----:B----4-:R-:W-:Y:S01]  /*d9b0*/  IMAD.MOV.U32 R4, RZ, RZ, R8 ;  /* 0x000000ffff047224 */ /* 0x010fe200078e0008 */
[----:B------:R-:W-:-:S02]  /*d9c0*/  PRMT R10, R3, 0x5410, R10 ;  /* 0x00005410030a7816 */ /* 0x000fc4000000000a */
[----:B------:R-:W-:Y:S02]  /*d9d0*/  ISETP.GE.AND P1, PT, R22, R11, PT ;  /* 0x0000000b1600720c */ /* 0x000fe40003f26270 */
[----:B------:R-:W-:Y:S02]  /*d9e0*/  SHF.R.U32.HI R9, RZ, 0x10, R9 ;  /* 0x00000010ff097819 */ /* 0x000fe40000011609 */
[----:B------:R-:W-:Y:S02]  /*d9f0*/  PRMT R12, R15, 0x5410, R30 ;  /* 0x000054100f0c7816 */ /* 0x000fe4000000001e */
[----:B------:R-:W-:Y:S02]  /*da00*/  PRMT R0, R20, 0x5410, R29 ;  /* 0x0000541014007816 */ /* 0x000fe4000000001d */
[----:B------:R-:W-:Y:S01]  /*da10*/  PRMT R3, R24, 0x5410, R27 ;  /* 0x0000541018037816 */ /* 0x000fe2000000001b */
[----:B------:R-:W-:Y:S06]  /*da20*/  @!P0 BRA `(.L_x_569) ;  /* 0x000001ac00688947 */ /* 0x000fec0003800000 */
.L_x_816:
[----:B------:R-:W-:Y:S05]  /*da30*/  BSYNC B1 ;  /* 0x0000000000017941 */ /* 0x000fea0003800000 */
.L_x_568:
[----:B------:R-:W-:Y:S01]  /*da40*/  BSSY B1, `(.L_x_570) ;  /* 0x0000059000017945 */ /* 0x000fe20003800000 */
[----:B------:R-:W-:Y:S02]  /*da50*/  PRMT R13, R13, 0x5410, R26 ;  /* 0x000054100d0d7816 */ /* 0x000fe4000000001a */
[----:B------:R-:W-:Y:S02]  /*da60*/  PRMT R14, R14, 0x5410, R25 ;  /* 0x000054100e0e7816 */ /* 0x000fe40000000019 */
[----:B------:R-:W-:Y:S02]  /*da70*/  PRMT R8, R4, 0x5410, R7 ;  /* 0x0000541004087816 */ /* 0x000fe40000000007 */
[----:B------:R-:W-:Y:S01]  /*da80*/  PRMT R9, R6, 0x5410, R9 ;  /* 0x0000541006097816 */ /* 0x000fe20000000009 */
[----:B------:R-:W-:Y:S06]  /*da90*/  @P1 BRA `(.L_x_571) ;  /* 0x00000004004c1947 */ /* 0x000fec0003800000 */
[----:B0-----:R-:W0:Y:S01]  /*daa0*/  LDC R5, c[0x0][0x3f4] ;  /* 0x0000fd00ff057b82 */ /* 0x001e220000000800 */
[----:B------:R-:W-:Y:S01]  /*dab0*/  BSSY B2, `(.L_x_572) ;  /* 0x000002a000027945 */ /* 0x000fe20003800000 */
[-C--:B0-----:R-:W-:Y:S02]  /*dac0*/  ISETP.GE.AND P0, PT, R18, R5.reuse, PT ;  /* 0x000000051200720c */ /* 0x081fe40003f06270 */
[----:B------:R-:W-:-:S11]  /*dad0*/  ISETP.GE.AND P1, PT, R220, R5, PT ;  /* 0x00000005dc00720c */ /* 0x000fd60003f26270 */
[----:B------:R-:W-:Y:S05]  /*dae0*/  @P0 BRA `(.L_x_573) ;  /* 0x0000000000980947 */ /* 0x000fea0003800000 */
[----:B------:R-:W0:Y:S01]  /*daf0*/  LDS.128 R4, [R21] ;  /* 0x0000000015047984 */ /* 0x000e220000000c00 */
[C---:B------:R-:W-:Y:S01]  /*db00*/  IMAD.U32 R29, R13.reuse, 0x10000, RZ ;  /* 0x000100000d1d7824 */ /* 0x040fe200078e00ff */
[----:B------:R-:W-:Y:S01]  /*db10*/  LOP3.LUT R30, R13, 0xffff0000, RZ, 0xc0, !PT ;  /* 0xffff00000d1e7812 */ /* 0x000fe200078ec0ff */
[C---:B------:R-:W-:Y:S01]  /*db20*/  IMAD.U32 R26, R10.reuse, 0x10000, RZ ;  /* 0x000100000a1a7824 */ /* 0x040fe200078e00ff */
[----:B------:R-:W-:Y:S01]  /*db30*/  LOP3.LUT R27, R10, 0xffff0000, RZ, 0xc0, !PT ;  /* 0xffff00000a1b7812 */ /* 0x000fe200078ec0ff */
[C---:B0-----:R-:W-:Y:S01]  /*db40*/  IMAD.U32 R15, R4.reuse, 0x10000, RZ ;  /* 0x00010000040f7824 */ /* 0x041fe200078e00ff */
[----:B------:R-:W-:Y:S01]  /*db50*/  LOP3.LUT R4, R4, 0xffff0000, RZ, 0xc0, !PT ;  /* 0xffff000004047812 */ /* 0x000fe200078ec0ff */
[C---:B------:R-:W-:Y:S01]  /*db60*/  IMAD.U32 R20, R5.reuse, 0x10000, RZ ;  /* 0x0001000005147824 */ /* 0x040fe200078e00ff */
[----:B------:R-:W-:Y:S01]  /*db70*/  LOP3.LUT R5, R5, 0xffff0000, RZ, 0xc0, !PT ;  /* 0xffff000005057812 */ /* 0x000fe200078ec0ff */
[C---:B------:R-:W-:Y:S01]  /*db80*/  IMAD.U32 R24, R6.reuse, 0x10000, RZ ;  /* 0x0001000006187824 */ /* 0x040fe200078e00ff */
[----:B------:R-:W-:Y:S01]  /*db90*/  LOP3.LUT R6, R6, 0xffff0000, RZ, 0xc0, !PT ;  /* 0xffff000006067812 */ /* 0x000fe200078ec0ff */
[C---:B------:R-:W-:Y:S01]  /*dba0*/  FMUL.FTZ R32, R4.reuse, R29 ;  /* 0x0000001d04207220 */ /* 0x040fe20000410000 */
[----:B------:R-:W-:Y:S01]  /*dbb0*/  FMUL.FTZ R4, R4, R26 ;  /* 0x0000001a04047220 */ /* 0x000fe20000410000 */
[----:B------:R-:W-:-:S02]  /*dbc0*/  IMAD.U32 R25, R7, 0x10000, RZ ;  /* 0x0001000007197824 */ /* 0x000fc400078e00ff */
[----:B------:R-:W-:Y:S01]  /*dbd0*/  FMUL.FTZ R31, R5, R30 ;  /* 0x0000001e051f7220 */ /* 0x000fe20000410000 */
[C---:B------:R-:W-:Y:S01]  /*dbe0*/  FFMA.FTZ R32, R15.reuse, R26, -R32 ;  /* 0x0000001a0f207223 */ /* 0x040fe20000010820 */
[----:B------:R-:W-:Y:S01]  /*dbf0*/  FFMA.FTZ R29, R15, R29, R4 ;  /* 0x0000001d0f1d7223 */ /* 0x000fe20000010004 */
[----:B------:R-:W-:Y:S01]  /*dc00*/  LOP3.LUT R7, R7, 0xffff0000, RZ, 0xc0, !PT ;  /* 0xffff000007077812 */ /* 0x000fe200078ec0ff */
[-C--:B------:R-:W-:Y:S01]  /*dc10*/  FMUL.FTZ R33, R5, R27.reuse ;  /* 0x0000001b05217220 */ /* 0x080fe20000410000 */
[C---:B------:R-:W-:Y:S01]  /*dc20*/  LOP3.LUT R26, R14.reuse, 0xffff0000, RZ, 0xc0, !PT ;  /* 0xffff00000e1a7812 */ /* 0x040fe200078ec0ff */
[----:B------:R-:W-:Y:S01]  /*dc30*/  IMAD.U32 R15, R14, 0x10000, RZ ;  /* 0x000100000e0f7824 */ /* 0x000fe200078e00ff */
[C---:B------:R-:W-:Y:S01]  /*dc40*/  LOP3.LUT R4, R12.reuse, 0xffff0000, RZ, 0xc0, !PT ;  /* 0xffff00000c047812 */ /* 0x040fe200078ec0ff */
[----:B------:R-:W-:Y:S02]  /*dc50*/  IMAD.U32 R5, R12, 0x10000, RZ ;  /* 0x000100000c057824 */ /* 0x000fe400078e00ff */
[C---:B------:R-:W-:Y:S01]  /*dc60*/  FFMA.FTZ R31, R20.reuse, R27, -R31 ;  /* 0x0000001b141f7223 */ /* 0x040fe2000001081f */
[----:B------:R-:W-:Y:S01]  /*dc70*/  FFMA.FTZ R20, R20, R30, R33 ;  /* 0x0000001e14147223 */ /* 0x000fe20000010021 */
[C---:B------:R-:W-:Y:S01]  /*dc80*/  FMUL.FTZ R27, R6.reuse, R15 ;  /* 0x0000000f061b7220 */ /* 0x040fe20000410000 */
[-C--:B------:R-:W-:Y:S01]  /*dc90*/  FMUL.FTZ R30, R6, R5.reuse ;  /* 0x00000005061e7220 */ /* 0x080fe20000410000 */
        /* <DEDUP_REMOVED lines=9> */
[----:B------:R-:W-:-:S05]  /*dd30*/  F2FP.BF16.F32.PACK_AB R7, R26, R7 ;  /* 0x000000071a07723e */ /* 0x000fca00000010ff */
[----:B------:R0:W-:Y:S02]  /*dd40*/  STS.128 [R21], R4 ;  /* 0x0000000415007388 */ /* 0x0001e40000000c00 */
.L_x_573:
[----:B------:R-:W-:Y:S05]  /*dd50*/  BSYNC B2 ;  /* 0x0000000000027941 */ /* 0x000fea0003800000 */
.L_x_572:
[----:B------:R-:W-:Y:S05]  /*dd60*/  @P1 BRA `(.L_x_571) ;  /* 0x0000000000981947 */ /* 0x000fea0003800000 */
[----:B0-----:R-:W0:Y:S01]  /*dd70*/  LDS.128 R4, [R21+0x4000] ;  /* 0x0040000015047984 */ /* 0x001e220000000c00 */
        /* <DEDUP_REMOVED lines=36> */
[----:B------:R1:W-:Y:S02]  /*dfc0*/  STS.128 [R21+0x4000], R4 ;  /* 0x0040000415007388 */ /* 0x0003e40000000c00 */
.L_x_571:
[----:B------:R-:W-:Y:S05]  /*dfd0*/  BSYNC B1 ;  /* 0x0000000000017941 */ /* 0x000fea0003800000 */
.L_x_570:
[----:B01----:R-:W-:Y:S01]  /*dfe0*/  VIADD R4, R22, 0x20 ;  /* 0x0000002016047836 */ /* 0x003fe20000000000 */
[----:B------:R-:W-:Y:S04]  /*dff0*/  BSSY B1, `(.L_x_574) ;  /* 0x0000056000017945 */ /* 0x000fe80003800000 */
[----:B------:R-:W-:-:S13]  /*e000*/  ISETP.GE.AND P0, PT, R4, R11, PT ;  /* 0x0000000b0400720c */ /* 0x000fda0003f06270 */
[----:B------:R-:W-:Y:S05]  /*e010*/  @P0 BRA `(.L_x_575) ;  /* 0x00000004004c0947 */ /* 0x000fea0003800000 */
[----:B------:R-:W0:Y:S01]  /*e020*/  LDC R5, c[0x0][0x3f4] ;  /* 0x0000fd00ff057b82 */ /* 0x000e220000000800 */
[----:B------:R-:W-:Y:S01]  /*e030*/  BSSY B2, `(.L_x_576) ;  /* 0x000002a000027945 */ /* 0x000fe20003800000 */
[-C--:B0-----:R-:W-:Y:S02]  /*e040*/  ISETP.GE.AND P0, PT, R18, R5.reuse, PT ;  /* 0x000000051200720c */ /* 0x081fe40003f06270 */
[----:B------:R-:W-:-:S11]  /*e050*/  ISETP.GE.AND P1, PT, R220, R5, PT ;  /* 0x00000005dc00720c */ /* 0x000fd60003f26270 */
[----:B------:R-:W-:Y:S05]  /*e060*/  @P0 BRA `(.L_x_577) ;  /* 0x0000000000980947 */ /* 0x000fea0003800000 */
[----:B------:R-:W0:Y:S01]  /*e070*/  LDS.128 R4, [R21+0x1000] ;  /* 0x0010000015047984 */ /* 0x000e220000000c00 */
[C---:B------:R-:W-:Y:S01]  /*e080*/  IMAD.U32 R31, R13.reuse, 0x10000, RZ ;  /* 0x000100000d1f7824 */ /* 0x040fe200078e00ff */
[----:B------:R-:W-:Y:S01]  /*e090*/  LOP3.LUT R34, R13, 0xffff0000, RZ, 0xc0, !PT ;  /* 0xffff00000d227812 */ /* 0x000fe200078ec0ff */
        /* <DEDUP_REMOVED lines=10> */
[-C--:B------:R-:W-:Y:S01]  /*e140*/  FMUL.FTZ R26, R31, R4.reuse ;  /* 0x000000041f1a7220 */ /* 0x080fe20000410000 */
[----:B------:R-:W-:Y:S01]  /*e150*/  FMUL.FTZ R30, R29, R4 ;  /* 0x000000041d1e7220 */ /* 0x000fe20000410000 */
[----:B------:R-:W-:Y:S01]  /*e160*/  FMUL.FTZ R27, R34, R5 ;  /* 0x00000005221b7220 */ /* 0x000fe20000410000 */
[----:B------:R-:W-:-:S02]  /*e170*/  IMAD.U32 R25, R7, 0x10000, RZ ;  /* 0x0001000007197824 */ /* 0x000fc400078e00ff */
[-C--:B------:R-:W-:Y:S01]  /*e180*/  FFMA.FTZ R4, R29, R15.reuse, -R26 ;  /* 0x0000000f1d047223 */ /* 0x080fe2000001081a */
[----:B------:R-:W-:Y:S01]  /*e190*/  FFMA.FTZ R15, R31, R15, R30 ;  /* 0x0000000f1f0f7223 */ /* 0x000fe2000001001e */
[C---:B------:R-:W-:Y:S01]  /*e1a0*/  FMUL.FTZ R29, R32.reuse, R5 ;  /* 0x00000005201d7220 */ /* 0x040fe20000410000 */
[----:B------:R-:W-:Y:S01]  /*e1b0*/  LOP3.LUT R7, R7, 0xffff0000, RZ, 0xc0, !PT ;  /* 0xffff000007077812 */ /* 0x000fe200078ec0ff */
[-C--:B------:R-:W-:Y:S01]  /*e1c0*/  FFMA.FTZ R5, R32, R20.reuse, -R27 ;  /* 0x0000001420057223 */ /* 0x080fe2000001081b */
[C---:B------:R-:W-:Y:S01]  /*e1d0*/  LOP3.LUT R31, R12.reuse, 0xffff0000, RZ, 0xc0, !PT ;  /* 0xffff00000c1f7812 */ /* 0x040fe200078ec0ff */
[----:B------:R-:W-:Y:S02]  /*e1e0*/  IMAD.U32 R32, R12, 0x10000, RZ ;  /* 0x000100000c207824 */ /* 0x000fe400078e00ff */
[----:B------:R-:W-:Y:S01]  /*e1f0*/  FFMA.FTZ R20, R34, R20, R29 ;  /* 0x0000001422147223 */ /* 0x000fe2000001001d */
[-C--:B------:R-:W-:Y:S01]  /*e200*/  FMUL.FTZ R27, R36, R6.reuse ;  /* 0x00000006241b7220 */ /* 0x080fe20000410000 */
[-C--:B------:R-:W-:Y:S01]  /*e210*/  FMUL.FTZ R26, R33, R7.reuse ;  /* 0x00000007211a7220 */ /* 0x080fe20000410000 */
[C---:B------:R-:W-:Y:S01]  /*e220*/  FMUL.FTZ R29, R32.reuse, R6 ;  /* 0x00000006201d7220 */ /* 0x040fe20000410000 */
[C---:B------:R-:W-:Y:S01]  /*e230*/  FMUL.FTZ R30, R31.reuse, R7 ;  /* 0x000000071f1e7220 */ /* 0x040fe20000410000 */
[-C--:B------:R-:W-:Y:S01]  /*e240*/  FFMA.FTZ R6, R32, R24.reuse, -R27 ;  /* 0x0000001820067223 */ /* 0x080fe2000001081b */
[-C--:B------:R-:W-:Y:S01]  /*e250*/  FFMA.FTZ R7, R31, R25.reuse, -R26 ;  /* 0x000000191f077223 */ /* 0x080fe2000001081a */
[----:B------:R-:W-:Y:S01]  /*e260*/  FFMA.FTZ R29, R36, R24, R29 ;  /* 0x00000018241d7223 */ /* 0x000fe2000001001d */
[----:B------:R-:W-:Y:S01]  /*e270*/  FFMA.FTZ R30, R33, R25, R30 ;  /* 0x00000019211e7223 */ /* 0x000fe2000001001e */
[----:B------:R-:W-:-:S02]  /*e280*/  F2FP.BF16.F32.PACK_AB R4, R15, R4 ;  /* 0x000000040f04723e */ /* 0x000fc400000010ff */
[----:B------:R-:W-:Y:S02]  /*e290*/  F2FP.BF16.F32.PACK_AB R5, R20, R5 ;  /* 0x000000051405723e */ /* 0x000fe400000010ff */
[----:B------:R-:W-:Y:S02]  /*e2a0*/  F2FP.BF16.F32.PACK_AB R6, R29, R6 ;  /* 0x000000061d06723e */ /* 0x000fe400000010ff */
[----:B------:R-:W-:-:S05]  /*e2b0*/  F2FP.BF16.F32.PACK_AB R7, R30, R7 ;  /* 0x000000071e07723e */ /* 0x000fca00000010ff */
[----:B------:R0:W-:Y:S02]  /*e2c0*/  STS.128 [R21+0x1000], R4 ;  /* 0x0010000415007388 */ /* 0x0001e40000000c00 */
.L_x_577:
[----:B------:R-:W-:Y:S05]  /*e2d0*/  BSYNC B2 ;  /* 0x0000000000027941 */ /* 0x000fea0003800000 */
.L_x_576:
[----:B------:R-:W-:Y:S05]  /*e2e0*/  @P1 BRA `(.L_x_575) ;  /* 0x0000000000981947 */ /* 0x000fea0003800000 */
[----:B0-----:R-:W0:Y:S01]  /*e2f0*/  LDS.128 R4, [R21+0x5000] ;  /* 0x0050000015047984 */ /* 0x001e220000000c00 */
        /* <DEDUP_REMOVED lines=37> */
.L_x_575:
[----:B------:R-:W-:Y:S05]  /*e550*/  BSYNC B1 ;  /* 0x0000000000017941 */ /* 0x000fea0003800000 */
.L_x_574:
        /* <DEDUP_REMOVED lines=47> */
.L_x_581:
[----:B------:R-:W-:Y:S05]  /*e850*/  BSYNC B2 ;  /* 0x0000000000027941 */ /* 0x000fea0003800000 */
.L_x_580:
        /* <DEDUP_REMOVED lines=39> */
.L_x_579:
[----:B------:R-:W-:Y:S05]  /*ead0*/  BSYNC B1 ;  /* 0x0000000000017941 */ /* 0x000fea0003800000 */
.L_x_578:
[----:B01----:R-:W-:-:S05]  /*eae0*/  VIADD R4, R22, 0x60 ;  /* 0x0000006016047836 */ /* 0x003fca0000000000 */
        /* <DEDUP_REMOVED lines=22> */
[----:B------:R-:W-:Y:S01]  /*ec50*/  FFMA.FTZ R4, R25, R11, -R20 ;  /* 0x0000000b19047223 */ /* 0x000fe20000010814 */
[----:B------:R-:W-:Y:S01]  /*ec60*/  FMUL.FTZ R20, R27, R5 ;  /* 0x000000051b147220 */ /* 0x000fe20000410000 */
[----:B------:R-:W-:Y:S01]  /*ec70*/  FFMA.FTZ R11, R29, R11, R24 ;  /* 0x0000000b1d0b7223 */ /* 0x000fe20000010018 */
[-C--:B------:R-:W-:Y:S01]  /*ec80*/  FFMA.FTZ R5, R27, R15.reuse, -R26 ;  /* 0x0000000f1b057223 */ /* 0x080fe2000001081a */
[----:B------:R-:W-:Y:S01]  /*ec90*/  LOP3.LUT R7, R7, 0xffff0000, RZ, 0xc0, !PT ;  /* 0xffff000007077812 */ /* 0x000fe200078ec0ff */
[C---:B------:R-:W-:Y:S01]  /*eca0*/  IMAD.U32 R26, R14.reuse, 0x10000, RZ ;  /* 0x000100000e1a7824 */ /* 0x040fe200078e00ff */
[----:B------:R-:W-:Y:S01]  /*ecb0*/  LOP3.LUT R29, R14, 0xffff0000, RZ, 0xc0, !PT ;  /* 0xffff00000e1d7812 */ /* 0x000fe200078ec0ff */
[C---:B------:R-:W-:Y:S01]  /*ecc0*/  IMAD.U32 R24, R12.reuse, 0x10000, RZ ;  /* 0x000100000c187824 */ /* 0x040fe200078e00ff */
[----:B------:R-:W-:Y:S01]  /*ecd0*/  LOP3.LUT R27, R12, 0xffff0000, RZ, 0xc0, !PT ;  /* 0xffff00000c1b7812 */ /* 0x000fe200078ec0ff */
[----:B------:R-:W-:Y:S01]  /*ece0*/  FFMA.FTZ R20, R31, R15, R20 ;  /* 0x0000000f1f147223 */ /* 0x000fe20000010014 */
[-C--:B------:R-:W-:Y:S01]  /*ecf0*/  FMUL.FTZ R15, R26, R6.reuse ;  /* 0x000000061a0f7220 */ /* 0x080fe20000410000 */
[C---:B------:R-:W-:Y:S01]  /*ed00*/  FMUL.FTZ R25, R24.reuse, R6 ;  /* 0x0000000618197220 */ /* 0x040fe20000410000 */
[-C--:B------:R-:W-:Y:S01]  /*ed10*/  FMUL.FTZ R12, R29, R7.reuse ;  /* 0x000000071d0c7220 */ /* 0x080fe20000410000 */
[C---:B------:R-:W-:Y:S01]  /*ed20*/  FMUL.FTZ R14, R27.reuse, R7 ;  /* 0x000000071b0e7220 */ /* 0x040fe20000410000 */
[-C--:B------:R-:W-:Y:S01]  /*ed30*/  FFMA.FTZ R6, R24, R10.reuse, -R15 ;  /* 0x0000000a18067223 */ /* 0x080fe2000001080f */
[----:B------:R-:W-:Y:S01]  /*ed40*/  FFMA.FTZ R25, R26, R10, R25 ;  /* 0x0000000a1a197223 */ /* 0x000fe20000010019 */
[-C--:B------:R-:W-:Y:S01]  /*ed50*/  FFMA.FTZ R7, R27, R13.reuse, -R12 ;  /* 0x0000000d1b077223 */ /* 0x080fe2000001080c */
[----:B------:R-:W-:Y:S01]  /*ed60*/  FFMA.FTZ R14, R29, R13, R14 ;  /* 0x0000000d1d0e7223 */ /* 0x000fe2000001000e */
[----:B------:R-:W-:-:S02]  /*ed70*/  F2FP.BF16.F32.PACK_AB R4, R11, R4 ;  /* 0x000000040b04723e */ /* 0x000fc400000010ff */
[----:B------:R-:W-:Y:S02]  /*ed80*/  F2FP.BF16.F32.PACK_AB R5, R20, R5 ;  /* 0x000000051405723e */ /* 0x000fe400000010ff */
[----:B------:R-:W-:Y:S02]  /*ed90*/  F2FP.BF16.F32.PACK_AB R6, R25, R6 ;  /* 0x000000061906723e */ /* 0x000fe400000010ff */
[----:B------:R-:W-:-:S05]  /*eda0*/  F2FP.BF16.F32.PACK_AB R7, R14, R7 ;  /* 0x000000070e07723e */ /* 0x000fca00000010ff */
[----:B------:R0:W-:Y:S02]  /*edb0*/  STS.128 [R21+0x3000], R4 ;  /* 0x0030000415007388 */ /* 0x0001e40000000c00 */
.L_x_584:
[----:B------:R-:W-:Y:S05]  /*edc0*/  BSYNC B1 ;  /* 0x0000000000017941 */ /* 0x000fea0003800000 */
.L_x_583:
[----:B------:R-:W-:Y:S05]  /*edd0*/  @P1 BRA `(.L_x_582) ;  /* 0x00000020004c1947 */ /* 0x000fea0003800000 */
[----:B0-----:R-:W0:Y:S01]  /*ede0*/  LDS.128 R4, [R21+0x7000] ;  /* 0x0070000015047984 */ /* 0x001e220000000c00 */
[----:B------:R-:W-:Y:S01]  /*edf0*/  IMAD.U32 R14, R0, 0x10000, RZ ;  /* 0x00010000000e7824 */ /* 0x000fe200078e00ff */
[C---:B------:R-:W-:Y:S01]  /*ee00*/  LOP3.LUT R27, R8.reuse, 0xffff0000, RZ, 0xc0, !PT ;  /* 0xffff0000081b7812 */ /* 0x040fe200078ec0ff */
[----:B------:R-:W-:Y:S01]  /*ee10*/  IMAD.U32 R20, R8, 0x10000, RZ ;  /* 0x0001000008147824 */ /* 0x000fe200078e00ff */
[----:B------:R-:W-:Y:S02]  /*ee20*/  LOP3.LUT R25, R0, 0xffff0000, RZ, 0xc0, !PT ;  /* 0xffff000000197812 */ /* 0x000fe400078ec0ff */
        /* <DEDUP_REMOVED lines=16> */
[----:B------:R-:W-:Y:S01]  /*ef30*/  LOP3.LUT R14, R3, 0xffff0000, RZ, 0xc0, !PT ;  /* 0xffff0000030e7812 */ /* 0x000fe200078ec0ff */
[----:B------:R-:W-:Y:S02]  /*ef40*/  IMAD.U32 R20, R9, 0x10000, RZ ;  /* 0x0001000009147824 */ /* 0x000fe400078e00ff */
[----:B------:R-:W-:Y:S01]  /*ef50*/  FFMA.FTZ R10, R27, R11, R10 ;  /* 0x0000000b1b0a7223 */ /* 0x000fe2000001000a */
[----:B------:R-:W-:Y:S02]  /*ef60*/  IMAD.U32 R12, R3, 0x10000, RZ ;  /* 0x00010000030c7824 */ /* 0x000fe400078e00ff */
[-C--:B------:R-:W-:Y:S01]  /*ef70*/  FMUL.FTZ R11, R24, R7.reuse ;  /* 0x00000007180b7220 */ /* 0x080fe20000410000 */
[-C--:B------:R-:W-:Y:S01]  /*ef80*/  FMUL.FTZ R3, R20, R6.reuse ;  /* 0x0000000614037220 */ /* 0x080fe20000410000 */
[----:B------:R-:W-:Y:S01]  /*ef90*/  FMUL.FTZ R13, R14, R7 ;  /* 0x000000070e0d7220 */ /* 0x000fe20000410000 */
[----:B------:R-:W-:Y:S01]  /*efa0*/  FMUL.FTZ R9, R12, R6 ;  /* 0x000000060c097220 */ /* 0x000fe20000410000 */
[----:B------:R-:W-:Y:S01]  /*efb0*/  FFMA.FTZ R7, R14, R8, -R11 ;  /* 0x000000080e077223 */ /* 0x000fe2000001080b */
[----:B------:R-:W-:Y:S01]  /*efc0*/  FFMA.FTZ R3, R12, R0, -R3 ;  /* 0x000000000c037223 */ /* 0x000fe20000010803 */
[----:B------:R-:W-:Y:S01]  /*efd0*/  FFMA.FTZ R8, R24, R8, R13 ;  /* 0x0000000818087223 */ /* 0x000fe2000001000d */
[----:B------:R-:W-:Y:S01]  /*efe0*/  FFMA.FTZ R6, R20, R0, R9 ;  /* 0x0000000014067223 */ /* 0x000fe20000010009 */
[----:B------:R-:W-:-:S02]  /*eff0*/  F2FP.BF16.F32.PACK_AB R4, R15, R4 ;  /* 0x000000040f04723e */ /* 0x000fc400000010ff */
[----:B------:R-:W-:Y:S02]  /*f000*/  F2FP.BF16.F32.PACK_AB R5, R10, R5 ;  /* 0x000000050a05723e */ /* 0x000fe400000010ff */
[----:B------:R-:W-:Y:S02]  /*f010*/  F2FP.BF16.F32.PACK_AB R6, R6, R3 ;  /* 0x000000030606723e */ /* 0x000fe400000010ff */
[----:B------:R-:W-:-:S05]  /*f020*/  F2FP.BF16.F32.PACK_AB R7, R8, R7 ;  /* 0x000000070807723e */ /* 0x000fca00000010ff */
[----:B------:R1:W-:Y:S01]  /*f030*/  STS.128 [R21+0x7000], R4 ;  /* 0x0070000415007388 */ /* 0x0003e20000000c00 */
[----:B------:R-:W-:Y:S05]  /*f040*/  BRA `(.L_x_582) ;  /* 0x0000001c00b07947 */ /* 0x000fea0003800000 */
.L_x_564:
[----:B------:R-:W-:-:S03]  /*f050*/  UMOV UR4, 0xffffffff ;  /* 0xffffffff00047882 */ /* 0x000fc60000000000 */
[----:B------:R-:W-:Y:S05]  /*f060*/  BRA.DIV UR4, `(.L_x_585) ;  /* 0x0000019604ec7947 */ /* 0x000fea000b800000 */
[----:B------:R0:W2:Y:S04]  /*f070*/  SHFL.IDX PT, R0, R25, RZ, 0x181f ;  /* 0x00181fff19007589 */ /* 0x0000a800000e0000 */
[----:B------:R0:W3:Y:S04]  /*f080*/  SHFL.IDX PT, R3, R24, RZ, 0x181f ;  /* 0x00181fff18037589 */ /* 0x0000e800000e0000 */
[----:B------:R0:W4:Y:S04]  /*f090*/  SHFL.IDX PT, R20, R27, RZ, 0x181f ;  /* 0x00181fff1b147589 */ /* 0x00012800000e0000 */
[----:B-1----:R0:W1:Y:S02]  /*f0a0*/  SHFL.IDX PT, R14, R26, RZ, 0x181f ;  /* 0x00181fff1a0e7589 */ /* 0x00206400000e0000 */
.L_x_822:
[----:B------:R-:W5:Y:S01]  /*f0b0*/  LDL R6, [R1+0x78] ;  /* 0x0000780001067983 */ /* 0x000f620000100800 */
[----:B------:R-:W-:Y:S01]  /*f0c0*/  ULDC UR4, c[0x0][0x448] ;  /* 0x0001120000047ab9 */ /* 0x000fe20000000800 */
[----:B------:R-:W0:Y:S01]  /*f0d0*/  LDC R13, c[0x0][0x3f4] ;  /* 0x0000fd00ff0d7b82 */ /* 0x000e220000000800 */
[----:B------:R-:W-:Y:S01]  /*f0e0*/  IMAD R12, R161, UR4, RZ ;  /* 0x00000004a10c7c24 */ /* 0x000fe2000f8e02ff */
[----:B------:R-:W-:Y:S01]  /*f0f0*/  BSSY B1, `(.L_x_586) ;  /* 0x0000018000017945 */ /* 0x000fe20003800000 */
[----:B------:R-:W-:Y:S02]  /*f100*/  CS2R R8, SRZ ;  /* 0x0000000000087805 */ /* 0x000fe4000001ff00 */
[----:B------:R-:W-:Y:S02]  /*f110*/  CS2R R10, SRZ ;  /* 0x00000000000a7805 */ /* 0x000fe4000001ff00 */
[----:B------:R-:W-:Y:S02]  /*f120*/  ISETP.GE.AND P0, PT, R5, R12, PT ;  /* 0x0000000c0500720c */ /* 0x000fe40003f06270 */
[----:B-----5:R-:W-:-:S04]  /*f130*/  LEA.HI R4, R6, R6, RZ, 0x1 ;  /* 0x0000000606047211 */ /* 0x020fc800078f08ff */
[----:B------:R-:W-:-:S05]  /*f140*/  LOP3.LUT R4, R4, 0xfffffffe, RZ, 0xc0, !PT ;  /* 0xfffffffe04047812 */ /* 0x000fca00078ec0ff */
[----:B0-----:R-:W-:Y:S01]  /*f150*/  IMAD.IADD R27, R6, 0x1, -R4 ;  /* 0x00000001061b7824 */ /* 0x001fe200078e0a04 */
[----:B------:R-:W-:Y:S02]  /*f160*/  CS2R R6, SRZ ;  /* 0x0000000000067805 */ /* 0x000fe4000001ff00 */
[----:B------:R-:W-:Y:S02]  /*f170*/  CS2R R4, SRZ ;  /* 0x0000000000047805 */ /* 0x000fe4000001ff00 */
[----:B------:R-:W-:Y:S01]  /*f180*/  SHF.L.U32 R27, R27, 0x1f, RZ ;  /* 0x0000001f1b1b7819 */ /* 0x000fe200000006ff */
[----:B------:R-:W-:Y:S06]  /*f190*/  @P0 BRA `(.L_x_587) ;  /* 0x0000000000340947 */ /* 0x000fec0003800000 */
[----:B------:R-:W-:Y:S01]  /*f1a0*/  ULDC UR4, c[0x0][0x3f4] ;  /* 0x0000fd0000047ab9 */ /* 0x000fe20000000800 */
[C---:B------:R-:W-:Y:S01]  /*f1b0*/  IMAD.SHL.U32 R15, R16.reuse, 0x2, RZ ;  /* 0x00000002100f7824 */ /* 0x040fe200078e00ff */
[C---:B------:R-:W-:Y:S02]  /*f1c0*/  ISETP.GE.AND P2, PT, R16.reuse, UR4, PT ;  /* 0x0000000410007c0c */ /* 0x040fe4000bf46270 */
[----:B------:R-:W-:Y:S02]  /*f1d0*/  SHF.L.U64.HI R9, R16, 0x1, R17 ;  /* 0x0000000110097819 */ /* 0x000fe40000010211 */
[-C--:B---3--:R-:W-:Y:S02]  /*f1e0*/  IADD3 R24, P0, R3, R15.reuse, RZ ;  /* 0x0000000f03187210 */ /* 0x088fe40007f1e0ff */
[----:B-1----:R-:W-:-:S03]  /*f1f0*/  IADD3 R14, P1, R14, R15, RZ ;  /* 0x0000000f0e0e7210 */ /* 0x002fc60007f3e0ff */
[--C-:B--2---:R-:W-:Y:S02]  /*f200*/  IMAD.X R25, R0, 0x1, R9.reuse, P0 ;  /* 0x0000000100197824 */ /* 0x104fe400000e0609 */
[----:B----4-:R-:W-:Y:S01]  /*f210*/  IMAD.X R15, R20, 0x1, R9, P1 ;  /* 0x00000001140f7824 */ /* 0x010fe200008e0609 */
[----:B------:R-:W-:Y:S01]  /*f220*/  CS2R R8, SRZ ;  /* 0x0000000000087805 */ /* 0x000fe2000001ff00 */
[----:B------:R-:W-:Y:S06]  /*f230*/  @P2 BRA `(.L_x_587) ;  /* 0x00000000000c2947 */ /* 0x000fec0003800000 */
[----:B------:R-:W-:Y:S02]  /*f240*/  ULDC.64 UR4, c[0x0][0x208] ;  /* 0x0000820000047ab9 */ /* 0x000fe40000000a00 */
[----:B------:R0:W5:Y:S04]  /*f250*/  LD.E.128 R4, desc[UR4][R24.64] ;  /* 0x0000000418047980 */ /* 0x000168000c101d00 */
[----:B------:R0:W5:Y:S02]  /*f260*/  LD.E.128 R8, desc[UR4][R14.64] ;  /* 0x000000040e087980 */ /* 0x000164000c101d00 */
.L_x_587:
[----:B------:R-:W-:Y:S05]  /*f270*/  BSYNC B1 ;  /* 0x0000000000017941 */ /* 0x000fea0003800000 */
.L_x_586:
[----:B------:R-:W4:Y:S01]  /*f280*/  SYNCS.PHASECHK.TRANS64.TRYWAIT P4, [R2+URZ+0x34800], R27 ;  /* 0x0348001b020075a7 */ /* 0x000f22000808017f */
[----:B--2---:R-:W-:Y:S01]  /*f290*/  IMAD R0, R149, -0x80, R12 ;  /* 0xffffff8095007824 */ /* 0x004fe200078e020c */
[--C-:B-----5:R-:W-:Y:S01]  /*f2a0*/  SHF.R.U64 R31, R6, 0x10, R7.reuse ;  /* 0x00000010061f7819 */ /* 0x120fe20000001207 */
[----:B---3--:R-:W-:Y:S01]  /*f2b0*/  IMAD.MOV.U32 R3, RZ, RZ, R4 ;  /* 0x000000ffff037224 */ /* 0x008fe200078e0004 */
[--C-:B------:R-:W-:Y:S01]  /*f2c0*/  SHF.R.U32.HI R29, RZ, 0x10, R7.reuse ;  /* 0x00000010ff1d7819 */ /* 0x100fe20000011607 */
[----:B01----:R-:W-:Y:S01]  /*f2d0*/  IMAD.MOV.U32 R14, RZ, RZ, R7 ;  /* 0x000000ffff0e7224 */ /* 0x003fe200078e0007 */
[----:B------:R-:W-:Y:S01]  /*f2e0*/  SHF.R.U64 R26, R4, 0x10, R5 ;  /* 0x00000010041a7819 */ /* 0x000fe20000001205 */
[----:B------:R-:W-:Y:S01]  /*f2f0*/  IMAD.MOV.U32 R15, RZ, RZ, R8 ;  /* 0x000000ffff0f7224 */ /* 0x000fe200078e0008 */
[----:B------:R-:W-:Y:S01]  /*f300*/  SHF.R.U64 R8, R8, 0x10, R9 ;  /* 0x0000001008087819 */ /* 0x000fe20000001209 */
[----:B------:R-:W-:Y:S01]  /*f310*/  IMAD.MOV.U32 R24, RZ, RZ, R5 ;  /* 0x000000ffff187224 */ /* 0x000fe200078e0005 */
[--C-:B------:R-:W-:Y:S01]  /*f320*/  SHF.R.U32.HI R7, RZ, 0x10, R9.reuse ;  /* 0x00000010ff077819 */ /* 0x100fe20000011609 */
[----:B----4-:R-:W-:Y:S01]  /*f330*/  IMAD.MOV.U32 R20, RZ, RZ, R9 ;  /* 0x000000ffff147224 */ /* 0x010fe200078e0009 */
[----:B------:R-:W-:Y:S01]  /*f340*/  SHF.R.U32.HI R33, RZ, 0x10, R5 ;  /* 0x00000010ff217819 */ /* 0x000fe20000011605 */
[----:B------:R-:W-:Y:S01]  /*f350*/  VIADD R34, R22, 0x20 ;  /* 0x0000002016227836 */ /* 0x000fe20000000000 */
[----:B------:R-:W-:Y:S01]  /*f360*/  ISETP.GE.AND P0, PT, R16, R13, PT ;  /* 0x0000000d1000720c */ /* 0x000fe20003f06270 */
[----:B------:R-:W-:Y:S01]  /*f370*/  VIADD R32, R22, 0x40 ;  /* 0x0000004016207836 */ /* 0x000fe20000000000 */
[----:B------:R-:W-:Y:S01]  /*f380*/  VIMNMX R9, R0, 0x80, PT ;  /* 0x0000008000097848 */ /* 0x000fe20003fe0100 */
[----:B------:R-:W-:Y:S01]  /*f390*/  IMAD.MOV.U32 R12, RZ, RZ, R6 ;  /* 0x000000ffff0c7224 */ /* 0x000fe200078e0006 */
[--C-:B------:R-:W-:Y:S01]  /*f3a0*/  SHF.R.U64 R5, R10, 0x10, R11.reuse ;  /* 0x000000100a057819 */ /* 0x100fe2000000120b */
[----:B------:R-:W-:Y:S01]  /*f3b0*/  IMAD.MOV.U32 R4, RZ, RZ, R10 ;  /* 0x000000ffff047224 */ /* 0x000fe200078e000a */
[--C-:B------:R-:W-:Y:S01]  /*f3c0*/  SHF.R.U32.HI R6, RZ, 0x10, R11.reuse ;  /* 0x00000010ff067819 */ /* 0x100fe2000001160b */
[----:B------:R-:W-:Y:S01]  /*f3d0*/  IMAD.MOV.U32 R25, RZ, RZ, R11 ;  /* 0x000000ffff197224 */ /* 0x000fe200078e000b */
[----:B------:R-:W-:Y:S01]  /*f3e0*/  BSSY B1, `(.L_x_588) ;  /* 0x000000f000017945 */ /* 0x000fe20003800000 */
[----:B------:R-:W-:Y:S01]  /*f3f0*/  VIADD R30, R22, 0x60 ;  /* 0x00000060161e7836 */ /* 0x000fe20000000000 */
[----:B------:R-:W-:-:S02]  /*f400*/  PRMT R0, R3, 0x5410, R26 ;  /* 0x0000541003007816 */ /* 0x000fc4000000001a */
[-C--:B------:R-:W-:Y:S02]  /*f410*/  ISETP.GE.OR P3, PT, R22, R9.reuse, P0 ;  /* 0x000000091600720c */ /* 0x080fe40000766670 */
[-C--:B------:R-:W-:Y:S02]  /*f420*/  ISETP.GE.OR P2, PT, R34, R9.reuse, P0 ;  /* 0x000000092200720c */ /* 0x080fe40000746670 */
[-C--:B------:R-:W-:Y:S02]  /*f430*/  ISETP.GE.OR P1, PT, R32, R9.reuse, P0 ;  /* 0x000000092000720c */ /* 0x080fe40000726670 */
[----:B------:R-:W-:Y:S02]  /*f440*/  PRMT R3, R24, 0x5410, R33 ;  /* 0x0000541018037816 */ /* 0x000fe40000000021 */
[----:B------:R-:W-:Y:S02]  /*f450*/  ISETP.GE.OR P0, PT, R30, R9, P0 ;  /* 0x000000091e00720c */ /* 0x000fe40000706670 */
[----:B------:R-:W-:-:S02]  /*f460*/  PRMT R12, R12, 0x5410, R31 ;  /* 0x000054100c0c7816 */ /* 0x000fc4000000001f */
[----:B------:R-:W-:Y:S02]  /*f470*/  PRMT R14, R14, 0x5410, R29 ;  /* 0x000054100e0e7816 */ /* 0x000fe4000000001d */
[----:B------:R-:W-:Y:S02]  /*f480*/  PRMT R15, R15, 0x5410, R8 ;  /* 0x000054100f0f7816 */ /* 0x000fe40000000008 */
[----:B------:R-:W-:Y:S02]  /*f490*/  PRMT R20, R20, 0x5410, R7 ;  /* 0x0000541014147816 */ /* 0x000fe40000000007 */
[----:B------:R-:W-:Y:S02]  /*f4a0*/  PRMT R24, R4, 0x5410, R5 ;  /* 0x0000541004187816 */ /* 0x000fe40000000005 */
[----:B------:R-:W-:Y:S01]  /*f4b0*/  PRMT R25, R25, 0x5410, R6 ;  /* 0x0000541019197816 */ /* 0x000fe20000000006 */
[----:B------:R-:W-:Y:S06]  /*f4c0*/  @!P4 BRA `(.L_x_589) ;  /* 0x000001940044c947 */ /* 0x000fec0003800000 */
.L_x_823:
[----:B------:R-:W-:Y:S05]  /*f4d0*/  BSYNC B1 ;  /* 0x0000000000017941 */ /* 0x000fea0003800000 */
.L_x_588:
[----:B------:R-:W-:Y:S04]  /*f4e0*/  BSSY B1, `(.L_x_590) ;  /* 0x0000069000017945 */ /* 0x000fe80003800000 */
[----:B------:R-:W-:Y:S05]  /*f4f0*/  @P3 BRA `(.L_x_591) ;  /* 0x00000004009c3947 */ /* 0x000fea0003800000 */
[----:B------:R-:W1:Y:S01]  /*f500*/  S2R R5, SR_TID.X ;  /* 0x0000000000057919 */ /* 0x000e620000002100 */
[----:B------:R-:W-:Y:S01]  /*f510*/  IMAD.SHL.U32 R6, R22, 0x40, RZ ;  /* 0x0000004016067824 */ /* 0x000fe200078e00ff */
[C---:B------:R-:W-:Y:S01]  /*f520*/  LOP3.LUT R39, R15.reuse, 0xffff0000, RZ, 0xc0, !PT ;  /* 0xffff00000f277812 */ /* 0x040fe200078ec0ff */
[----:B------:R-:W-:Y:S01]  /*f530*/  IMAD.U32 R38, R15, 0x10000, RZ ;  /* 0x000100000f267824 */ /* 0x000fe200078e00ff */
[----:B------:R-:W2:Y:S01]  /*f540*/  S2R R8, SR_TID.X ;  /* 0x0000000000087919 */ /* 0x000ea20000002100 */
[C---:B------:R-:W-:Y:S01]  /*f550*/  IMAD.U32 R36, R0.reuse, 0x10000, RZ ;  /* 0x0001000000247824 */ /* 0x040fe200078e00ff */
[----:B------:R-:W-:Y:S01]  /*f560*/  LOP3.LUT R37, R0, 0xffff0000, RZ, 0xc0, !PT ;  /* 0xffff000000257812 */ /* 0x000fe200078ec0ff */
[----:B-1----:R-:W-:Y:S02]  /*f570*/  VIADD R5, R5, 0xffffff80 ;  /* 0xffffff8005057836 */ /* 0x002fe40000000000 */
[----:B--2---:R-:W-:-:S03]  /*f580*/  VIADD R8, R8, 0xffffff80 ;  /* 0xffffff8008087836 */ /* 0x004fc60000000000 */
[----:B------:R-:W-:-:S04]  /*f590*/  SHF.R.S32.HI R4, RZ, 0x1f, R5 ;  /* 0x0000001fff047819 */ /* 0x000fc80000011405 */
[----:B------:R-:W-:-:S04]  /*f5a0*/  LEA.HI R4, R4, R5, RZ, 0x3 ;  /* 0x0000000504047211 */ /* 0x000fc800078f18ff */
[----:B------:R-:W-:-:S05]  /*f5b0*/  LOP3.LUT R4, R4, 0xfffffff8, RZ, 0xc0, !PT ;  /* 0xfffffff804047812 */ /* 0x000fca00078ec0ff */
[----:B------:R-:W-:-:S05]  /*f5c0*/  IMAD.IADD R4, R5, 0x1, -R4 ;  /* 0x0000000105047824 */ /* 0x000fca00078e0a04 */
[----:B------:R-:W-:-:S04]  /*f5d0*/  LEA.HI R4, R13, R4, RZ, 0x1d ;  /* 0x000000040d047211 */ /* 0x000fc800078fe8ff */
[----:B------:R-:W-:Y:S01]  /*f5e0*/  SHF.R.S32.HI R7, RZ, 0x1f, R4 ;  /* 0x0000001fff077819 */ /* 0x000fe20000011404 */
[----:B------:R-:W-:-:S03]  /*f5f0*/  IMAD.SHL.U32 R5, R4, 0x8, RZ ;  /* 0x0000000804057824 */ /* 0x000fc600078e00ff */
[----:B------:R-:W-:Y:S02]  /*f600*/  LEA.HI R7, R7, R4, RZ, 0x3 ;  /* 0x0000000407077211 */ /* 0x000fe400078f18ff */
[----:B------:R-:W-:-:S03]  /*f610*/  LOP3.LUT R5, R5, 0x38, RZ, 0xc0, !PT ;  /* 0x0000003805057812 */ /* 0x000fc600078ec0ff */
[----:B------:R-:W-:Y:S01]  /*f620*/  IMAD.SHL.U32 R7, R7, 0x400, RZ ;  /* 0x0000040007077824 */ /* 0x000fe200078e00ff */
[----:B------:R-:W-:Y:S02]  /*f630*/  LOP3.LUT R5, R5, 0x1c0, R6, 0xf8, !PT ;  /* 0x000001c005057812 */ /* 0x000fe400078ef806 */
[----:B------:R-:W-:Y:S02]  /*f640*/  SHF.R.S32.HI R6, RZ, 0x1f, R8 ;  /* 0x0000001fff067819 */ /* 0x000fe40000011408 */
[----:B------:R-:W-:Y:S02]  /*f650*/  LOP3.LUT R7, R7, 0x7fffe000, RZ, 0xc0, !PT ;  /* 0x7fffe00007077812 */ /* 0x000fe400078ec0ff */
[----:B------:R-:W-:Y:S01]  /*f660*/  LEA.HI R6, R6, R8, RZ, 0x6 ;  /* 0x0000000806067211 */ /* 0x000fe200078f30ff */
[----:B------:R-:W-:-:S04]  /*f670*/  IMAD.SHL.U32 R8, R22, 0x40, RZ ;  /* 0x0000004016087824 */ /* 0x000fc800078e00ff */
[----:B------:R-:W-:Y:S01]  /*f680*/  IMAD.SHL.U32 R6, R6, 0x8, RZ ;  /* 0x0000000806067824 */ /* 0x000fe200078e00ff */
[----:B------:R-:W-:-:S04]  /*f690*/  LOP3.LUT R8, R8, 0x1c0, RZ, 0xc0, !PT ;  /* 0x000001c008087812 */ /* 0x000fc800078ec0ff */
[----:B------:R-:W-:Y:S02]  /*f6a0*/  SHF.R.U32.HI R8, RZ, 0x3, R8 ;  /* 0x00000003ff087819 */ /* 0x000fe40000011608 */
[----:B------:R-:W-:Y:S02]  /*f6b0*/  LOP3.LUT R6, R6, 0xfffffe00, RZ, 0xc0, !PT ;  /* 0xfffffe0006067812 */ /* 0x000fe400078ec0ff */
[----:B------:R-:W-:-:S04]  /*f6c0*/  LOP3.LUT R4, R5, R8, RZ, 0x3c, !PT ;  /* 0x0000000805047212 */ /* 0x000fc800078e3cff */
[----:B------:R-:W-:Y:S02]  /*f6d0*/  IADD3 R9, R4, R7, R6 ;  /* 0x0000000704097210 */ /* 0x000fe40007ffe006 */
[----:B------:R-:W0:Y:S03]  /*f6e0*/  LDS.128 R4, [R21] ;  /* 0x0000000015047984 */ /* 0x000e260000000c00 */
[----:B------:R-:W-:-:S05]  /*f6f0*/  IMAD R26, R9, 0x2, R2 ;  /* 0x00000002091a7824 */ /* 0x000fca00078e0202 */
[----:B------:R-:W1:Y:S01]  /*f700*/  LDS.128 R8, [R26+0x16400] ;  /* 0x016400001a087984 */ /* 0x000e620000000c00 */
[C---:B0-----:R-:W-:Y:S01]  /*f710*/  IMAD.U32 R27, R4.reuse, 0x10000, RZ ;  /* 0x00010000041b7824 */ /* 0x041fe200078e00ff */
[----:B------:R-:W-:Y:S01]  /*f720*/  LOP3.LUT R4, R4, 0xffff0000, RZ, 0xc0, !PT ;  /* 0xffff000004047812 */ /* 0x000fe200078ec0ff */
[C---:B------:R-:W-:Y:S01]  /*f730*/  IMAD.U32 R29, R5.reuse, 0x10000, RZ ;  /* 0x00010000051d7824 */ /* 0x040fe200078e00ff */
[----:B------:R-:W-:Y:S01]  /*f740*/  LOP3.LUT R5, R5, 0xffff0000, RZ, 0xc0, !PT ;  /* 0xffff000005057812 */ /* 0x000fe200078ec0ff */
[C---:B------:R-:W-:Y:S01]  /*f750*/  IMAD.U32 R30, R6.reuse, 0x10000, RZ ;  /* 0x00010000061e7824 */ /* 0x040fe200078e00ff */
[----:B------:R-:W-:Y:S01]  /*f760*/  LOP3.LUT R6, R6, 0xffff0000, RZ, 0xc0, !PT ;  /* 0xffff000006067812 */ /* 0x000fe200078ec0ff */
[C---:B------:R-:W-:Y:S01]  /*f770*/  IMAD.U32 R31, R7.reuse, 0x10000, RZ ;  /* 0x00010000071f7824 */ /* 0x040fe200078e00ff */
[----:B------:R-:W-:Y:S01]  /*f780*/  LOP3.LUT R7, R7, 0xffff0000, RZ, 0xc0, !PT ;  /* 0xffff000007077812 */ /* 0x000fe200078ec0ff */
[C---:B-1----:R-:W-:Y:S01]  /*f790*/  IMAD.U32 R32, R8.reuse, 0x10000, RZ ;  /* 0x0001000008207824 */ /* 0x042fe200078e00ff */
[----:B------:R-:W-:Y:S01]  /*f7a0*/  LOP3.LUT R8, R8, 0xffff0000, RZ, 0xc0, !PT ;  /* 0xffff000008087812 */ /* 0x000fe200078ec0ff */
[C---:B------:R-:W-:Y:S01]  /*f7b0*/  IMAD.U32 R33, R9.reuse, 0x10000, RZ ;  /* 0x0001000009217824 */ /* 0x040fe200078e00ff */
[----:B------:R-:W-:Y:S01]  /*f7c0*/  LOP3.LUT R9, R9, 0xffff0000, RZ, 0xc0, !PT ;  /* 0xffff000009097812 */ /* 0x000fe200078ec0ff */
[C---:B------:R-:W-:Y:S01]  /*f7d0*/  FMUL.FTZ R40, R32.reuse, R38 ;  /* 0x0000002620287220 */ /* 0x040fe20000410000 */
[----:B------:R-:W-:Y:S01]  /*f7e0*/  FMUL.FTZ R32, R32, R36 ;  /* 0x0000002420207220 */ /* 0x000fe20000410000 */
[----:B------:R-:W-:Y:S01]  /*f7f0*/  FMUL.FTZ R41, R8, R39 ;  /* 0x0000002708297220 */ /* 0x000fe20000410000 */
[----:B------:R-:W-:-:S02]  /*f800*/  IMAD.U32 R34, R10, 0x10000, RZ ;  /* 0x000100000a227824 */ /* 0x000fc400078e00ff */
[C---:B------:R-:W-:Y:S01]  /*f810*/  FFMA.FTZ R40, R27.reuse, R36, -R40 ;  /* 0x000000241b287223 */ /* 0x040fe20000010828 */
[----:B------:R-:W-:Y:S02]  /*f820*/  IMAD.U32 R36, R20, 0x10000, RZ ;  /* 0x0001000014247824 */ /* 0x000fe400078e00ff */
[----:B------:R-:W-:Y:S01]  /*f830*/  FFMA.FTZ R38, R27, R38, R32 ;  /* 0x000000261b267223 */ /* 0x000fe20000010020 */
[----:B------:R-:W-:Y:S02]  /*f840*/  IMAD.U32 R32, R3, 0x10000, RZ ;  /* 0x0001000003207824 */ /* 0x000fe400078e00ff */
[-C--:B------:R-:W-:Y:S01]  /*f850*/  FMUL.FTZ R27, R8, R37.reuse ;  /* 0x00000025081b7220 */ /* 0x080fe20000410000 */
[C---:B------:R-:W-:Y:S01]  /*f860*/  FMUL.FTZ R8, R33.reuse, R36 ;  /* 0x0000002421087220 */ /* 0x040fe20000410000 */
[----:B------:R-:W-:Y:S01]  /*f870*/  FFMA.FTZ R41, R4, R37, -R41 ;  /* 0x0000002504297223 */ /* 0x000fe20000010829 */
[----:B------:R-:W-:Y:S01]  /*f880*/  FMUL.FTZ R33, R33, R32 ;  /* 0x0000002021217220 */ /* 0x000fe20000410000 */
[----:B------:R-:W-:-:S02]  /*f890*/  IMAD.U32 R37, R24, 0x10000, RZ ;  /* 0x0001000018257824 */ /* 0x000fc400078e00ff */
[----:B------:R-:W-:Y:S01]  /*f8a0*/  FFMA.FTZ R39, R4, R39, R27 ;  /* 0x0000002704277223 */ /* 0x000fe2000001001b */
[----:B------:R-:W-:Y:S01]  /*f8b0*/  LOP3.LUT R10, R10, 0xffff0000, RZ, 0xc0, !PT ;  /* 0xffff00000a0a7812 */ /* 0x000fe200078ec0ff */
[C---:B------:R-:W-:Y:S01]  /*f8c0*/  FFMA.FTZ R36, R29.reuse, R36, R33 ;  /* 0x000000241d247223 */ /* 0x040fe20000010021 */
[----:B------:R-:W-:Y:S01]  /*f8d0*/  FFMA.FTZ R42, R29, R32, -R8 ;  /* 0x000000201d2a7223 */ /* 0x000fe20000010808 */
[----:B------:R-:W-:Y:S02]  /*f8e0*/  IMAD.U32 R27, R12, 0x10000, RZ ;  /* 0x000100000c1b7824 */ /* 0x000fe400078e00ff */
[----:B------:R-:W-:Y:S01]  /*f8f0*/  FMUL.FTZ R43, R34, R37 ;  /* 0x00000025222b7220 */ /* 0x000fe20000410000 */
[----:B------:R-:W-:Y:S01]  /*f900*/  LOP3.LUT R33, R24, 0xffff0000, RZ, 0xc0, !PT ;  /* 0xffff000018217812 */ /* 0x000fe200078ec0ff */
[----:B------:R-:W-:Y:S01]  /*f910*/  IMAD.U32 R35, R11, 0x10000, RZ ;  /* 0x000100000b237824 */ /* 0x000fe200078e00ff */
[----:B------:R-:W-:Y:S01]  /*f920*/  LOP3.LUT R29, R12, 0xffff0000, RZ, 0xc0, !PT ;  /* 0xffff00000c1d7812 */ /* 0x000fe200078ec0ff */
[----:B------:R-:W-:-:S02]  /*f930*/  IMAD.U32 R32, R25, 0x10000, RZ ;  /* 0x0001000019207824 */ /* 0x000fc400078e00ff */
[-C--:B------:R-:W-:Y:S01]  /*f940*/  FMUL.FTZ R45, R34, R27.reuse ;  /* 0x0000001b222d7220 */ /* 0x080fe20000410000 */
[----:B------:R-:W-:Y:S01]  /*f950*/  FFMA.FTZ R43, R30, R27, -R43 ;  /* 0x0000001b1e2b7223 */ /* 0x000fe2000001082b */
[----:B------:R-:W-:Y:S01]  /*f960*/  FMUL.FTZ R27, R10, R33 ;  /* 0x000000210a1b7220 */ /* 0x000fe20000410000 */
[----:B------:R-:W-:Y:S02]  /*f970*/  IMAD.U32 R4, R14, 0x10000, RZ ;  /* 0x000100000e047824 */ /* 0x000fe400078e00ff */
[-C--:B------:R-:W-:Y:S01]  /*f980*/  FMUL.FTZ R10, R10, R29.reuse ;  /* 0x0000001d0a0a7220 */ /* 0x080fe20000410000 */
[----:B------:R-:W-:Y:S01]  /*f990*/  FMUL.FTZ R8, R35, R32 ;  /* 0x0000002023087220 */ /* 0x000fe20000410000 */
[----:B------:R-:W-:Y:S01]  /*f9a0*/  FFMA.FTZ R34, R6, R29, -R27 ;  /* 0x0000001d06227223 */ /* 0x000fe2000001081b */
[----:B------:R-:W-:Y:S01]  /*f9b0*/  FFMA.FTZ R45, R30, R37, R45 ;  /* 0x000000251e2d7223 */ /* 0x000fe2000001002d */
[----:B------:R-:W-:Y:S01]  /*f9c0*/  FFMA.FTZ R44, R6, R33, R10 ;  /* 0x00000021062c7223 */ /* 0x000fe2000001000a */
[-C--:B------:R-:W-:Y:S01]  /*f9d0*/  FFMA.FTZ R29, R31, R4.reuse, -R8 ;  /* 0x000000041f1d7223 */ /* 0x080fe20000010808 */
[----:B------:R-:W-:Y:S01]  /*f9e0*/  LOP3.LUT R11, R11, 0xffff0000, RZ, 0xc0, !PT ;  /* 0xffff00000b0b7812 */ /* 0x000fe200078ec0ff */
[----:B------:R-:W-:Y:S01]  /*f9f0*/  FMUL.FTZ R30, R35, R4 ;  /* 0x00000004231e7220 */ /* 0x000fe20000410000 */
[----:B------:R-:W-:-:S02]  /*fa00*/  LOP3.LUT R8, R20, 0xffff0000, RZ, 0xc0, !PT ;  /* 0xffff000014087812 */ /* 0x000fc400078ec0ff */
[----:B------:R-:W-:Y:S01]  /*fa10*/  LOP3.LUT R10, R25, 0xffff0000, RZ, 0xc0, !PT ;  /* 0xffff0000190a7812 */ /* 0x000fe200078ec0ff */
[----:B------:R-:W-:Y:S01]  /*fa20*/  FFMA.FTZ R31, R31, R32, R30 ;  /* 0x000000201f1f7223 */ /* 0x000fe2000001001e */
[----:B------:R-:W-:Y:S01]  /*fa30*/  LOP3.LUT R4, R3, 0xffff0000, RZ, 0xc0, !PT ;  /* 0xffff000003047812 */ /* 0x000fe200078ec0ff */
[----:B------:R-:W-:Y:S01]  /*fa40*/  FMUL.FTZ R30, R9, R8 ;  /* 0x00000008091e7220 */ /* 0x000fe20000410000 */
[----:B------:R-:W-:Y:S01]  /*fa50*/  LOP3.LUT R6, R14, 0xffff0000, RZ, 0xc0, !PT ;  /* 0xffff00000e067812 */ /* 0x000fe200078ec0ff */
[----:B------:R-:W-:Y:S02]  /*fa60*/  FMUL.FTZ R32, R11, R10 ;  /* 0x0000000a0b207220 */ /* 0x000fe40000410000 */
[-C--:B------:R-:W-:Y:S01]  /*fa70*/  FMUL.FTZ R27, R9, R4.reuse ;  /* 0x00000004091b7220 */ /* 0x080fe20000410000 */
[----:B------:R-:W-:Y:S01]  /*fa80*/  FFMA.FTZ R9, R5, R4, -R30 ;  /* 0x0000000405097223 */ /* 0x000fe2000001081e */
[-C--:B------:R-:W-:Y:S01]  /*fa90*/  FMUL.FTZ R11, R11, R6.reuse ;  /* 0x000000060b0b7220 */ /* 0x080fe20000410000 */
[----:B------:R-:W-:Y:S01]  /*faa0*/  FFMA.FTZ R32, R7, R6, -R32 ;  /* 0x0000000607207223 */ /* 0x000fe20000010820 */
[----:B------:R-:W-:Y:S01]  /*fab0*/  FFMA.FTZ R27, R5, R8, R27 ;  /* 0x00000008051b7223 */ /* 0x000fe2000001001b */
[----:B------:R-:W-:Y:S01]  /*fac0*/  F2FP.BF16.F32.PACK_AB R6, R34, R43 ;  /* 0x0000002b2206723e */ /* 0x000fe200000010ff */
[----:B------:R-:W-:Y:S01]  /*fad0*/  FFMA.FTZ R30, R7, R10, R11 ;  /* 0x0000000a071e7223 */ /* 0x000fe2000001000b */
[----:B------:R-:W-:-:S02]  /*fae0*/  F2FP.BF16.F32.PACK_AB R4, R41, R40 ;  /* 0x000000282904723e */ /* 0x000fc400000010ff */
[----:B------:R-:W-:Y:S02]  /*faf0*/  F2FP.BF16.F32.PACK_AB R5, R9, R42 ;  /* 0x0000002a0905723e */ /* 0x000fe400000010ff */
[----:B------:R-:W-:Y:S02]  /*fb00*/  F2FP.BF16.F32.PACK_AB R7, R32, R29 ;  /* 0x0000001d2007723e */ /* 0x000fe400000010ff */
[----:B------:R-:W-:Y:S02]  /*fb10*/  F2FP.BF16.F32.PACK_AB R10, R44, R45 ;  /* 0x0000002d2c0a723e */ /* 0x000fe400000010ff */
[----:B------:R-:W-:Y:S01]  /*fb20*/  F2FP.BF16.F32.PACK_AB R8, R39, R38 ;  /* 0x000000262708723e */ /* 0x000fe200000010ff */
[----:B------:R1:W-:Y:S01]  /*fb30*/  STS.128 [R21], R4 ;  /* 0x0000000415007388 */ /* 0x0003e20000000c00 */
[----:B------:R-:W-:Y:S02]  /*fb40*/  F2FP.BF16.F32.PACK_AB R9, R27, R36 ;  /* 0x000000241b09723e */ /* 0x000fe400000010ff */
[----:B------:R-:W-:-:S05]  /*fb50*/  F2FP.BF16.F32.PACK_AB R11, R30, R31 ;  /* 0x0000001f1e0b723e */ /* 0x000fca00000010ff */
[----:B------:R1:W-:Y:S02]  /*fb60*/  STS.128 [R26+0x16400], R8 ;  /* 0x016400081a007388 */ /* 0x0003e40000000c00 */
.L_x_591:
[----:B------:R-:W-:Y:S05]  /*fb70*/  BSYNC B1 ;  /* 0x0000000000017941 */ /* 0x000fea0003800000 */
.L_x_590:
[----:B------:R-:W-:Y:S04]  /*fb80*/  BSSY B1, `(.L_x_592) ;  /* 0x000006a000017945 */ /* 0x000fe80003800000 */
[----:B------:R-:W-:Y:S05]  /*fb90*/  @P2 BRA `(.L_x_593) ;  /* 0x0000000400a02947 */ /* 0x000fea0003800000 */
[----:B-1----:R-:W2:Y:S04]  /*fba0*/  LDL R8, [R1+0x48] ;  /* 0x0000480001087983 */ /* 0x002ea80000100800 */
[----:B------:R-:W3:Y:S01]  /*fbb0*/  LDL R10, [R1+0x84] ;  /* 0x00008400010a7983 */ /* 0x000ee20000100800 */
[----:B------:R-:W1:Y:S01]  /*fbc0*/  S2R R5, SR_TID.X ;  /* 0x0000000000057919 */ /* 0x000e620000002100 */
[C---:B------:R-:W-:Y:S02]  /*fbd0*/  VIADD R9, R22.reuse, 0x20 ;  /* 0x0000002016097836 */ /* 0x040fe40000000000 */
[----:B------:R-:W-:Y:S02]  /*fbe0*/  VIADD R11, R22, 0x20 ;  /* 0x00000020160b7836 */ /* 0x000fe40000000000 */
[----:B-1----:R-:W-:-:S05]  /*fbf0*/  VIADD R5, R5, 0xffffff80 ;  /* 0xffffff8005057836 */ /* 0x002fca0000000000 */
[----:B------:R-:W-:-:S04]  /*fc00*/  SHF.R.S32.HI R4, RZ, 0x1f, R5 ;  /* 0x0000001fff047819 */ /* 0x000fc80000011405 */
[----:B------:R-:W-:-:S04]  /*fc10*/  LEA.HI R4, R4, R5, RZ, 0x3 ;  /* 0x0000000504047211 */ /* 0x000fc800078f18ff */
[----:B------:R-:W-:-:S05]  /*fc20*/  LOP3.LUT R4, R4, 0xfffffff8, RZ, 0xc0, !PT ;  /* 0xfffffff804047812 */ /* 0x000fca00078ec0ff */
[----:B------:R-:W-:-:S05]  /*fc30*/  IMAD.IADD R4, R5, 0x1, -R4 ;  /* 0x0000000105047824 */ /* 0x000fca00078e0a04 */
[----:B------:R-:W-:Y:S01]  /*fc40*/  LEA.HI R4, R13, R4, RZ, 0x1d ;  /* 0x000000040d047211 */ /* 0x000fe200078fe8ff */
[----:B------:R-:W-:Y:S02]  /*fc50*/  IMAD.SHL.U32 R11, R11, 0x40, RZ ;  /* 0x000000400b0b7824 */ /* 0x000fe400078e00ff */
[----:B------:R-:W-:Y:S01]  /*fc60*/  IMAD.SHL.U32 R9, R9, 0x40, RZ ;  /* 0x0000004009097824 */ /* 0x000fe200078e00ff */
[----:B------:R-:W-:Y:S01]  /*fc70*/  SHF.R.S32.HI R7, RZ, 0x1f, R4 ;  /* 0x0000001fff077819 */ /* 0x000fe20000011404 */
[----:B------:R-:W-:Y:S01]  /*fc80*/  IMAD.SHL.U32 R5, R4, 0x8, RZ ;  /* 0x0000000804057824 */ /* 0x000fe200078e00ff */
[----:B------:R-:W-:Y:S02]  /*fc90*/  LOP3.LUT R11, R11, 0x1c0, RZ, 0xc0, !PT ;  /* 0x000001c00b0b7812 */ /* 0x000fe400078ec0ff */
[----:B------:R-:W-:Y:S02]  /*fca0*/  LEA.HI R7, R7, R4, RZ, 0x3 ;  /* 0x0000000407077211 */ /* 0x000fe400078f18ff */
[----:B------:R-:W-:-:S02]  /*fcb0*/  LOP3.LUT R9, R9, 0x1c0, RZ, 0xc0, !PT ;  /* 0x000001c009097812 */ /* 0x000fc400078ec0ff */
[----:B------:R-:W-:Y:S01]  /*fcc0*/  LOP3.LUT R4, R11, 0x38, R5, 0xf8, !PT ;  /* 0x000000380b047812 */ /* 0x000fe200078ef805 */
[----:B------:R-:W-:Y:S01]  /*fcd0*/  IMAD.SHL.U32 R7, R7, 0x400, RZ ;  /* 0x0000040007077824 */ /* 0x000fe200078e00ff */
[----:B------:R-:W-:Y:S02]  /*fce0*/  SHF.R.U32.HI R9, RZ, 0x3, R9 ;  /* 0x00000003ff097819 */ /* 0x000fe40000011609 */
[----:B------:R-:W-:Y:S02]  /*fcf0*/  LOP3.LUT R6, R11, 0x38, R16, 0xf8, !PT ;  /* 0x000000380b067812 */ /* 0x000fe400078ef810 */
[----:B------:R-:W-:Y:S02]  /*fd00*/  LOP3.LUT R4, R4, R9, RZ, 0x3c, !PT ;  /* 0x0000000904047212 */ /* 0x000fe400078e3cff */
[----:B------:R-:W-:Y:S01]  /*fd10*/  LOP3.LUT R7, R7, 0x7fffe000, RZ, 0xc0, !PT ;  /* 0x7fffe00007077812 */ /* 0x000fe200078ec0ff */
[C---:B------:R-:W-:Y:S02]  /*fd20*/  IMAD.U32 R38, R15.reuse, 0x10000, RZ ;  /* 0x000100000f267824 */ /* 0x040fe400078e00ff */
[----:B------:R-:W-:Y:S01]  /*fd30*/  IMAD.U32 R36, R0, 0x10000, RZ ;  /* 0x0001000000247824 */ /* 0x000fe200078e00ff */
[----:B------:R-:W-:Y:S01]  /*fd40*/  LOP3.LUT R40, R15, 0xffff0000, RZ, 0xc0, !PT ;  /* 0xffff00000f287812 */ /* 0x000fe200078ec0ff */
[----:B------:R-:W-:-:S02]  /*fd50*/  IMAD.U32 R43, R20, 0x10000, RZ ;  /* 0x00010000142b7824 */ /* 0x000fc400078e00ff */
[----:B------:R-:W-:Y:S02]  /*fd60*/  IMAD.U32 R41, R3, 0x10000, RZ ;  /* 0x0001000003297824 */ /* 0x000fe400078e00ff */
[C---:B------:R-:W-:Y:S01]  /*fd70*/  IMAD.U32 R45, R24.reuse, 0x10000, RZ ;  /* 0x00010000182d7824 */ /* 0x040fe200078e00ff */
[----:B------:R-:W-:Y:S01]  /*fd80*/  LOP3.LUT R42, R24, 0xffff0000, RZ, 0xc0, !PT ;  /* 0xffff0000182a7812 */ /* 0x000fe200078ec0ff */
[----:B------:R-:W-:Y:S01]  /*fd90*/  IMAD.U32 R44, R25, 0x10000, RZ ;  /* 0x00010000192c7824 */ /* 0x000fe200078e00ff */
[----:B--2---:R-:W-:Y:S02]  /*fda0*/  LOP3.LUT R6, R8, R6, R9, 0xf6, !PT ;  /* 0x0000000608067212 */ /* 0x004fe400078ef609 */
[----:B------:R-:W-:-:S05]  /*fdb0*/  IADD3 R9, R4, R7, R8 ;  /* 0x0000000704097210 */ /* 0x000fca0007ffe008 */
[----:B------:R-:W-:Y:S02]  /*fdc0*/  IMAD R21, R9, 0x2, R2 ;  /* 0x0000000209157824 */ /* 0x000fe400078e0202 */
[----:B---3--:R-:W-:-:S03]  /*fdd0*/  IMAD R46, R6, 0x2, R10 ;  /* 0x00000002062e7824 */ /* 0x008fc600078e020a */
[----:B------:R-:W1:Y:S04]  /*fde0*/  LDS.128 R8, [R21+0x16400] ;  /* 0x0164000015087984 */ /* 0x000e680000000c00 */
[----:B------:R-:W2:Y:S01]  /*fdf0*/  LDS.128 R4, [R46] ;  /* 0x000000002e047984 */ /* 0x000ea20000000c00 */
[C---:B-1----:R-:W-:Y:S01]  /*fe00*/  IMAD.U32 R31, R8.reuse, 0x10000, RZ ;  /* 0x00010000081f7824 */ /* 0x042fe200078e00ff */
[----:B------:R-:W-:Y:S01]  /*fe10*/  LOP3.LUT R8, R8, 0xffff0000, RZ, 0xc0, !PT ;  /* 0xffff000008087812 */ /* 0x000fe200078ec0ff */
[----:B--2---:R-:W-:Y:S02]  /*fe20*/  IMAD.U32 R26, R4, 0x10000, RZ ;  /* 0x00010000041a7824 */ /* 0x004fe400078e00ff */
[-C--:B------:R-:W-:Y:S01]  /*fe30*/  FMUL.FTZ R35, R38, R31.reuse ;  /* 0x0000001f26237220 */ /* 0x080fe20000410000 */
[----:B------:R-:W-:-:S03]  /*fe40*/  FMUL.FTZ R31, R36, R31 ;  /* 0x0000001f241f7220 */ /* 0x000fc60000410000 */
[----:B------:R-:W-:Y:S01]  /*fe50*/  FFMA.FTZ R35, R36, R26, -R35 ;  /* 0x0000001a24237223 */ /* 0x000fe20000010823 */
[----:B------:R-:W-:Y:S01]  /*fe60*/  LOP3.LUT R36, R0, 0xffff0000, RZ, 0xc0, !PT ;  /* 0xffff000000247812 */ /* 0x000fe200078ec0ff */
[-C--:B------:R-:W-:Y:S01]  /*fe70*/  FMUL.FTZ R37, R40, R8.reuse ;  /* 0x0000000828257220 */ /* 0x080fe20000410000 */
[----:B------:R-:W-:Y:S01]  /*fe80*/  LOP3.LUT R4, R4, 0xffff0000, RZ, 0xc0, !PT ;  /* 0xffff000004047812 */ /* 0x000fe200078ec0ff */
[----:B------:R-:W-:Y:S02]  /*fe90*/  IMAD.U32 R32, R9, 0x10000, RZ ;  /* 0x0001000009207824 */ /* 0x000fe400078e00ff */
[----:B------:R-:W-:Y:S01]  /*fea0*/  FMUL.FTZ R39, R36, R8 ;  /* 0x0000000824277220 */ /* 0x000fe20000410000 */
[----:B------:R-:W-:Y:S02]  /*feb0*/  IMAD.U32 R33, R10, 0x10000, RZ ;  /* 0x000100000a217824 */ /* 0x000fe400078e00ff */
[----:B------:R-:W-:Y:S01]  /*fec0*/  FFMA.FTZ R8, R36, R4, -R37 ;  /* 0x0000000424087223 */ /* 0x000fe20000010825 */
[----:B------:R-:W-:Y:S01]  /*fed0*/  FFMA.FTZ R31, R38, R26, R31 ;  /* 0x0000001a261f7223 */ /* 0x000fe2000001001f */
[-C--:B------:R-:W-:Y:S01]  /*fee0*/  FMUL.FTZ R36, R43, R32.reuse ;  /* 0x000000202b247220 */ /* 0x080fe20000410000 */
[----:B0-----:R-:W-:Y:S01]  /*fef0*/  IMAD.U32 R27, R5, 0x10000, RZ ;  /* 0x00010000051b7824 */ /* 0x001fe200078e00ff */
[----:B------:R-:W-:Y:S01]  /*ff00*/  LOP3.LUT R10, R10, 0xffff0000, RZ, 0xc0, !PT ;  /* 0xffff00000a0a7812 */ /* 0x000fe200078ec0ff */
[----:B------:R-:W-:Y:S01]  /*ff10*/  FMUL.FTZ R32, R41, R32 ;  /* 0x0000002029207220 */ /* 0x000fe20000410000 */
[----:B------:R-:W-:Y:S01]  /*ff20*/  FFMA.FTZ R26, R40, R4, R39 ;  /* 0x00000004281a7223 */ /* 0x000fe20000010027 */
[----:B------:R-:W-:-:S02]  /*ff30*/  IMAD.U32 R37, R12, 0x10000, RZ ;  /* 0x000100000c257824 */ /* 0x000fc400078e00ff */
[----:B------:R-:W-:Y:S01]  /*ff40*/  FMUL.FTZ R4, R45, R33 ;  /* 0x000000212d047220 */ /* 0x000fe20000410000 */
[----:B------:R-:W-:Y:S01]  /*ff50*/  IMAD.U32 R29, R6, 0x10000, RZ ;  /* 0x00010000061d7824 */ /* 0x000fe200078e00ff */
[----:B------:R-:W-:Y:S01]  /*ff60*/  LOP3.LUT R40, R12, 0xffff0000, RZ, 0xc0, !PT ;  /* 0xffff00000c287812 */ /* 0x000fe200078ec0ff */
[-C--:B------:R-:W-:Y:S01]  /*ff70*/  FFMA.FTZ R36, R41, R27.reuse, -R36 ;  /* 0x0000001b29247223 */ /* 0x080fe20000010824 */
[----:B------:R-:W-:Y:S01]  /*ff80*/  LOP3.LUT R6, R6, 0xffff0000, RZ, 0xc0, !PT ;  /* 0xffff000006067812 */ /* 0x000fe200078ec0ff */
[----:B------:R-:W-:Y:S01]  /*ff90*/  FFMA.FTZ R32, R43, R27, R32 ;  /* 0x0000001b2b207223 */ /* 0x000fe20000010020 */
[----:B------:R-:W-:Y:S01]  /*ffa0*/  FMUL.FTZ R38, R37, R33 ;  /* 0x0000002125267220 */ /* 0x000fe20000410000 */
[----:B------:R-:W-:Y:S02]  /*ffb0*/  IMAD.U32 R34, R11, 0x10000, RZ ;  /* 0x000100000b227824 */ /* 0x000fe400078e00ff */
[----:B------:R-:W-:Y:S01]  /*ffc0*/  FFMA.FTZ R27, R37, R29, -R4 ;  /* 0x0000001d251b7223 */ /* 0x000fe20000010804 */
[----:B------:R-:W-:Y:S01]  /*ffd0*/  FMUL.FTZ R33, R42, R10 ;  /* 0x0000000a2a217220 */ /* 0x000fe20000410000 */
[----:B------:R-:W-:-:S02]  /*ffe0*/  IMAD.U32 R4, R14, 0x10000, RZ ;  /* 0x000100000e047824 */ /* 0x000fc400078e00ff */
[----:B------:R-:W-:Y:S01]  /*fff0*/  FMUL.FTZ R37, R40, R10 ;  /* 0x0000000a28257220 */ /* 0x000fe20000410000 */
[----:B------:R-:W-:Y:S01]  /*10000*/  FFMA.FTZ R10, R45, R29, R38 ;  /* 0x0000001d2d0a7223 */ /* 0x000fe20000010026 */
[----:B------:R-:W-:Y:S01]  /*10010*/  IMAD.U32 R30, R7, 0x10000, RZ ;  /* 0x00010000071e7824 */ /* 0x000fe200078e00ff */
[----:B------:R-:W-:Y:S01]  /*10020*/  LOP3.LUT R9, R9, 0xffff0000, RZ, 0xc0, !PT ;  /* 0xffff000009097812 */ /* 0x000fe200078ec0ff */
[----:B------:R-:W-:Y:S01]  /*10030*/  FMUL.FTZ R29, R44, R34 ;  /* 0x000000222c1d7220 */ /* 0x000fe20000410000 */
[----:B------:R-:W-:Y:S01]  /*10040*/  FFMA.FTZ R38, R40, R6, -R33 ;  /* 0x0000000628267223 */ /* 0x000fe20000010821 */
[----:B------:R-:W-:Y:S01]  /*10050*/  LOP3.LUT R43, R20, 0xffff0000, RZ, 0xc0, !PT ;  /* 0xffff0000142b7812 */ /* 0x000fe200078ec0ff */
[----:B------:R-:W-:Y:S01]  /*10060*/  FMUL.FTZ R33, R4, R34 ;  /* 0x0000002204217220 */ /* 0x000fe20000410000 */
[----:B------:R-:W-:Y:S02]  /*10070*/  LOP3.LUT R11, R11, 0xffff0000, RZ, 0xc0, !PT ;  /* 0xffff00000b0b7812 */ /* 0x000fe400078ec0ff */
[----:B------:R-:W-:-:S02]  /*10080*/  LOP3.LUT R39, R3, 0xffff0000, RZ, 0xc0, !PT ;  /* 0xffff000003277812 */ /* 0x000fc400078ec0ff */
[----:B------:R-:W-:Y:S02]  /*10090*/  LOP3.LUT R45, R25, 0xffff0000, RZ, 0xc0, !PT ;  /* 0xffff0000192d7812 */ /* 0x000fe400078ec0ff */
[----:B------:R-:W-:Y:S01]  /*100a0*/  LOP3.LUT R41, R14, 0xffff0000, RZ, 0xc0, !PT ;  /* 0xffff00000e297812 */ /* 0x000fe200078ec0ff */
[----:B------:R-:W-:Y:S01]  /*100b0*/  FFMA.FTZ R29, R4, R30, -R29 ;  /* 0x0000001e041d7223 */ /* 0x000fe2000001081d */
[----:B------:R-:W-:Y:S01]  /*100c0*/  LOP3.LUT R5, R5, 0xffff0000, RZ, 0xc0, !PT ;  /* 0xffff000005057812 */ /* 0x000fe200078ec0ff */
[----:B------:R-:W-:Y:S01]  /*100d0*/  FFMA.FTZ R37, R42, R6, R37 ;  /* 0x000000062a257223 */ /* 0x000fe20000010025 */
[----:B------:R-:W-:Y:S01]  /*100e0*/  LOP3.LUT R7, R7, 0xffff0000, RZ, 0xc0, !PT ;  /* 0xffff000007077812 */ /* 0x000fe200078ec0ff */
[----:B------:R-:W-:Y:S01]  /*100f0*/  FFMA.FTZ R33, R44, R30, R33 ;  /* 0x0000001e2c217223 */ /* 0x000fe20000010021 */
[-C--:B------:R-:W-:Y:S01]  /*10100*/  FMUL.FTZ R4, R43, R9.reuse ;  /* 0x000000092b047220 */ /* 0x080fe20000410000 */
[----:B------:R-:W-:Y:S01]  /*10110*/  FMUL.FTZ R6, R39, R9 ;  /* 0x0000000927067220 */ /* 0x000fe20000410000 */
[-C--:B------:R-:W-:Y:S01]  /*10120*/  FMUL.FTZ R30, R45, R11.reuse ;  /* 0x0000000b2d1e7220 */ /* 0x080fe20000410000 */
[----:B------:R-:W-:Y:S01]  /*10130*/  FMUL.FTZ R34, R41, R11 ;  /* 0x0000000b29227220 */ /* 0x000fe20000410000 */
[-C--:B------:R-:W-:Y:S01]  /*10140*/  FFMA.FTZ R9, R39, R5.reuse, -R4 ;  /* 0x0000000527097223 */ /* 0x080fe20000010804 */
[----:B------:R-:W-:Y:S01]  /*10150*/  FFMA.FTZ R11, R43, R5, R6 ;  /* 0x000000052b0b7223 */ /* 0x000fe20000010006 */
[-C--:B------:R-:W-:Y:S01]  /*10160*/  FFMA.FTZ R30, R41, R7.reuse, -R30 ;  /* 0x00000007291e7223 */ /* 0x080fe2000001081e */
[----:B------:R-:W-:Y:S01]  /*10170*/  FFMA.FTZ R34, R45, R7, R34 ;  /* 0x000000072d227223 */ /* 0x000fe20000010022 */
[----:B------:R-:W-:-:S02]  /*10180*/  F2FP.BF16.F32.PACK_AB R6, R38, R27 ;  /* 0x0000001b2606723e */ /* 0x000fc400000010ff */
[----:B------:R-:W-:Y:S02]  /*10190*/  F2FP.BF16.F32.PACK_AB R5, R9, R36 ;  /* 0x000000240905723e */ /* 0x000fe400000010ff */
[----:B------:R-:W-:Y:S02]  /*101a0*/  F2FP.BF16.F32.PACK_AB R4, R8, R35 ;  /* 0x000000230804723e */ /* 0x000fe400000010ff */
[----:B------:R-:W-:Y:S02]  /*101b0*/  F2FP.BF16.F32.PACK_AB R9, R11, R32 ;  /* 0x000000200b09723e */ /* 0x000fe400000010ff */
[----:B------:R-:W-:Y:S02]  /*101c0*/  F2FP.BF16.F32.PACK_AB R7, R30, R29 ;  /* 0x0000001d1e07723e */ /* 0x000fe400000010ff */
[----:B------:R-:W-:Y:S02]  /*101d0*/  F2FP.BF16.F32.PACK_AB R10, R37, R10 ;  /* 0x0000000a250a723e */ /* 0x000fe400000010ff */
[----:B------:R-:W-:-:S02]  /*101e0*/  F2FP.BF16.F32.PACK_AB R8, R26, R31 ;  /* 0x0000001f1a08723e */ /* 0x000fc400000010ff */
[----:B------:R-:W-:Y:S01]  /*101f0*/  F2FP.BF16.F32.PACK_AB R11, R34, R33 ;  /* 0x00000021220b723e */ /* 0x000fe200000010ff */
[----:B------:R2:W-:Y:S04]  /*10200*/  STS.128 [R46], R4 ;  /* 0x000000042e007388 */ /* 0x0005e80000000c00 */
[----:B------:R2:W-:Y:S02]  /*10210*/  STS.128 [R21+0x16400], R8 ;  /* 0x0164000815007388 */ /* 0x0005e40000000c00 */
.L_x_593:
[----:B------:R-:W-:Y:S05]  /*10220*/  BSYNC B1 ;  /* 0x0000000000017941 */ /* 0x000fea0003800000 */
.L_x_592:
[----:B------:R-:W-:Y:S04]  /*10230*/  BSSY B1, `(.L_x_594) ;  /* 0x0000067000017945 */ /* 0x000fe80003800000 */
[----:B------:R-:W-:Y:S05]  /*10240*/  @P1 BRA `(.L_x_595) ;  /* 0x0000000400941947 */ /* 0x000fea0003800000 */
[----:B-12---:R-:W2:Y:S04]  /*10250*/  LDL R6, [R1+0x54] ;  /* 0x0000540001067983 */ /* 0x006ea80000100800 */
        /* <DEDUP_REMOVED lines=17> */
[----:B------:R-:W-:Y:S01]  /*10370*/  SHF.R.U32.HI R8, RZ, 0x3, R8 ;  /* 0x00000003ff087819 */ /* 0x000fe20000011608 */
[----:B------:R-:W-:Y:S01]  /*10380*/  IMAD.SHL.U32 R7, R7, 0x400, RZ ;  /* 0x0000040007077824 */ /* 0x000fe200078e00ff */
[----:B------:R-:W-:-:S04]  /*10390*/  LOP3.LUT R4, R9, 0x38, R5, 0xf8, !PT ;  /* 0x0000003809047812 */ /* 0x000fc800078ef805 */
[----:B------:R-:W-:Y:S02]  /*103a0*/  LOP3.LUT R4, R4, R8, RZ, 0x3c, !PT ;  /* 0x0000000804047212 */ /* 0x000fe400078e3cff */
[----:B------:R-:W-:Y:S01]  /*103b0*/  LOP3.LUT R7, R7, 0x7fffe000, RZ, 0xc0, !PT ;  /* 0x7fffe00007077812 */ /* 0x000fe200078ec0ff */
[C---:B------:R-:W-:Y:S02]  /*103c0*/  IMAD.U32 R38, R15.reuse, 0x10000, RZ ;  /* 0x000100000f267824 */ /* 0x040fe400078e00ff */
[----:B------:R-:W-:Y:S01]  /*103d0*/  IMAD.U32 R36, R0, 0x10000, RZ ;  /* 0x0001000000247824 */ /* 0x000fe200078e00ff */
[----:B------:R-:W-:Y:S01]  /*103e0*/  LOP3.LUT R40, R15, 0xffff0000, RZ, 0xc0, !PT ;  /* 0xffff00000f287812 */ /* 0x000fe200078ec0ff */
[----:B------:R-:W-:Y:S02]  /*103f0*/  IMAD.U32 R43, R20, 0x10000, RZ ;  /* 0x00010000142b7824 */ /* 0x000fe400078e00ff */
[----:B------:R-:W-:Y:S02]  /*10400*/  IMAD.U32 R41, R3, 0x10000, RZ ;  /* 0x0001000003297824 */ /* 0x000fe400078e00ff */
[C---:B------:R-:W-:Y:S01]  /*10410*/  IMAD.U32 R45, R24.reuse, 0x10000, RZ ;  /* 0x00010000182d7824 */ /* 0x040fe200078e00ff */
[----:B------:R-:W-:Y:S01]  /*10420*/  LOP3.LUT R42, R24, 0xffff0000, RZ, 0xc0, !PT ;  /* 0xffff0000182a7812 */ /* 0x000fe200078ec0ff */
[----:B------:R-:W-:Y:S01]  /*10430*/  IMAD.U32 R44, R25, 0x10000, RZ ;  /* 0x00010000192c7824 */ /* 0x000fe200078e00ff */
[----:B--2---:R-:W-:-:S02]  /*10440*/  IADD3 R9, R4, R7, R6 ;  /* 0x0000000704097210 */ /* 0x004fc40007ffe006 */
[----:B---3--:R-:W1:Y:S03]  /*10450*/  LDS.128 R4, [R46] ;  /* 0x000000002e047984 */ /* 0x008e660000000c00 */
[----:B------:R-:W-:-:S05]  /*10460*/  IMAD R21, R9, 0x2, R2 ;  /* 0x0000000209157824 */ /* 0x000fca00078e0202 */
[----:B------:R-:W2:Y:S01]  /*10470*/  LDS.128 R8, [R21+0x16400] ;  /* 0x0164000015087984 */ /* 0x000ea20000000c00 */
[----:B-1----:R-:W-:Y:S02]  /*10480*/  IMAD.U32 R26, R4, 0x10000, RZ ;  /* 0x00010000041a7824 */ /* 0x002fe400078e00ff */
[C---:B--2---:R-:W-:Y:S01]  /*10490*/  IMAD.U32 R31, R8.reuse, 0x10000, RZ ;  /* 0x00010000081f7824 */ /* 0x044fe200078e00ff */
[----:B------:R-:W-:-:S03]  /*104a0*/  LOP3.LUT R8, R8, 0xffff0000, RZ, 0xc0, !PT ;  /* 0xffff000008087812 */ /* 0x000fc600078ec0ff */
        /* <DEDUP_REMOVED lines=63> */
.L_x_595:
[----:B------:R-:W-:Y:S05]  /*108a0*/  BSYNC B1 ;  /* 0x0000000000017941 */ /* 0x000fea0003800000 */
.L_x_594:
[----:B------:R-:W-:Y:S05]  /*108b0*/  @P0 BRA `(.L_x_582) ;  /* 0x0000000400940947 */ /* 0x000fea0003800000 */
[----:B-123--:R-:W1:Y:S01]  /*108c0*/  S2R R5, SR_TID.X ;  /* 0x0000000000057919 */ /* 0x00ee620000002100 */
[----:B------:R-:W2:Y:S01]  /*108d0*/  LDL R42, [R1+0x88] ;  /* 0x00008800012a7983 */ /* 0x000ea20000100800 */
[----:B-1----:R-:W-:-:S05]  /*108e0*/  VIADD R5, R5, 0xffffff80 ;  /* 0xffffff8005057836 */ /* 0x002fca0000000000 */
[----:B------:R-:W-:-:S04]  /*108f0*/  SHF.R.S32.HI R4, RZ, 0x1f, R5 ;  /* 0x0000001fff047819 */ /* 0x000fc80000011405 */
[----:B------:R-:W-:-:S04]  /*10900*/  LEA.HI R4, R4, R5, RZ, 0x3 ;  /* 0x0000000504047211 */ /* 0x000fc800078f18ff */
[----:B------:R-:W-:-:S05]  /*10910*/  LOP3.LUT R4, R4, 0xfffffff8, RZ, 0xc0, !PT ;  /* 0xfffffff804047812 */ /* 0x000fca00078ec0ff */
[----:B------:R-:W-:Y:S02]  /*10920*/  IMAD.IADD R4, R5, 0x1, -R4 ;  /* 0x0000000105047824 */ /* 0x000fe400078e0a04 */
[----:B------:R-:W3:Y:S01]  /*10930*/  LDL R5, [R1+0x50] ;  /* 0x0000500001057983 */ /* 0x000ee20000100800 */
[C---:B------:R-:W-:Y:S02]  /*10940*/  VIADD R7, R22.reuse, 0x60 ;  /* 0x0000006016077836 */ /* 0x040fe40000000000 */
[----:B------:R-:W-:Y:S01]  /*10950*/  LEA.HI R13, R13, R4, RZ, 0x1d ;  /* 0x000000040d0d7211 */ /* 0x000fe200078fe8ff */
[----:B------:R-:W-:Y:S02]  /*10960*/  VIADD R8, R22, 0x60 ;  /* 0x0000006016087836 */ /* 0x000fe40000000000 */
[----:B------:R-:W-:Y:S01]  /*10970*/  IMAD.SHL.U32 R7, R7, 0x40, RZ ;  /* 0x0000004007077824 */ /* 0x000fe200078e00ff */
[----:B------:R-:W-:Y:S01]  /*10980*/  SHF.R.S32.HI R6, RZ, 0x1f, R13 ;  /* 0x0000001fff067819 */ /* 0x000fe2000001140d */
[----:B------:R-:W-:-:S02]  /*10990*/  IMAD.SHL.U32 R8, R8, 0x40, RZ ;  /* 0x0000004008087824 */ /* 0x000fc400078e00ff */
[----:B------:R-:W-:Y:S01]  /*109a0*/  IMAD.SHL.U32 R4, R13, 0x8, RZ ;  /* 0x000000080d047824 */ /* 0x000fe200078e00ff */
[----:B------:R-:W-:Y:S02]  /*109b0*/  LEA.HI R6, R6, R13, RZ, 0x3 ;  /* 0x0000000d06067211 */ /* 0x000fe400078f18ff */
[----:B------:R-:W-:Y:S02]  /*109c0*/  LOP3.LUT R8, R8, 0x1c0, RZ, 0xc0, !PT ;  /* 0x000001c008087812 */ /* 0x000fe400078ec0ff */
[----:B------:R-:W-:Y:S01]  /*109d0*/  LOP3.LUT R7, R7, 0x1c0, RZ, 0xc0, !PT ;  /* 0x000001c007077812 */ /* 0x000fe200078ec0ff */
[----:B------:R-:W-:Y:S01]  /*109e0*/  IMAD.SHL.U32 R6, R6, 0x400, RZ ;  /* 0x0000040006067824 */ /* 0x000fe200078e00ff */
[----:B------:R-:W-:Y:S02]  /*109f0*/  LOP3.LUT R4, R8, 0x38, R4, 0xf8, !PT ;  /* 0x0000003808047812 */ /* 0x000fe400078ef804 */
[----:B------:R-:W-:Y:S02]  /*10a00*/  SHF.R.U32.HI R7, RZ, 0x3, R7 ;  /* 0x00000003ff077819 */ /* 0x000fe40000011607 */
[----:B------:R-:W-:-:S02]  /*10a10*/  LOP3.LUT R9, R6, 0x7fffe000, RZ, 0xc0, !PT ;  /* 0x7fffe00006097812 */ /* 0x000fc400078ec0ff */
[----:B------:R-:W-:Y:S01]  /*10a20*/  LOP3.LUT R4, R4, R7, RZ, 0x3c, !PT ;  /* 0x0000000704047212 */ /* 0x000fe200078e3cff */
[C---:B------:R-:W-:Y:S01]  /*10a30*/  IMAD.U32 R37, R15.reuse, 0x10000, RZ ;  /* 0x000100000f257824 */ /* 0x040fe200078e00ff */
[----:B------:R-:W-:Y:S01]  /*10a40*/  LOP3.LUT R38, R15, 0xffff0000, RZ, 0xc0, !PT ;  /* 0xffff00000f267812 */ /* 0x000fe200078ec0ff */
[C---:B------:R-:W-:Y:S01]  /*10a50*/  IMAD.U32 R35, R0.reuse, 0x10000, RZ ;  /* 0x0001000000237824 */ /* 0x040fe200078e00ff */
[----:B------:R-:W-:Y:S01]  /*10a60*/  LOP3.LUT R0, R0, 0xffff0000, RZ, 0xc0, !PT ;  /* 0xffff000000007812 */ /* 0x000fe200078ec0ff */
[C---:B------:R-:W-:Y:S01]  /*10a70*/  IMAD.U32 R43, R24.reuse, 0x10000, RZ ;  /* 0x00010000182b7824 */ /* 0x040fe200078e00ff */
[----:B------:R-:W-:Y:S01]  /*10a80*/  LOP3.LUT R24, R24, 0xffff0000, RZ, 0xc0, !PT ;  /* 0xffff000018187812 */ /* 0x000fe200078ec0ff */
[----:B------:R-:W-:Y:S02]  /*10a90*/  IMAD.U32 R45, R25, 0x10000, RZ ;  /* 0x00010000192d7824 */ /* 0x000fe400078e00ff */
[----:B------:R-:W-:Y:S02]  /*10aa0*/  IMAD.U32 R41, R14, 0x10000, RZ ;  /* 0x000100000e297824 */ /* 0x000fe400078e00ff */
[C---:B------:R-:W-:Y:S01]  /*10ab0*/  IMAD.U32 R36, R3.reuse, 0x10000, RZ ;  /* 0x0001000003247824 */ /* 0x040fe200078e00ff */
[----:B------:R-:W-:Y:S01]  /*10ac0*/  LOP3.LUT R3, R3, 0xffff0000, RZ, 0xc0, !PT ;  /* 0xffff000003037812 */ /* 0x000fe200078ec0ff */
[----:B------:R-:W-:Y:S01]  /*10ad0*/  IMAD.U32 R40, R20, 0x10000, RZ ;  /* 0x0001000014287824 */ /* 0x000fe200078e00ff */
[----:B---3--:R-:W-:-:S02]  /*10ae0*/  IADD3 R9, R4, R9, R5 ;  /* 0x0000000904097210 */ /* 0x008fc40007ffe005 */
[----:B--2---:R-:W1:Y:S03]  /*10af0*/  LDS.128 R4, [R42] ;  /* 0x000000002a047984 */ /* 0x004e660000000c00 */
[----:B------:R-:W-:-:S05]  /*10b00*/  IMAD R13, R9, 0x2, R2 ;  /* 0x00000002090d7824 */ /* 0x000fca00078e0202 */
[----:B------:R-:W2:Y:S01]  /*10b10*/  LDS.128 R8, [R13+0x16400] ;  /* 0x016400000d087984 */ /* 0x000ea20000000c00 */
[C---:B-1----:R-:W-:Y:S01]  /*10b20*/  IMAD.U32 R21, R4.reuse, 0x10000, RZ ;  /* 0x0001000004157824 */ /* 0x042fe200078e00ff */
[----:B------:R-:W-:Y:S01]  /*10b30*/  LOP3.LUT R4, R4, 0xffff0000, RZ, 0xc0, !PT ;  /* 0xffff000004047812 */ /* 0x000fe200078ec0ff */
[C---:B--2---:R-:W-:Y:S01]  /*10b40*/  IMAD.U32 R30, R8.reuse, 0x10000, RZ ;  /* 0x00010000081e7824 */ /* 0x044fe200078e00ff */
[----:B------:R-:W-:-:S03]  /*10b50*/  LOP3.LUT R8, R8, 0xffff0000, RZ, 0xc0, !PT ;  /* 0xffff000008087812 */ /* 0x000fc600078ec0ff */
[-C--:B------:R-:W-:Y:S01]  /*10b60*/  FMUL.FTZ R34, R37, R30.reuse ;  /* 0x0000001e25227220 */ /* 0x080fe20000410000 */
[C---:B------:R-:W-:Y:S01]  /*10b70*/  FMUL.FTZ R30, R35.reuse, R30 ;  /* 0x0000001e231e7220 */ /* 0x040fe20000410000 */
[-C--:B------:R-:W-:Y:S01]  /*10b80*/  FMUL.FTZ R15, R38, R8.reuse ;  /* 0x00000008260f7220 */ /* 0x080fe20000410000 */
[----:B------:R-:W-:Y:S02]  /*10b90*/  IMAD.U32 R32, R10, 0x10000, RZ ;  /* 0x000100000a207824 */ /* 0x000fe400078e00ff */
[-C--:B------:R-:W-:Y:S01]  /*10ba0*/  FFMA.FTZ R34, R35, R21.reuse, -R34 ;  /* 0x0000001523227223 */ /* 0x080fe20000010822 */
[----:B------:R-:W-:Y:S01]  /*10bb0*/  FFMA.FTZ R30, R37, R21, R30 ;  /* 0x00000015251e7223 */ /* 0x000fe2000001001e */
[----:B------:R-:W-:Y:S02]  /*10bc0*/  IMAD.U32 R37, R12, 0x10000, RZ ;  /* 0x000100000c257824 */ /* 0x000fe400078e00ff */
[C---:B------:R-:W-:Y:S01]  /*10bd0*/  FMUL.FTZ R21, R0.reuse, R8 ;  /* 0x0000000800157220 */ /* 0x040fe20000410000 */
[----:B------:R-:W-:Y:S01]  /*10be0*/  FFMA.FTZ R15, R0, R4, -R15 ;  /* 0x00000004000f7223 */ /* 0x000fe2000001080f */
[----:B0-----:R-:W-:Y:S01]  /*10bf0*/  IMAD.U32 R27, R6, 0x10000, RZ ;  /* 0x00010000061b7824 */ /* 0x001fe200078e00ff */
[----:B------:R-:W-:Y:S01]  /*10c00*/  LOP3.LUT R10, R10, 0xffff0000, RZ, 0xc0, !PT ;  /* 0xffff00000a0a7812 */ /* 0x000fe200078ec0ff */
[-C--:B------:R-:W-:Y:S01]  /*10c10*/  FMUL.FTZ R0, R43, R32.reuse ;  /* 0x000000202b007220 */ /* 0x080fe20000410000 */
[----:B------:R-:W-:Y:S01]  /*10c20*/  LOP3.LUT R12, R12, 0xffff0000, RZ, 0xc0, !PT ;  /* 0xffff00000c0c7812 */ /* 0x000fe200078ec0ff */
[----:B------:R-:W-:Y:S01]  /*10c30*/  FMUL.FTZ R32, R37, R32 ;  /* 0x0000002025207220 */ /* 0x000fe20000410000 */
[----:B------:R-:W-:-:S02]  /*10c40*/  IMAD.U32 R33, R11, 0x10000, RZ ;  /* 0x000100000b217824 */ /* 0x000fc400078e00ff */
[-C--:B------:R-:W-:Y:S01]  /*10c50*/  FFMA.FTZ R8, R37, R27.reuse, -R0 ;  /* 0x0000001b25087223 */ /* 0x080fe20000010800 */
[----:B------:R-:W-:Y:S01]  /*10c60*/  LOP3.LUT R6, R6, 0xffff0000, RZ, 0xc0, !PT ;  /* 0xffff000006067812 */ /* 0x000fe200078ec0ff */
[-C--:B------:R-:W-:Y:S01]  /*10c70*/  FMUL.FTZ R37, R24, R10.reuse ;  /* 0x0000000a18257220 */ /* 0x080fe20000410000 */
[----:B------:R-:W-:Y:S01]  /*10c80*/  FMUL.FTZ R39, R12, R10 ;  /* 0x0000000a0c277220 */ /* 0x000fe20000410000 */
[----:B------:R-:W-:Y:S02]  /*10c90*/  IMAD.U32 R31, R9, 0x10000, RZ ;  /* 0x00010000091f7824 */ /* 0x000fe400078e00ff */
[----:B------:R-:W-:Y:S01]  /*10ca0*/  FFMA.FTZ R21, R38, R4, R21 ;  /* 0x0000000426157223 */ /* 0x000fe20000010015 */
[----:B------:R-:W-:Y:S01]  /*10cb0*/  FFMA.FTZ R10, R43, R27, R32 ;  /* 0x0000001b2b0a7223 */ /* 0x000fe20000010020 */
[----:B------:R-:W-:Y:S01]  /*10cc0*/  IMAD.U32 R29, R7, 0x10000, RZ ;  /* 0x00010000071d7824 */ /* 0x000fe200078e00ff */
[----:B------:R-:W-:Y:S01]  /*10cd0*/  LOP3.LUT R9, R9, 0xffff0000, RZ, 0xc0, !PT ;  /* 0xffff000009097812 */ /* 0x000fe200078ec0ff */
[-C--:B------:R-:W-:Y:S01]  /*10ce0*/  FMUL.FTZ R0, R45, R33.reuse ;  /* 0x000000212d007220 */ /* 0x080fe20000410000 */
[----:B------:R-:W-:Y:S01]  /*10cf0*/  FMUL.FTZ R4, R41, R33 ;  /* 0x0000002129047220 */ /* 0x000fe20000410000 */
[----:B------:R-:W-:-:S02]  /*10d00*/  LOP3.LUT R27, R20, 0xffff0000, RZ, 0xc0, !PT ;  /* 0xffff0000141b7812 */ /* 0x000fc400078ec0ff */
[----:B------:R-:W-:Y:S02]  /*10d10*/  LOP3.LUT R11, R11, 0xffff0000, RZ, 0xc0, !PT ;  /* 0xffff00000b0b7812 */ /* 0x000fe400078ec0ff */
[----:B------:R-:W-:Y:S01]  /*10d20*/  LOP3.LUT R33, R25, 0xffff0000, RZ, 0xc0, !PT ;  /* 0xffff000019217812 */ /* 0x000fe200078ec0ff */
[C---:B------:R-:W-:Y:S01]  /*10d30*/  IMAD.U32 R26, R5.reuse, 0x10000, RZ ;  /* 0x00010000051a7824 */ /* 0x040fe200078e00ff */
[----:B------:R-:W-:Y:S01]  /*10d40*/  LOP3.LUT R25, R14, 0xffff0000, RZ, 0xc0, !PT ;  /* 0xffff00000e197812 */ /* 0x000fe200078ec0ff */
[-C--:B------:R-:W-:Y:S01]  /*10d50*/  FFMA.FTZ R39, R24, R6.reuse, R39 ;  /* 0x0000000618277223 */ /* 0x080fe20000010027 */
[----:B------:R-:W-:Y:S01]  /*10d60*/  LOP3.LUT R5, R5, 0xffff0000, RZ, 0xc0, !PT ;  /* 0xffff000005057812 */ /* 0x000fe200078ec0ff */
[----:B------:R-:W-:Y:S01]  /*10d70*/  FFMA.FTZ R24, R41, R29, -R0 ;  /* 0x0000001d29187223 */ /* 0x000fe20000010800 */
[----:B------:R-:W-:Y:S01]  /*10d80*/  LOP3.LUT R7, R7, 0xffff0000, RZ, 0xc0, !PT ;  /* 0xffff000007077812 */ /* 0x000fe200078ec0ff */
[----:B------:R-:W-:Y:S01]  /*10d90*/  FFMA.FTZ R37, R12, R6, -R37 ;  /* 0x000000060c257223 */ /* 0x000fe20000010825 */
[----:B------:R-:W-:Y:S01]  /*10da0*/  FMUL.FTZ R0, R27, R9 ;  /* 0x000000091b007220 */ /* 0x000fe20000410000 */
[----:B------:R-:W-:Y:S01]  /*10db0*/  FMUL.FTZ R35, R40, R31 ;  /* 0x0000001f28237220 */ /* 0x000fe20000410000 */
[----:B------:R-:W-:Y:S01]  /*10dc0*/  FFMA.FTZ R29, R45, R29, R4 ;  /* 0x0000001d2d1d7223 */ /* 0x000fe20000010004 */
[----:B------:R-:W-:Y:S01]  /*10dd0*/  FMUL.FTZ R6, R33, R11 ;  /* 0x0000000b21067220 */ /* 0x000fe20000410000 */
[C---:B------:R-:W-:Y:S01]  /*10de0*/  FMUL.FTZ R31, R36.reuse, R31 ;  /* 0x0000001f241f7220 */ /* 0x040fe20000410000 */
[----:B------:R-:W-:Y:S01]  /*10df0*/  FMUL.FTZ R4, R3, R9 ;  /* 0x0000000903047220 */ /* 0x000fe20000410000 */
[----:B------:R-:W-:Y:S01]  /*10e00*/  FMUL.FTZ R14, R25, R11 ;  /* 0x0000000b190e7220 */ /* 0x000fe20000410000 */
[----:B------:R-:W-:Y:S01]  /*10e10*/  FFMA.FTZ R0, R3, R5, -R0 ;  /* 0x0000000503007223 */ /* 0x000fe20000010800 */
[-C--:B------:R-:W-:Y:S01]  /*10e20*/  FFMA.FTZ R35, R36, R26.reuse, -R35 ;  /* 0x0000001a24237223 */ /* 0x080fe20000010823 */
[----:B------:R-:W-:Y:S01]  /*10e30*/  FFMA.FTZ R3, R25, R7, -R6 ;  /* 0x0000000719037223 */ /* 0x000fe20000010806 */
[----:B------:R-:W-:Y:S01]  /*10e40*/  FFMA.FTZ R31, R40, R26, R31 ;  /* 0x0000001a281f7223 */ /* 0x000fe2000001001f */
[----:B------:R-:W-:Y:S01]  /*10e50*/  FFMA.FTZ R12, R27, R5, R4 ;  /* 0x000000051b0c7223 */ /* 0x000fe20000010004 */
        /* <DEDUP_REMOVED lines=11> */
.L_x_582:
[----:B------:R-:W-:Y:S05]  /*10f10*/  BSYNC B0 ;  /* 0x0000000000007941 */ /* 0x000fea0003800000 */
.L_x_563:
[----:B------:R-:W-:Y:S01]  /*10f20*/  @!PT LDS RZ, [RZ] ;  /* 0x00000000fffff984 */ /* 0x000fe20000000800 */
[----:B------:R-:W-:Y:S01]  /*10f30*/  @!PT LDS RZ, [RZ] ;  /* 0x00000000fffff984 */ /* 0x000fe20000000800 */
[----:B------:R-:W-:Y:S01]  /*10f40*/  @!PT LDS RZ, [RZ] ;  /* 0x00000000fffff984 */ /* 0x000fe20000000800 */
[----:B------:R-:W-:Y:S01]  /*10f50*/  @!PT LDS RZ, [RZ] ;  /* 0x00000000fffff984 */ /* 0x000fe20000000800 */
[----:B------:R5:W-:Y:S06]  /*10f60*/  MEMBAR.ALL.CTA ;  /* 0x0000000000007992 */ /* 0x000bec0000008000 */
[----:B-----5:R-:W5:Y:S01]  /*10f70*/  FENCE.VIEW.ASYNC.S ;  /* 0x00000000000073c6 */ /* 0x020f620000000000 */
[----:B------:R-:W-:Y:S05]  /*10f80*/  WARPSYNC.ALL ;  /* 0x0000000000007948 */ /* 0x000fea0003800000 */
[----:B-----5:R-:W-:Y:S06]  /*10f90*/  BAR.SYNC.DEFER_BLOCKING 0xd, 0x100 ;  /* 0x0344000000007b1d */ /* 0x020fec0000010000 */
.L_x_561:
[----:B------:R-:W-:-:S13]  /*10fa0*/  ISETP.NE.AND P0, PT, R224, 0x3, PT ;  /* 0x00000003e000780c */ /* 0x000fda0003f05270 */
[----:B------:R-:W-:Y:S05]  /*10fb0*/  @!P0 BRA `(.L_x_596) ;  /* 0x0000000000048947 */ /* 0x000fea0003800000 */
[----:B------:R-:W-:Y:S01]  /*10fc0*/  BPT.TRAP 0x1 ;  /* 0x000000040000795c */ /* 0x000fe20000300000 */
.L_x_596:
[----:B------:R-:W-:Y:S01]  /*10fd0*/  IMAD R0, R222, 0x8, R2 ;  /* 0x00000008de007824 */ /* 0x000fe200078e0202 */
[----:B0-2---:R-:W-:-:S04]  /*10fe0*/  SHF.L.U32 R3, R233, 0x1f, RZ ;  /* 0x0000001fe9037819 */ /* 0x005fc800000006ff */
[----:B------:R0:W2:Y:S01]  /*10ff0*/  SYNCS.PHASECHK.TRANS64.TRYWAIT P2, [R0+URZ+0x34830], R3 ;  /* 0x03483003000075a7 */ /* 0x0000a2000804017f */
[----:B------:R-:W-:Y:S05]  /*11000*/  @!P0 BRA `(.L_x_597) ;  /* 0x0000000000048947 */ /* 0x000fea0003800000 */
[----:B------:R-:W-:Y:S01]  /*11010*/  BPT.TRAP 0x1 ;  /* 0x000000040000795c */ /* 0x000fe20000300000 */
.L_x_597:
[----:B-1-34-:R-:W1:Y:S01]  /*11020*/  S2R R4, SR_TID.X ;  /* 0x0000000000047919 */ /* 0x01ae620000002100 */
[----:B------:R-:W-:Y:S01]  /*11030*/  IMAD.MOV.U32 R87, RZ, RZ, RZ ;  /* 0x000000ffff577224 */ /* 0x000fe200078e00ff */
[----:B-1----:R-:W-:-:S04]  /*11040*/  LOP3.LUT R4, R4, 0x7f, RZ, 0xc0, !PT ;  /* 0x0000007f04047812 */ /* 0x002fc800078ec0ff */
[----:B------:R-:W-:Y:S01]  /*11050*/  ISETP.NE.AND P1, PT, R4, RZ, PT ;  /* 0x000000ff0400720c */ /* 0x000fe20003f25270 */
[----:B--2---:R-:W-:-:S12]  /*11060*/  @P2 BRA `(.L_x_598) ;  /* 0x0000000000082947 */ /* 0x004fd80003800000 */
[----:B------:R-:W1:Y:S02]  /*11070*/  SYNCS.PHASECHK.TRANS64.TRYWAIT P2, [R0+URZ+0x34830], R3 ;  /* 0x03483003000075a7 */ /* 0x000e64000804017f */
[----:B-1----:R-:W-:Y:S05]  /*11080*/  @!P2 BRA `(.L_x_599) ;  /* 0x000001780068a947 */ /* 0x002fea0003800000 */
.L_x_598:
[----:B------:R-:W-:Y:S05]  /*11090*/  WARPSYNC.ALL ;  /* 0x0000000000007948 */ /* 0x000fea0003800000 */
[----:B01----:R-:W-:Y:S01]  /*110a0*/  VIADD R3, R2, 0x1e400 ;  /* 0x0001e40002037836 */ /* 0x003fe20000000000 */
[----:B------:R-:W-:Y:S01]  /*110b0*/  R2UR UR56, R28 ;  /* 0x000000001c3872ca */ /* 0x000fe200000e0000 */
[----:B------:R-:W-:Y:S01]  /*110c0*/  IMAD.MOV.U32 R5, RZ, RZ, 0x40000040 ;  /* 0x40000040ff057424 */ /* 0x000fe200078e00ff */
[----:B------:R-:W-:Y:S01]  /*110d0*/  WARPGROUP.ARRIVE ;  /* 0x00000000000079c5 */ /* 0x000fe20000000000 */
[----:B------:R-:W-:Y:S01]  /*110e0*/  UMOV UR9, 0x40000040 ;  /* 0x4000004000097882 */ /* 0x000fe20000000000 */
[----:B------:R-:W-:Y:S01]  /*110f0*/  SHF.R.U32.HI R3, RZ, 0x4, R3 ;  /* 0x00000004ff037819 */ /* 0x000fe20000011603 */
[----:B------:R-:W-:Y:S01]  /*11100*/  IMAD.MOV.U32 R15, RZ, RZ, 0x40000040 ;  /* 0x40000040ff0f7424 */ /* 0x000fe200078e00ff */
[----:B------:R-:W-:Y:S01]  /*11110*/  R2UR UR11, R5 ;  /* 0x00000000050b72ca */ /* 0x000fe200000e0000 */
[----:B------:R-:W-:Y:S01]  /*11120*/  IMAD.MOV.U32 R21, RZ, RZ, 0x40000040 ;  /* 0x40000040ff157424 */ /* 0x000fe200078e00ff */
[----:B------:R-:W-:Y:S01]  /*11130*/  LOP3.LUT R3, R3, 0x3fff, RZ, 0xc0, !PT ;  /* 0x00003fff03037812 */ /* 0x000fe200078ec0ff */
[----:B------:R-:W-:Y:S01]  /*11140*/  IMAD.MOV.U32 R25, RZ, RZ, 0x40000040 ;  /* 0x40000040ff197424 */ /* 0x000fe200078e00ff */
[----:B------:R-:W-:Y:S01]  /*11150*/  R2UR UR15, R15 ;  /* 0x000000000f0f72ca */ /* 0x000fe200000e0000 */
[----:B------:R-:W-:Y:S01]  /*11160*/  IMAD.U32 R27, RZ, RZ, UR9 ;  /* 0x00000009ff1b7e24 */ /* 0x000fe2000f8e00ff */
[----:B------:R-:W-:Y:S01]  /*11170*/  LOP3.LUT R4, R3, 0x10000, RZ, 0xfc, !PT ;  /* 0x0001000003047812 */ /* 0x000fe200078efcff */
[----:B------:R-:W-:Y:S01]  /*11180*/  ULOP3.LUT UR56, UR56, 0x10000, URZ, 0xfc, !UPT ;  /* 0x0001000038387892 */ /* 0x000fe2000f8efc3f */
[----:B------:R-:W-:Y:S01]  /*11190*/  MOV R8, UR37 ;  /* 0x0000002500087c02 */ /* 0x000fe20008000f00 */
[----:B------:R-:W-:Y:S01]  /*111a0*/  UMOV UR37, UR9 ;  /* 0x0000000900257c82 */ /* 0x000fe20008000000 */
[----:B------:R-:W-:Y:S01]  /*111b0*/  MOV R9, UR36 ;  /* 0x0000002400097c02 */ /* 0x000fe20008000f00 */
[----:B------:R0:W-:Y:S01]  /*111c0*/  STL [R1+0x2c], R4 ;  /* 0x00002c0401007387 */ /* 0x0001e20000100800 */
[----:B------:R-:W-:Y:S01]  /*111d0*/  UMOV UR13, UR37 ;  /* 0x00000025000d7c82 */ /* 0x000fe20008000000 */
[----:B------:R-:W-:Y:S01]  /*111e0*/  R2UR UR23, R21 ;  /* 0x00000000151772ca */ /* 0x000fe200000e0000 */
[----:B------:R-:W-:Y:S01]  /*111f0*/  UMOV UR8, UR56 ;  /* 0x0000003800087c82 */ /* 0x000fe20008000000 */
[----:B------:R-:W-:Y:S01]  /*11200*/  UMOV UR21, UR37 ;  /* 0x0000002500157c82 */ /* 0x000fe20008000000 */
[----:B------:R-:W-:Y:S01]  /*11210*/  UMOV UR36, UR8 ;  /* 0x0000000800247c82 */ /* 0x000fe20008000000 */
[----:B------:R-:W-:Y:S01]  /*11220*/  R2UR UR55, R25 ;  /* 0x00000000193772ca */ /* 0x000fe200000e0000 */
[----:B------:R-:W-:Y:S01]  /*11230*/  UMOV UR12, UR36 ;  /* 0x00000024000c7c82 */ /* 0x000fe20008000000 */
[----:B------:R-:W-:Y:S01]  /*11240*/  UMOV UR20, UR36 ;  /* 0x0000002400147c82 */ /* 0x000fe20008000000 */
[----:B------:R-:W-:Y:S01]  /*11250*/  UMOV UR52, UR36 ;  /* 0x0000002400347c82 */ /* 0x000fe20008000000 */
[----:B0-----:R-:W-:Y:S01]  /*11260*/  IMAD R4, R222, 0xb00, R4 ;  /* 0x00000b00de047824 */ /* 0x001fe200078e0204 */
[----:B------:R-:W-:Y:S01]  /*11270*/  UMOV UR53, UR37 ;  /* 0x0000002500357c82 */ /* 0x000fe20008000000 */
[----:B------:R-:W-:Y:S01]  /*11280*/  R2UR UR35, R15 ;  /* 0x000000000f2372ca */ /* 0x000fe200000e0000 */
[----:B------:R-:W-:Y:S01]  /*11290*/  UMOV UR32, UR36 ;  /* 0x0000002400207c82 */ /* 0x000fe20008000000 */
[C---:B------:R-:W-:Y:S01]  /*112a0*/  VIADD R14, R4.reuse, 0x80 ;  /* 0x00000080040e7836 */ /* 0x040fe20000000000 */
[C---:B------:R-:W-:Y:S01]  /*112b0*/  R2UR UR10, R4.reuse ;  /* 0x00000000040a72ca */ /* 0x040fe200000e0000 */
[C---:B------:R-:W-:Y:S01]  /*112c0*/  VIADD R20, R4.reuse, 0x100 ;  /* 0x0000010004147836 */ /* 0x040fe20000000000 */
[----:B------:R-:W-:Y:S01]  /*112d0*/  UMOV UR33, UR37 ;  /* 0x0000002500217c82 */ /* 0x000fe20008000000 */
[----:B------:R-:W-:Y:S01]  /*112e0*/  VIADD R24, R4, 0x180 ;  /* 0x0000018004187836 */ /* 0x000fe20000000000 */
[----:B------:R-:W-:Y:S01]  /*112f0*/  R2UR UR14, R14 ;  /* 0x000000000e0e72ca */ /* 0x000fe200000e0000 */
[----:B------:R-:W-:Y:S01]  /*11300*/  VIADD R14, R4, 0x200 ;  /* 0x00000200040e7836 */ /* 0x000fe20000000000 */
[----:B------:R-:W-:Y:S01]  /*11310*/  R2UR UR22, R20 ;  /* 0x00000000141672ca */ /* 0x000fe200000e0000 */
[----:B------:R-:W-:Y:S01]  /*11320*/  VIADD R20, R4, 0x280 ;  /* 0x0000028004147836 */ /* 0x000fe20000000000 */
[----:B------:R-:W-:Y:S01]  /*11330*/  R2UR UR54, R24 ;  /* 0x00000000183672ca */ /* 0x000fe200000e0000 */
[----:B------:R-:W-:Y:S01]  /*11340*/  UMOV UR28, UR36 ;  /* 0x00000024001c7c82 */ /* 0x000fe20008000000 */
[----:B------:R-:W-:Y:S01]  /*11350*/  R2UR UR34, R14 ;  /* 0x000000000e2272ca */ /* 0x000fe200000e0000 */
[----:B------:R-:W-:Y:S01]  /*11360*/  UMOV UR29, UR37 ;  /* 0x00000025001d7c82 */ /* 0x000fe20008000000 */
[----:B------:R-:W-:Y:S01]  /*11370*/  R2UR UR30, R20 ;  /* 0x00000000141e72ca */ /* 0x000fe200000e0000 */
[----:B------:R-:W-:Y:S01]  /*11380*/  HGMMA.64x16x16.F32.BF16 R112, gdesc[UR8], RZ, !UPT, gsb0 ;  /* 0x00200000087079f0 */ /* 0x000fe2000c0018ff */
[----:B------:R-:W-:Y:S01]  /*11390*/  R2UR UR31, R21 ;  /* 0x00000000151f72ca */ /* 0x000fe200000e0000 */
[C---:B------:R-:W-:Y:S01]  /*113a0*/  VIADD R24, R4.reuse, 0x300 ;  /* 0x0000030004187836 */ /* 0x040fe20000000000 */
[----:B------:R-:W-:Y:S01]  /*113b0*/  R2UR UR47, R25 ;  /* 0x00000000192f72ca */ /* 0x000fe200000e0000 */
[----:B------:R-:W-:Y:S01]  /*113c0*/  UMOV UR44, UR36 ;  /* 0x00000024002c7c82 */ /* 0x000fe20008000000 */
[----:B------:R-:W-:Y:S01]  /*113d0*/  UMOV UR45, UR37 ;  /* 0x00000025002d7c82 */ /* 0x000fe20008000000 */
[----:B------:R-:W-:Y:S01]  /*113e0*/  VIADD R14, R4, 0x380 ;  /* 0x00000380040e7836 */ /* 0x000fe20000000000 */
[----:B------:R-:W-:Y:S01]  /*113f0*/  R2UR UR46, R24 ;  /* 0x00000000182e72ca */ /* 0x000fe200000e0000 */
[----:B------:R-:W-:Y:S01]  /*11400*/  UMOV UR24, UR36 ;  /* 0x0000002400187c82 */ /* 0x000fe20008000000 */
[----:B------:R-:W-:Y:S01]  /*11410*/  R2UR UR27, R15 ;  /* 0x000000000f1b72ca */ /* 0x000fe200000e0000 */
[----:B------:R-:W-:Y:S01]  /*11420*/  UMOV UR25, UR37 ;  /* 0x0000002500197c82 */ /* 0x000fe20008000000 */
        /* <DEDUP_REMOVED lines=13> */
[----:B------:R-:W-:Y:S01]  /*11500*/  VIADD R24, R4, 0x82 ;  /* 0x0000008204187836 */ /* 0x000fe20000000000 */
[----:B------:R-:W-:Y:S01]  /*11510*/  UMOV UR40, UR36 ;  /* 0x0000002400287c82 */ /* 0x000fe20008000000 */
[----:B------:R-:W-:Y:S01]  /*11520*/  IMAD.U32 R26, RZ, RZ, UR8 ;  /* 0x00000008ff1a7e24 */ /* 0x000fe2000f8e00ff */
[----:B------:R-:W-:Y:S01]  /*11530*/  R2UR UR42, R20 ;  /* 0x00000000142a72ca */ /* 0x000fe200000e0000 */
[----:B------:R-:W-:Y:S01]  /*11540*/  IMAD.MOV.U32 R25, RZ, RZ, 0x40000040 ;  /* 0x40000040ff197424 */ /* 0x000fe200078e00ff */
[----:B------:R-:W-:Y:S01]  /*11550*/  R2UR UR10, R24 ;  /* 0x00000000180a72ca */ /* 0x000fe200000e0000 */
[----:B------:R-:W-:Y:S01]  /*11560*/  UMOV UR41, UR37 ;  /* 0x0000002500297c82 */ /* 0x000fe20008000000 */
[----:B------:R-:W-:Y:S01]  /*11570*/  STL.64 [R1+0x20], R26 ;  /* 0x0000201a01007387 */ /* 0x000fe20000100a00 */
[----:B------:R-:W-:Y:S01]  /*11580*/  VIADD R14, R4, 0x2 ;  /* 0x00000002040e7836 */ /* 0x000fe20000000000 */
[----:B------:R-:W-:Y:S01]  /*11590*/  R2UR UR11, R25 ;  /* 0x00000000190b72ca */ /* 0x000fe200000e0000 */
[----:B------:R-:W-:Y:S01]  /*115a0*/  IMAD.MOV.U32 R15, RZ, RZ, 0x40000040 ;  /* 0x40000040ff0f7424 */ /* 0x000fe200078e00ff */
[----:B------:R-:W-:Y:S01]  /*115b0*/  MOV R6, UR39 ;  /* 0x0000002700067c02 */ /* 0x000fe20008000f00 */
[----:B------:R-:W-:Y:S01]  /*115c0*/  UIADD3 UR8, UR56, 0x2, URZ ;  /* 0x0000000238087890 */ /* 0x000fe2000fffe03f */
[----:B------:R-:W-:Y:S01]  /*115d0*/  MOV R7, UR38 ;  /* 0x0000002600077c02 */ /* 0x000fe20008000f00 */
[----:B------:R-:W-:Y:S01]  /*115e0*/  UMOV UR37, 0x40000040 ;  /* 0x4000004000257882 */ /* 0x000fe20000000000 */
[----:B------:R-:W-:Y:S01]  /*115f0*/  R2UR UR38, R14 ;  /* 0x000000000e2672ca */ /* 0x000fe200000e0000 */
[C---:B------:R-:W-:Y:S01]  /*11600*/  VIADD R20, R4.reuse, 0x102 ;  /* 0x0000010204147836 */ /* 0x040fe20000000000 */
[----:B------:R-:W-:Y:S01]  /*11610*/  R2UR UR39, R15 ;  /* 0x000000000f2772ca */ /* 0x000fe200000e0000 */
[----:B------:R-:W-:Y:S01]  /*11620*/  IMAD.MOV.U32 R21, RZ, RZ, 0x40000040 ;  /* 0x40000040ff157424 */ /* 0x000fe200078e00ff */
[----:B------:R-:W-:Y:S01]  /*11630*/  UMOV UR36, UR8 ;  /* 0x0000000800247c82 */ /* 0x000fe20008000000 */
[----:B------:R-:W-:Y:S01]  /*11640*/  VIADD R14, R4, 0x182 ;  /* 0x00000182040e7836 */ /* 0x000fe20000000000 */
[----:B------:R-:W-:Y:S01]  /*11650*/  R2UR UR50, R20 ;  /* 0x00000000143272ca */ /* 0x000fe200000e0000 */
[----:B------:R-:W-:Y:S01]  /*11660*/  IMAD.MOV.U32 R15, RZ, RZ, 0x40000040 ;  /* 0x40000040ff0f7424 */ /* 0x000fe200078e00ff */
[----:B------:R-:W-:Y:S01]  /*11670*/  R2UR UR51, R21 ;  /* 0x00000000153372ca */ /* 0x000fe200000e0000 */
[----:B------:R-:W-:Y:S01]  /*11680*/  VIADD R20, R4, 0x202 ;  /* 0x0000020204147836 */ /* 0x000fe20000000000 */
[----:B------:R-:W-:Y:S01]  /*11690*/  P2R R11, PR, RZ, 0x2 ;  /* 0x00000002ff0b7803 */ /* 0x000fe20000000000 */
[----:B------:R-:W-:Y:S01]  /*116a0*/  IMAD.MOV.U32 R21, RZ, RZ, 0x40000040 ;  /* 0x40000040ff157424 */ /* 0x000fe200078e00ff */
[----:B------:R-:W-:Y:S01]  /*116b0*/  P2R R13, PR, RZ, 0x1 ;  /* 0x00000001ff0d7803 */ /* 0x000fe20000000000 */
[----:B------:R-:W-:-:S02]  /*116c0*/  WARPGROUP.DEPBAR.LE gsb0, 0x0 ;  /* 0x00008000000079c5 */ /* 0x000fc40000010000 */
[----:B------:R-:W-:Y:S01]  /*116d0*/  WARPGROUP.ARRIVE ;  /* 0x00000000000079c5 */ /* 0x000fe20000000000 */
[----:B------:R-:W-:Y:S01]  /*116e0*/  VIADD R80, R4, 0x4 ;  /* 0x0000000404507836 */ /* 0x000fe20000000000 */
[----:B------:R-:W-:Y:S01]  /*116f0*/  ULDC UR61, c[0x0][0x988] ;  /* 0x00026200003d7ab9 */ /* 0x000fe20000000800 */
[----:B------:R-:W-:Y:S02]  /*11700*/  IMAD.MOV.U32 R81, RZ, RZ, 0x40000040 ;  /* 0x40000040ff517424 */ /* 0x000fe400078e00ff */
[----:B------:R-:W-:Y:S01]  /*11710*/  IMAD.U32 R82, RZ, RZ, UR36 ;  /* 0x00000024ff527e24 */ /* 0x000fe2000f8e00ff */
[----:B------:R-:W-:Y:S01]  /*11720*/  HGMMA.64x16x16.F32.BF16 R104, gdesc[UR12], RZ, !UPT, gsb0 ;  /* 0x002000000c6879f0 */ /* 0x000fe2000c0018ff */
[----:B------:R-:W-:Y:S01]  /*11730*/  R2UR UR14, R14 ;  /* 0x000000000e0e72ca */ /* 0x000fe200000e0000 */
[----:B------:R-:W-:Y:S01]  /*11740*/  VIADD R14, R4, 0x282 ;  /* 0x00000282040e7836 */ /* 0x000fe20000000000 */
[----:B------:R-:W-:Y:S01]  /*11750*/  R2UR UR15, R15 ;  /* 0x000000000f0f72ca */ /* 0x000fe200000e0000 */
[----:B------:R-:W-:-:S02]  /*11760*/  IMAD.MOV.U32 R15, RZ, RZ, 0x40000040 ;  /* 0x40000040ff0f7424 */ /* 0x000fc400078e00ff */
[----:B------:R-:W-:-:S05]  /*11770*/  IMAD.U32 R83, RZ, RZ, UR37 ;  /* 0x00000025ff537e24 */ /* 0x000fca000f8e00ff */
[----:B------:R0:W-:Y:S01]  /*11780*/  STL.64 [R1+0x18], R82 ;  /* 0x0000185201007387 */ /* 0x0001e20000100a00 */
[----:B------:R-:W-:Y:S02]  /*11790*/  WARPGROUP.DEPBAR.LE gsb0, 0x0 ;  /* 0x00008000000079c5 */ /* 0x000fe40000010000 */
[----:B------:R-:W-:-:S06]  /*117a0*/  WARPGROUP.ARRIVE ;  /* 0x00000000000079c5 */ /* 0x000fcc0000000000 */
[----:B------:R-:W-:Y:S01]  /*117b0*/  HGMMA.64x16x16.F32.BF16 R96, gdesc[UR20], RZ, !UPT, gsb0 ;  /* 0x00200000146079f0 */ /* 0x000fe2000c0018ff */
[----:B------:R-:W-:Y:S01]  /*117c0*/  R2UR UR22, R20 ;  /* 0x00000000141672ca */ /* 0x000fe200000e0000 */
[----:B------:R-:W-:Y:S01]  /*117d0*/  VIADD R20, R4, 0x302 ;  /* 0x0000030204147836 */ /* 0x000fe20000000000 */
[----:B------:R-:W-:Y:S01]  /*117e0*/  R2UR UR23, R21 ;  /* 0x00000000151772ca */ /* 0x000fe200000e0000 */
[----:B------:R-:W-:Y:S01]  /*117f0*/  IMAD.MOV.U32 R21, RZ, RZ, 0x40000040 ;  /* 0x40000040ff157424 */ /* 0x000fe200078e00ff */
[----:B------:R-:W-:Y:S02]  /*11800*/  WARPGROUP.DEPBAR.LE gsb0, 0x0 ;  /* 0x00008000000079c5 */ /* 0x000fe40000010000 */
[----:B------:R-:W-:-:S06]  /*11810*/  WARPGROUP.ARRIVE ;  /* 0x00000000000079c5 */ /* 0x000fcc0000000000 */
[----:B------:R-:W-:Y:S01]  /*11820*/  HGMMA.64x16x16.F32.BF16 R88, gdesc[UR52], RZ, !UPT, gsb0 ;  /* 0x00200000345879f0 */ /* 0x000fe2000c0018ff */
[----:B------:R-:W-:Y:S01]  /*11830*/  R2UR UR54, R80 ;  /* 0x00000000503672ca */ /* 0x000fe200000e0000 */
[----:B------:R-:W-:Y:S01]  /*11840*/  UMOV UR53, 0x40000040 ;  /* 0x4000004000357882 */ /* 0x000fe20000000000 */
[----:B------:R-:W-:Y:S01]  /*11850*/  R2UR UR55, R81 ;  /* 0x00000000513772ca */ /* 0x000fe200000e0000 */
[----:B0-----:R-:W-:Y:S01]  /*11860*/  IMAD.U32 R83, RZ, RZ, UR53 ;  /* 0x00000035ff537e24 */ /* 0x001fe2000f8e00ff */
        /* <DEDUP_REMOVED lines=31> */
[----:B------:R-:W-:-:S02]  /*11a60*/  WARPGROUP.DEPBAR.LE gsb0, 0x0 ;  /* 0x00008000000079c5 */ /* 0x000fc40000010000 */
[----:B------:R-:W-:-:S06]  /*11a70*/  WARPGROUP.ARRIVE ;  /* 0x00000000000079c5 */ /* 0x000fcc0000000000 */
[----:B------:R-:W-:Y:S01]  /*11a80*/  HGMMA.64x16x16.F32.BF16 R48, gdesc[UR24], RZ, !UPT, gsb0 ;  /* 0x00200000183079f0 */ /* 0x000fe2000c0018ff */
[----:B------:R-:W-:Y:S01]  /*11a90*/  R2UR UR26, R14 ;  /* 0x000000000e1a72ca */ /* 0x000fe200000e0000 */
[----:B------:R-:W-:Y:S01]  /*11aa0*/  UMOV UR24, UR44 ;  /* 0x0000002c00187c82 */ /* 0x000fe20008000000 */
[----:B------:R-:W-:Y:S01]  /*11ab0*/  R2UR UR27, R15 ;  /* 0x000000000f1b72ca */ /* 0x000fe200000e0000 */
[----:B------:R-:W-:Y:S01]  /*11ac0*/  UMOV UR25, UR45 ;  /* 0x0000002d00197c82 */ /* 0x000fe20008000000 */
[----:B------:R-:W-:Y:S02]  /*11ad0*/  VIADD R14, R4, 0x482 ;  /* 0x00000482040e7836 */ /* 0x000fe40000000000 */
[----:B------:R-:W-:Y:S01]  /*11ae0*/  IMAD.MOV.U32 R15, RZ, RZ, 0x40000040 ;  /* 0x40000040ff0f7424 */ /* 0x000fe200078e00ff */
[----:B------:R-:W-:Y:S02]  /*11af0*/  WARPGROUP.DEPBAR.LE gsb0, 0x0 ;  /* 0x00008000000079c5 */ /* 0x000fe40000010000 */
[----:B------:R-:W-:-:S06]  /*11b00*/  WARPGROUP.ARRIVE ;  /* 0x00000000000079c5 */ /* 0x000fcc0000000000 */
[----:B------:R-:W-:Y:S01]  /*11b10*/  HGMMA.64x16x16.F32.BF16 R40, gdesc[UR16], RZ, !UPT, gsb0 ;  /* 0x00200000102879f0 */ /* 0x000fe2000c0018ff */
[----:B------:R-:W-:Y:S01]  /*11b20*/  R2UR UR18, R20 ;  /* 0x00000000141272ca */ /* 0x000fe200000e0000 */
[----:B------:R-:W-:Y:S01]  /*11b30*/  UMOV UR16, UR44 ;  /* 0x0000002c00107c82 */ /* 0x000fe20008000000 */
[----:B------:R-:W-:Y:S01]  /*11b40*/  R2UR UR19, R21 ;  /* 0x00000000151372ca */ /* 0x000fe200000e0000 */
[----:B------:R-:W-:Y:S01]  /*11b50*/  UMOV UR17, UR45 ;  /* 0x0000002d00117c82 */ /* 0x000fe20008000000 */
[----:B------:R-:W-:Y:S02]  /*11b60*/  VIADD R20, R4, 0x502 ;  /* 0x0000050204147836 */ /* 0x000fe40000000000 */
[----:B------:R-:W-:-:S03]  /*11b70*/  IMAD.MOV.U32 R21, RZ, RZ, 0x40000040 ;  /* 0x40000040ff157424 */ /* 0x000fc600078e00ff */
[----:B------:R-:W-:Y:S02]  /*11b80*/  R2UR UR46, R20 ;  /* 0x00000000142e72ca */ /* 0x000fe400000e0000 */
[----:B------:R-:W-:Y:S01]  /*11b90*/  R2UR UR47, R21 ;  /* 0x00000000152f72ca */ /* 0x000fe200000e0000 */
[----:B------:R-:W-:Y:S02]  /*11ba0*/  WARPGROUP.DEPBAR.LE gsb0, 0x0 ;  /* 0x00008000000079c5 */ /* 0x000fe40000010000 */
[----:B------:R-:W-:-:S06]  /*11bb0*/  WARPGROUP.ARRIVE ;  /* 0x00000000000079c5 */ /* 0x000fcc0000000000 */
[----:B------:R-:W-:Y:S01]  /*11bc0*/  HGMMA.64x16x16.F32.BF16 R32, gdesc[UR4], RZ, !UPT, gsb0 ;  /* 0x00200000042079f0 */ /* 0x000fe2000c0018ff */
[----:B------:R-:W-:-:S07]  /*11bd0*/  UIADD3 UR4, UR56, 0x4, URZ ;  /* 0x0000000438047890 */ /* 0x000fce000fffe03f */
[----:B------:R-:W-:Y:S02]  /*11be0*/  UMOV UR52, UR4 ;  /* 0x0000000400347c82 */ /* 0x000fe40008000000 */
[----:B------:R-:W-:-:S05]  /*11bf0*/  IMAD.U32 R82, RZ, RZ, UR52 ;  /* 0x00000034ff527e24 */ /* 0x000fca000f8e00ff */
[----:B------:R0:W-:Y:S04]  /*11c00*/  STL.64 [R1+0x10], R82 ;  /* 0x0000105201007387 */ /* 0x0001e80000100a00 */
[----:B------:R-:W2:Y:S01]  /*11c10*/  LDL R3, [R1+0x40] ;  /* 0x0000400001037983 */ /* 0x000ea20000100800 */
        /* <DEDUP_REMOVED lines=11> */
[----:B------:R-:W-:Y:S01]  /*11cd0*/  HGMMA.64x16x16.F32.BF16 R112, gdesc[UR36], R112, gsb0 ;  /* 0x00200000247079f0 */ /* 0x000fe20008001870 */
[----:B------:R-:W-:Y:S01]  /*11ce0*/  R2UR UR39, R6 ;  /* 0x00000000062772ca */ /* 0x000fe200000e0000 */
[----:B------:R-:W-:Y:S01]  /*11cf0*/  VIADD R6, R4, 0x84 ;  /* 0x0000008404067836 */ /* 0x000fe20000000000 */
[----:B------:R-:W-:Y:S01]  /*11d00*/  R2UR UR38, R7 ;  /* 0x00000000072672ca */ /* 0x000fe200000e0000 */
[----:B------:R-:W-:Y:S01]  /*11d10*/  IMAD.MOV.U32 R7, RZ, RZ, 0x40000040 ;  /* 0x40000040ff077424 */ /* 0x000fe200078e00ff */
[----:B------:R-:W-:Y:S01]  /*11d20*/  R2UR UR37, R8 ;  /* 0x00000000082572ca */ /* 0x000fe200000e0000 */
[----:B------:R-:W-:Y:S01]  /*11d30*/  VIADD R8, R4, 0x104 ;  /* 0x0000010404087836 */ /* 0x000fe20000000000 */
[----:B------:R-:W-:Y:S01]  /*11d40*/  R2UR UR6, R6 ;  /* 0x00000000060672ca */ /* 0x000fe200000e0000 */
[----:B------:R-:W-:Y:S01]  /*11d50*/  VIADD R6, R4, 0x184 ;  /* 0x0000018404067836 */ /* 0x000fe20000000000 */
[----:B------:R-:W-:Y:S01]  /*11d60*/  R2UR UR7, R7 ;  /* 0x00000000070772ca */ /* 0x000fe200000e0000 */
[----:B------:R-:W-:Y:S01]  /*11d70*/  IMAD.MOV.U32 R7, RZ, RZ, 0x40000040 ;  /* 0x40000040ff077424 */ /* 0x000fe200078e00ff */
[----:B------:R-:W-:Y:S01]  /*11d80*/  R2UR UR36, R9 ;  /* 0x00000000092472ca */ /* 0x000fe200000e0000 */
[----:B------:R-:W-:Y:S01]  /*11d90*/  IMAD.MOV.U32 R9, RZ, RZ, 0x40000040 ;  /* 0x40000040ff097424 */ /* 0x000fe200078e00ff */
[----:B------:R-:W-:-:S02]  /*11da0*/  WARPGROUP.DEPBAR.LE gsb0, 0x0 ;  /* 0x00008000000079c5 */ /* 0x000fc40000010000 */
[----:B------:R-:W-:-:S06]  /*11db0*/  WARPGROUP.ARRIVE ;  /* 0x00000000000079c5 */ /* 0x000fcc0000000000 */
[----:B------:R-:W-:Y:S01]  /*11dc0*/  HGMMA.64x16x16.F32.BF16 R104, gdesc[UR8], R104, gsb0 ;  /* 0x00200000086879f0 */ /* 0x000fe20008001868 */
[----:B------:R-:W-:Y:S01]  /*11dd0*/  R2UR UR10, R8 ;  /* 0x00000000080a72ca */ /* 0x000fe200000e0000 */
[----:B------:R-:W-:Y:S01]  /*11de0*/  VIADD R8, R4, 0x204 ;  /* 0x0000020404087836 */ /* 0x000fe20000000000 */
[----:B------:R-:W-:Y:S01]  /*11df0*/  R2UR UR11, R9 ;  /* 0x00000000090b72ca */ /* 0x000fe200000e0000 */
[----:B------:R-:W-:Y:S01]  /*11e00*/  IMAD.MOV.U32 R9, RZ, RZ, 0x40000040 ;  /* 0x40000040ff097424 */ /* 0x000fe200078e00ff */
[----:B------:R-:W-:Y:S02]  /*11e10*/  WARPGROUP.DEPBAR.LE gsb0, 0x0 ;  /* 0x00008000000079c5 */ /* 0x000fe40000010000 */
[----:B------:R-:W-:-:S06]  /*11e20*/  WARPGROUP.ARRIVE ;  /* 0x00000000000079c5 */ /* 0x000fcc0000000000 */
[----:B------:R-:W-:Y:S01]  /*11e30*/  HGMMA.64x16x16.F32.BF16 R96, gdesc[UR48], R96, gsb0 ;  /* 0x00200000306079f0 */ /* 0x000fe20008001860 */
[----:B------:R-:W-:Y:S01]  /*11e40*/  UMOV UR49, 0x40000040 ;  /* 0x4000004000317882 */ /* 0x000fe20000000000 */
[C---:B------:R-:W-:Y:S02]  /*11e50*/  VIADD R20, R4.reuse, 0x806 ;  /* 0x0000080604147836 */ /* 0x040fe40000000000 */
[----:B------:R-:W-:Y:S02]  /*11e60*/  IMAD.MOV.U32 R21, RZ, RZ, 0x40000040 ;  /* 0x40000040ff157424 */ /* 0x000fe400078e00ff */
[----:B------:R-:W-:Y:S02]  /*11e70*/  VIADD R80, R4, 0x886 ;  /* 0x0000088604507836 */ /* 0x000fe40000000000 */
[----:B------:R-:W-:Y:S02]  /*11e80*/  IMAD.MOV.U32 R81, RZ, RZ, 0x40000040 ;  /* 0x40000040ff517424 */ /* 0x000fe400078e00ff */
[----:B0-----:R-:W-:Y:S01]  /*11e90*/  IMAD.U32 R83, RZ, RZ, UR49 ;  /* 0x00000031ff537e24 */ /* 0x001fe2000f8e00ff */
        /* <DEDUP_REMOVED lines=16> */
[----:B------:R-:W-:Y:S03]  /*11fa0*/  HGMMA.64x16x16.F32.BF16 R64, gdesc[UR32], R64, gsb0 ;  /* 0x00200000204079f0 */ /* 0x000fe60008001840 */
        /* <DEDUP_REMOVED lines=13> */
[----:B------:R-:W-:-:S03]  /*12080*/  IMAD.MOV.U32 R9, RZ, RZ, 0x40000040 ;  /* 0x40000040ff097424 */ /* 0x000fc600078e00ff */
        /* <DEDUP_REMOVED lines=32> */
[----:B------:R-:W-:Y:S01]  /*12290*/  R2UR UR42, R14 ;  /* 0x000000000e2a72ca */ /* 0x000fe200000e0000 */
[----:B------:R-:W-:Y:S01]  /*122a0*/  VIADD R14, R4, 0x406 ;  /* 0x00000406040e7836 */ /* 0x000fe20000000000 */
[----:B------:R-:W-:Y:S01]  /*122b0*/  R2UR UR43, R15 ;  /* 0x000000000f2b72ca */ /* 0x000fe200000e0000 */
[----:B------:R-:W-:-:S02]  /*122c0*/  WARPGROUP.DEPBAR.LE gsb0, 0x0 ;  /* 0x00008000000079c5 */ /* 0x000fc40000010000 */
[----:B------:R-:W-:-:S06]  /*122d0*/  WARPGROUP.ARRIVE ;  /* 0x00000000000079c5 */ /* 0x000fcc0000000000 */
[----:B------:R-:W-:Y:S01]  /*122e0*/  HGMMA.64x16x16.F32.BF16 R24, gdesc[UR44], R24, gsb0 ;  /* 0x002000002c1879f0 */ /* 0x000fe20008001818 */
[----:B------:R-:W-:Y:S01]  /*122f0*/  R2UR UR46, R6 ;  /* 0x00000000062e72ca */ /* 0x000fe200000e0000 */
[----:B------:R-:W-:Y:S01]  /*12300*/  UMOV UR44, UR40 ;  /* 0x00000028002c7c82 */ /* 0x000fe20008000000 */
[----:B------:R-:W-:Y:S01]  /*12310*/  R2UR UR47, R7 ;  /* 0x00000000072f72ca */ /* 0x000fe200000e0000 */
[----:B------:R-:W-:Y:S01]  /*12320*/  UMOV UR45, UR41 ;  /* 0x00000029002d7c82 */ /* 0x000fe20008000000 */
[----:B------:R-:W-:Y:S02]  /*12330*/  VIADD R6, R4, 0x6 ;  /* 0x0000000604067836 */ /* 0x000fe40000000000 */
[----:B------:R-:W-:-:S03]  /*12340*/  IMAD.MOV.U32 R7, RZ, RZ, 0x40000040 ;  /* 0x40000040ff077424 */ /* 0x000fc600078e00ff */
        /* <DEDUP_REMOVED lines=10> */
[----:B------:R-:W-:Y:S01]  /*123f0*/  UIADD3 UR4, UR56, 0x6, URZ ;  /* 0x0000000638047890 */ /* 0x000fe2000fffe03f */
[----:B------:R-:W-:Y:S01]  /*12400*/  R2UR UR6, R6 ;  /* 0x00000000060672ca */ /* 0x000fe200000e0000 */
[----:B------:R-:W-:Y:S01]  /*12410*/  VIADD R6, R4, 0x186 ;  /* 0x0000018604067836 */ /* 0x000fe20000000000 */
[----:B------:R-:W-:Y:S01]  /*12420*/  R2UR UR7, R7 ;  /* 0x00000000070772ca */ /* 0x000fe200000e0000 */
[----:B------:R-:W-:-:S03]  /*12430*/  IMAD.MOV.U32 R7, RZ, RZ, 0x40000040 ;  /* 0x40000040ff077424 */ /* 0x000fc600078e00ff */
[----:B------:R-:W-:Y:S01]  /*12440*/  UMOV UR48, UR4 ;  /* 0x0000000400307c82 */ /* 0x000fe20008000000 */
[----:B------:R-:W-:Y:S01]  /*12450*/  IMAD.MOV.U32 R15, RZ, RZ, 0x40000040 ;  /* 0x40000040ff0f7424 */ /* 0x000fe200078e00ff */
[----:B--2---:R-:W-:Y:S01]  /*12460*/  IADD3 R3, R162, 0xb0, -R3 ;  /* 0x000000b0a2037810 */ /* 0x004fe20007ffe803 */
[----:B------:R-:W-:Y:S01]  /*12470*/  IMAD.U32 R82, RZ, RZ, UR48 ;  /* 0x00000030ff527e24 */ /* 0x000fe2000f8e00ff */
        /* <DEDUP_REMOVED lines=47> */
[----:B------:R-:W-:Y:S01]  /*12770*/  UMOV UR5, UR45 ;  /* 0x0000002d00057c82 */ /* 0x000fe20008000000 */
[----:B------:R-:W-:Y:S02]  /*12780*/  WARPGROUP.DEPBAR.LE gsb0, 0x0 ;  /* 0x00008000000079c5 */ /* 0x000fe40000010000 */
[----:B------:R-:W-:-:S06]  /*12790*/  WARPGROUP.ARRIVE ;  /* 0x00000000000079c5 */ /* 0x000fcc0000000000 */
[----:B------:R-:W-:Y:S01]  /*127a0*/  HGMMA.64x16x16.F32.BF16 R104, gdesc[UR4], R104, gsb0 ;  /* 0x00200000046879f0 */ /* 0x000fe20008001868 */
        /* <DEDUP_REMOVED lines=17> */
[----:B------:R-:W-:Y:S01]  /*128c0*/  IMAD.MOV.U32 R7, RZ, RZ, 0x40000040 ;  /* 0x40000040ff077424 */ /* 0x000fe200078e00ff */
[----:B------:R-:W-:Y:S02]  /*128d0*/  WARPGROUP.DEPBAR.LE gsb0, 0x0 ;  /* 0x00008000000079c5 */ /* 0x000fe40000010000 */
[----:B------:R-:W-:-:S06]  /*128e0*/  WARPGROUP.ARRIVE ;  /* 0x00000000000079c5 */ /* 0x000fcc0000000000 */
[----:B------:R-:W-:Y:S01]  /*128f0*/  HGMMA.64x16x16.F32.BF16 R64, gdesc[UR20], R64, gsb0 ;  /* 0x00200000144079f0 */ /* 0x000fe20008001840 */
[----:B------:R-:W-:Y:S02]  /*12900*/  R2UR UR42, R6 ;  /* 0x00000000062a72ca */ /* 0x000fe400000e0000 */
[----:B------:R-:W-:Y:S01]  /*12910*/  R2UR UR43, R7 ;  /* 0x00000000072b72ca */ /* 0x000fe200000e0000 */
[----:B------:R-:W-:Y:S01]  /*12920*/  UMOV UR40, UR44 ;  /* 0x0000002c00287c82 */ /* 0x000fe20008000000 */
[----:B------:R-:W-:Y:S01]  /*12930*/  UMOV UR41, UR45 ;  /* 0x0000002d00297c82 */ /* 0x000fe20008000000 */
[----:B------:R-:W-:Y:S02]  /*12940*/  WARPGROUP.DEPBAR.LE gsb0, 0x0 ;  /* 0x00008000000079c5 */ /* 0x000fe40000010000 */
[----:B------:R-:W-:-:S08]  /*12950*/  WARPGROUP.ARRIVE ;  /* 0x00000000000079c5 */ /* 0x000fd00000000000 */
[----:B------:R-:W-:Y:S01]  /*12960*/  HGMMA.64x16x16.F32.BF16 R56, gdesc[UR40], R56, gsb0 ;  /* 0x00200000283879f0 */ /* 0x000fe20008001838 */
[----:B------:R-:W-:Y:S01]  /*12970*/  IMAD.MOV.U32 R9, RZ, RZ, 0x40000040 ;  /* 0x40000040ff097424 */ /* 0x000fe200078e00ff */
[----:B------:R-:W-:-:S04]  /*12980*/  R2UR UR26, R8 ;  /* 0x00000000081a72ca */ /* 0x000fc800000e0000 */
[----:B------:R-:W-:Y:S01]  /*12990*/  R2UR UR27, R9 ;  /* 0x00000000091b72ca */ /* 0x000fe200000e0000 */
[----:B------:R-:W-:Y:S01]  /*129a0*/  UMOV UR24, UR44 ;  /* 0x0000002c00187c82 */ /* 0x000fe20008000000 */
[----:B------:R-:W-:Y:S01]  /*129b0*/  UMOV UR25, UR45 ;  /* 0x0000002d00197c82 */ /* 0x000fe20008000000 */
[----:B------:R-:W-:Y:S02]  /*129c0*/  WARPGROUP.DEPBAR.LE gsb0, 0x0 ;  /* 0x00008000000079c5 */ /* 0x000fe40000010000 */
[----:B------:R-:W-:-:S08]  /*129d0*/  WARPGROUP.ARRIVE ;  /* 0x00000000000079c5 */ /* 0x000fd00000000000 */
        /* <DEDUP_REMOVED lines=8> */
[----:B------:R-:W-:Y:S02]  /*12a60*/  VIADD R6, R4, 0x486 ;  /* 0x0000048604067836 */ /* 0x000fe40000000000 */
[----:B------:R-:W-:-:S03]  /*12a70*/  IMAD.MOV.U32 R7, RZ, RZ, 0x40000040 ;  /* 0x40000040ff077424 */ /* 0x000fc600078e00ff */
        /* <DEDUP_REMOVED lines=20> */
[----:B------:R-:W-:Y:S01]  /*12bc0*/  UIADD3 UR8, UR56, 0x400, URZ ;  /* 0x0000040038087890 */ /* 0x000fe2000fffe03f */
[----:B------:R-:W-:-:S06]  /*12bd0*/  UMOV UR45, 0x40000040 ;  /* 0x40000040002d7882 */ /* 0x000fcc0000000000 */
[----:B------:R-:W-:Y:S01]  /*12be0*/  UMOV UR44, UR8 ;  /* 0x00000008002c7c82 */ /* 0x000fe20008000000 */
[----:B------:R-:W-:Y:S02]  /*12bf0*/  WARPGROUP.DEPBAR.LE gsb0, 0x0 ;  /* 0x00008000000079c5 */ /* 0x000fe40000010000 */
[----:B------:R-:W-:-:S06]  /*12c00*/  WARPGROUP.ARRIVE ;  /* 0x00000000000079c5 */ /* 0x000fcc0000000000 */
[----:B------:R-:W-:Y:S01]  /*12c10*/  HGMMA.64x16x16.F32.BF16 R112, gdesc[UR44], R112, gsb0 ;  /* 0x002000002c7079f0 */ /* 0x000fe20008001870 */
[----:B------:R-:W-:Y:S02]  /*12c20*/  VIADD R6, R4, 0x600 ;  /* 0x0000060004067836 */ /* 0x000fe40000000000 */
[----:B------:R-:W-:-:S03]  /*12c30*/  IMAD.MOV.U32 R7, RZ, RZ, 0x40000040 ;  /* 0x40000040ff077424 */ /* 0x000fc600078e00ff */
[----:B------:R-:W-:Y:S02]  /*12c40*/  R2UR UR10, R6 ;  /* 0x00000000060a72ca */ /* 0x000fe400000e0000 */
[----:B------:R-:W-:Y:S01]  /*12c50*/  R2UR UR11, R7 ;  /* 0x00000000070b72ca */ /* 0x000fe200000e0000 */
[----:B------:R-:W-:Y:S01]  /*12c60*/  UMOV UR40, UR44 ;  /* 0x0000002c00287c82 */ /* 0x000fe20008000000 */
[----:B------:R-:W-:Y:S01]  /*12c70*/  UMOV UR41, UR45 ;  /* 0x0000002d00297c82 */ /* 0x000fe20008000000 */
[----:B------:R-:W-:Y:S01]  /*12c80*/  UMOV UR8, UR40 ;  /* 0x0000002800087c82 */ /* 0x000fe20008000000 */
        /* <DEDUP_REMOVED lines=192> */
[----:B------:R-:W-:Y:S01]  /*13890*/  UMOV UR5, 0x40000040 ;  /* 0x4000004000057882 */ /* 0x000fe20000000000 */
        /* <DEDUP_REMOVED lines=61> */
[----:B------:R-:W-:Y:S02]  /*13c70*/  WARPGROUP.DEPBAR.LE gsb0, 0x0 ;  /* 0x00008000000079c5 */ /* 0x000fe40000010000 */
[----:B------:R-:W-:-:S10]  /*13c80*/  WARPGROUP.ARRIVE ;  /* 0x00000000000079c5 */ /* 0x000fd40000000000 */
[----:B------:R-:W-:Y:S01]  /*13c90*/  HGMMA.64x16x16.F32.BF16 R48, gdesc[UR4], R48, gsb0 ;  /* 0x00200000043079f0 */ /* 0x000fe20008001830 */
[C---:B------:R-:W-:Y:S01]  /*13ca0*/  VIADD R6, R4.reuse, 0x984 ;  /* 0x0000098404067836 */ /* 0x040fe20000000000 */
[----:B------:R-:W-:Y:S01]  /*13cb0*/  UMOV UR8, UR4 ;  /* 0x0000000400087c82 */ /* 0x000fe20008000000 */
[----:B------:R-:W-:Y:S01]  /*13cc0*/  IMAD.MOV.U32 R7, RZ, RZ, 0x40000040 ;  /* 0x40000040ff077424 */ /* 0x000fe200078e00ff */
[----:B------:R-:W-:Y:S01]  /*13cd0*/  UMOV UR9, UR5 ;  /* 0x0000000500097c82 */ /* 0x000fe20008000000 */
[----:B------:R-:W-:Y:S01]  /*13ce0*/  VIADD R8, R4, 0xa04 ;  /* 0x00000a0404087836 */ /* 0x000fe20000000000 */
[----:B------:R-:W-:Y:S01]  /*13cf0*/  R2UR UR10, R6 ;  /* 0x00000000060a72ca */ /* 0x000fe200000e0000 */
[----:B------:R-:W-:Y:S01]  /*13d00*/  IMAD.MOV.U32 R9, RZ, RZ, 0x40000040 ;  /* 0x40000040ff097424 */ /* 0x000fe200078e00ff */
[----:B------:R-:W-:Y:S01]  /*13d10*/  R2UR UR11, R7 ;  /* 0x00000000070b72ca */ /* 0x000fe200000e0000 */
[----:B------:R-:W-:Y:S01]  /*13d20*/  UMOV UR12, UR4 ;  /* 0x00000004000c7c82 */ /* 0x000fe20008000000 */
[----:B------:R-:W-:Y:S01]  /*13d30*/  UMOV UR13, UR5 ;  /* 0x00000005000d7c82 */ /* 0x000fe20008000000 */
[----:B------:R-:W-:Y:S01]  /*13d40*/  UMOV UR16, UR4 ;  /* 0x0000000400107c82 */ /* 0x000fe20008000000 */
[----:B------:R-:W-:Y:S01]  /*13d50*/  UMOV UR17, UR5 ;  /* 0x0000000500117c82 */ /* 0x000fe20008000000 */
[----:B------:R-:W-:Y:S01]  /*13d60*/  UIADD3 UR20, UR56, 0x406, URZ ;  /* 0x0000040638147890 */ /* 0x000fe2000fffe03f */
[----:B------:R-:W-:Y:S01]  /*13d70*/  UMOV UR21, 0x40000040 ;  /* 0x4000004000157882 */ /* 0x000fe20000000000 */
[----:B------:R-:W-:Y:S01]  /*13d80*/  IMAD R3, R160, -0xb0, R3 ;  /* 0xffffff50a0037824 */ /* 0x000fe200078e0203 */
[----:B------:R0:W-:Y:S01]  /*13d90*/  STL.64 [R1+0x8], R82 ;  /* 0x0000085201007387 */ /* 0x0001e20000100a00 */
[----:B------:R-:W-:Y:S01]  /*13da0*/  ULDC UR6, c[0x0][0x988] ;  /* 0x0002620000067ab9 */ /* 0x000fe20000000800 */
[----:B------:R-:W-:-:S02]  /*13db0*/  WARPGROUP.DEPBAR.LE gsb0, 0x0 ;  /* 0x00008000000079c5 */ /* 0x000fc40000010000 */
[----:B------:R-:W-:Y:S01]  /*13dc0*/  WARPGROUP.ARRIVE ;  /* 0x00000000000079c5 */ /* 0x000fe20000000000 */
[----:B------:R-:W-:Y:S02]  /*13dd0*/  R2UR UR14, R8 ;  /* 0x00000000080e72ca */ /* 0x000fe400000e0000 */
[----:B------:R-:W-:Y:S01]  /*13de0*/  R2UR UR15, R9 ;  /* 0x00000000090f72ca */ /* 0x000fe200000e0000 */
[----:B------:R-:W-:Y:S02]  /*13df0*/  VIADD R6, R4, 0xa84 ;  /* 0x00000a8404067836 */ /* 0x000fe40000000000 */
[----:B------:R-:W-:Y:S01]  /*13e00*/  IMAD.MOV.U32 R7, RZ, RZ, 0x40000040 ;  /* 0x40000040ff077424 */ /* 0x000fe200078e00ff */
[----:B------:R-:W-:Y:S01]  /*13e10*/  HGMMA.64x16x16.F32.BF16 R40, gdesc[UR8], R40, gsb0 ;  /* 0x00200000082879f0 */ /* 0x000fe20008001828 */
[----:B------:R-:W-:Y:S01]  /*13e20*/  ISETP.GT.AND P2, PT, R3, RZ, PT ;  /* 0x000000ff0300720c */ /* 0x000fe20003f44270 */
[----:B------:R-:W2:Y:S01]  /*13e30*/  LDL R121, [R1+0x4] ;  /* 0x0000040001797983 */ /* 0x000ea20000100800 */
[----:B------:R-:W-:-:S02]  /*13e40*/  WARPGROUP.DEPBAR.LE gsb0, 0x0 ;  /* 0x00008000000079c5 */ /* 0x000fc40000010000 */
[----:B------:R-:W-:-:S06]  /*13e50*/  WARPGROUP.ARRIVE ;  /* 0x00000000000079c5 */ /* 0x000fcc0000000000 */
[----:B------:R-:W-:Y:S01]  /*13e60*/  HGMMA.64x16x16.F32.BF16 R32, gdesc[UR12], R32, gsb0 ;  /* 0x002000000c2079f0 */ /* 0x000fe20008001820 */
[----:B------:R-:W-:Y:S02]  /*13e70*/  R2UR UR18, R6 ;  /* 0x00000000061272ca */ /* 0x000fe400000e0000 */
[----:B------:R-:W-:Y:S01]  /*13e80*/  R2UR UR19, R7 ;  /* 0x00000000071372ca */ /* 0x000fe200000e0000 */
[----:B------:R-:W-:Y:S01]  /*13e90*/  VIADD R8, R4, 0x586 ;  /* 0x0000058604087836 */ /* 0x000fe20000000000 */
[----:B------:R-:W-:Y:S02]  /*13ea0*/  WARPGROUP.DEPBAR.LE gsb0, 0x0 ;  /* 0x00008000000079c5 */ /* 0x000fe40000010000 */
[----:B------:R-:W-:-:S09]  /*13eb0*/  WARPGROUP.ARRIVE ;  /* 0x00000000000079c5 */ /* 0x000fd20000000000 */
[----:B------:R-:W-:Y:S01]  /*13ec0*/  HGMMA.64x16x16.F32.BF16 R24, gdesc[UR16], R24, gsb0 ;  /* 0x00200000101879f0 */ /* 0x000fe20008001818 */
[----:B------:R-:W-:Y:S01]  /*13ed0*/  IMAD.MOV.U32 R9, RZ, RZ, 0x40000040 ;  /* 0x40000040ff097424 */ /* 0x000fe200078e00ff */
[----:B------:R-:W-:-:S04]  /*13ee0*/  R2UR UR22, R8 ;  /* 0x00000000081672ca */ /* 0x000fc800000e0000 */
[----:B------:R-:W-:Y:S01]  /*13ef0*/  R2UR UR23, R9 ;  /* 0x00000000091772ca */ /* 0x000fe200000e0000 */
[----:B------:R-:W-:Y:S02]  /*13f00*/  WARPGROUP.DEPBAR.LE gsb0, 0x0 ;  /* 0x00008000000079c5 */ /* 0x000fe40000010000 */
[----:B------:R-:W-:-:S10]  /*13f10*/  WARPGROUP.ARRIVE ;  /* 0x00000000000079c5 */ /* 0x000fd40000000000 */
        /* <DEDUP_REMOVED lines=45> */
[----:B------:R-:W-:Y:S01]  /*141f0*/  UMOV UR12, UR20 ;  /* 0x00000014000c7c82 */ /* 0x000fe20008000000 */
[----:B------:R-:W-:Y:S01]  /*14200*/  UMOV UR13, UR21 ;  /* 0x00000015000d7c82 */ /* 0x000fe20008000000 */
[----:B------:R-:W-:Y:S02]  /*14210*/  ISETP.GT.AND P3, PT, R3, 0x1, PT ;  /* 0x000000010300780c */ /* 0x000fe40003f64270 */
[----:B------:R-:W-:Y:S02]  /*14220*/  FSEL R114, R114, -INF , P2 ;  /* 0xff80000072727808 */ /* 0x000fe40001000000 */
[----:B------:R-:W-:Y:S02]  /*14230*/  FSEL R112, R112, -INF , P2 ;  /* 0xff80000070707808 */ /* 0x000fe40001000000 */
[----:B------:R-:W-:Y:S02]  /*14240*/  FSEL R115, R115, -INF , P3 ;  /* 0xff80000073737808 */ /* 0x000fe40001800000 */
[----:B------:R-:W-:-:S02]  /*14250*/  FSEL R113, R113, -INF , P3 ;  /* 0xff80000071717808 */ /* 0x000fc40001800000 */
[----:B------:R-:W-:Y:S01]  /*14260*/  ISETP.GT.AND P2, PT, R3, 0x10, PT ;  /* 0x000000100300780c */ /* 0x000fe20003f44270 */
[----:B------:R-:W-:Y:S02]  /*14270*/  WARPGROUP.DEPBAR.LE gsb0, 0x0 ;  /* 0x00008000000079c5 */ /* 0x000fe40000010000 */
[----:B------:R-:W-:-:S06]  /*14280*/  WARPGROUP.ARRIVE ;  /* 0x00000000000079c5 */ /* 0x000fcc0000000000 */
[----:B------:R-:W-:Y:S01]  /*14290*/  HGMMA.64x16x16.F32.BF16 R48, gdesc[UR12], R48, gsb0 ;  /* 0x002000000c3079f0 */ /* 0x000fe20008001830 */
[----:B------:R-:W-:Y:S02]  /*142a0*/  ISETP.GT.AND P3, PT, R3, 0x11, PT ;  /* 0x000000110300780c */ /* 0x000fe40003f64270 */
[----:B------:R-:W-:Y:S02]  /*142b0*/  FSEL R106, R106, -INF , P2 ;  /* 0xff8000006a6a7808 */ /* 0x000fe40001000000 */
[----:B------:R-:W-:Y:S02]  /*142c0*/  FSEL R104, R104, -INF , P2 ;  /* 0xff80000068687808 */ /* 0x000fe40001000000 */
[----:B------:R-:W-:Y:S02]  /*142d0*/  FSEL R8, R107, -INF , P3 ;  /* 0xff8000006b087808 */ /* 0x000fe40001800000 */
[----:B------:R-:W-:Y:S02]  /*142e0*/  FSEL R86, R105, -INF , P3 ;  /* 0xff80000069567808 */ /* 0x000fe40001800000 */
[----:B------:R-:W-:-:S02]  /*142f0*/  ISETP.GT.AND P2, PT, R3, 0x20, PT ;  /* 0x000000200300780c */ /* 0x000fc40003f44270 */
[----:B------:R-:W-:Y:S02]  /*14300*/  ISETP.GT.AND P3, PT, R3, 0x21, PT ;  /* 0x000000210300780c */ /* 0x000fe40003f64270 */
[----:B------:R-:W-:Y:S02]  /*14310*/  FSEL R98, R98, -INF , P2 ;  /* 0xff80000062627808 */ /* 0x000fe40001000000 */
[----:B------:R-:W-:Y:S02]  /*14320*/  FSEL R96, R96, -INF , P2 ;  /* 0xff80000060607808 */ /* 0x000fe40001000000 */
[----:B------:R-:W-:Y:S02]  /*14330*/  FSEL R12, R99, -INF , P3 ;  /* 0xff800000630c7808 */ /* 0x000fe40001800000 */
[----:B------:R-:W-:Y:S02]  /*14340*/  FSEL R122, R97, -INF , P3 ;  /* 0xff800000617a7808 */ /* 0x000fe40001800000 */
[----:B------:R-:W-:-:S02]  /*14350*/  ISETP.GT.AND P2, PT, R3, 0x30, PT ;  /* 0x000000300300780c */ /* 0x000fc40003f44270 */
[----:B------:R-:W-:Y:S02]  /*14360*/  ISETP.GT.AND P3, PT, R3, 0x31, PT ;  /* 0x000000310300780c */ /* 0x000fe40003f64270 */
[----:B------:R-:W-:Y:S01]  /*14370*/  FSEL R126, R88, -INF , P2 ;  /* 0xff800000587e7808 */ /* 0x000fe20001000000 */
[----:B------:R-:W-:Y:S01]  /*14380*/  VIADD R88, R4, 0x986 ;  /* 0x0000098604587836 */ /* 0x000fe20000000000 */
[----:B------:R-:W-:Y:S01]  /*14390*/  FSEL R128, R89, -INF , P3 ;  /* 0xff80000059807808 */ /* 0x000fe20001800000 */
        /* <DEDUP_REMOVED lines=8> */
[C---:B------:R-:W-:Y:S02]  /*14420*/  ISETP.GT.AND P4, PT, R3.reuse, 0x8, PT ;  /* 0x000000080300780c */ /* 0x040fe40003f84270 */
[----:B------:R-:W-:Y:S02]  /*14430*/  ISETP.GT.AND P5, PT, R3, 0x9, PT ;  /* 0x000000090300780c */ /* 0x000fe40003fa4270 */
[----:B------:R-:W-:Y:S02]  /*14440*/  FSEL R116, R116, -INF , P4 ;  /* 0xff80000074747808 */ /* 0x000fe40002000000 */
[----:B------:R-:W-:Y:S02]  /*14450*/  FMNMX.FTZ R5, R112, R113, !PT ;  /* 0x0000007170057209 */ /* 0x000fe40007810000 */
[----:B0-----:R-:W-:Y:S02]  /*14460*/  FSEL R82, R117, -INF , P5 ;  /* 0xff80000075527808 */ /* 0x001fe40002800000 */
[----:B------:R-:W-:-:S04]  /*14470*/  FMNMX.FTZ R5, R116, R5, !PT ;  /* 0x0000000574057209 */ /* 0x000fc80007810000 */
[----:B------:R-:W-:Y:S02]  /*14480*/  FMNMX.FTZ R5, R82, R5, !PT ;  /* 0x0000000552057209 */ /* 0x000fe40007810000 */
[----:B------:R-:W-:Y:S02]  /*14490*/  FSEL R118, R118, -INF , P4 ;  /* 0xff80000076767808 */ /* 0x000fe40002000000 */
[----:B------:R-:W-:Y:S02]  /*144a0*/  ISETP.GT.AND P4, PT, R3, 0x18, PT ;  /* 0x000000180300780c */ /* 0x000fe40003f84270 */
[----:B------:R-:W-:Y:S02]  /*144b0*/  FMNMX.FTZ R5, R104, R5, !PT ;  /* 0x0000000568057209 */ /* 0x000fe40007810000 */
[----:B------:R-:W-:Y:S02]  /*144c0*/  FSEL R6, R119, -INF , P5 ;  /* 0xff80000077067808 */ /* 0x000fe40002800000 */
[----:B------:R-:W-:-:S02]  /*144d0*/  ISETP.GT.AND P5, PT, R3, 0x19, PT ;  /* 0x000000190300780c */ /* 0x000fc40003fa4270 */
[----:B------:R-:W-:Y:S02]  /*144e0*/  FSEL R108, R108, -INF , P4 ;  /* 0xff8000006c6c7808 */ /* 0x000fe40002000000 */
[----:B------:R-:W-:Y:S02]  /*144f0*/  FMNMX.FTZ R5, R86, R5, !PT ;  /* 0x0000000556057209 */ /* 0x000fe40007810000 */
[----:B------:R-:W-:Y:S02]  /*14500*/  FSEL R120, R109, -INF , P5 ;  /* 0xff8000006d787808 */ /* 0x000fe40002800000 */
[----:B------:R-:W-:Y:S01]  /*14510*/  FMNMX.FTZ R5, R108, R5, !PT ;  /* 0x000000056c057209 */ /* 0x000fe20007810000 */
[----:B------:R-:W-:Y:S02]  /*14520*/  VIADD R80, R4, 0xa06 ;  /* 0x00000a0604507836 */ /* 0x000fe40000000000 */
[----:B------:R-:W-:Y:S01]  /*14530*/  IMAD.MOV.U32 R81, RZ, RZ, 0x40000040 ;  /* 0x40000040ff517424 */ /* 0x000fe200078e00ff */
[----:B------:R-:W-:-:S02]  /*14540*/  FMNMX.FTZ R5, R120, R5, !PT ;  /* 0x0000000578057209 */ /* 0x000fc40007810000 */
[----:B------:R-:W-:Y:S02]  /*14550*/  FSEL R110, R110, -INF , P4 ;  /* 0xff8000006e6e7808 */ /* 0x000fe40002000000 */
[----:B------:R-:W-:Y:S02]  /*14560*/  ISETP.GT.AND P4, PT, R3, 0x28, PT ;  /* 0x000000280300780c */ /* 0x000fe40003f84270 */
[----:B------:R-:W-:Y:S02]  /*14570*/  FMNMX.FTZ R5, R96, R5, !PT ;  /* 0x0000000560057209 */ /* 0x000fe40007810000 */
[----:B------:R-:W-:Y:S02]  /*14580*/  R2UR UR22, R80 ;  /* 0x00000000501672ca */ /* 0x000fe400000e0000 */
[----:B------:R-:W-:Y:S02]  /*14590*/  R2UR UR23, R81 ;  /* 0x00000000511772ca */ /* 0x000fe400000e0000 */
[----:B------:R-:W-:-:S02]  /*145a0*/  FSEL R10, R111, -INF , P5 ;  /* 0xff8000006f0a7808 */ /* 0x000fc40002800000 */
[----:B------:R-:W-:Y:S02]  /*145b0*/  ISETP.GT.AND P5, PT, R3, 0x29, PT ;  /* 0x000000290300780c */ /* 0x000fe40003fa4270 */
[----:B------:R-:W-:Y:S02]  /*145c0*/  FSEL R100, R100, -INF , P4 ;  /* 0xff80000064647808 */ /* 0x000fe40002000000 */
[----:B------:R-:W-:Y:S01]  /*145d0*/  FMNMX.FTZ R5, R122, R5, !PT ;  /* 0x000000057a057209 */ /* 0x000fe20007810000 */
[----:B------:R-:W-:Y:S02]  /*145e0*/  WARPGROUP.DEPBAR.LE gsb0, 0x0 ;  /* 0x00008000000079c5 */ /* 0x000fe40000010000 */
[----:B------:R-:W-:Y:S01]  /*145f0*/  WARPGROUP.ARRIVE ;  /* 0x00000000000079c5 */ /* 0x000fe20000000000 */
[----:B------:R-:W-:Y:S02]  /*14600*/  FSEL R124, R101, -INF , P5 ;  /* 0xff800000657c7808 */ /* 0x000fe40002800000 */
[----:B------:R-:W-:-:S03]  /*14610*/  FMNMX.FTZ R5, R100, R5, !PT ;  /* 0x0000000564057209 */ /* 0x000fc60007810000 */
[----:B------:R-:W-:Y:S01]  /*14620*/  HGMMA.64x16x16.F32.BF16 R32, gdesc[UR20], R32, gsb0 ;  /* 0x00200000142079f0 */ /* 0x000fe20008001820 */
        /* <DEDUP_REMOVED lines=9> */
[----:B------:R-:W-:Y:S02]  /*146c0*/  FSEL R130, R93, -INF , P5 ;  /* 0xff8000005d827808 */ /* 0x000fe40002800000 */
[----:B------:R-:W-:Y:S02]  /*146d0*/  ISETP.GT.AND P2, PT, R3, 0x40, PT ;  /* 0x000000400300780c */ /* 0x000fe40003f44270 */
[----:B------:R-:W-:-:S02]  /*146e0*/  FMNMX.FTZ R5, R92, R5, !PT ;  /* 0x000000055c057209 */ /* 0x000fc40007810000 */
[----:B------:R-:W-:Y:S02]  /*146f0*/  FSEL R20, R91, -INF , P3 ;  /* 0xff8000005b147808 */ /* 0x000fe40001800000 */
[C---:B------:R-:W-:Y:S02]  /*14700*/  ISETP.GT.AND P3, PT, R3.reuse, 0x41, PT ;  /* 0x000000410300780c */ /* 0x040fe40003f64270 */
[----:B------:R-:W-:Y:S02]  /*14710*/  FSEL R88, R72, -INF , P2 ;  /* 0xff80000048587808 */ /* 0x000fe40001000000 */
[----:B------:R-:W-:Y:S02]  /*14720*/  FMNMX.FTZ R5, R130, R5, !PT ;  /* 0x0000000582057209 */ /* 0x000fe40007810000 */
[----:B------:R-:W-:Y:S02]  /*14730*/  FSEL R94, R94, -INF , P4 ;  /* 0xff8000005e5e7808 */ /* 0x000fe40002000000 */
[----:B------:R-:W-:-:S02]  /*14740*/  ISETP.GT.AND P4, PT, R3, 0x48, PT ;  /* 0x000000480300780c */ /* 0x000fc40003f84270 */
[----:B------:R-:W-:Y:S02]  /*14750*/  FSEL R132, R73, -INF , P3 ;  /* 0xff80000049847808 */ /* 0x000fe40001800000 */
[----:B------:R-:W-:Y:S02]  /*14760*/  FMNMX.FTZ R5, R88, R5, !PT ;  /* 0x0000000558057209 */ /* 0x000fe40007810000 */
[----:B------:R-:W-:Y:S02]  /*14770*/  FSEL R84, R95, -INF , P5 ;  /* 0xff8000005f547808 */ /* 0x000fe40002800000 */
[----:B------:R-:W-:Y:S02]  /*14780*/  ISETP.GT.AND P5, PT, R3, 0x49, PT ;  /* 0x000000490300780c */ /* 0x000fe40003fa4270 */
[----:B------:R-:W-:Y:S02]  /*14790*/  FSEL R134, R76, -INF , P4 ;  /* 0xff8000004c867808 */ /* 0x000fe40002000000 */
[----:B------:R-:W-:-:S02]  /*147a0*/  FMNMX.FTZ R5, R132, R5, !PT ;  /* 0x0000000584057209 */ /* 0x000fc40007810000 */
[----:B------:R-:W-:Y:S02]  /*147b0*/  FSEL R74, R74, -INF , P2 ;  /* 0xff8000004a4a7808 */ /* 0x000fe40001000000 */
        /* <DEDUP_REMOVED lines=12> */
[----:B------:R-:W-:Y:S02]  /*14880*/  ISETP.GT.AND P5, PT, R3, 0x59, PT ;  /* 0x000000590300780c */ /* 0x000fe40003fa4270 */
[----:B------:R-:W-:Y:S02]  /*14890*/  FSEL R140, R68, -INF , P4 ;  /* 0xff800000448c7808 */ /* 0x000fe40002000000 */
[----:B------:R-:W-:Y:S01]  /*148a0*/  FMNMX.FTZ R7, R138, R5, !PT ;  /* 0x000000058a077209 */ /* 0x000fe20007810000 */
[----:B------:R-:W-:Y:S01]  /*148b0*/  VIADD R4, R4, 0xa86 ;  /* 0x00000a8604047836 */ /* 0x000fe20000000000 */
[----:B------:R-:W-:Y:S01]  /*148c0*/  FSEL R68, R71, -INF , P5 ;  /* 0xff80000047447808 */ /* 0x000fe20002800000 */
[----:B------:R-:W-:Y:S01]  /*148d0*/  IMAD.MOV.U32 R5, RZ, RZ, 0x40000040 ;  /* 0x40000040ff057424 */ /* 0x000fe200078e00ff */
[----:B------:R-:W-:-:S02]  /*148e0*/  FSEL R142, R69, -INF , P5 ;  /* 0xff800000458e7808 */ /* 0x000fc40002800000 */
[----:B------:R-:W-:Y:S02]  /*148f0*/  ISETP.GT.AND P5, PT, R3, 0x60, PT ;  /* 0x000000600300780c */ /* 0x000fe40003fa4270 */
[----:B------:R-:W-:Y:S02]  /*14900*/  FMNMX.FTZ R7, R140, R7, !PT ;  /* 0x000000078c077209 */ /* 0x000fe40007810000 */
[----:B------:R-:W-:Y:S02]  /*14910*/  FSEL R70, R70, -INF , P4 ;  /* 0xff80000046467808 */ /* 0x000fe40002000000 */
[----:B------:R-:W-:Y:S02]  /*14920*/  R2UR UR22, R4 ;  /* 0x00000000041672ca */ /* 0x000fe400000e0000 */
[----:B------:R-:W-:Y:S02]  /*14930*/  R2UR UR23, R5 ;  /* 0x00000000051772ca */ /* 0x000fe400000e0000 */
[----:B------:R-:W-:-:S02]  /*14940*/  ISETP.GT.AND P4, PT, R3, 0x61, PT ;  /* 0x000000610300780c */ /* 0x000fc40003f84270 */
[----:B------:R-:W-:Y:S02]  /*14950*/  FSEL R146, R56, -INF , P5 ;  /* 0xff80000038927808 */ /* 0x000fe40002800000 */
[----:B------:R-:W-:Y:S02]  /*14960*/  FMNMX.FTZ R7, R142, R7, !PT ;  /* 0x000000078e077209 */ /* 0x000fe40007810000 */
[----:B------:R-:W-:Y:S01]  /*14970*/  FSEL R64, R67, -INF , P3 ;  /* 0xff80000043407808 */ /* 0x000fe20001800000 */
[----:B------:R-:W-:Y:S02]  /*14980*/  WARPGROUP.DEPBAR.LE gsb0, 0x0 ;  /* 0x00008000000079c5 */ /* 0x000fe40000010000 */
[----:B------:R-:W-:Y:S02]  /*14990*/  ISETP.GT.AND P3, PT, R3, 0x68, PT ;  /* 0x000000680300780c */ /* 0x000fe40003f64270 */
[----:B------:R-:W-:Y:S02]  /*149a0*/  FSEL R144, R57, -INF , P4 ;  /* 0xff80000039907808 */ /* 0x000fe40002000000 */
[----:B------:R-:W-:Y:S01]  /*149b0*/  FMNMX.FTZ R7, R146, R7, !PT ;  /* 0x0000000792077209 */ /* 0x000fe20007810000 */
[----:B------:R-:W-:Y:S01]  /*149c0*/  WARPGROUP.ARRIVE ;  /* 0x00000000000079c5 */ /* 0x000fe20000000000 */
[----:B------:R-:W-:-:S02]  /*149d0*/  FSEL R66, R66, -INF , P2 ;  /* 0xff80000042427808 */ /* 0x000fc40001000000 */
[C---:B------:R-:W-:Y:S02]  /*149e0*/  ISETP.GT.AND P2, PT, R3.reuse, 0x69, PT ;  /* 0x000000690300780c */ /* 0x040fe40003f44270 */
[----:B------:R-:W-:Y:S01]  /*149f0*/  FSEL R152, R60, -INF , P3 ;  /* 0xff8000003c987808 */ /* 0x000fe20001800000 */
[----:B------:R-:W-:Y:S01]  /*14a00*/  HGMMA.64x16x16.F32.BF16 R24, gdesc[UR20], R24, gsb0 ;  /* 0x00200000141879f0 */ /* 0x000fe20008001818 */
[----:B------:R-:W-:Y:S02]  /*14a10*/  FMNMX.FTZ R7, R144, R7, !PT ;  /* 0x0000000790077209 */ /* 0x000fe40007810000 */
[----:B------:R-:W-:Y:S02]  /*14a20*/  FSEL R58, R58, -INF , P5 ;  /* 0xff8000003a3a7808 */ /* 0x000fe40002800000 */
[----:B------:R-:W-:Y:S02]  /*14a30*/  ISETP.GT.AND P5, PT, R3, 0x70, PT ;  /* 0x000000700300780c */ /* 0x000fe40003fa4270 */
[----:B------:R-:W-:-:S02]  /*14a40*/  FSEL R154, R61, -INF , P2 ;  /* 0xff8000003d9a7808 */ /* 0x000fc40001000000 */
[----:B------:R-:W-:Y:S02]  /*14a50*/  FMNMX.FTZ R7, R152, R7, !PT ;  /* 0x0000000798077209 */ /* 0x000fe40007810000 */
[----:B------:R-:W-:Y:S02]  /*14a60*/  FSEL R4, R59, -INF , P4 ;  /* 0xff8000003b047808 */ /* 0x000fe40002000000 */
[----:B------:R-:W-:Y:S02]  /*14a70*/  ISETP.GT.AND P4, PT, R3, 0x71, PT ;  /* 0x000000710300780c */ /* 0x000fe40003f84270 */
[----:B------:R-:W-:Y:S02]  /*14a80*/  FSEL R148, R48, -INF , P5 ;  /* 0xff80000030947808 */ /* 0x000fe40002800000 */
[----:B------:R-:W-:Y:S02]  /*14a90*/  FMNMX.FTZ R7, R154, R7, !PT ;  /* 0x000000079a077209 */ /* 0x000fe40007810000 */
[----:B------:R-:W-:-:S02]  /*14aa0*/  FSEL R62, R62, -INF , P3 ;  /* 0xff8000003e3e7808 */ /* 0x000fc40001800000 */
[----:B------:R-:W-:Y:S02]  /*14ab0*/  ISETP.GT.AND P3, PT, R3, 0x78, PT ;  /* 0x000000780300780c */ /* 0x000fe40003f64270 */
[----:B------:R-:W-:Y:S02]  /*14ac0*/  FSEL R60, R49, -INF , P4 ;  /* 0xff800000313c7808 */ /* 0x000fe40002000000 */
        /* <DEDUP_REMOVED lines=10> */
[C---:B------:R-:W-:Y:S02]  /*14b70*/  ISETP.GT.AND P4, PT, R3.reuse, 0x81, PT ;  /* 0x000000810300780c */ /* 0x040fe40003f84270 */
[----:B------:R-:W-:Y:S02]  /*14b80*/  FSEL R156, R40, -INF , P5 ;  /* 0xff800000289c7808 */ /* 0x000fe40002800000 */
[----:B------:R-:W-:Y:S02]  /*14b90*/  FMNMX.FTZ R7, R150, R7, !PT ;  /* 0x0000000796077209 */ /* 0x000fe40007810000 */
[----:B------:R-:W-:Y:S02]  /*14ba0*/  FSEL R54, R54, -INF , P3 ;  /* 0xff80000036367808 */ /* 0x000fe40001800000 */
[----:B------:R-:W-:Y:S02]  /*14bb0*/  ISETP.GT.AND P3, PT, R3, 0x88, PT ;  /* 0x000000880300780c */ /* 0x000fe40003f64270 */
[----:B------:R-:W-:-:S02]  /*14bc0*/  FSEL R158, R41, -INF , P4 ;  /* 0xff800000299e7808 */ /* 0x000fc40002000000 */
[----:B------:R-:W-:Y:S02]  /*14bd0*/  FMNMX.FTZ R7, R156, R7, !PT ;  /* 0x000000079c077209 */ /* 0x000fe40007810000 */
[----:B------:R-:W-:Y:S02]  /*14be0*/  FSEL R40, R55, -INF , P2 ;  /* 0xff80000037287808 */ /* 0x000fe40001000000 */
[C---:B------:R-:W-:Y:S02]  /*14bf0*/  ISETP.GT.AND P2, PT, R3.reuse, 0x89, PT ;  /* 0x000000890300780c */ /* 0x040fe40003f44270 */
[----:B------:R-:W-:Y:S02]  /*14c00*/  FSEL R162, R44, -INF , P3 ;  /* 0xff8000002ca27808 */ /* 0x000fe40001800000 */
[----:B------:R-:W-:Y:S02]  /*14c10*/  FMNMX.FTZ R7, R158, R7, !PT ;  /* 0x000000079e077209 */ /* 0x000fe40007810000 */
[----:B------:R-:W-:-:S02]  /*14c20*/  ISETP.GT.AND P6, PT, R3, 0x90, PT ;  /* 0x000000900300780c */ /* 0x000fc40003fc4270 */
[----:B------:R-:W-:Y:S02]  /*14c30*/  FSEL R164, R45, -INF , P2 ;  /* 0xff8000002da47808 */ /* 0x000fe40001000000 */
[----:B------:R-:W-:Y:S02]  /*14c40*/  FMNMX.FTZ R7, R162, R7, !PT ;  /* 0x00000007a2077209 */ /* 0x000fe40007810000 */
[C---:B------:R-:W-:Y:S02]  /*14c50*/  ISETP.GT.AND P1, PT, R3.reuse, 0x91, PT ;  /* 0x000000910300780c */ /* 0x040fe40003f24270 */
[----:B------:R-:W-:Y:S02]  /*14c60*/  FSEL R166, R32, -INF , P6 ;  /* 0xff80000020a67808 */ /* 0x000fe40003000000 */
[----:B------:R-:W-:Y:S02]  /*14c70*/  FMNMX.FTZ R7, R164, R7, !PT ;  /* 0x00000007a4077209 */ /* 0x000fe40007810000 */
        /* <DEDUP_REMOVED lines=9> */
[----:B------:R-:W-:Y:S02]  /*14d10*/  FMNMX.FTZ R7, R174, R7, !PT ;  /* 0x00000007ae077209 */ /* 0x000fe40007810000 */
[----:B------:R-:W-:Y:S01]  /*14d20*/  ISETP.GT.AND P3, PT, R3, 0xa0, PT ;  /* 0x000000a00300780c */ /* 0x000fe20003f64270 */
[----:B------:R-:W-:Y:S02]  /*14d30*/  WARPGROUP.DEPBAR.LE gsb0, 0x0 ;  /* 0x00008000000079c5 */ /* 0x000fe40000010000 */
[----:B------:R-:W-:Y:S02]  /*14d40*/  FSEL R44, R43, -INF , P4 ;  /* 0xff8000002b2c7808 */ /* 0x000fe40002000000 */
[----:B------:R-:W-:-:S02]  /*14d50*/  FSEL R172, R24, -INF , P3 ;  /* 0xff80000018ac7808 */ /* 0x000fc40001800000 */
[----:B------:R-:W-:Y:S02]  /*14d60*/  FMNMX.FTZ R7, R206, R7, !PT ;  /* 0x00000007ce077209 */ /* 0x000fe40007810000 */
[----:B------:R-:W-:Y:S02]  /*14d70*/  ISETP.GT.AND P4, PT, R3, 0xa1, PT ;  /* 0x000000a10300780c */ /* 0x000fe40003f84270 */
[----:B------:R-:W-:Y:S02]  /*14d80*/  FSEL R42, R42, -INF , P5 ;  /* 0xff8000002a2a7808 */ /* 0x000fe40002800000 */
[----:B------:R-:W-:Y:S02]  /*14d90*/  FSEL R204, R25, -INF , P4 ;  /* 0xff80000019cc7808 */ /* 0x000fe40002000000 */
[----:B------:R-:W-:Y:S02]  /*14da0*/  FMNMX.FTZ R7, R172, R7, !PT ;  /* 0x00000007ac077209 */ /* 0x000fe40007810000 */
[----:B------:R-:W-:-:S02]  /*14db0*/  ISETP.GT.AND P5, PT, R3, 0xa8, PT ;  /* 0x000000a80300780c */ /* 0x000fc40003fa4270 */
[----:B------:R-:W-:Y:S02]  /*14dc0*/  FMNMX.FTZ R7, R204, R7, !PT ;  /* 0x00000007cc077209 */ /* 0x000fe40007810000 */
[----:B------:R-:W-:Y:S02]  /*14dd0*/  FSEL R170, R28, -INF , P5 ;  /* 0xff8000001caa7808 */ /* 0x000fe40002800000 */
[----:B------:R-:W-:Y:S02]  /*14de0*/  ISETP.GT.AND P6, PT, R3, 0xa9, PT ;  /* 0x000000a90300780c */ /* 0x000fe40003fc4270 */
[----:B------:R-:W-:Y:S02]  /*14df0*/  FMNMX.FTZ R7, R170, R7, !PT ;  /* 0x00000007aa077209 */ /* 0x000fe40007810000 */
[----:B------:R-:W-:-:S04]  /*14e00*/  FSEL R36, R29, -INF , P6 ;  /* 0xff8000001d247808 */ /* 0x000fc80003000000 */
[----:B------:R-:W-:-:S05]  /*14e10*/  FMNMX.FTZ R5, R36, R7, !PT ;  /* 0x0000000724057209 */ /* 0x000fca0007810000 */
[----:B------:R-:W0:Y:S02]  /*14e20*/  SHFL.BFLY PT, R24, R5, 0x2, 0x1f ;  /* 0x0c401f0005187f89 */ /* 0x000e2400000e0000 */
[----:B0-----:R-:W-:-:S05]  /*14e30*/  FMNMX.FTZ R15, R5, R24, !PT ;  /* 0x00000018050f7209 */ /* 0x001fca0007810000 */
[----:B------:R-:W0:Y:S01]  /*14e40*/  SHFL.BFLY PT, R24, R15, 0x1, 0x1f ;  /* 0x0c201f000f187f89 */ /* 0x000e2200000e0000 */
[----:B------:R-:W-:Y:S01]  /*14e50*/  IMAD.U32 R9, RZ, RZ, UR6 ;  /* 0x00000006ff097e24 */ /* 0x000fe2000f8e00ff */
[----:B------:R-:W-:Y:S02]  /*14e60*/  P2R R21, PR, RZ, 0x1 ;  /* 0x00000001ff157803 */ /* 0x000fe40000000000 */
[----:B0-----:R-:W-:-:S04]  /*14e70*/  FMNMX.FTZ R7, R15, R24, !PT ;  /* 0x000000180f077209 */ /* 0x001fc80007810000 */
[C---:B------:R-:W-:Y:S01]  /*14e80*/  FSETP.NEU.FTZ.AND P0, PT, R7.reuse, -INF , PT ;  /* 0xff8000000700780b */ /* 0x040fe20003f1d000 */
[----:B------:R-:W-:-:S05]  /*14e90*/  FMUL.FTZ R45, R7, R9 ;  /* 0x00000009072d7220 */ /* 0x000fca0000410000 */
[----:B------:R-:W-:Y:S02]  /*14ea0*/  FSEL R45, R45, RZ, P0 ;  /* 0x000000ff2d2d7208 */ /* 0x000fe40000000000 */
[----:B------:R-:W-:Y:S02]  /*14eb0*/  ISETP.NE.AND P0, PT, R21, RZ, PT ;  /* 0x000000ff1500720c */ /* 0x000fe40003f05270 */
        /* <DEDUP_REMOVED lines=9> */
[----:B------:R-:W-:Y:S02]  /*14f50*/  FMNMX.FTZ R29, R102, R29, !PT ;  /* 0x0000001d661d7209 */ /* 0x000fe40007810000 */
[----:B------:R-:W-:Y:S02]  /*14f60*/  P2R R33, PR, RZ, 0x2 ;  /* 0x00000002ff217803 */ /* 0x000fe40000000000 */
[----:B------:R-:W-:Y:S02]  /*14f70*/  FMNMX.FTZ R29, R14, R29, !PT ;  /* 0x0000001d0e1d7209 */ /* 0x000fe40007810000 */
[----:B------:R-:W-:Y:S02]  /*14f80*/  ISETP.GT.AND P1, PT, R3, 0x90, PT ;  /* 0x000000900300780c */ /* 0x000fe40003f24270 */
[----:B------:R-:W-:Y:S02]  /*14f90*/  FMNMX.FTZ R29, R90, R29, !PT ;  /* 0x0000001d5a1d7209 */ /* 0x000fe40007810000 */
[----:B------:R-:W-:-:S02]  /*14fa0*/  FSEL R34, R34, -INF , P1 ;  /* 0xff80000022227808 */ /* 0x000fc40000800000 */
[----:B------:R-:W-:Y:S02]  /*14fb0*/  ISETP.NE.AND P1, PT, R33, RZ, PT ;  /* 0x000000ff2100720c */ /* 0x000fe40003f25270 */
[----:B------:R-:W-:-:S04]  /*14fc0*/  FMNMX.FTZ R33, R20, R29, !PT ;  /* 0x0000001d14217209 */ /* 0x000fc80007810000 */
[----:B------:R-:W-:-:S04]  /*14fd0*/  FMNMX.FTZ R33, R94, R33, !PT ;  /* 0x000000215e217209 */ /* 0x000fc80007810000 */
[----:B------:R-:W-:-:S04]  /*14fe0*/  FMNMX.FTZ R33, R84, R33, !PT ;  /* 0x0000002154217209 */ /* 0x000fc80007810000 */
[----:B------:R-:W-:Y:S02]  /*14ff0*/  FMNMX.FTZ R33, R74, R33, !PT ;  /* 0x000000214a217209 */ /* 0x000fe40007810000 */
[----:B------:R-:W-:Y:S02]  /*15000*/  FSEL R24, R35, -INF , P1 ;  /* 0xff80000023187808 */ /* 0x000fe40000800000 */
        /* <DEDUP_REMOVED lines=22> */
[----:B------:R-:W-:Y:S01]  /*15170*/  FMNMX.FTZ R47, R24, R43, !PT ;  /* 0x0000002b182f7209 */ /* 0x000fe20007810000 */
[----:B------:R-:W-:-:S03]  /*15180*/  FFMA.FTZ R196, R80, R9, -R45 ;  /* 0x0000000950c47223 */ /* 0x000fc6000001082d */
[----:B------:R-:W-:Y:S02]  /*15190*/  FMNMX.FTZ R47, R38, R47, !PT ;  /* 0x0000002f262f7209 */ /* 0x000fe40007810000 */
[----:B------:R-:W-:Y:S02]  /*151a0*/  FSEL R80, R26, -INF , P3 ;  /* 0xff8000001a507808 */ /* 0x000fe40001800000 */
[----:B------:R-:W-:Y:S01]  /*151b0*/  FMNMX.FTZ R47, R28, R47, !PT ;  /* 0x0000002f1c2f7209 */ /* 0x000fe20007810000 */
[--C-:B------:R-:W-:Y:S01]  /*151c0*/  FFMA.FTZ R5, R82, R9, -R45.reuse ;  /* 0x0000000952057223 */ /* 0x100fe2000001082d */
[----:B------:R-:W-:Y:S02]  /*151d0*/  FSEL R82, R27, -INF , P4 ;  /* 0xff8000001b527808 */ /* 0x000fe40002000000 */
[----:B------:R-:W-:Y:S02]  /*151e0*/  FMNMX.FTZ R47, R80, R47, !PT ;  /* 0x0000002f502f7209 */ /* 0x000fe40007810000 */
[----:B------:R-:W-:Y:S01]  /*151f0*/  ISETP.NE.AND P1, PT, R11, RZ, PT ;  /* 0x000000ff0b00720c */ /* 0x000fe20003f25270 */
[----:B------:R-:W-:Y:S01]  /*15200*/  FFMA.FTZ R11, R86, R9, -R45 ;  /* 0x00000009560b7223 */ /* 0x000fe2000001082d */
[----:B------:R-:W-:-:S02]  /*15210*/  FSEL R86, R30, -INF , P5 ;  /* 0xff8000001e567808 */ /* 0x000fc40002800000 */
[----:B------:R-:W-:Y:S01]  /*15220*/  FMNMX.FTZ R47, R82, R47, !PT ;  /* 0x0000002f522f7209 */ /* 0x000fe20007810000 */
[----:B------:R-:W-:Y:S01]  /*15230*/  FFMA.FTZ R27, R60, R9, -R45 ;  /* 0x000000093c1b7223 */ /* 0x000fe2000001082d */
[----:B------:R-:W-:Y:S02]  /*15240*/  FSEL R60, R31, -INF , P6 ;  /* 0xff8000001f3c7808 */ /* 0x000fe40003000000 */
[----:B------:R-:W-:-:S04]  /*15250*/  FMNMX.FTZ R47, R86, R47, !PT ;  /* 0x0000002f562f7209 */ /* 0x000fc80007810000 */
[----:B------:R-:W-:Y:S01]  /*15260*/  FMNMX.FTZ R51, R60, R47, !PT ;  /* 0x0000002f3c337209 */ /* 0x000fe20007810000 */
[----:B------:R-:W-:-:S04]  /*15270*/  FFMA.FTZ R30, R56, R9, -R45 ;  /* 0x00000009381e7223 */ /* 0x000fc8000001082d */
[----:B------:R-:W0:Y:S01]  /*15280*/  SHFL.BFLY PT, R56, R51, 0x2, 0x1f ;  /* 0x0c401f0033387f89 */ /* 0x000e2200000e0000 */
[-CC-:B------:R-:W-:Y:S01]  /*15290*/  FFMA.FTZ R176, R112, R9.reuse, -R45.reuse ;  /* 0x0000000970b07223 */ /* 0x180fe2000001082d */
[----:B------:R-:W-:Y:S01]  /*152a0*/  FFMA.FTZ R3, R113, R9, -R45 ;  /* 0x0000000971037223 */ /* 0x000fe2000001082d */
[----:B0-----:R-:W-:-:S05]  /*152b0*/  FMNMX.FTZ R56, R51, R56, !PT ;  /* 0x0000003833387209 */ /* 0x001fca0007810000 */
[----:B------:R-:W0:Y:S01]  /*152c0*/  SHFL.BFLY PT, R55, R56, 0x1, 0x1f ;  /* 0x0c201f0038377f89 */ /* 0x000e2200000e0000 */
[-CC-:B------:R-:W-:Y:S01]  /*152d0*/  FFMA.FTZ R178, R116, R9.reuse, -R45.reuse ;  /* 0x0000000974b27223 */ /* 0x180fe2000001082d */
[----:B------:R-:W-:Y:S01]  /*152e0*/  MUFU.EX2 R176, R176 ;  /* 0x000000b000b07308 */ /* 0x000fe20000000800 */
[-CC-:B------:R-:W-:Y:S01]  /*152f0*/  FFMA.FTZ R190, R92, R9.reuse, -R45.reuse ;  /* 0x000000095cbe7223 */ /* 0x180fe2000001082d */
[----:B------:R-:W-:-:S06]  /*15300*/  FFMA.FTZ R180, R104, R9, -R45 ;  /* 0x0000000968b47223 */ /* 0x000fcc000001082d */
[----:B------:R-:W1:Y:S08]  /*15310*/  MUFU.EX2 R3, R3 ;  /* 0x0000000300037308 */ /* 0x000e700000000800 */
[----:B------:R-:W3:Y:S01]  /*15320*/  MUFU.EX2 R178, R178 ;  /* 0x000000b200b27308 */ /* 0x000ee20000000800 */
[----:B0-----:R-:W-:-:S07]  /*15330*/  FMNMX.FTZ R92, R56, R55, !PT ;  /* 0x00000037385c7209 */ /* 0x001fce0007810000 */
[----:B------:R-:W0:Y:S01]  /*15340*/  MUFU.EX2 R5, R5 ;  /* 0x0000000500057308 */ /* 0x000e220000000800 */
[C---:B------:R-:W-:Y:S01]  /*15350*/  FSETP.NEU.FTZ.AND P2, PT, R92.reuse, -INF , PT ;  /* 0xff8000005c00780b */ /* 0x040fe20003f5d000 */
[-C--:B------:R-:W-:Y:S01]  /*15360*/  FMUL.FTZ R57, R92, R9.reuse ;  /* 0x000000095c397220 */ /* 0x080fe20000410000 */
[----:B------:R-:W-:-:S05]  /*15370*/  FFMA.FTZ R182, R108, R9, -R45 ;  /* 0x000000096cb67223 */ /* 0x000fca000001082d */
[----:B------:R-:W4:Y:S01]  /*15380*/  MUFU.EX2 R180, R180 ;  /* 0x000000b400b47308 */ /* 0x000f220000000800 */
[----:B------:R-:W-:Y:S01]  /*15390*/  FSEL R57, R57, RZ, P2 ;  /* 0x000000ff39397208 */ /* 0x000fe20001000000 */
[----:B-1----:R-:W-:Y:S01]  /*153a0*/  FADD.FTZ R59, R176, R3 ;  /* 0x00000003b03b7221 */ /* 0x002fe20000010000 */
[----:B------:R-:W-:Y:S01]  /*153b0*/  ISETP.NE.AND P0, PT, R13, RZ, PT ;  /* 0x000000ff0d00720c */ /* 0x000fe20003f05270 */
[-CC-:B------:R-:W-:Y:S01]  /*153c0*/  FFMA.FTZ R13, R120, R9.reuse, -R45.reuse ;  /* 0x00000009780d7223 */ /* 0x180fe2000001082d */
[-CC-:B------:R-:W-:Y:S01]  /*153d0*/  FFMA.FTZ R184, R96, R9.reuse, -R45.reuse ;  /* 0x0000000960b87223 */ /* 0x180fe2000001082d */
[-CC-:B------:R-:W-:Y:S02]  /*153e0*/  FFMA.FTZ R15, R122, R9.reuse, -R45.reuse ;  /* 0x000000097a0f7223 */ /* 0x180fe4000001082d */
[----:B------:R-:W1:Y:S01]  /*153f0*/  MUFU.EX2 R11, R11 ;  /* 0x0000000b000b7308 */ /* 0x000e620000000800 */
[-CC-:B------:R-:W-:Y:S01]  /*15400*/  FFMA.FTZ R186, R100, R9.reuse, -R45.reuse ;  /* 0x0000000964ba7223 */ /* 0x180fe2000001082d */
        /* <DEDUP_REMOVED lines=28> */
[-C--:B------:R-:W-:Y:S01]  /*155d0*/  FFMA.FTZ R45, R36, R9.reuse, -R45 ;  /* 0x00000009242d7223 */ /* 0x080fe2000001082d */
[----:B------:R-:W2:Y:S01]  /*155e0*/  MUFU.EX2 R182, R182 ;  /* 0x000000b600b67308 */ /* 0x000ea20000000800 */
[-CC-:B------:R-:W-:Y:S01]  /*155f0*/  FFMA.FTZ R177, R114, R9.reuse, -R57.reuse ;  /* 0x0000000972b17223 */ /* 0x180fe20000010839 */
[-CC-:B------:R-:W-:Y:S01]  /*15600*/  FFMA.FTZ R36, R115, R9.reuse, -R57.reuse ;  /* 0x0000000973247223 */ /* 0x180fe20000010839 */
[-C--:B------:R-:W-:Y:S01]  /*15610*/  FFMA.FTZ R197, R66, R9.reuse, -R57 ;  /* 0x0000000942c57223 */ /* 0x080fe20000010839 */
[----:B---3--:R-:W-:Y:S01]  /*15620*/  FADD.FTZ R66, R178, R59 ;  /* 0x0000003bb2427221 */ /* 0x008fe20000010000 */
[----:B------:R-:W-:-:S03]  /*15630*/  FFMA.FTZ R179, R118, R9, -R57 ;  /* 0x0000000976b37223 */ /* 0x000fc60000010839 */
[----:B------:R-:W3:Y:S01]  /*15640*/  MUFU.EX2 R13, R13 ;  /* 0x0000000d000d7308 */ /* 0x000ee20000000800 */
[----:B0-----:R-:W-:Y:S01]  /*15650*/  FADD.FTZ R59, R5, R66 ;  /* 0x00000042053b7221 */ /* 0x001fe20000010000 */
[----:B------:R-:W-:-:S03]  /*15660*/  FFMA.FTZ R6, R6, R9, -R57 ;  /* 0x0000000906067223 */ /* 0x000fc60000010839 */
[----:B----4-:R-:W-:-:S03]  /*15670*/  FADD.FTZ R66, R180, R59 ;  /* 0x0000003bb4427221 */ /* 0x010fc60000010000 */
[----:B------:R-:W-:Y:S01]  /*15680*/  MUFU.EX2 R177, R177 ;  /* 0x000000b100b17308 */ /* 0x000fe20000000800 */
[----:B------:R-:W-:-:S07]  /*15690*/  FFMA.FTZ R181, R106, R9, -R57 ;  /* 0x000000096ab57223 */ /* 0x000fce0000010839 */
[----:B------:R-:W0:Y:S01]  /*156a0*/  MUFU.EX2 R36, R36 ;  /* 0x0000002400247308 */ /* 0x000e220000000800 */
[----:B-1----:R-:W-:-:S07]  /*156b0*/  FADD.FTZ R59, R11, R66 ;  /* 0x000000420b3b7221 */ /* 0x002fce0000010000 */
[----:B------:R-:W1:Y:S01]  /*156c0*/  MUFU.EX2 R184, R184 ;  /* 0x000000b800b87308 */ /* 0x000e620000000800 */
[-CC-:B------:R-:W-:Y:S01]  /*156d0*/  FFMA.FTZ R8, R8, R9.reuse, -R57.reuse ;  /* 0x0000000908087223 */ /* 0x180fe20000010839 */
[----:B------:R-:W-:-:S06]  /*156e0*/  FFMA.FTZ R66, R68, R9, -R57 ;  /* 0x0000000944427223 */ /* 0x000fcc0000010839 */
[----:B------:R-:W4:Y:S01]  /*156f0*/  MUFU.EX2 R179, R179 ;  /* 0x000000b300b37308 */ /* 0x000f220000000800 */
[----:B--2---:R-:W-:-:S07]  /*15700*/  FADD.FTZ R68, R182, R59 ;  /* 0x0000003bb6447221 */ /* 0x004fce0000010000 */
[----:B------:R-:W2:Y:S01]  /*15710*/  MUFU.EX2 R15, R15 ;  /* 0x0000000f000f7308 */ /* 0x000ea20000000800 */
[----:B------:R-:W-:-:S07]  /*15720*/  FFMA.FTZ R183, R110, R9, -R57 ;  /* 0x000000096eb77223 */ /* 0x000fce0000010839 */
[----:B------:R-:W2:Y:S01]  /*15730*/  MUFU.EX2 R6, R6 ;  /* 0x0000000600067308 */ /* 0x000ea20000000800 */
[----:B---3--:R-:W-:Y:S01]  /*15740*/  FADD.FTZ R59, R13, R68 ;  /* 0x000000440d3b7221 */ /* 0x008fe20000010000 */
[----:B------:R-:W-:-:S06]  /*15750*/  FFMA.FTZ R201, R58, R9, -R57 ;  /* 0x000000093ac97223 */ /* 0x000fcc0000010839 */
[----:B------:R-:W3:Y:S01]  /*15760*/  MUFU.EX2 R186, R186 ;  /* 0x000000ba00ba7308 */ /* 0x000ee20000000800 */
[----:B0-----:R-:W-:Y:S01]  /*15770*/  FADD.FTZ R58, R177, R36 ;  /* 0x00000024b13a7221 */ /* 0x001fe20000010000 */
[----:B------:R-:W-:-:S06]  /*15780*/  FFMA.FTZ R10, R10, R9, -R57 ;  /* 0x000000090a0a7223 */ /* 0x000fcc0000010839 */
[----:B------:R-:W0:Y:S01]  /*15790*/  MUFU.EX2 R181, R181 ;  /* 0x000000b500b57308 */ /* 0x000e220000000800 */
[----:B-1----:R-:W-:-:S07]  /*157a0*/  FADD.FTZ R68, R184, R59 ;  /* 0x0000003bb8447221 */ /* 0x002fce0000010000 */
[----:B------:R-:W1:Y:S01]  /*157b0*/  MUFU.EX2 R21, R124 ;  /* 0x0000007c00157308 */ /* 0x000e620000000800 */
[----:B----4-:R-:W-:Y:S01]  /*157c0*/  FADD.FTZ R59, R179, R58 ;  /* 0x0000003ab33b7221 */ /* 0x010fe20000010000 */
[----:B------:R-:W-:-:S06]  /*157d0*/  FFMA.FTZ R185, R98, R9, -R57 ;  /* 0x0000000962b97223 */ /* 0x000fcc0000010839 */
[----:B------:R-:W4:Y:S01]  /*157e0*/  MUFU.EX2 R8, R8 ;  /* 0x0000000800087308 */ /* 0x000f220000000800 */
[----:B--2---:R-:W-:-:S07]  /*157f0*/  FADD.FTZ R61, R15, R68 ;  /* 0x000000440f3d7221 */ /* 0x004fce0000010000 */
[----:B------:R-:W2:Y:S01]  /*15800*/  MUFU.EX2 R188, R188 ;  /* 0x000000bc00bc7308 */ /* 0x000ea20000000800 */
[----:B------:R-:W-:Y:S01]  /*15810*/  FADD.FTZ R58, R6, R59 ;  /* 0x0000003b063a7221 */ /* 0x000fe20000010000 */
[----:B------:R-:W-:-:S06]  /*15820*/  FFMA.FTZ R12, R12, R9, -R57 ;  /* 0x000000090c0c7223 */ /* 0x000fcc0000010839 */
[----:B------:R-:W2:Y:S01]  /*15830*/  MUFU.EX2 R183, R183 ;  /* 0x000000b700b77308 */ /* 0x000ea20000000800 */
[----:B---3--:R-:W-:-:S07]  /*15840*/  FADD.FTZ R68, R186, R61 ;  /* 0x0000003dba447221 */ /* 0x008fce0000010000 */
        /* <DEDUP_REMOVED lines=9> */
[----:B------:R-:W-:Y:S01]  /*158e0*/  FFMA.FTZ R203, R62, R9, -R57 ;  /* 0x000000093ecb7223 */ /* 0x000fe20000010839 */
[----:B--2---:R-:W-:-:S06]  /*158f0*/  FADD.FTZ R62, R188, R61 ;  /* 0x0000003dbc3e7221 */ /* 0x004fcc0000010000 */
        /* <DEDUP_REMOVED lines=14> */
[----:B--2---:R-:W-:Y:S01]  /*159e0*/  FADD.FTZ R61, R29, R62 ;  /* 0x0000003e1d3d7221 */ /* 0x004fe20000010000 */
[----:B------:R-:W-:-:S06]  /*159f0*/  FFMA.FTZ R205, R50, R9, -R57 ;  /* 0x0000000932cd7223 */ /* 0x000fcc0000010839 */
        /* <DEDUP_REMOVED lines=9> */
[----:B-1----:R-:W-:Y:S01]  /*15a90*/  FADD.FTZ R61, R33, R58 ;  /* 0x0000003a213d7221 */ /* 0x002fe20000010000 */
[----:B------:R-:W-:-:S06]  /*15aa0*/  @!P1 VIADD R0, R0, 0x34840 ;  /* 0x0003484000009836 */ /* 0x000fcc0000000000 */
[----:B------:R-:W1:Y:S01]  /*15ab0*/  MUFU.EX2 R196, R196 ;  /* 0x000000c400c47308 */ /* 0x000e620000000800 */
[----:B----4-:R-:W-:Y:S01]  /*15ac0*/  FADD.FTZ R58, R14, R59 ;  /* 0x0000003b0e3a7221 */ /* 0x010fe20000010000 */
[----:B------:R-:W-:-:S06]  /*15ad0*/  FFMA.FTZ R72, R72, R9, -R57 ;  /* 0x0000000948487223 */ /* 0x000fcc0000010839 */
[----:B------:R-:W4:Y:S01]  /*15ae0*/  MUFU.EX2 R191, R191 ;  /* 0x000000bf00bf7308 */ /* 0x000f220000000800 */
[----:B--2---:R-:W-:Y:S01]  /*15af0*/  FADD.FTZ R62, R194, R61 ;  /* 0x0000003dc23e7221 */ /* 0x004fe20000010000 */
[----:B------:R-:W-:-:S06]  /*15b00*/  @!P1 PRMT R50, RZ, 0x654, R0 ;  /* 0x00000654ff329816 */ /* 0x000fcc0000000000 */
[----:B------:R-:W2:Y:S01]  /*15b10*/  MUFU.EX2 R37, R138 ;  /* 0x0000008a00257308 */ /* 0x000ea20000000800 */
[----:B------:R-:W-:Y:S01]  /*15b20*/  FADD.FTZ R59, R189, R58 ;  /* 0x0000003abd3b7221 */ /* 0x000fe20000010000 */
[----:B------:R-:W-:-:S06]  /*15b30*/  FFMA.FTZ R195, R78, R9, -R57 ;  /* 0x000000094ec37223 */ /* 0x000fcc0000010839 */
[----:B------:R-:W2:Y:S01]  /*15b40*/  MUFU.EX2 R56, R56 ;  /* 0x0000003800387308 */ /* 0x000ea20000000800 */
[----:B---3--:R-:W-:Y:S01]  /*15b50*/  FADD.FTZ R61, R35, R62 ;  /* 0x0000003e233d7221 */ /* 0x008fe20000010000 */
[----:B------:R0:W-:Y:S06]  /*15b60*/  @!P1 SYNCS.ARRIVE.TRANS64.RED.A1T0 RZ, [R50+URZ], RZ ;  /* 0x000000ff32ff99a7 */ /* 0x0001ec000810043f */
[----:B------:R-:W3:Y:S01]  /*15b70*/  MUFU.EX2 R198, R198 ;  /* 0x000000c600c67308 */ /* 0x000ee20000000800 */
[----:B------:R-:W-:Y:S01]  /*15b80*/  FFMA.FTZ R74, R76, R9, -R57 ;  /* 0x000000094c4a7223 */ /* 0x000fe20000010839 */
[----:B0-----:R-:W-:-:S06]  /*15b90*/  FADD.FTZ R50, R20, R59 ;  /* 0x0000003b14327221 */ /* 0x001fcc0000010000 */
[----:B------:R-:W0:Y:S01]  /*15ba0*/  MUFU.EX2 R193, R193 ;  /* 0x000000c100c17308 */ /* 0x000e220000000800 */
[----:B------:R-:W-:Y:S01]  /*15bb0*/  FFMA.FTZ R207, R54, R9, -R57 ;  /* 0x0000000936cf7223 */ /* 0x000fe20000010839 */
[----:B-1----:R-:W-:-:S06]  /*15bc0*/  FADD.FTZ R54, R196, R61 ;  /* 0x0000003dc4367221 */ /* 0x002fcc0000010000 */
[----:B------:R-:W1:Y:S01]  /*15bd0*/  MUFU.EX2 R39, R142 ;  /* 0x0000008e00277308 */ /* 0x000e620000000800 */
[----:B----4-:R-:W-:-:S07]  /*15be0*/  FADD.FTZ R59, R191, R50 ;  /* 0x00000032bf3b7221 */ /* 0x010fce0000010000 */
        /* <DEDUP_REMOVED lines=13> */
[----:B------:R-:W-:Y:S01]  /*15cc0*/  FFMA.FTZ R42, R24, R9, -R57 ;  /* 0x00000009182a7223 */ /* 0x000fe20000010839 */
[----:B----4-:R-:W-:-:S05]  /*15cd0*/  FADD.FTZ R24, R72, R59 ;  /* 0x0000003b48187221 */ /* 0x010fca0000010000 */
[----:B------:R-:W1:Y:S01]  /*15ce0*/  MUFU.EX2 R197, R197 ;  /* 0x000000c500c57308 */ /* 0x000e620000000800 */
[----:B------:R-:W-:Y:S01]  /*15cf0*/  FFMA.FTZ R211, R46, R9, -R57 ;  /* 0x000000092ed37223 */ /* 0x000fe20000010839 */
[----:B--2---:R-:W-:Y:S01]  /*15d00*/  FADD.FTZ R46, R200, R61 ;  /* 0x0000003dc82e7221 */ /* 0x004fe20000010000 */
[----:B------:R-:W-:-:S05]  /*15d10*/  FADD.FTZ R59, R195, R24 ;  /* 0x00000018c33b7221 */ /* 0x000fca0000010000 */
[----:B------:R-:W2:Y:S01]  /*15d20*/  MUFU.EX2 R64, R64 ;  /* 0x0000004000407308 */ /* 0x000ea20000000800 */
[----:B---3--:R-:W-:Y:S01]  /*15d30*/  FADD.FTZ R61, R41, R46 ;  /* 0x0000002e293d7221 */ /* 0x008fe20000010000 */
[----:B------:R-:W-:Y:S01]  /*15d40*/  FFMA.FTZ R46, R28, R9, -R57 ;  /* 0x000000091c2e7223 */ /* 0x000fe20000010839 */
[----:B0-----:R-:W-:-:S05]  /*15d50*/  FADD.FTZ R28, R74, R59 ;  /* 0x0000003b4a1c7221 */ /* 0x001fca0000010000 */
[----:B------:R-:W0:Y:S01]  /*15d60*/  MUFU.EX2 R199, R199 ;  /* 0x000000c700c77308 */ /* 0x000e220000000800 */
[----:B------:R-:W-:Y:S01]  /*15d70*/  FFMA.FTZ R4, R4, R9, -R57 ;  /* 0x0000000904047223 */ /* 0x000fe20000010839 */
[----:B-1----:R-:W-:-:S06]  /*15d80*/  FADD.FTZ R59, R197, R28 ;  /* 0x0000001cc53b7221 */ /* 0x002fcc0000010000 */
[----:B------:R-:W1:Y:S01]  /*15d90*/  MUFU.EX2 R66, R66 ;  /* 0x0000004200427308 */ /* 0x000e620000000800 */
[----:B--2---:R-:W-:Y:S01]  /*15da0*/  FADD.FTZ R28, R64, R59 ;  /* 0x0000003b401c7221 */ /* 0x004fe20000010000 */
[----:B------:R-:W-:-:S06]  /*15db0*/  FFMA.FTZ R48, R48, R9, -R57 ;  /* 0x0000000930307223 */ /* 0x000fcc0000010839 */
[----:B------:R-:W2:Y:S01]  /*15dc0*/  MUFU.EX2 R201, R201 ;  /* 0x000000c900c97308 */ /* 0x000ea20000000800 */
[----:B------:R-:W-:Y:S01]  /*15dd0*/  FFMA.FTZ R44, R44, R9, -R57 ;  /* 0x000000092c2c7223 */ /* 0x000fe20000010839 */
[----:B------:R-:W-:Y:S01]  /*15de0*/  F2FP.BF16.F32.PACK_AB R176, R3, R176 ;  /* 0x000000b003b0723e */ /* 0x000fe200000010ff */
[----:B0-----:R-:W-:-:S05]  /*15df0*/  FADD.FTZ R3, R199, R28 ;  /* 0x0000001cc7037221 */ /* 0x001fca0000010000 */
[----:B------:R-:W0:Y:S08]  /*15e00*/  MUFU.EX2 R4, R4 ;  /* 0x0000000400047308 */ /* 0x000e300000000800 */
[----:B------:R-:W3:Y:S01]  /*15e10*/  MUFU.EX2 R203, R203 ;  /* 0x000000cb00cb7308 */ /* 0x000ee20000000800 */
[----:B------:R-:W-:-:S07]  /*15e20*/  FFMA.FTZ R52, R52, R9, -R57 ;  /* 0x0000000934347223 */ /* 0x000fce0000010839 */
[----:B------:R-:W-:Y:S08]  /*15e30*/  MUFU.EX2 R48, R48 ;  /* 0x0000003000307308 */ /* 0x000ff00000000800 */
[----:B------:R1:W-:Y:S02]  /*15e40*/  MUFU.EX2 R24, R44 ;  /* 0x0000002c00187308 */ /* 0x0003e40000000800 */
[----:B-1----:R-:W-:-:S06]  /*15e50*/  FADD.FTZ R44, R66, R3 ;  /* 0x00000003422c7221 */ /* 0x002fcc0000010000 */
[----:B------:R-:W-:Y:S01]  /*15e60*/  MUFU.EX2 R205, R205 ;  /* 0x000000cd00cd7308 */ /* 0x000fe20000000800 */
[----:B--2---:R-:W-:Y:S01]  /*15e70*/  FADD.FTZ R3, R201, R44 ;  /* 0x0000002cc9037221 */ /* 0x004fe20000010000 */
[----:B------:R-:W-:-:S06]  /*15e80*/  FFMA.FTZ R40, R40, R9, -R57 ;  /* 0x0000000928287223 */ /* 0x000fcc0000010839 */
[----:B------:R-:W1:Y:S01]  /*15e90*/  MUFU.EX2 R202, R202 ;  /* 0x000000ca00ca7308 */ /* 0x000e620000000800 */
[----:B0-----:R-:W-:Y:S01]  /*15ea0*/  FADD.FTZ R44, R4, R3 ;  /* 0x00000003042c7221 */ /* 0x001fe20000010000 */
[----:B------:R-:W-:-:S06]  /*15eb0*/  FFMA.FTZ R32, R32, R9, -R57 ;  /* 0x0000000920207223 */ /* 0x000fcc0000010839 */
[----:B------:R-:W-:Y:S01]  /*15ec0*/  MUFU.EX2 R0, R52 ;  /* 0x0000003400007308 */ /* 0x000fe20000000800 */
[----:B---3--:R-:W-:-:S07]  /*15ed0*/  FADD.FTZ R3, R203, R44 ;  /* 0x0000002ccb037221 */ /* 0x008fce0000010000 */
[----:B------:R-:W0:Y:S08]  /*15ee0*/  MUFU.EX2 R43, R154 ;  /* 0x0000009a002b7308 */ /* 0x000e300000000800 */
[----:B------:R-:W2:Y:S08]  /*15ef0*/  MUFU.EX2 R207, R207 ;  /* 0x000000cf00cf7308 */ /* 0x000eb00000000800 */
[----:B------:R-:W3:Y:S08]  /*15f00*/  MUFU.EX2 R26, R26 ;  /* 0x0000001a001a7308 */ /* 0x000ef00000000800 */
[----:B------:R-:W4:Y:S08]  /*15f10*/  MUFU.EX2 R27, R27 ;  /* 0x0000001b001b7308 */ /* 0x000f300000000800 */
[----:B------:R-:W4:Y:S08]  /*15f20*/  MUFU.EX2 R40, R40 ;  /* 0x0000002800287308 */ /* 0x000f300000000800 */
[----:B------:R0:W-:Y:S01]  /*15f30*/  MUFU.EX2 R28, R32 ;  /* 0x00000020001c7308 */ /* 0x0001e20000000800 */
[----:B-1----:R-:W-:Y:S01]  /*15f40*/  FADD.FTZ R50, R202, R61 ;  /* 0x0000003dca327221 */ /* 0x002fe20000010000 */
[----:B0-----:R-:W-:-:S06]  /*15f50*/  FADD.FTZ R32, R48, R3 ;  /* 0x0000000330207221 */ /* 0x001fcc0000010000 */
[----:B------:R-:W0:Y:S01]  /*15f60*/  MUFU.EX2 R209, R209 ;  /* 0x000000d100d17308 */ /* 0x000e220000000800 */
[----:B------:R-:W-:Y:S01]  /*15f70*/  FADD.FTZ R3, R205, R32 ;  /* 0x00000020cd037221 */ /* 0x000fe20000010000 */
[----:B------:R-:W-:-:S03]  /*15f80*/  FADD.FTZ R61, R43, R50 ;  /* 0x000000322b3d7221 */ /* 0x000fc60000010000 */
[----:B------:R-:W-:-:S03]  /*15f90*/  FADD.FTZ R32, R0, R3 ;  /* 0x0000000300207221 */ /* 0x000fc60000010000 */
[----:B------:R-:W1:Y:S01]  /*15fa0*/  MUFU.EX2 R211, R211 ;  /* 0x000000d300d37308 */ /* 0x000e620000000800 */
[----:B------:R-:W-:Y:S01]  /*15fb0*/  FFMA.FTZ R34, R34, R9, -R57 ;  /* 0x0000000922227223 */ /* 0x000fe20000010839 */
[----:B--2---:R-:W-:Y:S01]  /*15fc0*/  FADD.FTZ R3, R207, R32 ;  /* 0x00000020cf037221 */ /* 0x004fe20000010000 */
[----:B---3--:R-:W-:-:S05]  /*15fd0*/  FADD.FTZ R50, R26, R61 ;  /* 0x0000003d1a327221 */ /* 0x008fca0000010000 */
[----:B------:R4:W-:Y:S01]  /*15fe0*/  MUFU.EX2 R55, R204 ;  /* 0x000000cc00377308 */ /* 0x0009e20000000800 */
[----:B------:R-:W-:-:S07]  /*15ff0*/  FFMA.FTZ R38, R38, R9, -R57 ;  /* 0x0000000926267223 */ /* 0x000fce0000010839 */
[----:B------:R-:W2:Y:S01]  /*16000*/  MUFU.EX2 R30, R30 ;  /* 0x0000001e001e7308 */ /* 0x000ea20000000800 */
[----:B----4-:R-:W-:Y:S01]  /*16010*/  F2FP.BF16.F32.PACK_AB R204, R27, R26 ;  /* 0x0000001a1bcc723e */ /* 0x010fe200000010ff */
[----:B------:R-:W-:-:S04]  /*16020*/  FADD.FTZ R26, R40, R3 ;  /* 0x00000003281a7221 */ /* 0x000fc80000010000 */
[----:B0-----:R-:W-:Y:S02]  /*16030*/  FADD.FTZ R3, R209, R26 ;  /* 0x0000001ad1037221 */ /* 0x001fe40000010000 */
[----:B------:R-:W0:Y:S02]  /*16040*/  MUFU.EX2 R31, R31 ;  /* 0x0000001f001f7308 */ /* 0x000e240000000800 */
[----:B------:R-:W-:-:S06]  /*16050*/  FADD.FTZ R26, R24, R3 ;  /* 0x00000003181a7221 */ /* 0x000fcc0000010000 */
[----:B------:R-:W3:Y:S01]  /*16060*/  MUFU.EX2 R34, R34 ;  /* 0x0000002200227308 */ /* 0x000ee20000000800 */
[----:B------:R-:W-:Y:S01]  /*16070*/  FADD.FTZ R59, R27, R50 ;  /* 0x000000321b3b7221 */ /* 0x000fe20000010000 */
[----:B-1----:R-:W-:-:S06]  /*16080*/  FADD.FTZ R3, R211, R26 ;  /* 0x0000001ad3037221 */ /* 0x002fcc0000010000 */
[----:B------:R-:W1:Y:S01]  /*16090*/  MUFU.EX2 R208, R208 ;  /* 0x000000d000d07308 */ /* 0x000e620000000800 */
[----:B------:R-:W-:-:S07]  /*160a0*/  FFMA.FTZ R80, R80, R9, -R57 ;  /* 0x0000000950507223 */ /* 0x000fce0000010839 */
[----:B------:R-:W4:Y:S01]  /*160b0*/  MUFU.EX2 R213, R42 ;  /* 0x0000002a00d57308 */ /* 0x000f220000000800 */
[----:B--2---:R-:W-:Y:S01]  /*160c0*/  FADD.FTZ R50, R30, R59 ;  /* 0x0000003b1e327221 */ /* 0x004fe20000010000 */
[----:B------:R-:W-:-:S06]  /*160d0*/  FADD.FTZ R3, R28, R3 ;  /* 0x000000031c037221 */ /* 0x000fcc0000010000 */
[----:B------:R-:W2:Y:S08]  /*160e0*/  MUFU.EX2 R47, R47 ;  /* 0x0000002f002f7308 */ /* 0x000eb00000000800 */
[----:B------:R-:W2:Y:S01]  /*160f0*/  MUFU.EX2 R38, R38 ;  /* 0x0000002600267308 */ /* 0x000ea20000000800 */
[----:B------:R-:W-:Y:S01]  /*16100*/  FFMA.FTZ R82, R82, R9, -R57 ;  /* 0x0000000952527223 */ /* 0x000fe20000010839 */
[----:B------:R-:W-:Y:S01]  /*16110*/  F2FP.BF16.F32.PACK_AB R178, R5, R178 ;  /* 0x000000b205b2723e */ /* 0x000fe200000010ff */
[----:B0-----:R-:W-:Y:S01]  /*16120*/  FADD.FTZ R5, R31, R50 ;  /* 0x000000321f057221 */ /* 0x001fe20000010000 */
[----:B------:R-:W-:-:S04]  /*16130*/  F2FP.BF16.F32.PACK_AB R179, R6, R179 ;  /* 0x000000b306b3723e */ /* 0x000fc800000010ff */
[----:B------:R-:W0:Y:S01]  /*16140*/  MUFU.EX2 R210, R210 ;  /* 0x000000d200d27308 */ /* 0x000e220000000800 */
[----:B---3--:R-:W-:Y:S01]  /*16150*/  FADD.FTZ R6, R34, R3 ;  /* 0x0000000322067221 */ /* 0x008fe20000010000 */
[----:B------:R-:W-:-:S06]  /*16160*/  FFMA.FTZ R86, R86, R9, -R57 ;  /* 0x0000000956567223 */ /* 0x000fcc0000010839 */
[----:B------:R-:W3:Y:S01]  /*16170*/  MUFU.EX2 R215, R46 ;  /* 0x0000002e00d77308 */ /* 0x000ee20000000800 */
[----:B-1----:R-:W-:Y:S01]  /*16180*/  FADD.FTZ R50, R208, R5 ;  /* 0x00000005d0327221 */ /* 0x002fe20000010000 */
[----:B----4-:R-:W-:-:S06]  /*16190*/  FADD.FTZ R3, R213, R6 ;  /* 0x00000006d5037221 */ /* 0x010fcc0000010000 */
[----:B------:R-:W1:Y:S01]  /*161a0*/  MUFU.EX2 R49, R49 ;  /* 0x0000003100317308 */ /* 0x000e620000000800 */
[----:B------:R-:W-:-:S07]  /*161b0*/  FFMA.FTZ R57, R60, R9, -R57 ;  /* 0x000000093c397223 */ /* 0x000fce0000010839 */
[----:B------:R-:W4:Y:S01]  /*161c0*/  MUFU.EX2 R80, R80 ;  /* 0x0000005000507308 */ /* 0x000f220000000800 */
[----:B--2---:R-:W-:Y:S01]  /*161d0*/  FADD.FTZ R5, R47, R50 ;  /* 0x000000322f057221 */ /* 0x004fe20000010000 */
[----:B------:R-:W-:-:S06]  /*161e0*/  FADD.FTZ R6, R38, R3 ;  /* 0x0000000326067221 */ /* 0x000fcc0000010000 */
[----:B------:R-:W2:Y:S08]  /*161f0*/  MUFU.EX2 R212, R212 ;  /* 0x000000d400d47308 */ /* 0x000eb00000000800 */
[----:B------:R-:W2:Y:S01]  /*16200*/  MUFU.EX2 R217, R82 ;  /* 0x0000005200d97308 */ /* 0x000ea20000000800 */
[----:B0-----:R-:W-:Y:S01]  /*16210*/  FADD.FTZ R44, R210, R5 ;  /* 0x00000005d22c7221 */ /* 0x001fe20000010000 */
[----:B---3--:R-:W-:-:S06]  /*16220*/  FADD.FTZ R3, R215, R6 ;  /* 0x00000006d7037221 */ /* 0x008fcc0000010000 */
[----:B------:R-:W0:Y:S08]  /*16230*/  MUFU.EX2 R51, R51 ;  /* 0x0000003300337308 */ /* 0x000e300000000800 */
[----:B------:R-:W3:Y:S01]  /*16240*/  MUFU.EX2 R86, R86 ;  /* 0x0000005600567308 */ /* 0x000ee20000000800 */
[----:B-1----:R-:W-:Y:S01]  /*16250*/  FADD.FTZ R5, R49, R44 ;  /* 0x0000002c31057221 */ /* 0x002fe20000010000 */
[----:B----4-:R-:W-:-:S06]  /*16260*/  FADD.FTZ R6, R80, R3 ;  /* 0x0000000350067221 */ /* 0x010fcc0000010000 */
[----:B------:R-:W1:Y:S08]  /*16270*/  MUFU.EX2 R214, R214 ;  /* 0x000000d600d67308 */ /* 0x000e700000000800 */
[----:B------:R-:W4:Y:S01]  /*16280*/  MUFU.EX2 R57, R57 ;  /* 0x0000003900397308 */ /* 0x000f220000000800 */
[----:B--2---:R-:W-:Y:S01]  /*16290*/  FADD.FTZ R44, R212, R5 ;  /* 0x00000005d42c7221 */ /* 0x004fe20000010000 */
[----:B------:R-:W-:-:S06]  /*162a0*/  FADD.FTZ R3, R217, R6 ;  /* 0x00000006d9037221 */ /* 0x000fcc0000010000 */
[----:B------:R-:W2:Y:S01]  /*162b0*/  MUFU.EX2 R53, R53 ;  /* 0x0000003500357308 */ /* 0x000ea20000000800 */
[----:B------:R-:W-:Y:S01]  /*162c0*/  F2FP.BF16.F32.PACK_AB R205, R0, R205 ;  /* 0x000000cd00cd723e */ /* 0x000fe200000010ff */
[----:B0-----:R-:W-:Y:S01]  /*162d0*/  FADD.FTZ R5, R51, R44 ;  /* 0x0000002c33057221 */ /* 0x001fe20000010000 */
[----:B---3--:R-:W-:-:S05]  /*162e0*/  FADD.FTZ R0, R86, R3 ;  /* 0x0000000356007221 */ /* 0x008fca0000010000 */
[----:B------:R-:W0:Y:S01]  /*162f0*/  MUFU.EX2 R216, R216 ;  /* 0x000000d800d87308 */ /* 0x000e220000000800 */
[----:B-1----:R-:W-:Y:S01]  /*16300*/  FADD.FTZ R32, R214, R5 ;  /* 0x00000005d6207221 */ /* 0x002fe20000010000 */
[----:B----4-:R-:W-:Y:S01]  /*16310*/  FADD.FTZ R225, R57, R0 ;  /* 0x0000000039e17221 */ /* 0x010fe20000010000 */
[----:B------:R-:W-:-:S05]  /*16320*/  VIADD R0, R160, 0xfffffffe ;  /* 0xfffffffea0007836 */ /* 0x000fca0000000000 */
[----:B------:R-:W1:Y:S01]  /*16330*/  MUFU.EX2 R218, R218 ;  /* 0x000000da00da7308 */ /* 0x000e620000000800 */
[----:B--2---:R-:W-:Y:S01]  /*16340*/  FADD.FTZ R5, R53, R32 ;  /* 0x0000002035057221 */ /* 0x004fe20000010000 */
[----:B------:R-:W-:Y:S02]  /*16350*/  ISETP.GE.AND P2, PT, R0, R121, PT ;  /* 0x000000790000720c */ /* 0x000fe40003f46270 */
[----:B------:R-:W-:-:S04]  /*16360*/  F2FP.BF16.F32.PACK_AB R206, R31, R30 ;  /* 0x0000001e1fce723e */ /* 0x000fc800000010ff */
[----:B------:R-:W2:Y:S01]  /*16370*/  MUFU.EX2 R45, R45 ;  /* 0x0000002d002d7308 */ /* 0x000ea20000000800 */
[----:B0-----:R-:W-:-:S04]  /*16380*/  FADD.FTZ R30, R216, R5 ;  /* 0x00000005d81e7221 */ /* 0x001fc80000010000 */
[----:B------:R-:W-:Y:S01]  /*16390*/  FADD.FTZ R5, R55, R30 ;  /* 0x0000001e37057221 */ /* 0x000fe20000010000 */
[----:B------:R-:W-:-:S03]  /*163a0*/  IMAD.U32 R236, RZ, RZ, UR44 ;  /* 0x0000002cffec7e24 */ /* 0x000fc6000f8e00ff */
[----:B-1----:R-:W-:Y:S01]  /*163b0*/  FADD.FTZ R226, R218, R5 ;  /* 0x00000005dae27221 */ /* 0x002fe20000010000 */
[----:B------:R-:W-:Y:S02]  /*163c0*/  IMAD.U32 R237, RZ, RZ, UR45 ;  /* 0x0000002dffed7e24 */ /* 0x000fe4000f8e00ff */
[----:B------:R-:W-:Y:S02]  /*163d0*/  IMAD.U32 R234, RZ, RZ, UR40 ;  /* 0x00000028ffea7e24 */ /* 0x000fe4000f8e00ff */
[----:B------:R-:W-:Y:S01]  /*163e0*/  IMAD.U32 R235, RZ, RZ, UR41 ;  /* 0x00000029ffeb7e24 */ /* 0x000fe2000f8e00ff */
[----:B------:R-:W-:Y:S01]  /*163f0*/  F2FP.BF16.F32.PACK_AB R188, R25, R188 ;  /* 0x000000bc19bc723e */ /* 0x000fe200000010ff */
[--C-:B------:R-:W-:Y:S01]  /*16400*/  IMAD.MOV.U32 R85, RZ, RZ, R87.reuse ;  /* 0x000000ffff557224 */ /* 0x100fe200078e0057 */
[----:B------:R-:W-:Y:S01]  /*16410*/  F2FP.BF16.F32.PACK_AB R190, R29, R190 ;  /* 0x000000be1dbe723e */ /* 0x000fe200000010ff */
[----:B--2---:R-:W-:Y:S01]  /*16420*/  FADD.FTZ R226, R45, R226 ;  /* 0x000000e22de27221 */ /* 0x004fe20000010000 */
[----:B------:R-:W-:Y:S01]  /*16430*/  F2FP.BF16.F32.PACK_AB R192, R33, R192 ;  /* 0x000000c021c0723e */ /* 0x000fe200000010ff */
[--C-:B------:R-:W-:Y:S01]  /*16440*/  IMAD.MOV.U32 R84, RZ, RZ, R87.reuse ;  /* 0x000000ffff547224 */ /* 0x100fe200078e0057 */
        /* <DEDUP_REMOVED lines=69> */
[----:B------:R-:W-:-:S02]  /*168a0*/  IMAD.MOV.U32 R50, RZ, RZ, R87 ;  /* 0x000000ffff327224 */ /* 0x000fc400078e0057 */
[--C-:B------:R-:W-:Y:S02]  /*168b0*/  IMAD.MOV.U32 R49, RZ, RZ, R87.reuse ;  /* 0x000000ffff317224 */ /* 0x100fe400078e0057 */
[--C-:B------:R-:W-:Y:S02]  /*168c0*/  IMAD.MOV.U32 R48, RZ, RZ, R87.reuse ;  /* 0x000000ffff307224 */ /* 0x100fe400078e0057 */
[--C-:B------:R-:W-:Y:S02]  /*168d0*/  IMAD.MOV.U32 R47, RZ, RZ, R87.reuse ;  /* 0x000000ffff2f7224 */ /* 0x100fe400078e0057 */
[--C-:B------:R-:W-:Y:S02]  /*168e0*/  IMAD.MOV.U32 R46, RZ, RZ, R87.reuse ;  /* 0x000000ffff2e7224 */ /* 0x100fe400078e0057 */
[--C-:B------:R-:W-:Y:S02]  /*168f0*/  IMAD.MOV.U32 R45, RZ, RZ, R87.reuse ;  /* 0x000000ffff2d7224 */ /* 0x100fe400078e0057 */
        /* <DEDUP_REMOVED lines=20> */
[----:B------:R-:W-:Y:S01]  /*16a40*/  IMAD.MOV.U32 R24, RZ, RZ, R87 ;  /* 0x000000ffff187224 */ /* 0x000fe200078e0057 */
[----:B------:R-:W-:Y:S06]  /*16a50*/  @!P2 BRA `(.L_x_600) ;  /* 0x0000005c00d8a947 */ /* 0x000fec0003800000 */
[----:B------:R-:W-:Y:S01]  /*16a60*/  IMAD.MOV.U32 R3, RZ, RZ, R92 ;  /* 0x000000ffff037224 */ /* 0x000fe200078e005c */
[----:B------:R-:W-:Y:S01]  /*16a70*/  CS2R R86, SRZ ;  /* 0x0000000000567805 */ /* 0x000fe2000001ff00 */
        /* <DEDUP_REMOVED lines=33> */
[----:B------:R-:W-:-:S07]  /*16c90*/  CS2R R24, SRZ ;  /* 0x0000000000187805 */ /* 0x000fce000001ff00 */
.L_x_610:
[----:B------:R-:W2:Y:S01]  /*16ca0*/  LDL R7, [R1+0x28] ;  /* 0x0000280001077983 */ /* 0x000ea20000100800 */
[----:B------:R-:W-:Y:S01]  /*16cb0*/  VIADD R222, R6, 0x1 ;  /* 0x0000000106de7836 */ /* 0x000fe20000000000 */
[----:B------:R-:W-:Y:S05]  /*16cc0*/  YIELD ;  /* 0x0000000000007946 */ /* 0x000fea0003800000 */
[----:B------:R-:W-:-:S04]  /*16cd0*/  ISETP.NE.AND P3, PT, R222, 0x2, PT ;  /* 0x00000002de00780c */ /* 0x000fc80003f65270 */
[----:B------:R-:W-:Y:S02]  /*16ce0*/  SEL R8, RZ, 0x1, P3 ;  /* 0x00000001ff087807 */ /* 0x000fe40001800000 */
[----:B------:R-:W-:Y:S02]  /*16cf0*/  SEL R222, R222, RZ, P3 ;  /* 0x000000ffdede7207 */ /* 0x000fe40001800000 */
[----:B------:R-:W-:Y:S02]  /*16d00*/  LOP3.LUT R233, R5, R8, RZ, 0x3c, !PT ;  /* 0x0000000805e97212 */ /* 0x000fe400078e3cff */
[----:B--2---:R-:W-:-:S13]  /*16d10*/  ISETP.NE.AND P2, PT, R7, RZ, PT ;  /* 0x000000ff0700720c */ /* 0x004fda0003f45270 */
[----:B------:R-:W-:Y:S05]  /*16d20*/  @P2 BRA `(.L_x_601) ;  /* 0x0000000000302947 */ /* 0x000fea0003800000 */
[----:B------:R-:W-:Y:S05]  /*16d30*/  @!P0 BRA `(.L_x_602) ;  /* 0x0000000000048947 */ /* 0x000fea0003800000 */
[----:B------:R-:W-:Y:S01]  /*16d40*/  BPT.TRAP 0x1 ;  /* 0x000000040000795c */ /* 0x000fe20000300000 */
.L_x_602:
[----:B------:R-:W-:Y:S01]  /*16d50*/  IMAD R7, R222, 0x8, R2 ;  /* 0x00000008de077824 */ /* 0x000fe200078e0202 */
[----:B------:R-:W-:-:S04]  /*16d60*/  SHF.L.U32 R8, R233, 0x1f, RZ ;  /* 0x0000001fe9087819 */ /* 0x000fc800000006ff */
[----:B------:R0:W1:Y:S01]  /*16d70*/  SYNCS.PHASECHK.TRANS64.TRYWAIT P3, [R7+URZ+0x34830], R8 ;  /* 0x03483008070075a7 */ /* 0x000062000806017f */
[----:B------:R-:W-:Y:S05]  /*16d80*/  @!P0 BRA `(.L_x_603) ;  /* 0x0000000000048947 */ /* 0x000fea0003800000 */
[----:B------:R-:W-:Y:S01]  /*16d90*/  BPT.TRAP 0x1 ;  /* 0x000000040000795c */ /* 0x000fe20000300000 */
.L_x_603:
[----:B------:R-:W-:Y:S04]  /*16da0*/  BSSY B0, `(.L_x_601) ;  /* 0x0000004000007945 */ /* 0x000fe80003800000 */
[----:B-1----:R-:W-:Y:S05]  /*16db0*/  @P3 BRA `(.L_x_604) ;  /* 0x0000000000083947 */ /* 0x002fea0003800000 */
[----:B------:R-:W1:Y:S02]  /*16dc0*/  SYNCS.PHASECHK.TRANS64.TRYWAIT P3, [R7+URZ+0x34830], R8 ;  /* 0x03483008070075a7 */ /* 0x000e64000806017f */
[----:B-1----:R-:W-:Y:S05]  /*16dd0*/  @!P3 BRA `(.L_x_605) ;  /* 0x0000011c0028b947 */ /* 0x002fea0003800000 */
.L_x_604:
[----:B------:R-:W-:Y:S05]  /*16de0*/  BSYNC B0 ;  /* 0x0000000000007941 */ /* 0x000fea0003800000 */
.L_x_601:
[----:B01----:R-:W2:Y:S04]  /*16df0*/  LDL R8, [R1+0x2c] ;  /* 0x00002c0001087983 */ /* 0x003ea80000100800 */
[----:B------:R-:W3:Y:S01]  /*16e00*/  LDL.64 R20, [R1+0x20] ;  /* 0x0000200001147983 */ /* 0x000ee20000100a00 */
[----:B------:R-:W0:Y:S01]  /*16e10*/  S2R R7, SR_TID.X ;  /* 0x0000000000077919 */ /* 0x000e220000002100 */
[----:B------:R-:W-:Y:S05]  /*16e20*/  WARPSYNC.ALL ;  /* 0x0000000000007948 */ /* 0x000fea0003800000 */
[----:B------:R-:W-:Y:S01]  /*16e30*/  IMAD.MOV.U32 R11, RZ, RZ, 0x40000040 ;  /* 0x40000040ff0b7424 */ /* 0x000fe200078e00ff */
[----:B0-----:R-:W-:-:S05]  /*16e40*/  SHF.R.U32.HI R7, RZ, 0x7, R7 ;  /* 0x00000007ff077819 */ /* 0x001fca0000011607 */
[----:B------:R-:W-:-:S05]  /*16e50*/  VIADD R7, R7, 0x8 ;  /* 0x0000000807077836 */ /* 0x000fca0000000000 */
[----:B------:R0:W-:Y:S01]  /*16e60*/  BAR.SYNC.DEFER_BLOCKING R7, 0x100 ;  /* 0x000400070000751d */ /* 0x0001e20000010000 */
[----:B------:R-:W-:-:S05]  /*16e70*/  R2UR UR35, R11 ;  /* 0x000000000b2372ca */ /* 0x000fca00000e0000 */
[----:B------:R-:W-:Y:S01]  /*16e80*/  WARPGROUP.ARRIVE ;  /* 0x00000000000079c5 */ /* 0x000fe20000000000 */
[----:B------:R-:W-:-:S05]  /*16e90*/  IMAD.MOV.U32 R13, RZ, RZ, 0x40000040 ;  /* 0x40000040ff0d7424 */ /* 0x000fca00078e00ff */
[----:B------:R-:W-:Y:S01]  /*16ea0*/  R2UR UR43, R13 ;  /* 0x000000000d2b72ca */ /* 0x000fe200000e0000 */
[----:B------:R-:W-:-:S05]  /*16eb0*/  IMAD.MOV.U32 R15, RZ, RZ, 0x40000040 ;  /* 0x40000040ff0f7424 */ /* 0x000fca00078e00ff */
[----:B------:R-:W-:Y:S01]  /*16ec0*/  R2UR UR47, R15 ;  /* 0x000000000f2f72ca */ /* 0x000fe200000e0000 */
[----:B------:R-:W-:-:S05]  /*16ed0*/  IMAD.MOV.U32 R9, RZ, RZ, 0x40000040 ;  /* 0x40000040ff097424 */ /* 0x000fca00078e00ff */
[----:B------:R-:W-:Y:S01]  /*16ee0*/  R2UR UR51, R9 ;  /* 0x00000000093372ca */ /* 0x000fe200000e0000 */
[----:B--2---:R-:W-:Y:S01]  /*16ef0*/  IMAD R10, R222, 0xb00, R8 ;  /* 0x00000b00de0a7824 */ /* 0x004fe200078e0208 */
[----:B---3--:R-:W-:Y:S02]  /*16f00*/  R2UR UR8, R20 ;  /* 0x00000000140872ca */ /* 0x008fe400000e0000 */
[----:B------:R-:W-:Y:S02]  /*16f10*/  R2UR UR9, R21 ;  /* 0x00000000150972ca */ /* 0x000fe400000e0000 */
[----:B------:R-:W-:-:S09]  /*16f20*/  R2UR UR34, R10 ;  /* 0x000000000a2272ca */ /* 0x000fd200000e0000 */
[----:B------:R-:W-:Y:S02]  /*16f30*/  UMOV UR32, UR8 ;  /* 0x0000000800207c82 */ /* 0x000fe40008000000 */
[----:B------:R-:W-:Y:S02]  /*16f40*/  UMOV UR33, UR9 ;  /* 0x0000000900217c82 */ /* 0x000fe40008000000 */
[----:B------:R-:W-:Y:S01]  /*16f50*/  HGMMA.64x16x16.F32.BF16 R168, gdesc[UR32], RZ, !UPT, gsb0 ;  /* 0x0020000020a879f0 */ /* 0x000fe2000c0018ff */
[----:B------:R-:W-:-:S05]  /*16f60*/  VIADD R12, R10, 0x80 ;  /* 0x000000800a0c7836 */ /* 0x000fca0000000000 */
[----:B------:R-:W-:Y:S01]  /*16f70*/  R2UR UR42, R12 ;  /* 0x000000000c2a72ca */ /* 0x000fe200000e0000 */
[----:B------:R-:W-:Y:S01]  /*16f80*/  UMOV UR40, UR8 ;  /* 0x0000000800287c82 */ /* 0x000fe20008000000 */
[----:B------:R-:W-:Y:S01]  /*16f90*/  UMOV UR41, UR9 ;  /* 0x0000000900297c82 */ /* 0x000fe20008000000 */
[----:B------:R-:W-:Y:S02]  /*16fa0*/  WARPGROUP.DEPBAR.LE gsb0, 0x0 ;  /* 0x00008000000079c5 */ /* 0x000fe40000010000 */
[----:B------:R-:W-:-:S08]  /*16fb0*/  WARPGROUP.ARRIVE ;  /* 0x00000000000079c5 */ /* 0x000fd00000000000 */
        /* <DEDUP_REMOVED lines=13> */
[----:B-----5:R-:W-:-:S08]  /*17090*/  WARPGROUP.ARRIVE ;  /* 0x00000000000079c5 */ /* 0x020fd00000000000 */
[----:B------:R-:W-:Y:S01]  /*170a0*/  HGMMA.64x16x16.F32.BF16 R144, gdesc[UR48], RZ, !UPT, gsb0 ;  /* 0x00200000309079f0 */ /* 0x000fe2000c0018ff */
[----:B------:R-:W-:Y:S01]  /*170b0*/  VIADD R12, R10, 0x200 ;  /* 0x000002000a0c7836 */ /* 0x000fe20000000000 */
[----:B------:R-:W-:-:S04]  /*170c0*/  R2UR UR55, R13 ;  /* 0x000000000d3772ca */ /* 0x000fc800000e0000 */
[----:B------:R-:W-:Y:S01]  /*170d0*/  R2UR UR54, R12 ;  /* 0x000000000c3672ca */ /* 0x000fe200000e0000 */
[----:B------:R-:W-:Y:S01]  /*170e0*/  UMOV UR52, UR8 ;  /* 0x0000000800347c82 */ /* 0x000fe20008000000 */
[----:B------:R-:W-:Y:S01]  /*170f0*/  UMOV UR53, UR9 ;  /* 0x0000000900357c82 */ /* 0x000fe20008000000 */
[----:B------:R-:W-:Y:S02]  /*17100*/  WARPGROUP.DEPBAR.LE gsb0, 0x0 ;  /* 0x00008000000079c5 */ /* 0x000fe40000010000 */
[----:B------:R-:W-:-:S08]  /*17110*/  WARPGROUP.ARRIVE ;  /* 0x00000000000079c5 */ /* 0x000fd00000000000 */
[----:B------:R-:W-:Y:S01]  /*17120*/  HGMMA.64x16x16.F32.BF16 R136, gdesc[UR52], RZ, !UPT, gsb0 ;  /* 0x00200000348879f0 */ /* 0x000fe2000c0018ff */
[----:B------:R-:W-:Y:S01]  /*17130*/  VIADD R8, R10, 0x280 ;  /* 0x000002800a087836 */ /* 0x000fe20000000000 */
[----:B------:R-:W-:-:S04]  /*17140*/  R2UR UR23, R9 ;  /* 0x00000000091772ca */ /* 0x000fc800000e0000 */
[----:B------:R-:W-:Y:S02]  /*17150*/  R2UR UR22, R8 ;  /* 0x00000000081672ca */ /* 0x000fe400000e0000 */
[----:B------:R-:W-:Y:S01]  /*17160*/  MOV R21, UR21 ;  /* 0x0000001500157c02 */ /* 0x000fe20008000f00 */
[----:B------:R-:W-:Y:S01]  /*17170*/  UMOV UR21, UR9 ;  /* 0x0000000900157c82 */ /* 0x000fe20008000000 */
[----:B------:R-:W-:Y:S01]  /*17180*/  MOV R20, UR20 ;  /* 0x0000001400147c02 */ /* 0x000fe20008000f00 */
[----:B------:R-:W-:Y:S01]  /*17190*/  UMOV UR20, UR8 ;  /* 0x0000000800147c82 */ /* 0x000fe20008000000 */
[----:B------:R-:W-:Y:S02]  /*171a0*/  WARPGROUP.DEPBAR.LE gsb0, 0x0 ;  /* 0x00008000000079c5 */ /* 0x000fe40000010000 */
[----:B------:R-:W-:-:S06]  /*171b0*/  WARPGROUP.ARRIVE ;  /* 0x00000000000079c5 */ /* 0x000fcc0000000000 */
[----:B------:R-:W-:Y:S01]  /*171c0*/  HGMMA.64x16x16.F32.BF16 R128, gdesc[UR20], RZ, !UPT, gsb0 ;  /* 0x00200000148079f0 */ /* 0x000fe2000c0018ff */
[----:B------:R1:W-:Y:S01]  /*171d0*/  STL.64 [R1+0xa0], R2 ;  /* 0x0000a00201007387 */ /* 0x0003e20000100a00 */
[----:B------:R-:W-:Y:S01]  /*171e0*/  VIADD R14, R10, 0x300 ;  /* 0x000003000a0e7836 */ /* 0x000fe20000000000 */
[----:B------:R-:W-:Y:S02]  /*171f0*/  R2UR UR7, R15 ;  /* 0x000000000f0772ca */ /* 0x000fe400000e0000 */
[----:B-1----:R-:W2:Y:S02]  /*17200*/  LDL.64 R2, [R1+0x18] ;  /* 0x0000180001027983 */ /* 0x002ea40000100a00 */
[----:B------:R-:W-:Y:S02]  /*17210*/  R2UR UR6, R14 ;  /* 0x000000000e0672ca */ /* 0x000fe400000e0000 */
[----:B------:R-:W-:Y:S01]  /*17220*/  MOV R228, UR5 ;  /* 0x0000000500e47c02 */ /* 0x000fe20008000f00 */
[----:B------:R-:W-:Y:S01]  /*17230*/  UMOV UR5, UR9 ;  /* 0x0000000900057c82 */ /* 0x000fe20008000000 */
[----:B------:R-:W-:Y:S01]  /*17240*/  MOV R227, UR4 ;  /* 0x0000000400e37c02 */ /* 0x000fe20008000f00 */
[----:B------:R-:W-:Y:S01]  /*17250*/  UMOV UR4, UR8 ;  /* 0x0000000800047c82 */ /* 0x000fe20008000000 */
[----:B------:R-:W-:-:S02]  /*17260*/  WARPGROUP.DEPBAR.LE gsb0, 0x0 ;  /* 0x00008000000079c5 */ /* 0x000fc40000010000 */
[----:B------:R-:W-:-:S06]  /*17270*/  WARPGROUP.ARRIVE ;  /* 0x00000000000079c5 */ /* 0x000fcc0000000000 */
[----:B------:R-:W-:Y:S01]  /*17280*/  HGMMA.64x16x16.F32.BF16 R120, gdesc[UR4], RZ, !UPT, gsb0 ;  /* 0x00200000047879f0 */ /* 0x000fe2000c0018ff */
[C---:B------:R-:W-:Y:S02]  /*17290*/  VIADD R8, R10.reuse, 0x400 ;  /* 0x000004000a087836 */ /* 0x040fe40000000000 */
[----:B------:R-:W-:Y:S01]  /*172a0*/  VIADD R12, R10, 0x380 ;  /* 0x000003800a0c7836 */ /* 0x000fe20000000000 */
[----:B------:R-:W-:Y:S02]  /*172b0*/  R2UR UR59, R9 ;  /* 0x00000000093b72ca */ /* 0x000fe400000e0000 */
[----:B------:R-:W-:Y:S02]  /*172c0*/  R2UR UR58, R8 ;  /* 0x00000000083a72ca */ /* 0x000fe400000e0000 */
[----:B------:R-:W-:Y:S02]  /*172d0*/  R2UR UR10, R12 ;  /* 0x000000000c0a72ca */ /* 0x000fe400000e0000 */
[----:B------:R-:W-:Y:S01]  /*172e0*/  R2UR UR11, R13 ;  /* 0x000000000d0b72ca */ /* 0x000fe200000e0000 */
[----:B------:R-:W-:Y:S01]  /*172f0*/  UMOV UR56, UR8 ;  /* 0x0000000800387c82 */ /* 0x000fe20008000000 */
[----:B------:R-:W-:-:S05]  /*17300*/  UMOV UR57, UR9 ;  /* 0x0000000900397c82 */ /* 0x000fca0008000000 */
[----:B------:R-:W-:Y:S02]  /*17310*/  MOV R11, UR59 ;  /* 0x0000003b000b7c02 */ /* 0x000fe40008000f00 */
[----:B0-----:R-:W-:Y:S02]  /*17320*/  MOV R7, UR58 ;  /* 0x0000003a00077c02 */ /* 0x001fe40008000f00 */
[----:B------:R-:W-:Y:S02]  /*17330*/  UMOV UR58, UR10 ;  /* 0x0000000a003a7c82 */ /* 0x000fe40008000000 */
[----:B------:R-:W-:Y:S01]  /*17340*/  UMOV UR59, UR11 ;  /* 0x0000000b003b7c82 */ /* 0x000fe20008000000 */
[----:B------:R-:W-:Y:S02]  /*17350*/  WARPGROUP.DEPBAR.LE gsb0, 0x0 ;  /* 0x00008000000079c5 */ /* 0x000fe40000010000 */
[----:B------:R-:W-:-:S06]  /*17360*/  WARPGROUP.ARRIVE ;  /* 0x00000000000079c5 */ /* 0x000fcc0000000000 */
[----:B------:R-:W-:Y:S01]  /*17370*/  HGMMA.64x16x16.F32.BF16 R112, gdesc[UR56], RZ, !UPT, gsb0 ;  /* 0x00200000387079f0 */ /* 0x000fe2000c0018ff */
[----:B------:R-:W-:Y:S02]  /*17380*/  R2UR UR59, R11 ;  /* 0x000000000b3b72ca */ /* 0x000fe400000e0000 */
[----:B------:R-:W-:Y:S01]  /*17390*/  R2UR UR58, R7 ;  /* 0x00000000073a72ca */ /* 0x000fe200000e0000 */
[----:B------:R-:W-:Y:S01]  /*173a0*/  UMOV UR56, UR8 ;  /* 0x0000000800387c82 */ /* 0x000fe20008000000 */
[----:B------:R-:W-:Y:S01]  /*173b0*/  UMOV UR57, UR9 ;  /* 0x0000000900397c82 */ /* 0x000fe20008000000 */
[----:B------:R-:W-:-:S05]  /*173c0*/  VIADD R8, R10, 0x2 ;  /* 0x000000020a087836 */ /* 0x000fca0000000000 */
[----:B------:R-:W-:Y:S01]  /*173d0*/  R2UR UR14, R8 ;  /* 0x00000000080e72ca */ /* 0x000fe200000e0000 */
[----:B------:R-:W-:Y:S01]  /*173e0*/  VIADD R8, R10, 0x102 ;  /* 0x000001020a087836 */ /* 0x000fe20000000000 */
[----:B------:R-:W-:-:S04]  /*173f0*/  MOV R231, UR38 ;  /* 0x0000002600e77c02 */ /* 0x000fc80008000f00 */
[----:B------:R-:W-:Y:S01]  /*17400*/  R2UR UR38, R8 ;  /* 0x00000000082672ca */ /* 0x000fe200000e0000 */
[----:B------:R-:W-:Y:S01]  /*17410*/  VIADD R8, R10, 0x282 ;  /* 0x000002820a087836 */ /* 0x000fe20000000000 */
[----:B------:R-:W-:Y:S02]  /*17420*/  MOV R232, UR39 ;  /* 0x0000002700e87c02 */ /* 0x000fe40008000f00 */
[C---:B------:R-:W-:Y:S02]  /*17430*/  R2UR UR15, R9.reuse ;  /* 0x00000000090f72ca */ /* 0x040fe400000e0000 */
[----:B------:R-:W-:Y:S02]  /*17440*/  R2UR UR39, R9 ;  /* 0x00000000092772ca */ /* 0x000fe400000e0000 */
[----:B------:R-:W-:Y:S01]  /*17450*/  R2UR UR34, R8 ;  /* 0x00000000082272ca */ /* 0x000fe200000e0000 */
[----:B------:R-:W-:Y:S02]  /*17460*/  WARPGROUP.DEPBAR.LE gsb0, 0x0 ;  /* 0x00008000000079c5 */ /* 0x000fe40000010000 */
[----:B------:R-:W-:-:S06]  /*17470*/  WARPGROUP.ARRIVE ;  /* 0x00000000000079c5 */ /* 0x000fcc0000000000 */
[----:B------:R-:W-:Y:S01]  /*17480*/  HGMMA.64x16x16.F32.BF16 R104, gdesc[UR56], RZ, !UPT, gsb0 ;  /* 0x00200000386879f0 */ /* 0x000fe2000c0018ff */
[----:B------:R-:W-:Y:S01]  /*17490*/  R2UR UR35, R9 ;  /* 0x00000000092372ca */ /* 0x000fe200000e0000 */
[----:B------:R-:W-:Y:S02]  /*174a0*/  VIADD R8, R10, 0x382 ;  /* 0x000003820a087836 */ /* 0x000fe40000000000 */
[----:B------:R-:W-:-:S03]  /*174b0*/  IMAD.MOV.U32 R9, RZ, RZ, 0x40000040 ;  /* 0x40000040ff097424 */ /* 0x000fc600078e00ff */
[----:B------:R-:W-:Y:S01]  /*174c0*/  R2UR UR46, R8 ;  /* 0x00000000082e72ca */ /* 0x000fe200000e0000 */
[----:B------:R-:W-:Y:S01]  /*174d0*/  VIADD R8, R10, 0x482 ;  /* 0x000004820a087836 */ /* 0x000fe20000000000 */
[----:B------:R-:W-:Y:S01]  /*174e0*/  R2UR UR47, R9 ;  /* 0x00000000092f72ca */ /* 0x000fe200000e0000 */
[----:B------:R-:W-:-:S03]  /*174f0*/  IMAD.MOV.U32 R9, RZ, RZ, 0x40000040 ;  /* 0x40000040ff097424 */ /* 0x000fc600078e00ff */
[----:B------:R-:W-:Y:S01]  /*17500*/  R2UR UR54, R8 ;  /* 0x00000000083672ca */ /* 0x000fe200000e0000 */
[----:B------:R-:W-:Y:S01]  /*17510*/  VIADD R8, R10, 0x4 ;  /* 0x000000040a087836 */ /* 0x000fe20000000000 */
[----:B------:R-:W-:Y:S01]  /*17520*/  R2UR UR55, R9 ;  /* 0x00000000093772ca */ /* 0x000fe200000e0000 */
[----:B------:R-:W-:-:S03]  /*17530*/  IMAD.MOV.U32 R9, RZ, RZ, 0x40000040 ;  /* 0x40000040ff097424 */ /* 0x000fc600078e00ff */
[----:B------:R-:W-:Y:S01]  /*17540*/  R2UR UR6, R8 ;  /* 0x00000000080672ca */ /* 0x000fe200000e0000 */
[C---:B------:R-:W-:Y:S01]  /*17550*/  VIADD R8, R10.reuse, 0x104 ;  /* 0x000001040a087836 */ /* 0x040fe20000000000 */
[----:B------:R-:W-:Y:S01]  /*17560*/  R2UR UR7, R9 ;  /* 0x00000000090772ca */ /* 0x000fe200000e0000 */
[----:B------:R-:W-:Y:S02]  /*17570*/  IMAD.MOV.U32 R9, RZ, RZ, 0x40000040 ;  /* 0x40000040ff097424 */ /* 0x000fe400078e00ff */
[----:B------:R-:W-:Y:S01]  /*17580*/  VIADD R12, R10, 0x480 ;  /* 0x000004800a0c7836 */ /* 0x000fe20000000000 */
[----:B------:R-:W-:Y:S02]  /*17590*/  R2UR UR58, R8 ;  /* 0x00000000083a72ca */ /* 0x000fe400000e0000 */
[----:B------:R-:W-:Y:S02]  /*175a0*/  R2UR UR59, R9 ;  /* 0x00000000093b72ca */ /* 0x000fe400000e0000 */
[----:B------:R-:W-:-:S02]  /*175b0*/  R2UR UR12, R12 ;  /* 0x000000000c0c72ca */ /* 0x000fc400000e0000 */
[----:B------:R-:W-:Y:S01]  /*175c0*/  R2UR UR13, R13 ;  /* 0x000000000d0d72ca */ /* 0x000fe200000e0000 */
[----:B------:R-:W-:Y:S01]  /*175d0*/  UMOV UR56, UR8 ;  /* 0x0000000800387c82 */ /* 0x000fe20008000000 */
[----:B------:R-:W-:-:S05]  /*175e0*/  UMOV UR57, UR9 ;  /* 0x0000000900397c82 */ /* 0x000fca0008000000 */
[----:B------:R-:W-:Y:S02]  /*175f0*/  MOV R8, UR58 ;  /* 0x0000003a00087c02 */ /* 0x000fe40008000f00 */
[----:B------:R-:W-:Y:S02]  /*17600*/  MOV R7, UR59 ;  /* 0x0000003b00077c02 */ /* 0x000fe40008000f00 */
[----:B------:R-:W-:Y:S02]  /*17610*/  UMOV UR58, UR12 ;  /* 0x0000000c003a7c82 */ /* 0x000fe40008000000 */
[----:B------:R-:W-:Y:S01]  /*17620*/  UMOV UR59, UR13 ;  /* 0x0000000d003b7c82 */ /* 0x000fe20008000000 */
[----:B------:R-:W-:Y:S02]  /*17630*/  WARPGROUP.DEPBAR.LE gsb0, 0x0 ;  /* 0x00008000000079c5 */ /* 0x000fe40000010000 */
[----:B------:R-:W-:-:S06]  /*17640*/  WARPGROUP.ARRIVE ;  /* 0x00000000000079c5 */ /* 0x000fcc0000000000 */
[----:B------:R-:W-:Y:S01]  /*17650*/  HGMMA.64x16x16.F32.BF16 R96, gdesc[UR56], RZ, !UPT, gsb0 ;  /* 0x00200000386079f0 */ /* 0x000fe2000c0018ff */
[----:B------:R-:W-:Y:S01]  /*17660*/  VIADD R14, R10, 0x500 ;  /* 0x000005000a0e7836 */ /* 0x000fe20000000000 */
[----:B------:R-:W-:-:S04]  /*17670*/  R2UR UR11, R15 ;  /* 0x000000000f0b72ca */ /* 0x000fc800000e0000 */
[----:B------:R-:W-:Y:S01]  /*17680*/  R2UR UR10, R14 ;  /* 0x000000000e0a72ca */ /* 0x000fe200000e0000 */
[----:B------:R-:W-:Y:S02]  /*17690*/  WARPGROUP.DEPBAR.LE gsb0, 0x0 ;  /* 0x00008000000079c5 */ /* 0x000fe40000010000 */
[----:B------:R-:W-:-:S10]  /*176a0*/  WARPGROUP.ARRIVE ;  /* 0x00000000000079c5 */ /* 0x000fd40000000000 */
[----:B------:R-:W-:Y:S01]  /*176b0*/  HGMMA.64x16x16.F32.BF16 R88, gdesc[UR8], RZ, !UPT, gsb0 ;  /* 0x00200000085879f0 */ /* 0x000fe2000c0018ff */
[----:B--2---:R-:W-:Y:S02]  /*176c0*/  R2UR UR4, R2 ;  /* 0x00000000020472ca */ /* 0x004fe400000e0000 */
[----:B------:R-:W-:Y:S01]  /*176d0*/  R2UR UR5, R3 ;  /* 0x00000000030572ca */ /* 0x000fe200000e0000 */
[C---:B------:R-:W-:Y:S01]  /*176e0*/  VIADD R12, R10.reuse, 0x82 ;  /* 0x000000820a0c7836 */ /* 0x040fe20000000000 */
[C---:B------:R-:W-:Y:S02]  /*176f0*/  R2UR UR19, R13.reuse ;  /* 0x000000000d1372ca */ /* 0x040fe400000e0000 */
[----:B------:R-:W-:Y:S02]  /*17700*/  MOV R230, UR37 ;  /* 0x0000002500e67c02 */ /* 0x000fe40008000f00 */
[----:B------:R-:W-:Y:S02]  /*17710*/  MOV R229, UR36 ;  /* 0x0000002400e57c02 */ /* 0x000fe40008000f00 */
[----:B------:R-:W-:Y:S01]  /*17720*/  R2UR UR31, R13 ;  /* 0x000000000d1f72ca */ /* 0x000fe200000e0000 */
[----:B------:R-:W-:Y:S01]  /*17730*/  VIADD R14, R10, 0x182 ;  /* 0x000001820a0e7836 */ /* 0x000fe20000000000 */
[----:B------:R-:W-:Y:S01]  /*17740*/  R2UR UR27, R15 ;  /* 0x000000000f1b72ca */ /* 0x000fe200000e0000 */
[----:B------:R-:W-:Y:S01]  /*17750*/  UMOV UR12, UR4 ;  /* 0x00000004000c7c82 */ /* 0x000fe20008000000 */
[----:B------:R-:W-:-:S02]  /*17760*/  WARPGROUP.DEPBAR.LE gsb0, 0x0 ;  /* 0x00008000000079c5 */ /* 0x000fc40000010000 */
[----:B------:R-:W-:Y:S01]  /*17770*/  WARPGROUP.ARRIVE ;  /* 0x00000000000079c5 */ /* 0x000fe20000000000 */
[----:B------:R-:W-:Y:S01]  /*17780*/  UMOV UR13, UR5 ;  /* 0x00000005000d7c82 */ /* 0x000fe20008000000 */
[----:B------:R-:W-:Y:S01]  /*17790*/  UMOV UR16, UR4 ;  /* 0x0000000400107c82 */ /* 0x000fe20008000000 */
[----:B------:R-:W-:Y:S01]  /*177a0*/  UMOV UR28, UR4 ;  /* 0x00000004001c7c82 */ /* 0x000fe20008000000 */
[----:B------:R-:W-:Y:S01]  /*177b0*/  UMOV UR32, UR4 ;  /* 0x0000000400207c82 */ /* 0x000fe20008000000 */
[----:B------:R-:W2:Y:S01]  /*177c0*/  LDL.64 R2, [R1+0x10] ;  /* 0x0000100001027983 */ /* 0x000ea20000100a00 */
[----:B------:R-:W-:Y:S01]  /*177d0*/  HGMMA.64x16x16.F32.BF16 R168, gdesc[UR12], R168, gsb0 ;  /* 0x002000000ca879f0 */ /* 0x000fe200080018a8 */
[----:B------:R-:W-:Y:S01]  /*177e0*/  R2UR UR18, R12 ;  /* 0x000000000c1272ca */ /* 0x000fe200000e0000 */
[----:B------:R-:W-:Y:S01]  /*177f0*/  UMOV UR17, UR5 ;  /* 0x0000000500117c82 */ /* 0x000fe20008000000 */
[----:B------:R-:W-:Y:S02]  /*17800*/  WARPGROUP.DEPBAR.LE gsb0, 0x0 ;  /* 0x00008000000079c5 */ /* 0x000fe40000010000 */
[----:B------:R-:W-:-:S09]  /*17810*/  WARPGROUP.ARRIVE ;  /* 0x00000000000079c5 */ /* 0x000fd20000000000 */
[----:B------:R-:W-:Y:S01]  /*17820*/  HGMMA.64x16x16.F32.BF16 R160, gdesc[UR16], R160, gsb0 ;  /* 0x0020000010a079f0 */ /* 0x000fe200080018a0 */
[----:B------:R-:W-:Y:S01]  /*17830*/  UMOV UR36, UR4 ;  /* 0x0000000400247c82 */ /* 0x000fe20008000000 */
[----:B------:R-:W-:Y:S01]  /*17840*/  UMOV UR37, UR5 ;  /* 0x0000000500257c82 */ /* 0x000fe20008000000 */
        /* <DEDUP_REMOVED lines=11> */
[----:B------:R-:W-:Y:S01]  /*17900*/  VIADD R12, R10, 0x502 ;  /* 0x000005020a0c7836 */ /* 0x000fe20000000000 */
        /* <DEDUP_REMOVED lines=15> */
[----:B------:R-:W-:Y:S02]  /*17a00*/  R2UR UR10, R12 ;  /* 0x000000000c0a72ca */ /* 0x000fe400000e0000 */
[----:B------:R-:W-:Y:S02]  /*17a10*/  R2UR UR11, R13 ;  /* 0x000000000d0b72ca */ /* 0x000fe400000e0000 */
[----:B------:R-:W-:-:S09]  /*17a20*/  R2UR UR26, R14 ;  /* 0x000000000e1a72ca */ /* 0x000fd200000e0000 */
[----:B------:R-:W-:Y:S01]  /*17a30*/  MOV R14, UR10 ;  /* 0x0000000a000e7c02 */ /* 0x000fe20008000f00 */
[----:B------:R-:W-:Y:S01]  /*17a40*/  UMOV UR10, UR24 ;  /* 0x00000018000a7c82 */ /* 0x000fe20008000000 */
[----:B------:R-:W-:Y:S01]  /*17a50*/  MOV R15, UR11 ;  /* 0x0000000b000f7c02 */ /* 0x000fe20008000f00 */
[----:B------:R-:W-:Y:S01]  /*17a60*/  UMOV UR11, UR25 ;  /* 0x00000019000b7c82 */ /* 0x000fe20008000000 */
[----:B------:R-:W-:Y:S01]  /*17a70*/  UMOV UR24, UR4 ;  /* 0x0000000400187c82 */ /* 0x000fe20008000000 */
[----:B------:R-:W-:Y:S01]  /*17a80*/  UMOV UR25, UR5 ;  /* 0x0000000500197c82 */ /* 0x000fe20008000000 */
[----:B------:R-:W-:Y:S02]  /*17a90*/  WARPGROUP.DEPBAR.LE gsb0, 0x0 ;  /* 0x00008000000079c5 */ /* 0x000fe40000010000 */
[----:B------:R-:W-:-:S06]  /*17aa0*/  WARPGROUP.ARRIVE ;  /* 0x00000000000079c5 */ /* 0x000fcc0000000000 */
[----:B------:R-:W-:Y:S01]  /*17ab0*/  HGMMA.64x16x16.F32.BF16 R144, gdesc[UR24], R144, gsb0 ;  /* 0x00200000189079f0 */ /* 0x000fe20008001890 */
[----:B------:R-:W-:Y:S02]  /*17ac0*/  UMOV UR29, UR5 ;  /* 0x00000005001d7c82 */ /* 0x000fe40008000000 */
[----:B------:R-:W-:Y:S02]  /*17ad0*/  WARPGROUP.DEPBAR.LE gsb0, 0x0 ;  /* 0x00008000000079c5 */ /* 0x000fe40000010000 */
[----:B------:R-:W-:-:S06]  /*17ae0*/  WARPGROUP.ARRIVE ;  /* 0x00000000000079c5 */ /* 0x000fcc0000000000 */
[----:B------:R-:W-:Y:S01]  /*17af0*/  HGMMA.64x16x16.F32.BF16 R136, gdesc[UR28], R136, gsb0 ;  /* 0x002000001c8879f0 */ /* 0x000fe20008001888 */
[----:B------:R-:W-:Y:S02]  /*17b00*/  UMOV UR33, UR5 ;  /* 0x0000000500217c82 */ /* 0x000fe40008000000 */
        /* <DEDUP_REMOVED lines=25> */
[----:B------:R-:W-:Y:S01]  /*17ca0*/  UMOV UR20, UR4 ;  /* 0x0000000400147c82 */ /* 0x000fe20008000000 */
[----:B------:R-:W-:Y:S01]  /*17cb0*/  UMOV UR21, UR5 ;  /* 0x0000000500157c82 */ /* 0x000fe20008000000 */
[----:B------:R-:W-:Y:S02]  /*17cc0*/  VIADD R12, R10, 0x284 ;  /* 0x000002840a0c7836 */ /* 0x000fe40000000000 */
[----:B------:R-:W-:Y:S01]  /*17cd0*/  IMAD.MOV.U32 R13, RZ, RZ, 0x40000040 ;  /* 0x40000040ff0d7424 */ /* 0x000fe200078e00ff */
[----:B------:R-:W-:Y:S02]  /*17ce0*/  WARPGROUP.DEPBAR.LE gsb0, 0x0 ;  /* 0x00008000000079c5 */ /* 0x000fe40000010000 */
[----:B------:R-:W-:-:S06]  /*17cf0*/  WARPGROUP.ARRIVE ;  /* 0x00000000000079c5 */ /* 0x000fcc0000000000 */
[----:B------:R-:W-:Y:S01]  /*17d00*/  HGMMA.64x16x16.F32.BF16 R88, gdesc[UR20], R88, gsb0 ;  /* 0x00200000145879f0 */ /* 0x000fe20008001858 */
[----:B------:R-:W-:Y:S02]  /*17d10*/  R2UR UR14, R12 ;  /* 0x000000000c0e72ca */ /* 0x000fe400000e0000 */
[----:B------:R-:W-:Y:S02]  /*17d20*/  R2UR UR15, R13 ;  /* 0x000000000d0f72ca */ /* 0x000fe400000e0000 */
[----:B--2---:R-:W-:Y:S02]  /*17d30*/  R2UR UR36, R2 ;  /* 0x00000000022472ca */ /* 0x004fe400000e0000 */
[----:B------:R-:W-:Y:S02]  /*17d40*/  R2UR UR37, R3 ;  /* 0x00000000032572ca */ /* 0x000fe400000e0000 */
[----:B------:R0:W5:Y:S05]  /*17d50*/  LDL.LU.64 R2, [R1+0xa0] ;  /* 0x0000a00001027983 */ /* 0x00016a0000300a00 */
[----:B------:R-:W-:Y:S01]  /*17d60*/  MOV R9, UR14 ;  /* 0x0000000e00097c02 */ /* 0x000fe20008000f00 */
[----:B------:R-:W-:Y:S01]  /*17d70*/  UMOV UR14, UR6 ;  /* 0x00000006000e7c82 */ /* 0x000fe20008000000 */
[----:B------:R-:W-:Y:S01]  /*17d80*/  MOV R11, UR15 ;  /* 0x0000000f000b7c02 */ /* 0x000fe20008000f00 */
[----:B------:R-:W-:Y:S01]  /*17d90*/  UMOV UR15, UR7 ;  /* 0x00000007000f7c82 */ /* 0x000fe20008000000 */
[----:B------:R-:W-:-:S02]  /*17da0*/  UMOV UR12, UR36 ;  /* 0x00000024000c7c82 */ /* 0x000fc40008000000 */
        /* <DEDUP_REMOVED lines=25> */
[----:B------:R-:W-:Y:S01]  /*17f40*/  R2UR UR15, R11 ;  /* 0x000000000b0f72ca */ /* 0x000fe200000e0000 */
[----:B------:R-:W-:Y:S01]  /*17f50*/  UMOV UR12, UR36 ;  /* 0x00000024000c7c82 */ /* 0x000fe20008000000 */
[----:B------:R-:W-:Y:S01]  /*17f60*/  R2UR UR14, R9 ;  /* 0x00000000090e72ca */ /* 0x000fe200000e0000 */
[----:B------:R-:W-:Y:S01]  /*17f70*/  UMOV UR13, UR37 ;  /* 0x00000025000d7c82 */ /* 0x000fe20008000000 */
[----:B------:R-:W2:Y:S01]  /*17f80*/  LDL.64 R14, [R1+0x8] ;  /* 0x00000800010e7983 */ /* 0x000ea20000100a00 */
[----:B------:R-:W-:-:S02]  /*17f90*/  WARPGROUP.DEPBAR.LE gsb0, 0x0 ;  /* 0x00008000000079c5 */ /* 0x000fc40000010000 */
[----:B------:R-:W-:-:S06]  /*17fa0*/  WARPGROUP.ARRIVE ;  /* 0x00000000000079c5 */ /* 0x000fcc0000000000 */
[----:B------:R-:W-:Y:S01]  /*17fb0*/  HGMMA.64x16x16.F32.BF16 R136, gdesc[UR8], R136, gsb0 ;  /* 0x00200000088879f0 */ /* 0x000fe20008001888 */
[----:B------:R-:W-:Y:S02]  /*17fc0*/  VIADD R12, R10, 0x304 ;  /* 0x000003040a0c7836 */ /* 0x000fe40000000000 */
        /* <DEDUP_REMOVED lines=8> */
[----:B------:R-:W-:Y:S01]  /*18050*/  VIADD R8, R10, 0x386 ;  /* 0x000003860a087836 */ /* 0x000fe20000000000 */
[----:B------:R-:W-:Y:S02]  /*18060*/  WARPGROUP.DEPBAR.LE gsb0, 0x0 ;  /* 0x00008000000079c5 */ /* 0x000fe40000010000 */
[----:B------:R-:W-:-:S07]  /*18070*/  WARPGROUP.ARRIVE ;  /* 0x00000000000079c5 */ /* 0x000fce0000000000 */
[----:B------:R-:W-:Y:S01]  /*18080*/  HGMMA.64x16x16.F32.BF16 R120, gdesc[UR16], R120, gsb0 ;  /* 0x00200000107879f0 */ /* 0x000fe20008001878 */
[----:B------:R-:W-:Y:S02]  /*18090*/  IMAD.MOV.U32 R9, RZ, RZ, 0x40000040 ;  /* 0x40000040ff097424 */ /* 0x000fe400078e00ff */
[----:B------:R-:W-:Y:S02]  /*180a0*/  VIADD R12, R10, 0x384 ;  /* 0x000003840a0c7836 */ /* 0x000fe40000000000 */
[----:B------:R-:W-:Y:S01]  /*180b0*/  IMAD.MOV.U32 R13, RZ, RZ, 0x40000040 ;  /* 0x40000040ff0d7424 */ /* 0x000fe200078e00ff */
        /* <DEDUP_REMOVED lines=41> */
[----:B------:R-:W-:Y:S01]  /*18350*/  IMAD.MOV.U32 R13, RZ, RZ, 0x40000040 ;  /* 0x40000040ff0d7424 */ /* 0x000fe200078e00ff */
[----:B--2---:R-:W-:Y:S02]  /*18360*/  R2UR UR12, R14 ;  /* 0x000000000e0c72ca */ /* 0x004fe400000e0000 */
[----:B------:R-:W-:Y:S02]  /*18370*/  R2UR UR13, R15 ;  /* 0x000000000f0d72ca */ /* 0x000fe400000e0000 */
[----:B------:R-:W-:Y:S02]  /*18380*/  R2UR UR42, R12 ;  /* 0x000000000c2a72ca */ /* 0x000fe400000e0000 */
[----:B------:R-:W-:-:S07]  /*18390*/  R2UR UR43, R13 ;  /* 0x000000000d2b72ca */ /* 0x000fce00000e0000 */
        /* <DEDUP_REMOVED lines=47> */
[----:B------:R-:W-:-:S11]  /*18690*/  R2UR UR39, R13 ;  /* 0x000000000d2772ca */ /* 0x000fd600000e0000 */
        /* <DEDUP_REMOVED lines=52> */
[----:B------:R-:W-:Y:S01]  /*189e0*/  IMAD.MOV.U32 R13, RZ, RZ, 0x40000040 ;  /* 0x40000040ff0d7424 */ /* 0x000fe200078e00ff */
[----:B------:R-:W-:Y:S02]  /*189f0*/  R2UR UR38, R236 ;  /* 0x00000000ec2672ca */ /* 0x000fe400000e0000 */
        /* <DEDUP_REMOVED lines=8> */
[C---:B------:R-:W-:Y:S02]  /*18a80*/  VIADD R8, R10.reuse, 0x602 ;  /* 0x000006020a087836 */ /* 0x040fe40000000000 */
[----:B------:R-:W-:Y:S02]  /*18a90*/  IMAD.MOV.U32 R9, RZ, RZ, 0x40000040 ;  /* 0x40000040ff097424 */ /* 0x000fe400078e00ff */
[----:B------:R-:W-:Y:S02]  /*18aa0*/  VIADD R12, R10, 0x600 ;  /* 0x000006000a0c7836 */ /* 0x000fe40000000000 */
[----:B------:R-:W-:Y:S01]  /*18ab0*/  IMAD.MOV.U32 R13, RZ, RZ, 0x40000040 ;  /* 0x40000040ff0d7424 */ /* 0x000fe200078e00ff */
[----:B------:R-:W-:Y:S02]  /*18ac0*/  R2UR UR58, R8 ;  /* 0x00000000083a72ca */ /* 0x000fe400000e0000 */
[----:B------:R-:W-:-:S02]  /*18ad0*/  R2UR UR59, R9 ;  /* 0x00000000093b72ca */ /* 0x000fc400000e0000 */
[----:B------:R-:W-:Y:S02]  /*18ae0*/  R2UR UR6, R12 ;  /* 0x000000000c0672ca */ /* 0x000fe400000e0000 */
        /* <DEDUP_REMOVED lines=94> */
[----:B------:R-:W-:Y:S01]  /*190d0*/  R2UR UR6, R12 ;  /* 0x000000000c0672ca */ /* 0x000fe200000e0000 */
[----:B------:R-:W-:Y:S01]  /*190e0*/  VIADD R12, R10, 0x702 ;  /* 0x000007020a0c7836 */ /* 0x000fe20000000000 */
[----:B------:R-:W-:Y:S01]  /*190f0*/  R2UR UR7, R13 ;  /* 0x000000000d0772ca */ /* 0x000fe200000e0000 */
[----:B------:R-:W-:-:S03]  /*19100*/  IMAD.MOV.U32 R13, RZ, RZ, 0x40000040 ;  /* 0x40000040ff0d7424 */ /* 0x000fc600078e00ff */
[----:B------:R-:W-:Y:S02]  /*19110*/  R2UR UR10, R12 ;  /* 0x000000000c0a72ca */ /* 0x000fe400000e0000 */
[----:B------:R-:W-:Y:S01]  /*19120*/  R2UR UR11, R13 ;  /* 0x000000000d0b72ca */ /* 0x000fe200000e0000 */
[----:B------:R-:W-:Y:S01]  /*19130*/  UMOV UR8, UR38 ;  /* 0x0000002600087c82 */ /* 0x000fe20008000000 */
[----:B------:R-:W-:-:S09]  /*19140*/  UMOV UR9, UR39 ;  /* 0x0000002700097c82 */ /* 0x000fd20008000000 */
[----:B------:R-:W-:Y:S01]  /*19150*/  MOV R9, UR10 ;  /* 0x0000000a00097c02 */ /* 0x000fe20008000f00 */
[----:B------:R-:W-:Y:S01]  /*19160*/  UMOV UR10, UR4 ;  /* 0x00000004000a7c82 */ /* 0x000fe20008000000 */
[----:B------:R-:W-:Y:S01]  /*19170*/  MOV R11, UR11 ;  /* 0x0000000b000b7c02 */ /* 0x000fe20008000f00 */
[----:B------:R-:W-:Y:S01]  /*19180*/  UMOV UR11, UR5 ;  /* 0x00000005000b7c82 */ /* 0x000fe20008000000 */
[----:B------:R-:W-:Y:S02]  /*19190*/  WARPGROUP.DEPBAR.LE gsb0, 0x0 ;  /* 0x00008000000079c5 */ /* 0x000fe40000010000 */
[----:B------:R-:W-:-:S06]  /*191a0*/  WARPGROUP.ARRIVE ;  /* 0x00000000000079c5 */ /* 0x000fcc0000000000 */
[----:B------:R-:W-:Y:S01]  /*191b0*/  HGMMA.64x16x16.F32.BF16 R88, gdesc[UR8], R88, gsb0 ;  /* 0x00200000085879f0 */ /* 0x000fe20008001858 */
[----:B------:R-:W-:Y:S02]  /*191c0*/  R2UR UR36, R234 ;  /* 0x00000000ea2472ca */ /* 0x000fe400000e0000 */
[----:B------:R-:W-:-:S11]  /*191d0*/  R2UR UR37, R235 ;  /* 0x00000000eb2572ca */ /* 0x000fd600000e0000 */
[----:B------:R-:W-:Y:S02]  /*191e0*/  UMOV UR56, UR36 ;  /* 0x0000002400387c82 */ /* 0x000fe40008000000 */
[----:B------:R-:W-:Y:S01]  /*191f0*/  UMOV UR57, UR37 ;  /* 0x0000002500397c82 */ /* 0x000fe20008000000 */
[----:B------:R-:W-:Y:S02]  /*19200*/  VIADD R12, R10, 0x782 ;  /* 0x000007820a0c7836 */ /* 0x000fe40000000000 */
[----:B------:R-:W-:-:S03]  /*19210*/  IMAD.MOV.U32 R13, RZ, RZ, 0x40000040 ;  /* 0x40000040ff0d7424 */ /* 0x000fc600078e00ff */
[----:B------:R-:W-:Y:S01]  /*19220*/  R2UR UR14, R12 ;  /* 0x000000000c0e72ca */ /* 0x000fe200000e0000 */
[----:B------:R-:W-:Y:S02]  /*19230*/  WARPGROUP.DEPBAR.LE gsb0, 0x0 ;  /* 0x00008000000079c5 */ /* 0x000fe40000010000 */
[----:B------:R-:W-:-:S06]  /*19240*/  WARPGROUP.ARRIVE ;  /* 0x00000000000079c5 */ /* 0x000fcc0000000000 */
[----:B------:R-:W-:Y:S01]  /*19250*/  HGMMA.64x16x16.F32.BF16 R168, gdesc[UR56], R168, gsb0 ;  /* 0x0020000038a879f0 */ /* 0x000fe200080018a8 */
        /* <DEDUP_REMOVED lines=15> */
[----:B------:R-:W-:Y:S02]  /*19350*/  R2UR UR59, R8 ;  /* 0x00000000083b72ca */ /* 0x000fe400000e0000 */
[----:B------:R-:W-:Y:S02]  /*19360*/  R2UR UR58, R7 ;  /* 0x00000000073a72ca */ /* 0x000fe400000e0000 */
        /* <DEDUP_REMOVED lines=8> */
[----:B------:R-:W-:Y:S01]  /*193f0*/  UMOV UR56, UR36 ;  /* 0x0000002400387c82 */ /* 0x000fe20008000000 */
[----:B------:R-:W-:Y:S01]  /*19400*/  UMOV UR57, UR37 ;  /* 0x0000002500397c82 */ /* 0x000fe20008000000 */
[----:B------:R-:W-:Y:S01]  /*19410*/  R2UR UR42, R12 ;  /* 0x000000000c2a72ca */ /* 0x000fe200000e0000 */
[----:B------:R-:W-:Y:S01]  /*19420*/  VIADD R12, R10, 0x584 ;  /* 0x000005840a0c7836 */ /* 0x000fe20000000000 */
        /* <DEDUP_REMOVED lines=31> */
[----:B------:R-:W-:Y:S02]  /*19620*/  R2UR UR11, R11 ;  /* 0x000000000b0b72ca */ /* 0x000fe400000e0000 */
[----:B------:R-:W-:Y:S01]  /*19630*/  R2UR UR10, R9 ;  /* 0x00000000090a72ca */ /* 0x000fe200000e0000 */
[----:B------:R-:W-:Y:S02]  /*19640*/  WARPGROUP.DEPBAR.LE gsb0, 0x0 ;  /* 0x00008000000079c5 */ /* 0x000fe40000010000 */
[----:B------:R-:W-:-:S06]  /*19650*/  WARPGROUP.ARRIVE ;  /* 0x00000000000079c5 */ /* 0x000fcc0000000000 */
[----:B------:R-:W-:Y:S01]  /*19660*/  MOV R11, UR59 ;  /* 0x0000003b000b7c02 */ /* 0x000fe20008000f00 */
[----:B------:R-:W-:Y:S01]  /*19670*/  UMOV UR59, UR5 ;  /* 0x00000005003b7c82 */ /* 0x000fe20008000000 */
[----:B------:R-:W-:Y:S01]  /*19680*/  MOV R9, UR58 ;  /* 0x0000003a00097c02 */ /* 0x000fe20008000f00 */
[----:B------:R-:W-:Y:S01]  /*19690*/  UMOV UR58, UR4 ;  /* 0x00000004003a7c82 */ /* 0x000fe20008000000 */
[----:B------:R-:W-:Y:S01]  /*196a0*/  UMOV UR4, UR36 ;  /* 0x0000002400047c82 */ /* 0x000fe20008000000 */
[----:B------:R-:W-:Y:S02]  /*196b0*/  UMOV UR5, UR37 ;  /* 0x0000002500057c82 */ /* 0x000fe40008000000 */
[----:B------:R-:W-:Y:S01]  /*196c0*/  HGMMA.64x16x16.F32.BF16 R152, gdesc[UR4], R152, gsb0 ;  /* 0x00200000049879f0 */ /* 0x000fe20008001898 */
[----:B------:R-:W-:Y:S01]  /*196d0*/  UMOV UR8, UR36 ;  /* 0x0000002400087c82 */ /* 0x000fe20008000000 */
[----:B------:R-:W-:Y:S01]  /*196e0*/  UMOV UR9, UR37 ;  /* 0x0000002500097c82 */ /* 0x000fe20008000000 */
[----:B------:R-:W-:-:S02]  /*196f0*/  WARPGROUP.DEPBAR.LE gsb0, 0x0 ;  /* 0x00008000000079c5 */ /* 0x000fc40000010000 */
        /* <DEDUP_REMOVED lines=120> */
[----:B------:R-:W-:Y:S02]  /*19e80*/  R2UR UR21, R21 ;  /* 0x00000000151572ca */ /* 0x000fe400000e0000 */
[----:B------:R-:W-:Y:S02]  /*19e90*/  R2UR UR20, R20 ;  /* 0x00000000141472ca */ /* 0x000fe400000e0000 */
[----:B------:R-:W-:Y:S02]  /*19ea0*/  R2UR UR22, R12 ;  /* 0x000000000c1672ca */ /* 0x000fe400000e0000 */
[----:B------:R-:W-:Y:S01]  /*19eb0*/  R2UR UR23, R13 ;  /* 0x000000000d1772ca */ /* 0x000fe200000e0000 */
[----:B------:R-:W-:-:S02]  /*19ec0*/  WARPGROUP.DEPBAR.LE gsb0, 0x0 ;  /* 0x00008000000079c5 */ /* 0x000fc40000010000 */
        /* <DEDUP_REMOVED lines=93> */
[----:B------:R-:W-:Y:S02]  /*1a4a0*/  R2UR UR38, R231 ;  /* 0x00000000e72672ca */ /* 0x000fe400000e0000 */
[----:B------:R-:W-:Y:S02]  /*1a4b0*/  R2UR UR37, R230 ;  /* 0x00000000e62572ca */ /* 0x000fe400000e0000 */
[----:B------:R-:W-:Y:S01]  /*1a4c0*/  R2UR UR36, R229 ;  /* 0x00000000e52472ca */ /* 0x000fe200000e0000 */
[----:B------:R-:W-:Y:S02]  /*1a4d0*/  WARPGROUP.DEPBAR.LE gsb0, 0x0 ;  /* 0x00008000000079c5 */ /* 0x000fe40000010000 */
[----:B0-----:R-:W-:-:S12]  /*1a4e0*/  @P2 BRA `(.L_x_606) ;  /* 0x0000000000282947 */ /* 0x001fd80003800000 */
[----:B------:R-:W-:Y:S05]  /*1a4f0*/  @!P0 BRA `(.L_x_607) ;  /* 0x0000000000048947 */ /* 0x000fea0003800000 */
[----:B------:R-:W-:Y:S01]  /*1a500*/  BPT.TRAP 0x1 ;  /* 0x000000040000795c */ /* 0x000fe20000300000 */
.L_x_607:
[----:B------:R-:W-:Y:S01]  /*1a510*/  SHF.L.U32 R5, R5, 0x1f, RZ ;  /* 0x0000001f05057819 */ /* 0x000fe200000006ff */
[----:B-----5:R-:W-:-:S04]  /*1a520*/  IMAD R7, R6, 0x8, R2 ;  /* 0x0000000806077824 */ /* 0x020fc800078e0202 */
[----:B------:R0:W1:Y:S01]  /*1a530*/  SYNCS.PHASECHK.TRANS64.TRYWAIT P2, [R7+URZ+0x34850], R5 ;  /* 0x03485005070075a7 */ /* 0x000062000804017f */
[----:B------:R-:W-:Y:S05]  /*1a540*/  @!P0 BRA `(.L_x_608) ;  /* 0x0000000000048947 */ /* 0x000fea0003800000 */
[----:B------:R-:W-:Y:S01]  /*1a550*/  BPT.TRAP 0x1 ;  /* 0x000000040000795c */ /* 0x000fe20000300000 */
.L_x_608:
[----:B-1----:R-:W-:Y:S05]  /*1a560*/  @P2 BRA `(.L_x_606) ;  /* 0x0000000000082947 */ /* 0x002fea0003800000 */
[----:B------:R-:W1:Y:S02]  /*1a570*/  SYNCS.PHASECHK.TRANS64.TRYWAIT P2, [R7+URZ+0x34850], R5 ;  /* 0x03485005070075a7 */ /* 0x000e64000804017f */
[----:B-1----:R-:W-:Y:S05]  /*1a580*/  @!P2 BRA `(.L_x_609) ;  /* 0x000000e40050a947 */ /* 0x002fea0003800000 */
.L_x_606:
[----:B01---5:R-:W-:Y:S01]  /*1a590*/  VIADD R5, R2, 0x400 ;  /* 0x0000040002057836 */ /* 0x023fe20000000000 */
[----:B------:R-:W-:Y:S05]  /*1a5a0*/  WARPSYNC.ALL ;  /* 0x0000000000007948 */ /* 0x000fea0003800000 */
[----:B------:R-:W-:Y:S01]  /*1a5b0*/  SHF.R.U32.HI R5, RZ, 0x4, R5 ;  /* 0x00000004ff057819 */ /* 0x000fe20000011605 */
[----:B------:R-:W-:Y:S01]  /*1a5c0*/  IMAD.MOV.U32 R9, RZ, RZ, 0x40000040 ;  /* 0x40000040ff097424 */ /* 0x000fe200078e00ff */
[----:B------:R-:W-:Y:S01]  /*1a5d0*/  WARPGROUP.ARRIVE ;  /* 0x00000000000079c5 */ /* 0x000fe20000000000 */
[----:B------:R-:W-:Y:S01]  /*1a5e0*/  IMAD.MOV.U32 R11, RZ, RZ, 0x40000040 ;  /* 0x40000040ff0b7424 */ /* 0x000fe200078e00ff */
[----:B------:R-:W-:Y:S01]  /*1a5f0*/  LOP3.LUT R5, R5, 0x3fff, RZ, 0xc0, !PT ;  /* 0x00003fff05057812 */ /* 0x000fe200078ec0ff */
[----:B------:R-:W-:Y:S01]  /*1a600*/  IMAD.MOV.U32 R15, RZ, RZ, 0x40000040 ;  /* 0x40000040ff0f7424 */ /* 0x000fe200078e00ff */
[----:B------:R-:W-:Y:S01]  /*1a610*/  R2UR UR7, R9 ;  /* 0x00000000090772ca */ /* 0x000fe200000e0000 */
[----:B------:R-:W-:Y:S01]  /*1a620*/  IMAD.U32 R9, RZ, RZ, UR61 ;  /* 0x0000003dff097e24 */ /* 0x000fe2000f8e00ff */
[----:B------:R-:W-:Y:S01]  /*1a630*/  LOP3.LUT R5, R5, 0x5800000, RZ, 0xfc, !PT ;  /* 0x0580000005057812 */ /* 0x000fe200078efcff */
[----:B------:R-:W0:Y:S01]  /*1a640*/  S2R R227, SR_TID.X ;  /* 0x0000000000e37919 */ /* 0x000e220000002100 */
[----:B------:R-:W-:-:S03]  /*1a650*/  FMNMX.FTZ R13, R170, R3, !PT ;  /* 0x00000003aa0d7209 */ /* 0x000fc60007810000 */
[----:B------:R-:W-:Y:S01]  /*1a660*/  IMAD R8, R6, 0xb00, R5 ;  /* 0x00000b0006087824 */ /* 0x000fe200078e0205 */
[----:B------:R-:W-:Y:S02]  /*1a670*/  FMNMX.FTZ R5, R168, R4, !PT ;  /* 0x00000004a8057209 */ /* 0x000fe40007810000 */
[----:B------:R-:W-:Y:S01]  /*1a680*/  FMNMX.FTZ R13, R171, R13, !PT ;  /* 0x0000000dab0d7209 */ /* 0x000fe20007810000 */
[C---:B------:R-:W-:Y:S01]  /*1a690*/  VIADD R10, R8.reuse, 0x80 ;  /* 0x00000080080a7836 */ /* 0x040fe20000000000 */
[C---:B------:R-:W-:Y:S01]  /*1a6a0*/  R2UR UR6, R8.reuse ;  /* 0x00000000080672ca */ /* 0x040fe200000e0000 */
[----:B------:R-:W-:Y:S01]  /*1a6b0*/  VIADD R14, R8, 0x300 ;  /* 0x00000300080e7836 */ /* 0x000fe20000000000 */
[----:B------:R-:W-:Y:S02]  /*1a6c0*/  FMNMX.FTZ R5, R169, R5, !PT ;  /* 0x00000005a9057209 */ /* 0x000fe40007810000 */
[----:B------:R-:W-:Y:S02]  /*1a6d0*/  FMNMX.FTZ R13, R174, R13, !PT ;  /* 0x0000000dae0d7209 */ /* 0x000fe40007810000 */
[----:B------:R-:W-:-:S04]  /*1a6e0*/  FMNMX.FTZ R5, R172, R5, !PT ;  /* 0x00000005ac057209 */ /* 0x000fc80007810000 */
[----:B------:R-:W-:-:S03]  /*1a6f0*/  FMNMX.FTZ R5, R173, R5, !PT ;  /* 0x00000005ad057209 */ /* 0x000fc60007810000 */
[----:B------:R-:W-:Y:S01]  /*1a700*/  HGMMA.64x128x16.F32.BF16 R24, R176, gdesc[UR4].tnspB, R24, gsb0 ;  /* 0x41e00004b0187df0 */ /* 0x000fe20008001818 */
[----:B------:R-:W-:Y:S01]  /*1a710*/  R2UR UR6, R10 ;  /* 0x000000000a0672ca */ /* 0x000fe200000e0000 */
[----:B------:R-:W-:Y:S01]  /*1a720*/  VIADD R10, R8, 0x100 ;  /* 0x00000100080a7836 */ /* 0x000fe20000000000 */
[----:B------:R-:W-:Y:S01]  /*1a730*/  R2UR UR7, R11 ;  /* 0x000000000b0772ca */ /* 0x000fe200000e0000 */
[----:B------:R-:W-:Y:S01]  /*1a740*/  IMAD.MOV.U32 R11, RZ, RZ, 0x40000040 ;  /* 0x40000040ff0b7424 */ /* 0x000fe200078e00ff */
[----:B------:R-:W-:-:S04]  /*1a750*/  FMNMX.FTZ R5, R160, R5, !PT ;  /* 0x00000005a0057209 */ /* 0x000fc80007810000 */
[----:B------:R-:W-:Y:S02]  /*1a760*/  FMNMX.FTZ R5, R161, R5, !PT ;  /* 0x00000005a1057209 */ /* 0x000fe40007810000 */
[----:B0-----:R-:W-:Y:S02]  /*1a770*/  SHF.R.U32.HI R227, RZ, 0x7, R227 ;  /* 0x00000007ffe37819 */ /* 0x001fe400000116e3 */
        /* <DEDUP_REMOVED lines=35> */
[----:B------:R-:W-:-:S04]  /*1a9b0*/  FMNMX.FTZ R5, R101, R5, !PT ;  /* 0x0000000565057209 */ /* 0x000fc80007810000 */
[----:B------:R-:W-:Y:S01]  /*1a9c0*/  FMNMX.FTZ R5, R88, R5, !PT ;  /* 0x0000000558057209 */ /* 0x000fe20007810000 */
[----:B------:R-:W-:Y:S01]  /*1a9d0*/  HGMMA.64x128x16.F32.BF16 R24, R180, gdesc[UR4].tnspB, R24, gsb0 ;  /* 0x41e00004b4187df0 */ /* 0x000fe20008001818 */
[----:B------:R-:W-:Y:S01]  /*1a9e0*/  R2UR UR6, R10 ;  /* 0x000000000a0672ca */ /* 0x000fe200000e0000 */
[----:B------:R-:W-:Y:S01]  /*1a9f0*/  VIADD R10, R8, 0x180 ;  /* 0x00000180080a7836 */ /* 0x000fe20000000000 */
[----:B------:R-:W-:Y:S01]  /*1aa00*/  R2UR UR7, R11 ;  /* 0x000000000b0772ca */ /* 0x000fe200000e0000 */
[----:B------:R-:W-:Y:S01]  /*1aa10*/  IMAD.MOV.U32 R11, RZ, RZ, 0x40000040 ;  /* 0x40000040ff0b7424 */ /* 0x000fe200078e00ff */
[----:B------:R-:W-:-:S04]  /*1aa20*/  FMNMX.FTZ R5, R89, R5, !PT ;  /* 0x0000000559057209 */ /* 0x000fc80007810000 */
[----:B------:R-:W-:-:S04]  /*1aa30*/  FMNMX.FTZ R5, R92, R5, !PT ;  /* 0x000000055c057209 */ /* 0x000fc80007810000 */
[----:B------:R-:W-:-:S05]  /*1aa40*/  FMNMX.FTZ R5, R93, R5, !PT ;  /* 0x000000055d057209 */ /* 0x000fca0007810000 */
[----:B------:R-:W0:Y:S02]  /*1aa50*/  SHFL.BFLY PT, R7, R5, 0x2, 0x1f ;  /* 0x0c401f0005077f89 */ /* 0x000e2400000e0000 */
[----:B0-----:R-:W-:-:S05]  /*1aa60*/  FMNMX.FTZ R7, R5, R7, !PT ;  /* 0x0000000705077209 */ /* 0x001fca0007810000 */
[----:B------:R-:W0:Y:S02]  /*1aa70*/  SHFL.BFLY PT, R5, R7, 0x1, 0x1f ;  /* 0x0c201f0007057f89 */ /* 0x000e2400000e0000 */
[----:B0-----:R-:W-:-:S05]  /*1aa80*/  FMNMX.FTZ R7, R7, R5, !PT ;  /* 0x0000000507077209 */ /* 0x001fca0007810000 */
[----:B------:R-:W-:-:S04]  /*1aa90*/  FADD.FTZ R4, -R7, R4 ;  /* 0x0000000407047221 */ /* 0x000fc80000010100 */
[----:B------:R-:W-:-:S06]  /*1aaa0*/  FMUL.FTZ R4, R4, R9 ;  /* 0x0000000904047220 */ /* 0x000fcc0000410000 */
[----:B------:R-:W-:Y:S01]  /*1aab0*/  MUFU.EX2 R4, R4 ;  /* 0x0000000400047308 */ /* 0x000fe20000000800 */
        /* <DEDUP_REMOVED lines=18> */
[----:B------:R-:W-:Y:S01]  /*1abe0*/  FMUL.FTZ R10, R7, R9 ;  /* 0x00000009070a7220 */ /* 0x000fe20000410000 */
[----:B------:R-:W-:-:S03]  /*1abf0*/  R2UR UR7, R11 ;  /* 0x000000000b0772ca */ /* 0x000fc600000e0000 */
        /* <DEDUP_REMOVED lines=24> */
[----:B------:R-:W-:Y:S01]  /*1ad80*/  FFMA.FTZ R101, R101, R9, -R10 ;  /* 0x0000000965657223 */ /* 0x000fe2000001080a */
[----:B------:R-:W0:Y:S08]  /*1ad90*/  MUFU.EX2 R176, R176 ;  /* 0x000000b000b07308 */ /* 0x000e300000000800 */
[----:B------:R-:W-:Y:S08]  /*1ada0*/  MUFU.EX2 R5, R5 ;  /* 0x0000000500057308 */ /* 0x000ff00000000800 */
[----:B------:R-:W-:Y:S01]  /*1adb0*/  MUFU.EX2 R178, R178 ;  /* 0x000000b200b27308 */ /* 0x000fe20000000800 */
[----:B------:R-:W-:-:S02]  /*1adc0*/  WARPGROUP.DEPBAR.LE gsb0, 0x0 ;  /* 0x00008000000079c5 */ /* 0x000fc40000010000 */
[----:B------:R-:W-:Y:S01]  /*1add0*/  WARPGROUP.ARRIVE ;  /* 0x00000000000079c5 */ /* 0x000fe20000000000 */
[-CC-:B------:R-:W-:Y:S01]  /*1ade0*/  FFMA.FTZ R192, R136, R9.reuse, -R10.reuse ;  /* 0x0000000988c07223 */ /* 0x180fe2000001080a */
[----:B------:R-:W-:-:S03]  /*1adf0*/  FFMA.FTZ R194, R140, R9, -R10 ;  /* 0x000000098cc27223 */ /* 0x000fc6000001080a */
[----:B------:R-:W-:Y:S01]  /*1ae00*/  MUFU.EX2 R12, R12 ;  /* 0x0000000c000c7308 */ /* 0x000fe20000000800 */
[----:B------:R-:W-:Y:S01]  /*1ae10*/  HGMMA.64x128x16.F32.BF16 R24, R196, gdesc[UR4].tnspB, R24, gsb0 ;  /* 0x41e00004c4187df0 */ /* 0x000fe20008001818 */
[----:B------:R-:W-:Y:S02]  /*1ae20*/  R2UR UR6, R14 ;  /* 0x000000000e0672ca */ /* 0x000fe400000e0000 */
[----:B------:R-:W-:Y:S02]  /*1ae30*/  R2UR UR7, R15 ;  /* 0x000000000f0772ca */ /* 0x000fe400000e0000 */
[----:B------:R-:W-:Y:S02]  /*1ae40*/  FMNMX.FTZ R14, R175, R13, !PT ;  /* 0x0000000daf0e7209 */ /* 0x000fe40007810000 */
[----:B------:R-:W-:Y:S02]  /*1ae50*/  MUFU.EX2 R180, R180 ;  /* 0x000000b400b47308 */ /* 0x000fe40000000800 */
[----:B------:R-:W-:-:S04]  /*1ae60*/  FMNMX.FTZ R14, R162, R14, !PT ;  /* 0x0000000ea20e7209 */ /* 0x000fc80007810000 */
[----:B------:R-:W-:Y:S01]  /*1ae70*/  FMNMX.FTZ R14, R163, R14, !PT ;  /* 0x0000000ea30e7209 */ /* 0x000fe20007810000 */
[----:B0-----:R-:W-:Y:S01]  /*1ae80*/  FFMA.FTZ R226, R4, R226, R176 ;  /* 0x000000e204e27223 */ /* 0x001fe200000100b0 */
        /* <DEDUP_REMOVED lines=12> */
[----:B------:R-:W-:Y:S01]  /*1af50*/  VIADD R14, R8, 0x380 ;  /* 0x00000380080e7836 */ /* 0x000fe20000000000 */
[----:B------:R-:W-:Y:S02]  /*1af60*/  MUFU.EX2 R21, R21 ;  /* 0x0000001500157308 */ /* 0x000fe40000000800 */
[----:B------:R-:W-:-:S04]  /*1af70*/  FMNMX.FTZ R15, R150, R15, !PT ;  /* 0x0000000f960f7209 */ /* 0x000fc80007810000 */
[----:B------:R-:W-:Y:S01]  /*1af80*/  FMNMX.FTZ R136, R151, R15, !PT ;  /* 0x0000000f97887209 */ /* 0x000fe20007810000 */
[----:B------:R-:W-:Y:S01]  /*1af90*/  IMAD.MOV.U32 R15, RZ, RZ, 0x40000040 ;  /* 0x40000040ff0f7424 */ /* 0x000fe200078e00ff */
[----:B------:R-:W-:Y:S02]  /*1afa0*/  MUFU.EX2 R186, R186 ;  /* 0x000000ba00ba7308 */ /* 0x000fe40000000800 */
[----:B------:R-:W-:-:S04]  /*1afb0*/  FMNMX.FTZ R136, R138, R136, !PT ;  /* 0x000000888a887209 */ /* 0x000fc80007810000 */
[----:B------:R-:W-:Y:S02]  /*1afc0*/  FMNMX.FTZ R136, R139, R136, !PT ;  /* 0x000000888b887209 */ /* 0x000fe40007810000 */
[----:B------:R-:W-:Y:S02]  /*1afd0*/  MUFU.EX2 R13, R157 ;  /* 0x0000009d000d7308 */ /* 0x000fe40000000800 */
[----:B------:R-:W-:-:S06]  /*1afe0*/  FMNMX.FTZ R136, R142, R136, !PT ;  /* 0x000000888e887209 */ /* 0x000fcc0007810000 */
        /* <DEDUP_REMOVED lines=12> */
[-CC-:B------:R-:W-:Y:S01]  /*1b0b0*/  FFMA.FTZ R128, R129, R9.reuse, -R10.reuse ;  /* 0x0000000981807223 */ /* 0x180fe2000001080a */
[----:B------:R-:W-:Y:S02]  /*1b0c0*/  FFMA.FTZ R198, R132, R9, -R10 ;  /* 0x0000000984c67223 */ /* 0x000fe4000001080a */
[----:B------:R-:W-:Y:S01]  /*1b0d0*/  MUFU.EX2 R100, R100 ;  /* 0x0000006400647308 */ /* 0x000fe20000000800 */
[----:B------:R-:W-:Y:S01]  /*1b0e0*/  HGMMA.64x128x16.F32.BF16 R24, R200, gdesc[UR4].tnspB, R24, gsb0 ;  /* 0x41e00004c8187df0 */ /* 0x000fe20008001818 */
[----:B------:R-:W-:Y:S02]  /*1b0f0*/  R2UR UR6, R14 ;  /* 0x000000000e0672ca */ /* 0x000fe400000e0000 */
[----:B------:R-:W-:Y:S02]  /*1b100*/  R2UR UR7, R15 ;  /* 0x000000000f0772ca */ /* 0x000fe400000e0000 */
[----:B------:R-:W-:-:S02]  /*1b110*/  FMNMX.FTZ R15, R143, R136, !PT ;  /* 0x000000888f0f7209 */ /* 0x000fc40007810000 */
        /* <DEDUP_REMOVED lines=23> */
[----:B------:R-:W-:Y:S01]  /*1b290*/  FMNMX.FTZ R129, R98, R129, !PT ;  /* 0x0000008162817209 */ /* 0x000fe20007810000 */
[----:B------:R-:W-:Y:S02]  /*1b2a0*/  WARPGROUP.DEPBAR.LE gsb0, 0x0 ;  /* 0x00008000000079c5 */ /* 0x000fe40000010000 */
[----:B------:R-:W-:Y:S01]  /*1b2b0*/  WARPGROUP.ARRIVE ;  /* 0x00000000000079c5 */ /* 0x000fe20000000000 */
[--C-:B------:R-:W-:Y:S01]  /*1b2c0*/  FFMA.FTZ R200, R120, R9, -R10.reuse ;  /* 0x0000000978c87223 */ /* 0x100fe2000001080a */
[----:B------:R-:W-:Y:S01]  /*1b2d0*/  FMNMX.FTZ R120, R99, R129, !PT ;  /* 0x0000008163787209 */ /* 0x000fe20007810000 */
[-CC-:B------:R-:W-:Y:S01]  /*1b2e0*/  FFMA.FTZ R202, R124, R9.reuse, -R10.reuse ;  /* 0x000000097cca7223 */ /* 0x180fe2000001080a */
[----:B------:R-:W-:Y:S02]  /*1b2f0*/  FFMA.FTZ R124, R125, R9, -R10 ;  /* 0x000000097d7c7223 */ /* 0x000fe4000001080a */
[----:B------:R-:W-:Y:S01]  /*1b300*/  HGMMA.64x128x16.F32.BF16 R24, R204, gdesc[UR4].tnspB, R24, gsb0 ;  /* 0x41e00004cc187df0 */ /* 0x000fe20008001818 */
[----:B------:R-:W-:Y:S01]  /*1b310*/  FMNMX.FTZ R120, R102, R120, !PT ;  /* 0x0000007866787209 */ /* 0x000fe20007810000 */
[----:B------:R-:W-:Y:S03]  /*1b320*/  MUFU.EX2 R200, R200 ;  /* 0x000000c800c87308 */ /* 0x000fe60000000800 */
[----:B------:R-:W-:-:S04]  /*1b330*/  FMNMX.FTZ R125, R103, R120, !PT ;  /* 0x00000078677d7209 */ /* 0x000fc80007810000 */
[----:B------:R-:W-:Y:S01]  /*1b340*/  FMNMX.FTZ R125, R90, R125, !PT ;  /* 0x0000007d5a7d7209 */ /* 0x000fe20007810000 */
[----:B------:R0:W-:Y:S03]  /*1b350*/  MUFU.EX2 R120, R113 ;  /* 0x0000007100787308 */ /* 0x0001e60000000800 */
[----:B------:R-:W-:-:S05]  /*1b360*/  FMNMX.FTZ R125, R91, R125, !PT ;  /* 0x0000007d5b7d7209 */ /* 0x000fca0007810000 */
[----:B------:R-:W-:Y:S01]  /*1b370*/  MUFU.EX2 R202, R202 ;  /* 0x000000ca00ca7308 */ /* 0x000fe20000000800 */
[----:B0-----:R-:W-:-:S05]  /*1b380*/  IMAD.MOV.U32 R113, RZ, RZ, 0x40000040 ;  /* 0x40000040ff717424 */ /* 0x001fca00078e00ff */
[----:B------:R-:W-:Y:S02]  /*1b390*/  R2UR UR7, R113 ;  /* 0x00000000710772ca */ /* 0x000fe400000e0000 */
[----:B------:R-:W-:Y:S01]  /*1b3a0*/  FMNMX.FTZ R113, R94, R125, !PT ;  /* 0x0000007d5e717209 */ /* 0x000fe20007810000 */
[----:B------:R-:W-:Y:S03]  /*1b3b0*/  MUFU.EX2 R124, R124 ;  /* 0x0000007c007c7308 */ /* 0x000fe60000000800 */
[----:B------:R-:W-:Y:S01]  /*1b3c0*/  FMNMX.FTZ R113, R95, R113, !PT ;  /* 0x000000715f717209 */ /* 0x000fe20007810000 */
[----:B------:R-:W-:Y:S02]  /*1b3d0*/  WARPGROUP.DEPBAR.LE gsb0, 0x0 ;  /* 0x00008000000079c5 */ /* 0x000fe40000010000 */
[-CC-:B------:R-:W-:Y:S01]  /*1b3e0*/  FFMA.FTZ R204, R112, R9.reuse, -R10.reuse ;  /* 0x0000000970cc7223 */ /* 0x180fe2000001080a */
[----:B------:R-:W-:Y:S01]  /*1b3f0*/  VIADD R112, R8, 0x400 ;  /* 0x0000040008707836 */ /* 0x000fe20000000000 */
[----:B------:R-:W-:Y:S01]  /*1b400*/  WARPGROUP.ARRIVE ;  /* 0x00000000000079c5 */ /* 0x000fe20000000000 */
[----:B------:R-:W-:-:S02]  /*1b410*/  FFMA.FTZ R206, R116, R9, -R10 ;  /* 0x0000000974ce7223 */ /* 0x000fc4000001080a */
[----:B------:R-:W0:Y:S01]  /*1b420*/  SHFL.BFLY PT, R116, R113, 0x2, 0x1f ;  /* 0x0c401f0071747f89 */ /* 0x000e2200000e0000 */
[----:B------:R-:W-:Y:S01]  /*1b430*/  R2UR UR6, R112 ;  /* 0x00000000700672ca */ /* 0x000fe200000e0000 */
[----:B------:R-:W-:Y:S01]  /*1b440*/  FFMA.FTZ R112, R117, R9, -R10 ;  /* 0x0000000975707223 */ /* 0x000fe2000001080a */
[----:B------:R-:W-:Y:S08]  /*1b450*/  MUFU.EX2 R204, R204 ;  /* 0x000000cc00cc7308 */ /* 0x000ff00000000800 */
[----:B------:R-:W-:Y:S03]  /*1b460*/  MUFU.EX2 R206, R206 ;  /* 0x000000ce00ce7308 */ /* 0x000fe60000000800 */
[----:B------:R-:W-:Y:S05]  /*1b470*/  HGMMA.64x128x16.F32.BF16 R24, R208, gdesc[UR4].tnspB, R24, gsb0 ;  /* 0x41e00004d0187df0 */ /* 0x000fea0008001818 */
[----:B------:R-:W-:Y:S01]  /*1b480*/  MUFU.EX2 R112, R112 ;  /* 0x0000007000707308 */ /* 0x000fe20000000800 */
[----:B0-----:R-:W-:-:S05]  /*1b490*/  FMNMX.FTZ R113, R113, R116, !PT ;  /* 0x0000007471717209 */ /* 0x001fca0007810000 */
[----:B------:R-:W0:Y:S01]  /*1b4a0*/  SHFL.BFLY PT, R116, R113, 0x1, 0x1f ;  /* 0x0c201f0071747f89 */ /* 0x000e2200000e0000 */
[----:B------:R-:W-:Y:S02]  /*1b4b0*/  WARPGROUP.DEPBAR.LE gsb0, 0x0 ;  /* 0x00008000000079c5 */ /* 0x000fe40000010000 */
[-CC-:B------:R-:W-:Y:S01]  /*1b4c0*/  FFMA.FTZ R210, R108, R9.reuse, -R10.reuse ;  /* 0x000000096cd27223 */ /* 0x180fe2000001080a */
[-CC-:B------:R-:W-:Y:S01]  /*1b4d0*/  FFMA.FTZ R108, R88, R9.reuse, -R10.reuse ;  /* 0x00000009586c7223 */ /* 0x180fe2000001080a */
[-CC-:B------:R-:W-:Y:S01]  /*1b4e0*/  FFMA.FTZ R88, R92, R9.reuse, -R10.reuse ;  /* 0x000000095c587223 */ /* 0x180fe2000001080a */
[-CC-:B------:R-:W-:Y:S01]  /*1b4f0*/  FFMA.FTZ R208, R104, R9.reuse, -R10.reuse ;  /* 0x0000000968d07223 */ /* 0x180fe2000001080a */
[----:B0-----:R-:W-:Y:S01]  /*1b500*/  FMNMX.FTZ R92, R113, R116, !PT ;  /* 0x00000074715c7209 */ /* 0x001fe20007810000 */
[-CC-:B------:R-:W-:Y:S01]  /*1b510*/  FFMA.FTZ R104, R105, R9.reuse, -R10.reuse ;  /* 0x0000000969687223 */ /* 0x180fe2000001080a */
[-CC-:B------:R-:W-:Y:S01]  /*1b520*/  FFMA.FTZ R105, R109, R9.reuse, -R10.reuse ;  /* 0x000000096d697223 */ /* 0x180fe2000001080a */
[-CC-:B------:R-:W-:Y:S01]  /*1b530*/  FFMA.FTZ R109, R89, R9.reuse, -R10.reuse ;  /* 0x00000009596d7223 */ /* 0x180fe2000001080a */
[----:B------:R0:W-:Y:S01]  /*1b540*/  MUFU.EX2 R113, R88 ;  /* 0x0000005800717308 */ /* 0x0001e20000000800 */
[-C--:B------:R-:W-:Y:S01]  /*1b550*/  FFMA.FTZ R10, R93, R9.reuse, -R10 ;  /* 0x000000095d0a7223 */ /* 0x080fe2000001080a */
[----:B------:R-:W-:Y:S01]  /*1b560*/  IMAD.MOV.U32 R89, RZ, RZ, 0x40000040 ;  /* 0x40000040ff597424 */ /* 0x000fe200078e00ff */
[----:B------:R-:W-:Y:S01]  /*1b570*/  WARPGROUP.ARRIVE ;  /* 0x00000000000079c5 */ /* 0x000fe20000000000 */
[----:B------:R-:W-:-:S03]  /*1b580*/  FMUL.FTZ R116, R92, R9 ;  /* 0x000000095c747220 */ /* 0x000fc60000410000 */
[----:B------:R-:W-:Y:S01]  /*1b590*/  R2UR UR7, R89 ;  /* 0x00000000590772ca */ /* 0x000fe200000e0000 */
[-CC-:B------:R-:W-:Y:S01]  /*1b5a0*/  FFMA.FTZ R199, R134, R9.reuse, -R116.reuse ;  /* 0x0000000986c77223 */ /* 0x180fe20000010874 */
[----:B0-----:R-:W-:Y:S01]  /*1b5b0*/  FADD.FTZ R88, -R92, R3 ;  /* 0x000000035c587221 */ /* 0x001fe20000010100 */
[----:B------:R-:W2:Y:S01]  /*1b5c0*/  LDL R134, [R1+0x4] ;  /* 0x0000040001867983 */ /* 0x000ea20000100800 */
[----:B------:R0:W-:Y:S01]  /*1b5d0*/  MUFU.EX2 R3, R10 ;  /* 0x0000000a00037308 */ /* 0x0001e20000000800 */
[----:B------:R-:W-:Y:S02]  /*1b5e0*/  IMAD.MOV.U32 R89, RZ, RZ, 0x40000040 ;  /* 0x40000040ff597424 */ /* 0x000fe400078e00ff */
[-CC-:B------:R-:W-:Y:S01]  /*1b5f0*/  FFMA.FTZ R177, R170, R9.reuse, -R116.reuse ;  /* 0x00000009aab17223 */ /* 0x180fe20000010874 */
[-CC-:B------:R-:W-:Y:S01]  /*1b600*/  FFMA.FTZ R93, R171, R9.reuse, -R116.reuse ;  /* 0x00000009ab5d7223 */ /* 0x180fe20000010874 */
[-CC-:B------:R-:W-:Y:S01]  /*1b610*/  FFMA.FTZ R179, R174, R9.reuse, -R116.reuse ;  /* 0x00000009aeb37223 */ /* 0x180fe20000010874 */
[-CC-:B------:R-:W-:Y:S01]  /*1b620*/  FFMA.FTZ R117, R175, R9.reuse, -R116.reuse ;  /* 0x00000009af757223 */ /* 0x180fe20000010874 */
[-CC-:B------:R-:W-:Y:S01]  /*1b630*/  FFMA.FTZ R181, R162, R9.reuse, -R116.reuse ;  /* 0x00000009a2b57223 */ /* 0x180fe20000010874 */
[-C--:B------:R-:W-:Y:S01]  /*1b640*/  FFMA.FTZ R197, R130, R9.reuse, -R116 ;  /* 0x0000000982c57223 */ /* 0x080fe20000010874 */
[----:B------:R-:W-:Y:S01]  /*1b650*/  MUFU.EX2 R177, R177 ;  /* 0x000000b100b17308 */ /* 0x000fe20000000800 */
[----:B0-----:R-:W-:Y:S01]  /*1b660*/  FMUL.FTZ R10, R88, R9 ;  /* 0x00000009580a7220 */ /* 0x001fe20000410000 */
[----:B------:R-:W-:-:S02]  /*1b670*/  VIADD R88, R8, 0x480 ;  /* 0x0000048008587836 */ /* 0x000fc40000000000 */
[-CC-:B------:R-:W-:Y:S01]  /*1b680*/  FFMA.FTZ R125, R163, R9.reuse, -R116.reuse ;  /* 0x00000009a37d7223 */ /* 0x180fe20000010874 */
[-CC-:B------:R-:W-:Y:S01]  /*1b690*/  FFMA.FTZ R201, R122, R9.reuse, -R116.reuse ;  /* 0x000000097ac97223 */ /* 0x180fe20000010874 */
[-CC-:B------:R-:W-:Y:S01]  /*1b6a0*/  FFMA.FTZ R183, R166, R9.reuse, -R116.reuse ;  /* 0x00000009a6b77223 */ /* 0x180fe20000010874 */
[-CC-:B------:R-:W-:Y:S01]  /*1b6b0*/  FFMA.FTZ R141, R167, R9.reuse, -R116.reuse ;  /* 0x00000009a78d7223 */ /* 0x180fe20000010874 */
[----:B------:R-:W-:Y:S01]  /*1b6c0*/  R2UR UR6, R88 ;  /* 0x00000000580672ca */ /* 0x000fe200000e0000 */
[----:B------:R-:W-:Y:S01]  /*1b6d0*/  VIADD R88, R8, 0x500 ;  /* 0x0000050008587836 */ /* 0x000fe20000000000 */
        /* <DEDUP_REMOVED lines=10> */
[-C--:B------:R-:W-:Y:S01]  /*1b780*/  FFMA.FTZ R191, R150, R9.reuse, -R116 ;  /* 0x0000000996bf7223 */ /* 0x080fe20000010874 */
[----:B------:R-:W-:Y:S01]  /*1b790*/  HGMMA.64x128x16.F32.BF16 R24, R212, gdesc[UR4].tnspB, R24, gsb0 ;  /* 0x41e00004d4187df0 */ /* 0x000fe20008001818 */
[----:B------:R-:W-:Y:S01]  /*1b7a0*/  R2UR UR6, R88 ;  /* 0x00000000580672ca */ /* 0x000fe200000e0000 */
[----:B------:R-:W-:Y:S01]  /*1b7b0*/  @!P1 IMAD R88, R222, 0x8, R2 ;  /* 0x00000008de589824 */ /* 0x000fe200078e0202 */
[----:B------:R-:W-:Y:S01]  /*1b7c0*/  R2UR UR7, R89 ;  /* 0x00000000590772ca */ /* 0x000fe200000e0000 */
[-CC-:B------:R-:W-:Y:S01]  /*1b7d0*/  FFMA.FTZ R205, R114, R9.reuse, -R116.reuse ;  /* 0x0000000972cd7223 */ /* 0x180fe20000010874 */
[----:B------:R-:W3:Y:S01]  /*1b7e0*/  MUFU.EX2 R179, R179 ;  /* 0x000000b300b37308 */ /* 0x000ee20000000800 */
[----:B------:R-:W-:Y:S01]  /*1b7f0*/  @!P1 VIADD R88, R88, 0x34840 ;  /* 0x0003484058589836 */ /* 0x000fe20000000000 */
[----:B------:R-:W-:Y:S01]  /*1b800*/  IADD3 R89, -R227, 0xb, RZ ;  /* 0x0000000be3597810 */ /* 0x000fe20007ffe1ff */
[-CC-:B------:R-:W-:Y:S01]  /*1b810*/  FFMA.FTZ R133, R151, R9.reuse, -R116.reuse ;  /* 0x0000000997857223 */ /* 0x180fe20000010874 */
[-CC-:B------:R-:W-:Y:S01]  /*1b820*/  FFMA.FTZ R209, R106, R9.reuse, -R116.reuse ;  /* 0x000000096ad17223 */ /* 0x180fe20000010874 */
[-C--:B------:R-:W-:Y:S01]  /*1b830*/  FFMA.FTZ R193, R138, R9.reuse, -R116 ;  /* 0x000000098ac17223 */ /* 0x080fe20000010874 */
[----:B------:R-:W-:Y:S01]  /*1b840*/  @!P1 PRMT R130, RZ, 0x654, R88 ;  /* 0x00000654ff829816 */ /* 0x000fe20000000058 */
[----:B------:R-:W-:Y:S01]  /*1b850*/  FFMA.FTZ R211, R110, R9, -R116 ;  /* 0x000000096ed37223 */ /* 0x000fe20000010874 */
[----:B------:R-:W4:Y:S01]  /*1b860*/  MUFU.EX2 R117, R117 ;  /* 0x0000007500757308 */ /* 0x000f220000000800 */
[----:B0-----:R-:W-:Y:S01]  /*1b870*/  FFMA.FTZ R122, R10, R225, R177 ;  /* 0x000000e10a7a7223 */ /* 0x001fe200000100b1 */
[----:B------:R-:W-:Y:S01]  /*1b880*/  FADD.FTZ R131, R5, R226 ;  /* 0x000000e205837221 */ /* 0x000fe20000010000 */
[-CC-:B------:R-:W-:Y:S01]  /*1b890*/  FFMA.FTZ R137, R139, R9.reuse, -R116.reuse ;  /* 0x000000098b897223 */ /* 0x180fe20000010874 */
[-CC-:B------:R-:W-:Y:S01]  /*1b8a0*/  FFMA.FTZ R195, R142, R9.reuse, -R116.reuse ;  /* 0x000000098ec37223 */ /* 0x180fe20000010874 */
[-CC-:B------:R-:W-:Y:S01]  /*1b8b0*/  FFMA.FTZ R115, R115, R9.reuse, -R116.reuse ;  /* 0x0000000973737223 */ /* 0x180fe20000010874 */
[----:B------:R-:W-:-:S02]  /*1b8c0*/  FFMA.FTZ R135, R135, R9, -R116 ;  /* 0x0000000987877223 */ /* 0x000fc40000010874 */
[----:B------:R-:W0:Y:S01]  /*1b8d0*/  MUFU.EX2 R181, R181 ;  /* 0x000000b500b57308 */ /* 0x000e220000000800 */
[----:B-1----:R-:W-:Y:S01]  /*1b8e0*/  FADD.FTZ R122, R93, R122 ;  /* 0x0000007a5d7a7221 */ /* 0x002fe20000010000 */
[----:B------:R-:W-:-:S06]  /*1b8f0*/  FADD.FTZ R131, R178, R131 ;  /* 0x00000083b2837221 */ /* 0x000fcc0000010000 */
[----:B------:R-:W1:Y:S08]  /*1b900*/  MUFU.EX2 R125, R125 ;  /* 0x0000007d007d7308 */ /* 0x000e700000000800 */
        /* <DEDUP_REMOVED lines=9> */
[----:B------:R-:W-:Y:S08]  /*1b9a0*/  MUFU.EX2 R197, R197 ;  /* 0x000000c500c57308 */ /* 0x000ff00000000800 */
[----:B------:R-:W-:Y:S08]  /*1b9b0*/  MUFU.EX2 R8, R8 ;  /* 0x0000000800087308 */ /* 0x000ff00000000800 */
[----:B------:R-:W-:Y:S01]  /*1b9c0*/  MUFU.EX2 R199, R199 ;  /* 0x000000c700c77308 */ /* 0x000fe20000000800 */
[----:B------:R-:W-:-:S07]  /*1b9d0*/  F2FP.BF16.F32.PACK_AB R176, R5, R176 ;  /* 0x000000b005b0723e */ /* 0x000fce00000010ff */
[----:B------:R-:W-:Y:S08]  /*1b9e0*/  MUFU.EX2 R208, R208 ;  /* 0x000000d000d07308 */ /* 0x000ff00000000800 */
[----:B------:R-:W-:Y:S01]  /*1b9f0*/  MUFU.EX2 R104, R104 ;  /* 0x0000006800687308 */ /* 0x000fe20000000800 */
[----:B------:R-:W-:Y:S02]  /*1ba00*/  WARPGROUP.DEPBAR.LE gsb0, 0x0 ;  /* 0x00008000000079c5 */ /* 0x000fe40000010000 */
[----:B------:R-:W-:Y:S01]  /*1ba10*/  WARPGROUP.ARRIVE ;  /* 0x00000000000079c5 */ /* 0x000fe20000000000 */
[-CC-:B------:R-:W-:Y:S01]  /*1ba20*/  FFMA.FTZ R114, R107, R9.reuse, -R116.reuse ;  /* 0x000000096b727223 */ /* 0x180fe20000010874 */
[----:B------:R-:W-:-:S03]  /*1ba30*/  FFMA.FTZ R138, R143, R9, -R116 ;  /* 0x000000098f8a7223 */ /* 0x000fc60000010874 */
[----:B------:R-:W2:Y:S01]  /*1ba40*/  MUFU.EX2 R133, R133 ;  /* 0x0000008500857308 */ /* 0x000ea20000000800 */
[----:B------:R-:W-:Y:S01]  /*1ba50*/  HGMMA.64x128x16.F32.BF16 R24, R216, gdesc[UR4].tnspB, R24, gsb0 ;  /* 0x41e00004d8187df0 */ /* 0x000fe20008001818 */
[----:B---3--:R-:W-:Y:S01]  /*1ba60*/  FADD.FTZ R122, R179, R122 ;  /* 0x0000007ab37a7221 */ /* 0x008fe20000010000 */
[----:B------:R-:W-:-:S03]  /*1ba70*/  FADD.FTZ R131, R12, R131 ;  /* 0x000000830c837221 */ /* 0x000fc60000010000 */
[----:B----4-:R-:W-:Y:S02]  /*1ba80*/  FADD.FTZ R122, R117, R122 ;  /* 0x0000007a757a7221 */ /* 0x010fe40000010000 */
[----:B------:R-:W3:Y:S02]  /*1ba90*/  MUFU.EX2 R193, R193 ;  /* 0x000000c100c17308 */ /* 0x000ee40000000800 */
[----:B0-----:R-:W-:-:S04]  /*1baa0*/  FADD.FTZ R122, R181, R122 ;  /* 0x0000007ab57a7221 */ /* 0x001fc80000010000 */
[----:B-1----:R-:W-:Y:S02]  /*1bab0*/  FADD.FTZ R122, R125, R122 ;  /* 0x0000007a7d7a7221 */ /* 0x002fe40000010000 */
[----:B------:R-:W0:Y:S02]  /*1bac0*/  MUFU.EX2 R137, R137 ;  /* 0x0000008900897308 */ /* 0x000e240000000800 */
[----:B------:R-:W-:-:S04]  /*1bad0*/  FADD.FTZ R122, R183, R122 ;  /* 0x0000007ab77a7221 */ /* 0x000fc80000010000 */
[----:B------:R-:W-:Y:S02]  /*1bae0*/  FADD.FTZ R122, R141, R122 ;  /* 0x0000007a8d7a7221 */ /* 0x000fe40000010000 */
[----:B------:R-:W1:Y:S02]  /*1baf0*/  MUFU.EX2 R195, R195 ;  /* 0x000000c300c37308 */ /* 0x000e640000000800 */
[----:B------:R-:W-:-:S04]  /*1bb00*/  FADD.FTZ R122, R185, R122 ;  /* 0x0000007ab97a7221 */ /* 0x000fc80000010000 */
[----:B------:R-:W-:Y:S02]  /*1bb10*/  FADD.FTZ R122, R129, R122 ;  /* 0x0000007a817a7221 */ /* 0x000fe40000010000 */
[----:B------:R-:W4:Y:S01]  /*1bb20*/  MUFU.EX2 R138, R138 ;  /* 0x0000008a008a7308 */ /* 0x000f220000000800 */
[----:B------:R-:W-:Y:S02]  /*1bb30*/  F2FP.BF16.F32.PACK_AB R177, R93, R177 ;  /* 0x000000b15db1723e */ /* 0x000fe400000010ff */
[----:B------:R-:W-:-:S05]  /*1bb40*/  F2FP.BF16.F32.PACK_AB R178, R12, R178 ;  /* 0x000000b20cb2723e */ /* 0x000fca00000010ff */
[----:B------:R-:W4:Y:S01]  /*1bb50*/  MUFU.EX2 R88, R135 ;  /* 0x0000008700587308 */ /* 0x000f220000000800 */
[----:B------:R-:W-:-:S07]  /*1bb60*/  FFMA.FTZ R203, R126, R9, -R116 ;  /* 0x000000097ecb7223 */ /* 0x000fce0000010874 */
[----:B------:R-:W4:Y:S08]  /*1bb70*/  MUFU.EX2 R201, R201 ;  /* 0x000000c900c97308 */ /* 0x000f300000000800 */
[----:B------:R-:W-:Y:S08]  /*1bb80*/  MUFU.EX2 R210, R210 ;  /* 0x000000d200d27308 */ /* 0x000ff00000000800 */
[----:B------:R-:W-:Y:S08]  /*1bb90*/  MUFU.EX2 R105, R105 ;  /* 0x0000006900697308 */ /* 0x000ff00000000800 */
[----:B------:R-:W-:Y:S08]  /*1bba0*/  MUFU.EX2 R108, R108 ;  /* 0x0000006c006c7308 */ /* 0x000ff00000000800 */
[----:B------:R-:W-:Y:S01]  /*1bbb0*/  MUFU.EX2 R109, R109 ;  /* 0x0000006d006d7308 */ /* 0x000fe20000000800 */
[----:B------:R-:W-:-:S02]  /*1bbc0*/  WARPGROUP.DEPBAR.LE gsb0, 0x0 ;  /* 0x00008000000079c5 */ /* 0x000fc40000010000 */
[----:B------:R3:W-:Y:S06]  /*1bbd0*/  BAR.ARV R89, 0x100 ;  /* 0x000400590000751d */ /* 0x0007ec0000002000 */
[----:B------:R0:W-:Y:S02]  /*1bbe0*/  @!P1 SYNCS.ARRIVE.TRANS64.RED.A1T0 RZ, [R130+URZ], RZ ;  /* 0x000000ff82ff99a7 */ /* 0x0001e4000810043f */
[----:B0-----:R-:W-:-:S04]  /*1bbf0*/  @!P1 IMAD R130, R6, 0x8, R2 ;  /* 0x0000000806829824 */ /* 0x001fc800078e0202 */
[----:B------:R-:W-:-:S05]  /*1bc00*/  @!P1 VIADD R130, R130, 0x34860 ;  /* 0x0003486082829836 */ /* 0x000fca0000000000 */
[----:B------:R-:W-:-:S04]  /*1bc10*/  @!P1 PRMT R130, RZ, 0x654, R130 ;  /* 0x00000654ff829816 */ /* 0x000fc80000000082 */
[----:B------:R0:W-:Y:S01]  /*1bc20*/  @!P1 SYNCS.ARRIVE.TRANS64.RED.A1T0 RZ, [R130+URZ], RZ ;  /* 0x000000ff82ff99a7 */ /* 0x0001e2000810043f */
[----:B------:R-:W-:Y:S01]  /*1bc30*/  FFMA.FTZ R6, R123, R9, -R116 ;  /* 0x000000097b067223 */ /* 0x000fe20000010874 */
[----:B0-----:R-:W-:-:S04]  /*1bc40*/  FADD.FTZ R130, R180, R131 ;  /* 0x00000083b4827221 */ /* 0x001fc80000010000 */
[----:B------:R-:W-:-:S04]  /*1bc50*/  FADD.FTZ R123, R11, R130 ;  /* 0x000000820b7b7221 */ /* 0x000fc80000010000 */
[----:B------:R-:W-:-:S04]  /*1bc60*/  FADD.FTZ R123, R182, R123 ;  /* 0x0000007bb67b7221 */ /* 0x000fc80000010000 */
[----:B------:R-:W-:-:S04]  /*1bc70*/  FADD.FTZ R123, R20, R123 ;  /* 0x0000007b147b7221 */ /* 0x000fc80000010000 */
[----:B------:R-:W-:-:S04]  /*1bc80*/  FADD.FTZ R118, R184, R123 ;  /* 0x0000007bb8767221 */ /* 0x000fc80000010000 */
[----:B------:R-:W-:Y:S01]  /*1bc90*/  FADD.FTZ R107, R21, R118 ;  /* 0x00000076156b7221 */ /* 0x000fe20000010000 */
[----:B------:R-:W-:-:S03]  /*1bca0*/  FADD.FTZ R123, R187, R122 ;  /* 0x0000007abb7b7221 */ /* 0x000fc60000010000 */
[----:B------:R-:W-:Y:S01]  /*1bcb0*/  FADD.FTZ R106, R186, R107 ;  /* 0x0000006bba6a7221 */ /* 0x000fe20000010000 */
[-C--:B---3--:R-:W-:Y:S01]  /*1bcc0*/  FFMA.FTZ R89, R127, R9.reuse, -R116 ;  /* 0x000000097f597223 */ /* 0x088fe20000010874 */
[----:B------:R-:W-:Y:S02]  /*1bcd0*/  FADD.FTZ R110, R132, R123 ;  /* 0x0000007b846e7221 */ /* 0x000fe40000010000 */
[----:B------:R-:W-:Y:S01]  /*1bce0*/  FADD.FTZ R127, R13, R106 ;  /* 0x0000006a0d7f7221 */ /* 0x000fe20000010000 */
[----:B------:R-:W-:Y:S01]  /*1bcf0*/  FFMA.FTZ R106, R99, R9, -R116 ;  /* 0x00000009636a7223 */ /* 0x000fe20000010874 */
[----:B------:R-:W-:Y:S02]  /*1bd00*/  FADD.FTZ R99, R189, R110 ;  /* 0x0000006ebd637221 */ /* 0x000fe40000010000 */
[----:B------:R-:W-:Y:S02]  /*1bd10*/  FADD.FTZ R127, R188, R127 ;  /* 0x0000007fbc7f7221 */ /* 0x000fe40000010000 */
[----:B------:R-:W-:-:S02]  /*1bd20*/  FADD.FTZ R110, R140, R99 ;  /* 0x000000638c6e7221 */ /* 0x000fc40000010000 */
[----:B------:R-:W-:Y:S01]  /*1bd30*/  FADD.FTZ R127, R144, R127 ;  /* 0x0000007f907f7221 */ /* 0x000fe20000010000 */
[-C--:B------:R-:W-:Y:S01]  /*1bd40*/  FFMA.FTZ R99, R90, R9.reuse, -R116 ;  /* 0x000000095a637223 */ /* 0x080fe20000010874 */
[----:B------:R-:W-:Y:S02]  /*1bd50*/  FADD.FTZ R110, R191, R110 ;  /* 0x0000006ebf6e7221 */ /* 0x000fe40000010000 */
[----:B------:R-:W-:Y:S01]  /*1bd60*/  FADD.FTZ R90, R190, R127 ;  /* 0x0000007fbe5a7221 */ /* 0x000fe20000010000 */
[----:B------:R-:W-:Y:S02]  /*1bd70*/  FFMA.FTZ R107, R98, R9, -R116 ;  /* 0x00000009626b7223 */ /* 0x000fe40000010874 */
[----:B------:R0:W-:Y:S01]  /*1bd80*/  MUFU.EX2 R98, R115 ;  /* 0x0000007300627308 */ /* 0x0001e20000000800 */
[----:B--2---:R-:W-:Y:S01]  /*1bd90*/  FADD.FTZ R110, R133, R110 ;  /* 0x0000006e856e7221 */ /* 0x004fe20000010000 */
[----:B0-----:R-:W-:-:S03]  /*1bda0*/  FADD.FTZ R115, R145, R90 ;  /* 0x0000005a91737221 */ /* 0x001fc60000010000 */
[----:B------:R-:W-:Y:S01]  /*1bdb0*/  FADD.FTZ R110, R193, R110 ;  /* 0x0000006ec16e7221 */ /* 0x000fe20000010000 */
[----:B------:R-:W-:-:S03]  /*1bdc0*/  FADD.FTZ R115, R192, R115 ;  /* 0x00000073c0737221 */ /* 0x000fc60000010000 */
[----:B------:R-:W-:Y:S01]  /*1bdd0*/  FADD.FTZ R110, R137, R110 ;  /* 0x0000006e896e7221 */ /* 0x000fe20000010000 */
[----:B------:R-:W-:-:S03]  /*1bde0*/  FADD.FTZ R115, R14, R115 ;  /* 0x000000730e737221 */ /* 0x000fc60000010000 */
[----:B-1----:R-:W-:Y:S01]  /*1bdf0*/  FADD.FTZ R93, R195, R110 ;  /* 0x0000006ec35d7221 */ /* 0x002fe20000010000 */
[----:B------:R-:W-:-:S03]  /*1be00*/  FADD.FTZ R115, R194, R115 ;  /* 0x00000073c2737221 */ /* 0x000fc60000010000 */
[----:B----4-:R-:W-:Y:S01]  /*1be10*/  FADD.FTZ R12, R138, R93 ;  /* 0x0000005d8a0c7221 */ /* 0x010fe20000010000 */
[----:B------:R-:W-:Y:S01]  /*1be20*/  FADD.FTZ R115, R136, R115 ;  /* 0x0000007388737221 */ /* 0x000fe20000010000 */
[----:B------:R-:W-:Y:S02]  /*1be30*/  F2FP.BF16.F32.PACK_AB R180, R11, R180 ;  /* 0x000000b40bb4723e */ /* 0x000fe400000010ff */
[----:B------:R-:W-:Y:S01]  /*1be40*/  FADD.FTZ R11, R197, R12 ;  /* 0x0000000cc50b7221 */ /* 0x000fe20000010000 */
[----:B------:R-:W-:Y:S01]  /*1be50*/  FADD.FTZ R115, R196, R115 ;  /* 0x00000073c4737221 */ /* 0x000fe20000010000 */
[----:B------:R-:W0:Y:S02]  /*1be60*/  MUFU.EX2 R6, R6 ;  /* 0x0000000600067308 */ /* 0x000e240000000800 */
[----:B------:R-:W-:Y:S01]  /*1be70*/  FADD.FTZ R12, R8, R11 ;  /* 0x0000000b080c7221 */ /* 0x000fe20000010000 */
[----:B------:R-:W-:Y:S01]  /*1be80*/  FADD.FTZ R115, R128, R115 ;  /* 0x0000007380737221 */ /* 0x000fe20000010000 */
[----:B------:R-:W-:-:S02]  /*1be90*/  F2FP.BF16.F32.PACK_AB R182, R20, R182 ;  /* 0x000000b614b6723e */ /* 0x000fc400000010ff */
[----:B------:R-:W-:Y:S01]  /*1bea0*/  FADD.FTZ R11, R199, R12 ;  /* 0x0000000cc70b7221 */ /* 0x000fe20000010000 */
[----:B------:R-:W-:Y:S01]  /*1beb0*/  FADD.FTZ R20, R198, R115 ;  /* 0x00000073c6147221 */ /* 0x000fe20000010000 */
[----:B------:R-:W1:Y:S01]  /*1bec0*/  MUFU.EX2 R203, R203 ;  /* 0x000000cb00cb7308 */ /* 0x000e620000000800 */
[----:B------:R-:W-:Y:S01]  /*1bed0*/  F2FP.BF16.F32.PACK_AB R186, R13, R186 ;  /* 0x000000ba0dba723e */ /* 0x000fe200000010ff */
[----:B------:R-:W-:Y:S01]  /*1bee0*/  FADD.FTZ R12, R88, R11 ;  /* 0x0000000b580c7221 */ /* 0x000fe20000010000 */
[----:B------:R-:W-:-:S05]  /*1bef0*/  FADD.FTZ R13, R15, R20 ;  /* 0x000000140f0d7221 */ /* 0x000fca0000010000 */
[----:B------:R-:W2:Y:S01]  /*1bf00*/  MUFU.EX2 R89, R89 ;  /* 0x0000005900597308 */ /* 0x000ea20000000800 */
[----:B------:R-:W-:Y:S01]  /*1bf10*/  FADD.FTZ R20, R200, R13 ;  /* 0x0000000dc8147221 */ /* 0x000fe20000010000 */
[----:B------:R-:W-:-:S06]  /*1bf20*/  FADD.FTZ R11, R201, R12 ;  /* 0x0000000cc90b7221 */ /* 0x000fcc0000010000 */
[----:B------:R-:W3:Y:S01]  /*1bf30*/  MUFU.EX2 R205, R205 ;  /* 0x000000cd00cd7308 */ /* 0x000ee20000000800 */
[----:B------:R-:W-:Y:S01]  /*1bf40*/  FADD.FTZ R13, R121, R20 ;  /* 0x00000014790d7221 */ /* 0x000fe20000010000 */
[----:B0-----:R-:W-:Y:S01]  /*1bf50*/  FADD.FTZ R12, R6, R11 ;  /* 0x0000000b060c7221 */ /* 0x001fe20000010000 */
[----:B------:R-:W-:Y:S02]  /*1bf60*/  FFMA.FTZ R119, R119, R9, -R116 ;  /* 0x0000000977777223 */ /* 0x000fe40000010874 */
[----:B------:R-:W-:Y:S01]  /*1bf70*/  FADD.FTZ R13, R202, R13 ;  /* 0x0000000dca0d7221 */ /* 0x000fe20000010000 */
[----:B-1----:R-:W-:Y:S02]  /*1bf80*/  FADD.FTZ R12, R203, R12 ;  /* 0x0000000ccb0c7221 */ /* 0x002fe40000010000 */
[----:B------:R-:W0:Y:S01]  /*1bf90*/  MUFU.EX2 R207, R207 ;  /* 0x000000cf00cf7308 */ /* 0x000e220000000800 */
[----:B------:R-:W-:Y:S01]  /*1bfa0*/  FADD.FTZ R13, R124, R13 ;  /* 0x0000000d7c0d7221 */ /* 0x000fe20000010000 */
[----:B--2---:R-:W-:-:S06]  /*1bfb0*/  FADD.FTZ R12, R89, R12 ;  /* 0x0000000c590c7221 */ /* 0x004fcc0000010000 */
[----:B------:R-:W1:Y:S01]  /*1bfc0*/  MUFU.EX2 R90, R119 ;  /* 0x00000077005a7308 */ /* 0x000e620000000800 */
[----:B------:R-:W-:Y:S01]  /*1bfd0*/  FADD.FTZ R13, R204, R13 ;  /* 0x0000000dcc0d7221 */ /* 0x000fe20000010000 */
[----:B---3--:R-:W-:-:S06]  /*1bfe0*/  FADD.FTZ R11, R205, R12 ;  /* 0x0000000ccd0b7221 */ /* 0x008fcc0000010000 */
[----:B------:R-:W2:Y:S01]  /*1bff0*/  MUFU.EX2 R209, R209 ;  /* 0x000000d100d17308 */ /* 0x000ea20000000800 */
[----:B------:R-:W-:Y:S01]  /*1c000*/  FADD.FTZ R13, R120, R13 ;  /* 0x0000000d780d7221 */ /* 0x000fe20000010000 */
[----:B------:R-:W-:Y:S01]  /*1c010*/  FADD.FTZ R12, R98, R11 ;  /* 0x0000000b620c7221 */ /* 0x000fe20000010000 */
[----:B------:R-:W-:-:S05]  /*1c020*/  FFMA.FTZ R111, R111, R9, -R116 ;  /* 0x000000096f6f7223 */ /* 0x000fca0000010874 */
[----:B------:R-:W3:Y:S01]  /*1c030*/  MUFU.EX2 R5, R114 ;  /* 0x0000007200057308 */ /* 0x000ee20000000800 */
[----:B------:R-:W-:Y:S01]  /*1c040*/  FADD.FTZ R13, R206, R13 ;  /* 0x0000000dce0d7221 */ /* 0x000fe20000010000 */
[----:B0-----:R-:W-:Y:S01]  /*1c050*/  FADD.FTZ R11, R207, R12 ;  /* 0x0000000ccf0b7221 */ /* 0x001fe20000010000 */
[----:B------:R-:W-:-:S05]  /*1c060*/  F2FP.BF16.F32.PACK_AB R197, R8, R197 ;  /* 0x000000c508c5723e */ /* 0x000fca00000010ff */
[----:B------:R-:W0:Y:S01]  /*1c070*/  MUFU.EX2 R211, R211 ;  /* 0x000000d300d37308 */ /* 0x000e220000000800 */
[----:B------:R-:W-:Y:S01]  /*1c080*/  FADD.FTZ R13, R112, R13 ;  /* 0x0000000d700d7221 */ /* 0x000fe20000010000 */
[----:B-1----:R-:W-:-:S06]  /*1c090*/  FADD.FTZ R8, R90, R11 ;  /* 0x0000000b5a087221 */ /* 0x002fcc0000010000 */
[----:B------:R-:W1:Y:S01]  /*1c0a0*/  MUFU.EX2 R111, R111 ;  /* 0x0000006f006f7308 */ /* 0x000e620000000800 */
[----:B------:R-:W-:Y:S01]  /*1c0b0*/  FADD.FTZ R13, R208, R13 ;  /* 0x0000000dd00d7221 */ /* 0x000fe20000010000 */
[----:B--2---:R-:W-:Y:S01]  /*1c0c0*/  FADD.FTZ R8, R209, R8 ;  /* 0x00000008d1087221 */ /* 0x004fe20000010000 */
[----:B------:R-:W-:-:S05]  /*1c0d0*/  FFMA.FTZ R102, R102, R9, -R116 ;  /* 0x0000000966667223 */ /* 0x000fca0000010874 */
[----:B------:R-:W2:Y:S01]  /*1c0e0*/  MUFU.EX2 R107, R107 ;  /* 0x0000006b006b7308 */ /* 0x000ea20000000800 */
[----:B------:R-:W-:Y:S01]  /*1c0f0*/  FADD.FTZ R13, R104, R13 ;  /* 0x0000000d680d7221 */ /* 0x000fe20000010000 */
[----:B---3--:R-:W-:Y:S01]  /*1c100*/  FADD.FTZ R8, R5, R8 ;  /* 0x0000000805087221 */ /* 0x008fe20000010000 */
[----:B------:R-:W-:Y:S01]  /*1c110*/  FFMA.FTZ R103, R103, R9, -R116 ;  /* 0x0000000967677223 */ /* 0x000fe20000010874 */
[----:B------:R-:W-:-:S04]  /*1c120*/  F2FP.BF16.F32.PACK_AB R201, R6, R201 ;  /* 0x000000c906c9723e */ /* 0x000fc800000010ff */
[----:B------:R-:W3:Y:S01]  /*1c130*/  MUFU.EX2 R106, R106 ;  /* 0x0000006a006a7308 */ /* 0x000ee20000000800 */
[----:B------:R-:W-:Y:S01]  /*1c140*/  FADD.FTZ R6, R210, R13 ;  /* 0x0000000dd2067221 */ /* 0x000fe20000010000 */
[----:B0-----:R-:W-:-:S06]  /*1c150*/  FADD.FTZ R8, R211, R8 ;  /* 0x00000008d3087221 */ /* 0x001fcc0000010000 */
[----:B------:R-:W0:Y:S01]  /*1c160*/  MUFU.EX2 R102, R102 ;  /* 0x0000006600667308 */ /* 0x000e220000000800 */
[----:B------:R-:W-:Y:S01]  /*1c170*/  FADD.FTZ R11, R105, R6 ;  /* 0x00000006690b7221 */ /* 0x000fe20000010000 */
[----:B-1----:R-:W-:Y:S01]  /*1c180*/  FADD.FTZ R8, R111, R8 ;  /* 0x000000086f087221 */ /* 0x002fe20000010000 */
[----:B------:R-:W-:-:S05]  /*1c190*/  FFMA.FTZ R91, R91, R9, -R116 ;  /* 0x000000095b5b7223 */ /* 0x000fca0000010874 */
[----:B------:R-:W1:Y:S01]  /*1c1a0*/  MUFU.EX2 R103, R103 ;  /* 0x0000006700677308 */ /* 0x000e620000000800 */
[----:B------:R-:W-:Y:S01]  /*1c1b0*/  FADD.FTZ R6, R96, R11 ;  /* 0x0000000b60067221 */ /* 0x000fe20000010000 */
[----:B--2---:R-:W-:Y:S01]  /*1c1c0*/  FADD.FTZ R11, R107, R8 ;  /* 0x000000086b0b7221 */ /* 0x004fe20000010000 */
[----:B------:R-:W-:-:S05]  /*1c1d0*/  FFMA.FTZ R94, R94, R9, -R116 ;  /* 0x000000095e5e7223 */ /* 0x000fca0000010874 */
[----:B------:R-:W2:Y:S01]  /*1c1e0*/  MUFU.EX2 R99, R99 ;  /* 0x0000006300637308 */ /* 0x000ea20000000800 */
[----:B------:R-:W-:Y:S01]  /*1c1f0*/  FADD.FTZ R13, R97, R6 ;  /* 0x00000006610d7221 */ /* 0x000fe20000010000 */
[----:B---3--:R-:W-:Y:S01]  /*1c200*/  FADD.FTZ R11, R106, R11 ;  /* 0x0000000b6a0b7221 */ /* 0x008fe20000010000 */
[----:B------:R-:W-:-:S05]  /*1c210*/  FFMA.FTZ R95, R95, R9, -R116 ;  /* 0x000000095f5f7223 */ /* 0x000fca0000010874 */
[----:B------:R-:W3:Y:S01]  /*1c220*/  MUFU.EX2 R91, R91 ;  /* 0x0000005b005b7308 */ /* 0x000ee20000000800 */
[----:B------:R-:W-:Y:S01]  /*1c230*/  FADD.FTZ R6, R100, R13 ;  /* 0x0000000d64067221 */ /* 0x000fe20000010000 */
[----:B0-----:R-:W-:Y:S01]  /*1c240*/  FADD.FTZ R8, R102, R11 ;  /* 0x0000000b66087221 */ /* 0x001fe20000010000 */
[----:B------:R-:W-:-:S05]  /*1c250*/  F2FP.BF16.F32.PACK_AB R209, R5, R209 ;  /* 0x000000d105d1723e */ /* 0x000fca00000010ff */
[----:B------:R-:W0:Y:S01]  /*1c260*/  MUFU.EX2 R219, R94 ;  /* 0x0000005e00db7308 */ /* 0x000e220000000800 */
[----:B------:R-:W-:Y:S01]  /*1c270*/  FADD.FTZ R5, R101, R6 ;  /* 0x0000000665057221 */ /* 0x000fe20000010000 */
[----:B-1----:R-:W-:Y:S01]  /*1c280*/  FADD.FTZ R8, R103, R8 ;  /* 0x0000000867087221 */ /* 0x002fe20000010000 */
[----:B------:R-:W-:-:S05]  /*1c290*/  ISETP.GT.AND P2, PT, R0, R134, PT ;  /* 0x000000860000720c */ /* 0x000fca0003f44270 */
[----:B------:R-:W1:Y:S01]  /*1c2a0*/  MUFU.EX2 R95, R95 ;  /* 0x0000005f005f7308 */ /* 0x000e620000000800 */
[----:B------:R-:W-:Y:S01]  /*1c2b0*/  FADD.FTZ R6, R108, R5 ;  /* 0x000000056c067221 */ /* 0x000fe20000010000 */
[----:B--2---:R-:W-:-:S03]  /*1c2c0*/  FADD.FTZ R8, R99, R8 ;  /* 0x0000000863087221 */ /* 0x004fc60000010000 */
[----:B------:R-:W-:Y:S01]  /*1c2d0*/  FADD.FTZ R6, R109, R6 ;  /* 0x000000066d067221 */ /* 0x000fe20000010000 */
[----:B---3--:R-:W-:-:S03]  /*1c2e0*/  FADD.FTZ R8, R91, R8 ;  /* 0x000000085b087221 */ /* 0x008fc60000010000 */
[----:B------:R-:W-:Y:S01]  /*1c2f0*/  FADD.FTZ R6, R113, R6 ;  /* 0x0000000671067221 */ /* 0x000fe20000010000 */
[----:B0-----:R-:W-:Y:S01]  /*1c300*/  FADD.FTZ R8, R219, R8 ;  /* 0x00000008db087221 */ /* 0x001fe20000010000 */
[C---:B------:R-:W-:Y:S01]  /*1c310*/  F2FP.BF16.F32.PACK_AB R218, R3.reuse, R113 ;  /* 0x0000007103da723e */ /* 0x040fe200000010ff */
[-C--:B------:R-:W-:Y:S01]  /*1c320*/  FMUL.FTZ R24, R24, R4.reuse ;  /* 0x0000000418187220 */ /* 0x080fe20000410000 */
        /* <DEDUP_REMOVED lines=32> */
[----:B------:R-:W-:Y:S01]  /*1c530*/  F2FP.BF16.F32.PACK_AB R179, R117, R179 ;  /* 0x000000b375b3723e */ /* 0x000fe200000010ff */
[----:B-1----:R-:W-:Y:S01]  /*1c540*/  FADD.FTZ R225, R95, R8 ;  /* 0x000000085fe17221 */ /* 0x002fe20000010000 */
[----:B------:R-:W-:Y:S01]  /*1c550*/  F2FP.BF16.F32.PACK_AB R181, R125, R181 ;  /* 0x000000b57db5723e */ /* 0x000fe200000010ff */
[----:B------:R-:W-:Y:S01]  /*1c560*/  VIADD R0, R0, 0xffffffff ;  /* 0xffffffff00007836 */ /* 0x000fe20000000000 */
[----:B------:R-:W-:Y:S01]  /*1c570*/  F2FP.BF16.F32.PACK_AB R183, R141, R183 ;  /* 0x000000b78db7723e */ /* 0x000fe200000010ff */
[----:B------:R-:W-:Y:S01]  /*1c580*/  FMUL.FTZ R26, R26, R10 ;  /* 0x0000000a1a1a7220 */ /* 0x000fe20000410000 */
[----:B------:R-:W-:Y:S01]  /*1c590*/  F2FP.BF16.F32.PACK_AB R184, R21, R184 ;  /* 0x000000b815b8723e */ /* 0x000fe200000010ff */
[-C--:B------:R-:W-:Y:S01]  /*1c5a0*/  FMUL.FTZ R27, R27, R10.reuse ;  /* 0x0000000a1b1b7220 */ /* 0x080fe20000410000 */
[----:B------:R-:W-:Y:S01]  /*1c5b0*/  F2FP.BF16.F32.PACK_AB R185, R129, R185 ;  /* 0x000000b981b9723e */ /* 0x000fe200000010ff */
[-C--:B------:R-:W-:Y:S01]  /*1c5c0*/  FMUL.FTZ R30, R30, R10.reuse ;  /* 0x0000000a1e1e7220 */ /* 0x080fe20000410000 */
[----:B------:R-:W-:Y:S01]  /*1c5d0*/  F2FP.BF16.F32.PACK_AB R187, R132, R187 ;  /* 0x000000bb84bb723e */ /* 0x000fe200000010ff */
[----:B------:R-:W-:Y:S01]  /*1c5e0*/  FMUL.FTZ R31, R31, R10 ;  /* 0x0000000a1f1f7220 */ /* 0x000fe20000410000 */
        /* <DEDUP_REMOVED lines=56> */
[----:B------:R-:W-:-:S02]  /*1c970*/  IMAD.MOV.U32 R5, RZ, RZ, R233 ;  /* 0x000000ffff057224 */ /* 0x000fc400078e00e9 */
[----:B------:R-:W-:Y:S02]  /*1c980*/  IMAD.MOV.U32 R6, RZ, RZ, R222 ;  /* 0x000000ffff067224 */ /* 0x000fe400078e00de */
[----:B------:R-:W-:Y:S02]  /*1c990*/  IMAD.MOV.U32 R3, RZ, RZ, R92 ;  /* 0x000000ffff037224 */ /* 0x000fe400078e005c */
[----:B------:R-:W-:Y:S01]  /*1c9a0*/  IMAD.MOV.U32 R4, RZ, RZ, R7 ;  /* 0x000000ffff047224 */ /* 0x000fe200078e0007 */
[----:B------:R-:W-:Y:S06]  /*1c9b0*/  @P2 BRA `(.L_x_610) ;  /* 0xffffffa000b82947 */ /* 0x000fec000383ffff */
.L_x_600:
[----:B------:R-:W-:Y:S05]  /*1c9c0*/  WARPSYNC.ALL ;  /* 0x0000000000007948 */ /* 0x000fea0003800000 */
[----:B------:R-:W-:Y:S06]  /*1c9d0*/  BAR.ARV 0x8, 0x180 ;  /* 0x0206000000007b1d */ /* 0x000fec0000002000 */
[----:B------:R-:W-:Y:S05]  /*1c9e0*/  @!P0 BRA `(.L_x_611) ;  /* 0x0000000000048947 */ /* 0x000fea0003800000 */
[----:B------:R-:W-:Y:S01]  /*1c9f0*/  BPT.TRAP 0x1 ;  /* 0x000000040000795c */ /* 0x000fe20000300000 */
.L_x_611:
[----:B------:R-:W-:Y:S01]  /*1ca00*/  IMAD R11, R222, 0x8, R2 ;  /* 0x00000008de0b7824 */ /* 0x000fe200078e0202 */
[----:B------:R-:W-:-:S04]  /*1ca10*/  SHF.L.U32 R0, R233, 0x1f, RZ ;  /* 0x0000001fe9007819 */ /* 0x000fc800000006ff */
[----:B------:R0:W1:Y:S01]  /*1ca20*/  SYNCS.PHASECHK.TRANS64.TRYWAIT P2, [R11+URZ+0x34850], R0 ;  /* 0x034850000b0075a7 */ /* 0x000062000804017f */
[----:B------:R-:W-:Y:S05]  /*1ca30*/  @!P0 BRA `(.L_x_612) ;  /* 0x0000000000048947 */ /* 0x000fea0003800000 */
[----:B------:R-:W-:Y:S01]  /*1ca40*/  BPT.TRAP 0x1 ;  /* 0x000000040000795c */ /* 0x000fe20000300000 */
.L_x_612:
[----:B------:R-:W-:-:S05]  /*1ca50*/  VIADD R2, R2, 0x400 ;  /* 0x0000040002027836 */ /* 0x000fca0000000000 */
[----:B------:R-:W-:-:S04]  /*1ca60*/  SHF.R.U32.HI R2, RZ, 0x4, R2 ;  /* 0x00000004ff027819 */ /* 0x000fc80000011602 */
[----:B------:R-:W-:-:S04]  /*1ca70*/  LOP3.LUT R2, R2, 0x3fff, RZ, 0xc0, !PT ;  /* 0x00003fff02027812 */ /* 0x000fc800078ec0ff */
[----:B------:R-:W-:Y:S01]  /*1ca80*/  LOP3.LUT R3, R2, 0x5800000, RZ, 0xfc, !PT ;  /* 0x0580000002037812 */ /* 0x000fe200078efcff */
[----:B-1----:R-:W-:Y:S06]  /*1ca90*/  @P2 BRA `(.L_x_613) ;  /* 0x0000000000082947 */ /* 0x002fec0003800000 */
[----:B------:R-:W1:Y:S02]  /*1caa0*/  SYNCS.PHASECHK.TRANS64.TRYWAIT P0, [R11+URZ+0x34850], R0 ;  /* 0x034850000b0075a7 */ /* 0x000e64000800017f */
[----:B-1----:R-:W-:Y:S05]  /*1cab0*/  @!P0 BRA `(.L_x_614) ;  /* 0x000000c000188947 */ /* 0x002fea0003800000 */
.L_x_613:
[----:B------:R-:W-:Y:S01]  /*1cac0*/  IMAD R2, R222, 0xb00, R3 ;  /* 0x00000b00de027824 */ /* 0x000fe200078e0203 */
[----:B------:R-:W2:Y:S01]  /*1cad0*/  LDL.LU R15, [R1+0x78] ;  /* 0x00007800010f7983 */ /* 0x000ea20000300800 */
[----:B------:R-:W-:Y:S01]  /*1cae0*/  IMAD.MOV.U32 R3, RZ, RZ, 0x40000040 ;  /* 0x40000040ff037424 */ /* 0x000fe200078e00ff */
[----:B------:R-:W-:Y:S05]  /*1caf0*/  WARPSYNC.ALL ;  /* 0x0000000000007948 */ /* 0x000fea0003800000 */
[C---:B------:R-:W-:Y:S01]  /*1cb00*/  R2UR UR6, R2.reuse ;  /* 0x00000000020672ca */ /* 0x040fe200000e0000 */
[----:B------:R-:W-:Y:S01]  /*1cb10*/  WARPGROUP.ARRIVE ;  /* 0x00000000000079c5 */ /* 0x000fe20000000000 */
[----:B------:R-:W-:Y:S01]  /*1cb20*/  R2UR UR7, R3 ;  /* 0x00000000030772ca */ /* 0x000fe200000e0000 */
[----:B------:R-:W-:Y:S01]  /*1cb30*/  VIADD R4, R2, 0x80 ;  /* 0x0000008002047836 */ /* 0x000fe20000000000 */
[----:B01----:R-:W0:Y:S01]  /*1cb40*/  SHFL.BFLY PT, R0, R225, 0x2, 0x1f ;  /* 0x0c401f00e1007f89 */ /* 0x003e2200000e0000 */
[----:B------:R-:W-:-:S02]  /*1cb50*/  IMAD.MOV.U32 R5, RZ, RZ, 0x40000040 ;  /* 0x40000040ff057424 */ /* 0x000fc400078e00ff */
[----:B------:R-:W-:Y:S02]  /*1cb60*/  IMAD.MOV.U32 R3, RZ, RZ, 0x40000040 ;  /* 0x40000040ff037424 */ /* 0x000fe400078e00ff */
[----:B------:R-:W-:Y:S02]  /*1cb70*/  @!P1 VIADD R10, R11, 0x34860 ;  /* 0x000348600b0a9836 */ /* 0x000fe40000000000 */
[----:B------:R-:W-:Y:S02]  /*1cb80*/  IMAD.MOV.U32 R93, RZ, RZ, RZ ;  /* 0x000000ffff5d7224 */ /* 0x000fe400078e00ff */
[----:B------:R-:W-:Y:S01]  /*1cb90*/  IMAD.MOV.U32 R6, RZ, RZ, RZ ;  /* 0x000000ffff067224 */ /* 0x000fe200078e00ff */
[----:B------:R-:W-:Y:S01]  /*1cba0*/  @!P1 PRMT R10, RZ, 0x654, R10 ;  /* 0x00000654ff0a9816 */ /* 0x000fe2000000000a */
[----:B------:R-:W-:Y:S01]  /*1cbb0*/  HGMMA.64x128x16.F32.BF16 R24, R176, gdesc[UR4].tnspB, R24, gsb0 ;  /* 0x41e00004b0187df0 */ /* 0x000fe20008001818 */
[----:B------:R-:W-:Y:S01]  /*1cbc0*/  R2UR UR6, R4 ;  /* 0x00000000040672ca */ /* 0x000fe200000e0000 */
[----:B------:R-:W-:Y:S01]  /*1cbd0*/  VIADD R4, R2, 0x100 ;  /* 0x0000010002047836 */ /* 0x000fe20000000000 */
[----:B------:R-:W-:Y:S01]  /*1cbe0*/  R2UR UR7, R5 ;  /* 0x00000000050772ca */ /* 0x000fe200000e0000 */
[----:B------:R-:W-:-:S02]  /*1cbf0*/  IMAD.MOV.U32 R5, RZ, RZ, 0x40000040 ;  /* 0x40000040ff057424 */ /* 0x000fc400078e00ff */
[----:B------:R-:W-:-:S05]  /*1cc00*/  VIADD R222, R222, 0x1 ;  /* 0x00000001dede7836 */ /* 0x000fca0000000000 */
[----:B------:R-:W-:-:S04]  /*1cc10*/  ISETP.NE.AND P2, PT, R222, 0x2, PT ;  /* 0x00000002de00780c */ /* 0x000fc80003f45270 */
[----:B------:R-:W-:Y:S01]  /*1cc20*/  SEL R222, R222, RZ, P2 ;  /* 0x000000ffdede7207 */ /* 0x000fe20001000000 */
[----:B------:R-:W-:Y:S02]  /*1cc30*/  WARPGROUP.DEPBAR.LE gsb0, 0x0 ;  /* 0x00008000000079c5 */ /* 0x000fe40000010000 */
[----:B------:R-:W-:-:S06]  /*1cc40*/  WARPGROUP.ARRIVE ;  /* 0x00000000000079c5 */ /* 0x000fcc0000000000 */
        /* <DEDUP_REMOVED lines=59> */
[----:B0-----:R-:W-:Y:S01]  /*1d000*/  FADD.FTZ R2, R0, R225 ;  /* 0x000000e100027221 */ /* 0x001fe20000010000 */
[----:B------:R-:W-:Y:S02]  /*1d010*/  R2UR UR7, R3 ;  /* 0x00000000030772ca */ /* 0x000fe400000e0000 */
[----:B------:R-:W0:Y:S04]  /*1d020*/  SHFL.BFLY PT, R3, R226, 0x2, 0x1f ;  /* 0x0c401f00e2037f89 */ /* 0x000e2800000e0000 */
[----:B------:R-:W1:Y:S01]  /*1d030*/  SHFL.BFLY PT, R5, R2, 0x1, 0x1f ;  /* 0x0c201f0002057f89 */ /* 0x000e6200000e0000 */
[----:B0-----:R-:W-:Y:S01]  /*1d040*/  FADD.FTZ R3, R3, R226 ;  /* 0x000000e203037221 */ /* 0x001fe20000010000 */
[----:B-1----:R-:W-:-:S04]  /*1d050*/  FADD.FTZ R13, R2, R5 ;  /* 0x00000005020d7221 */ /* 0x002fc80000010000 */
[----:B------:R-:W0:Y:S01]  /*1d060*/  SHFL.BFLY PT, R0, R3, 0x1, 0x1f ;  /* 0x0c201f0003007f89 */ /* 0x000e2200000e0000 */
[----:B------:R-:W-:-:S13]  /*1d070*/  FSETP.NE.FTZ.AND P3, PT, R13, RZ, PT ;  /* 0x000000ff0d00720b */ /* 0x000fda0003f75000 */
[----:B------:R-:W1:Y:S01]  /*1d080*/  @P3 MUFU.LG2 R8, R13 ;  /* 0x0000000d00083308 */ /* 0x000e620000000c00 */
[----:B------:R-:W-:Y:S01]  /*1d090*/  @P3 FMUL.FTZ R14, R9, 0.69314718246459960938 ;  /* 0x3f317218090e3820 */ /* 0x000fe20000410000 */
[----:B0-----:R-:W-:-:S06]  /*1d0a0*/  FADD.FTZ R12, R3, R0 ;  /* 0x00000000030c7221 */ /* 0x001fcc0000010000 */
[----:B------:R-:W-:Y:S01]  /*1d0b0*/  @P3 MUFU.RCP R6, R13 ;  /* 0x0000000d00063308 */ /* 0x000fe20000001000 */
[----:B------:R-:W-:Y:S01]  /*1d0c0*/  SEL R0, RZ, 0x1, P2 ;  /* 0x00000001ff007807 */ /* 0x000fe20001000000 */
[----:B------:R-:W-:Y:S01]  /*1d0d0*/  IMAD.MOV.U32 R3, RZ, RZ, -0x800000 ;  /* 0xff800000ff037424 */ /* 0x000fe200078e00ff */
[----:B------:R-:W-:Y:S02]  /*1d0e0*/  FSETP.NE.FTZ.AND P0, PT, R12, RZ, PT ;  /* 0x000000ff0c00720b */ /* 0x000fe40003f15000 */
[----:B------:R-:W-:Y:S01]  /*1d0f0*/  LOP3.LUT R233, R233, R0, RZ, 0x3c, !PT ;  /* 0x00000000e9e97212 */ /* 0x000fe200078e3cff */
[----:B------:R-:W-:-:S10]  /*1d100*/  IMAD.MOV.U32 R0, RZ, RZ, -0x800000 ;  /* 0xff800000ff007424 */ /* 0x000fd400078e00ff */
[----:B------:R-:W0:Y:S01]  /*1d110*/  @P0 MUFU.LG2 R4, R12 ;  /* 0x0000000c00040308 */ /* 0x000e220000000c00 */
[----:B------:R-:W-:Y:S01]  /*1d120*/  @P0 FMUL.FTZ R2, R9, 0.69314718246459960938 ;  /* 0x3f31721809020820 */ /* 0x000fe20000410000 */
[----:B-1----:R-:W-:-:S04]  /*1d130*/  @P3 FMUL.FTZ R9, R8, 0.69314718246459960938 ;  /* 0x3f31721808093820 */ /* 0x002fc80000410000 */
[----:B------:R-:W-:Y:S02]  /*1d140*/  @P3 FFMA.FTZ R0, R14, R92, R9 ;  /* 0x0000005c0e003223 */ /* 0x000fe40000010009 */
[----:B------:R-:W1:Y:S01]  /*1d150*/  @P0 MUFU.RCP R93, R12 ;  /* 0x0000000c005d0308 */ /* 0x000e620000001000 */
[----:B0-----:R-:W-:-:S04]  /*1d160*/  @P0 FMUL.FTZ R5, R4, 0.69314718246459960938 ;  /* 0x3f31721804050820 */ /* 0x001fc80000410000 */
[----:B------:R-:W-:Y:S01]  /*1d170*/  @P0 FFMA.FTZ R3, R2, R7, R5 ;  /* 0x0000000702030223 */ /* 0x000fe20000010005 */
[----:B------:R-:W-:Y:S01]  /*1d180*/  PLOP3.LUT P0, PT, PT, PT, PT, 0x8, 0x0 ;  /* 0x000000000000781c */ /* 0x000fe20003f0e170 */
[----:B------:R-:W-:Y:S02]  /*1d190*/  WARPGROUP.DEPBAR.LE gsb0, 0x0 ;  /* 0x00008000000079c5 */ /* 0x000fe40000010000 */
[----:B------:R-:W-:-:S06]  /*1d1a0*/  WARPGROUP.ARRIVE ;  /* 0x00000000000079c5 */ /* 0x000fcc0000000000 */
[----:B------:R-:W-:Y:S03]  /*1d1b0*/  HGMMA.64x128x16.F32.BF16 R24, R216, gdesc[UR4].tnspB, R24, gsb0 ;  /* 0x41e00004d8187df0 */ /* 0x000fe60008001818 */
[----:B------:R-:W-:Y:S02]  /*1d1c0*/  WARPGROUP.DEPBAR.LE gsb0, 0x0 ;  /* 0x00008000000079c5 */ /* 0x000fe40000010000 */
[----:B------:R0:W-:Y:S01]  /*1d1d0*/  @!P1 SYNCS.ARRIVE.TRANS64.RED.A1T0 RZ, [R10+URZ], RZ ;  /* 0x000000ff0aff99a7 */ /* 0x0001e2000810043f */
[-C--:B-1----:R-:W-:Y:S01]  /*1d1e0*/  FMUL.FTZ R20, R24, R93.reuse ;  /* 0x0000005d18147220 */ /* 0x082fe20000410000 */
        /* <DEDUP_REMOVED lines=62> */
[----:B0-----:R-:W-:-:S07]  /*1d5d0*/  FMUL.FTZ R87, R87, R6 ;  /* 0x0000000657577220 */ /* 0x001fce0000410000 */
.L_x_554:
[----:B------:R-:W-:Y:S05]  /*1d5e0*/  WARPSYNC.ALL ;  /* 0x0000000000007948 */ /* 0x000fea0003800000 */
[----:B------:R-:W0:Y:S08]  /*1d5f0*/  S2UR UR5, SR_CgaCtaId ;  /* 0x00000000000579c3 */ /* 0x000e300000008800 */
[----:B------:R-:W-:Y:S06]  /*1d600*/  BAR.SYNC.DEFER_BLOCKING 0x5, 0x180 ;  /* 0x0146000000007b1d */ /* 0x000fec0000010000 */
[----:B------:R-:W-:Y:S01]  /*1d610*/  UMOV UR4, 0x400 ;  /* 0x0000040000047882 */ /* 0x000fe20000000000 */
[----:B------:R-:W-:Y:S01]  /*1d620*/  BSSY B0, `(.L_x_615) ;  /* 0x0000336000007945 */ /* 0x000fe20003800000 */
[----:B0-----:R-:W-:-:S06]  /*1d630*/  ULEA UR4, UR5, UR4, 0x18 ;  /* 0x0000000405047291 */ /* 0x001fcc000f8ec03f */
[----:B------:R-:W-:-:S05]  /*1d640*/  IMAD.U32 R2, RZ, RZ, UR4 ;  /* 0x00000004ff027e24 */ /* 0x000fca000f8e00ff */
[----:B------:R0:W1:Y:S01]  /*1d650*/  LDS.128 R148, [R2+0x348d0] ;  /* 0x0348d00002947984 */ /* 0x0000620000000c00 */
[----:B------:R-:W-:Y:S06]  /*1d660*/  BAR.ARV 0x4, 0x180 ;  /* 0x0106000000007b1d */ /* 0x000fec0000002000 */
[----:B------:R-:W-:Y:S05]  /*1d670*/  @P0 BRA `(.L_x_616) ;  /* 0x0000002400600947 */ /* 0x000fea0003800000 */
[----:B------:R-:W2:Y:S01]  /*1d680*/  LDL R4, [R1+0x98] ;  /* 0x0000980001047983 */ /* 0x000ea20000100800 */
[----:B------:R-:W-:-:S03]  /*1d690*/  ULDC UR4, c[0x0][0xad4] ;  /* 0x0002b50000047ab9 */ /* 0x000fc60000000800 */
[----:B------:R-:W3:Y:S04]  /*1d6a0*/  LDL.LU R32, [R1+0x70] ;  /* 0x0000700001207983 */ /* 0x000ee80000300800 */
[----:B------:R-:W4:Y:S01]  /*1d6b0*/  LDL R108, [R1+0x60] ;  /* 0x00006000016c7983 */ /* 0x000f220000100800 */
[----:B------:R-:W0:Y:S01]  /*1d6c0*/  S2R R5, SR_SWINHI ;  /* 0x0000000000057919 */ /* 0x000e220000002f00 */
[----:B------:R-:W-:Y:S02]  /*1d6d0*/  MOV R98, R2 ;  /* 0x0000000200627202 */ /* 0x000fe40000000f00 */
[----:B0-----:R-:W-:-:S03]  /*1d6e0*/  MOV R99, R5 ;  /* 0x0000000500637202 */ /* 0x001fc60000000f00 */
[----:B--2---:R-:W-:-:S03]  /*1d6f0*/  IMAD.WIDE R8, R4, 0x2, R98 ;  /* 0x0000000204087825 */ /* 0x004fc600078e0262 */
[C---:B------:R-:W-:Y:S02]  /*1d700*/  IADD3 R105, P5, R8.reuse, 0x4060, RZ ;  /* 0x0000406008697810 */ /* 0x040fe40007fbe0ff */
[----:B------:R-:W-:Y:S02]  /*1d710*/  IADD3 R33, P0, R8, 0x60, RZ ;  /* 0x0000006008217810 */ /* 0x000fe40007f1e0ff */
[----:B------:R-:W-:-:S03]  /*1d720*/  LOP3.LUT R10, R105, 0x380, RZ, 0xc0, !PT ;  /* 0x00000380690a7812 */ /* 0x000fc600078ec0ff */
[----:B------:R-:W-:Y:S01]  /*1d730*/  IMAD.X R5, RZ, RZ, R9, P0 ;  /* 0x000000ffff057224 */ /* 0x000fe200000e0609 */
[----:B------:R-:W-:Y:S02]  /*1d740*/  SHF.R.U64 R10, R10, 0x3, RZ ;  /* 0x000000030a0a7819 */ /* 0x000fe400000012ff */
[----:B---3--:R-:W-:Y:S02]  /*1d750*/  ISETP.NE.AND P0, PT, R32, RZ, PT ;  /* 0x000000ff2000720c */ /* 0x008fe40003f05270 */
[----:B------:R-:W-:Y:S02]  /*1d760*/  IADD3 R101, P3, R8, 0x4020, RZ ;  /* 0x0000402008657810 */ /* 0x000fe40007f7e0ff */
[----:B------:R-:W-:Y:S02]  /*1d770*/  LOP3.LUT R24, R10, R105, RZ, 0x3c, !PT ;  /* 0x000000690a187212 */ /* 0x000fe400078e3cff */
[----:B------:R-:W-:Y:S02]  /*1d780*/  IADD3 R103, P4, R8, 0x4040, RZ ;  /* 0x0000404008677810 */ /* 0x000fe40007f9e0ff */
[----:B------:R-:W-:Y:S01]  /*1d790*/  SEL R105, R32, UR4, P0 ;  /* 0x0000000420697c07 */ /* 0x000fe20008000000 */
[----:B------:R-:W-:Y:S05]  /*1d7a0*/  WARPSYNC.ALL ;  /* 0x0000000000007948 */ /* 0x000fea0003800000 */
[----:B------:R-:W-:-:S02]  /*1d7b0*/  LOP3.LUT R4, R101, 0x380, RZ, 0xc0, !PT ;  /* 0x0000038065047812 */ /* 0x000fc400078ec0ff */
[----:B------:R-:W-:Y:S02]  /*1d7c0*/  LOP3.LUT R6, R103, 0x380, RZ, 0xc0, !PT ;  /* 0x0000038067067812 */ /* 0x000fe400078ec0ff */
[----:B------:R-:W-:Y:S01]  /*1d7d0*/  IADD3 R35, P2, R8, 0x4000, RZ ;  /* 0x0000400008237810 */ /* 0x000fe20007f5e0ff */
[--C-:B------:R-:W-:Y:S01]  /*1d7e0*/  IMAD.X R25, RZ, RZ, R9.reuse, P5 ;  /* 0x000000ffff197224 */ /* 0x100fe200028e0609 */
[----:B------:R-:W-:Y:S02]  /*1d7f0*/  SHF.R.U64 R4, R4, 0x3, RZ ;  /* 0x0000000304047819 */ /* 0x000fe400000012ff */
[C---:B------:R-:W-:Y:S02]  /*1d800*/  IADD3 R11, P1, R8.reuse, 0x20, RZ ;  /* 0x00000020080b7810 */ /* 0x040fe40007f3e0ff */
[----:B------:R-:W-:Y:S02]  /*1d810*/  LOP3.LUT R7, R8, 0x380, RZ, 0xc0, !PT ;  /* 0x0000038008077812 */ /* 0x000fe400078ec0ff */
[----:B------:R-:W-:Y:S01]  /*1d820*/  LOP3.LUT R10, R33, 0x380, RZ, 0xc0, !PT ;  /* 0x00000380210a7812 */ /* 0x000fe200078ec0ff */
[--C-:B------:R-:W-:Y:S01]  /*1d830*/  IMAD.X R27, RZ, RZ, R9.reuse, P4 ;  /* 0x000000ffff1b7224 */ /* 0x100fe200020e0609 */
[----:B------:R-:W-:Y:S01]  /*1d840*/  SHF.R.U64 R6, R6, 0x3, RZ ;  /* 0x0000000306067819 */ /* 0x000fe200000012ff */
[----:B------:R-:W-:Y:S01]  /*1d850*/  IMAD.X R29, RZ, RZ, R9, P3 ;  /* 0x000000ffff1d7224 */ /* 0x000fe200018e0609 */
[----:B------:R-:W-:Y:S01]  /*1d860*/  IADD3 R31, P5, R8, 0x40, RZ ;  /* 0x00000040081f7810 */ /* 0x000fe20007fbe0ff */
[----:B------:R-:W-:Y:S01]  /*1d870*/  ULDC.64 UR6, c[0x0][0xc08] ;  /* 0x0003020000067ab9 */ /* 0x000fe20000000a00 */
[----:B------:R-:W-:Y:S01]  /*1d880*/  LOP3.LUT R28, R4, R101, RZ, 0x3c, !PT ;  /* 0x00000065041c7212 */ /* 0x000fe200078e3cff */
[----:B----4-:R-:W-:Y:S01]  /*1d890*/  IMAD.SHL.U32 R107, R108, 0x4, RZ ;  /* 0x000000046c6b7824 */ /* 0x010fe200078e00ff */
[----:B------:R-:W-:Y:S01]  /*1d8a0*/  LOP3.LUT R12, R35, 0x380, RZ, 0xc0, !PT ;  /* 0x00000380230c7812 */ /* 0x000fe200078ec0ff */
[----:B------:R-:W-:Y:S01]  /*1d8b0*/  ULDC.64 UR4, c[0x0][0xc00] ;  /* 0x0003000000047ab9 */ /* 0x000fe20000000a00 */
[----:B------:R-:W-:-:S02]  /*1d8c0*/  LOP3.LUT R4, R11, 0x380, RZ, 0xc0, !PT ;  /* 0x000003800b047812 */ /* 0x000fc400078ec0ff */
[----:B------:R-:W-:Y:S02]  /*1d8d0*/  SHF.R.U64 R7, R7, 0x3, RZ ;  /* 0x0000000307077819 */ /* 0x000fe400000012ff */
[----:B------:R-:W-:Y:S02]  /*1d8e0*/  LOP3.LUT R26, R6, R103, RZ, 0x3c, !PT ;  /* 0x00000067061a7212 */ /* 0x000fe400078e3cff */
[----:B------:R-:W-:Y:S02]  /*1d8f0*/  LOP3.LUT R6, R31, 0x380, RZ, 0xc0, !PT ;  /* 0x000003801f067812 */ /* 0x000fe400078ec0ff */
[----:B------:R-:W-:Y:S02]  /*1d900*/  SHF.R.U64 R12, R12, 0x3, RZ ;  /* 0x000000030c0c7819 */ /* 0x000fe400000012ff */
[----:B------:R-:W-:Y:S02]  /*1d910*/  SHF.R.U64 R4, R4, 0x3, RZ ;  /* 0x0000000304047819 */ /* 0x000fe400000012ff */
[----:B------:R-:W-:-:S02]  /*1d920*/  LOP3.LUT R8, R7, R8, RZ, 0x3c, !PT ;  /* 0x0000000807087212 */ /* 0x000fc400078e3cff */
[----:B------:R-:W-:Y:S02]  /*1d930*/  SHF.R.U64 R10, R10, 0x3, RZ ;  /* 0x000000030a0a7819 */ /* 0x000fe400000012ff */
[----:B------:R-:W-:Y:S02]  /*1d940*/  SHF.R.U64 R6, R6, 0x3, RZ ;  /* 0x0000000306067819 */ /* 0x000fe400000012ff */
[----:B------:R-:W-:Y:S01]  /*1d950*/  LOP3.LUT R14, R12, R35, RZ, 0x3c, !PT ;  /* 0x000000230c0e7212 */ /* 0x000fe200078e3cff */
[--C-:B------:R-:W-:Y:S01]  /*1d960*/  IMAD.X R15, RZ, RZ, R9.reuse, P2 ;  /* 0x000000ffff0f7224 */ /* 0x100fe200010e0609 */
[----:B------:R-:W-:Y:S01]  /*1d970*/  LOP3.LUT R12, R4, R11, RZ, 0x3c, !PT ;  /* 0x0000000b040c7212 */ /* 0x000fe200078e3cff */
[--C-:B------:R-:W-:Y:S01]  /*1d980*/  IMAD.X R13, RZ, RZ, R9.reuse, P1 ;  /* 0x000000ffff0d7224 */ /* 0x100fe200008e0609 */
[----:B------:R-:W-:Y:S01]  /*1d990*/  LOP3.LUT R4, R10, R33, RZ, 0x3c, !PT ;  /* 0x000000210a047212 */ /* 0x000fe200078e3cff */
[----:B------:R-:W-:Y:S01]  /*1d9a0*/  IMAD.X R7, RZ, RZ, R9, P5 ;  /* 0x000000ffff077224 */ /* 0x000fe200028e0609 */
[----:B------:R-:W-:-:S02]  /*1d9b0*/  MOV R30, R8 ;  /* 0x00000008001e7202 */ /* 0x000fc40000000f00 */
[----:B------:R-:W-:Y:S02]  /*1d9c0*/  LOP3.LUT R6, R6, R31, RZ, 0x3c, !PT ;  /* 0x0000001f06067212 */ /* 0x000fe400078e3cff */
[----:B------:R-:W-:Y:S02]  /*1d9d0*/  F2FP.BF16.F32.PACK_AB R8, R21, R20 ;  /* 0x000000141508723e */ /* 0x000fe400000010ff */
[----:B------:R-:W-:Y:S02]  /*1d9e0*/  F2FP.BF16.F32.PACK_AB R9, R85, R84 ;  /* 0x000000545509723e */ /* 0x000fe400000010ff */
[----:B------:R-:W-:Y:S02]  /*1d9f0*/  F2FP.BF16.F32.PACK_AB R10, R89, R88 ;  /* 0x00000058590a723e */ /* 0x000fe400000010ff */
[----:B------:R-:W-:Y:S01]  /*1da00*/  F2FP.BF16.F32.PACK_AB R11, R95, R94 ;  /* 0x0000005e5f0b723e */ /* 0x000fe200000010ff */
[----:B------:R-:W-:Y:S01]  /*1da10*/  BAR.SYNC.DEFER_BLOCKING 0x1, 0x100 ;  /* 0x0044000000007b1d */ /* 0x000fe20000010000 */
[----:B------:R-:W-:-:S02]  /*1da20*/  MOV R35, R4 ;  /* 0x0000000400237202 */ /* 0x000fc40000000f00 */
[----:B------:R-:W-:Y:S02]  /*1da30*/  MOV R33, R6 ;  /* 0x0000000600217202 */ /* 0x000fe40000000f00 */
[----:B------:R-:W-:Y:S02]  /*1da40*/  MOV R100, R12 ;  /* 0x0000000c00647202 */ /* 0x000fe40000000f00 */
[----:B------:R-:W-:Y:S02]  /*1da50*/  F2FP.BF16.F32.PACK_AB R4, R91, R90 ;  /* 0x0000005a5b04723e */ /* 0x000fe400000010ff */
[----:B------:R-:W-:Y:S02]  /*1da60*/  F2FP.BF16.F32.PACK_AB R5, R97, R96 ;  /* 0x000000606105723e */ /* 0x000fe400000010ff */
[----:B------:R-:W-:Y:S02]  /*1da70*/  F2FP.BF16.F32.PACK_AB R6, R37, R36 ;  /* 0x000000242506723e */ /* 0x000fe400000010ff */
[----:B------:R-:W-:-:S02]  /*1da80*/  F2FP.BF16.F32.PACK_AB R7, R39, R38 ;  /* 0x000000262707723e */ /* 0x000fc400000010ff */
[----:B------:R-:W-:Y:S02]  /*1da90*/  MOV R34, R14 ;  /* 0x0000000e00227202 */ /* 0x000fe40000000f00 */
[----:B------:R-:W-:Y:S02]  /*1daa0*/  MOV R102, R24 ;  /* 0x0000001800667202 */ /* 0x000fe40000000f00 */
[----:B------:R-:W-:Y:S02]  /*1dab0*/  MOV R103, R26 ;  /* 0x0000001a00677202 */ /* 0x000fe40000000f00 */
[----:B------:R-:W-:Y:S01]  /*1dac0*/  F2FP.BF16.F32.PACK_AB R12, R49, R48 ;  /* 0x00000030310c723e */ /* 0x000fe200000010ff */
[----:B------:R0:W-:Y:S01]  /*1dad0*/  STSM.16.M88.4 [R30], R8 ;  /* 0x000000081e007844 */ /* 0x0001e20000000200 */
[----:B------:R-:W-:Y:S02]  /*1dae0*/  F2FP.BF16.F32.PACK_AB R13, R51, R50 ;  /* 0x00000032330d723e */ /* 0x000fe400000010ff */
[----:B------:R-:W-:-:S02]  /*1daf0*/  F2FP.BF16.F32.PACK_AB R14, R53, R52 ;  /* 0x00000034350e723e */ /* 0x000fc400000010ff */
[----:B------:R-:W-:Y:S02]  /*1db00*/  F2FP.BF16.F32.PACK_AB R15, R55, R54 ;  /* 0x00000036370f723e */ /* 0x000fe400000010ff */
[----:B------:R-:W-:Y:S02]  /*1db10*/  F2FP.BF16.F32.PACK_AB R24, R57, R56 ;  /* 0x000000383918723e */ /* 0x000fe400000010ff */
[----:B------:R-:W-:Y:S02]  /*1db20*/  F2FP.BF16.F32.PACK_AB R25, R59, R58 ;  /* 0x0000003a3b19723e */ /* 0x000fe400000010ff */
[----:B------:R-:W-:Y:S02]  /*1db30*/  F2FP.BF16.F32.PACK_AB R26, R61, R60 ;  /* 0x0000003c3d1a723e */ /* 0x000fe400000010ff */
[----:B------:R-:W-:Y:S02]  /*1db40*/  F2FP.BF16.F32.PACK_AB R27, R63, R62 ;  /* 0x0000003e3f1b723e */ /* 0x000fe400000010ff */
[----:B0-----:R-:W-:-:S02]  /*1db50*/  F2FP.BF16.F32.PACK_AB R8, R41, R40 ;  /* 0x000000282908723e */ /* 0x001fc400000010ff */
[----:B------:R-:W-:Y:S02]  /*1db60*/  F2FP.BF16.F32.PACK_AB R9, R43, R42 ;  /* 0x0000002a2b09723e */ /* 0x000fe400000010ff */
[----:B------:R-:W-:Y:S02]  /*1db70*/  F2FP.BF16.F32.PACK_AB R10, R45, R44 ;  /* 0x0000002c2d0a723e */ /* 0x000fe400000010ff */
[----:B------:R-:W-:Y:S01]  /*1db80*/  F2FP.BF16.F32.PACK_AB R11, R47, R46 ;  /* 0x0000002e2f0b723e */ /* 0x000fe200000010ff */
[----:B------:R0:W-:Y:S01]  /*1db90*/  STSM.16.M88.4 [R100], R4 ;  /* 0x0000000464007844 */ /* 0x0001e20000000200 */
[----:B------:R-:W-:-:S03]  /*1dba0*/  MOV R104, R28 ;  /* 0x0000001c00687202 */ /* 0x000fc60000000f00 */
[----:B------:R2:W-:Y:S01]  /*1dbb0*/  STSM.16.M88.4 [R33], R8 ;  /* 0x0000000821007844 */ /* 0x0005e20000000200 */
[----:B------:R-:W-:Y:S02]  /*1dbc0*/  F2FP.BF16.F32.PACK_AB R28, R65, R64 ;  /* 0x00000040411c723e */ /* 0x000fe400000010ff */
[----:B------:R-:W-:Y:S01]  /*1dbd0*/  F2FP.BF16.F32.PACK_AB R29, R67, R66 ;  /* 0x00000042431d723e */ /* 0x000fe200000010ff */
[----:B------:R3:W-:Y:S01]  /*1dbe0*/  STSM.16.M88.4 [R35], R12 ;  /* 0x0000000c23007844 */ /* 0x0007e20000000200 */
[----:B------:R-:W-:Y:S02]  /*1dbf0*/  F2FP.BF16.F32.PACK_AB R30, R69, R68 ;  /* 0x00000044451e723e */ /* 0x000fe400000010ff */
[----:B------:R-:W-:Y:S01]  /*1dc00*/  F2FP.BF16.F32.PACK_AB R31, R71, R70 ;  /* 0x00000046471f723e */ /* 0x000fe200000010ff */
[----:B------:R4:W-:Y:S01]  /*1dc10*/  STSM.16.M88.4 [R34], R24 ;  /* 0x0000001822007844 */ /* 0x0009e20000000200 */
[----:B------:R-:W-:Y:S02]  /*1dc20*/  F2FP.BF16.F32.PACK_AB R32, R73, R72 ;  /* 0x000000484920723e */ /* 0x000fe400000010ff */
[----:B0-----:R-:W-:-:S02]  /*1dc30*/  F2FP.BF16.F32.PACK_AB R4, R81, R80 ;  /* 0x000000505104723e */ /* 0x001fc400000010ff */
[----:B------:R-:W-:Y:S02]  /*1dc40*/  F2FP.BF16.F32.PACK_AB R5, R83, R82 ;  /* 0x000000525305723e */ /* 0x000fe400000010ff */
[----:B--2---:R-:W-:Y:S02]  /*1dc50*/  F2FP.BF16.F32.PACK_AB R33, R75, R74 ;  /* 0x0000004a4b21723e */ /* 0x004fe400000010ff */
[----:B------:R-:W-:Y:S02]  /*1dc60*/  F2FP.BF16.F32.PACK_AB R6, R93, R92 ;  /* 0x0000005c5d06723e */ /* 0x000fe400000010ff */
[----:B---3--:R-:W-:Y:S02]  /*1dc70*/  F2FP.BF16.F32.PACK_AB R35, R79, R78 ;  /* 0x0000004e4f23723e */ /* 0x008fe400000010ff */
[----:B------:R-:W-:Y:S02]  /*1dc80*/  F2FP.BF16.F32.PACK_AB R7, R87, R86 ;  /* 0x000000565707723e */ /* 0x000fe400000010ff */
[----:B----4-:R-:W-:Y:S01]  /*1dc90*/  F2FP.BF16.F32.PACK_AB R34, R77, R76 ;  /* 0x0000004c4d22723e */ /* 0x010fe200000010ff */
[----:B------:R-:W-:Y:S01]  /*1dca0*/  STSM.16.M88.4 [R104], R28 ;  /* 0x0000001c68007844 */ /* 0x000fe20000000200 */
[----:B------:R-:W-:-:S03]  /*1dcb0*/  ISETP.GT.AND P2, PT, R105, 0x1, PT ;  /* 0x000000016900780c */ /* 0x000fc60003f44270 */
[----:B------:R-:W-:Y:S04]  /*1dcc0*/  STSM.16.M88.4 [R103], R32 ;  /* 0x0000002067007844 */ /* 0x000fe80000000200 */
[----:B------:R0:W-:Y:S01]  /*1dcd0*/  STSM.16.M88.4 [R102], R4 ;  /* 0x0000000466007844 */ /* 0x0001e20000000200 */
[----:B------:R-:W-:Y:S01]  /*1dce0*/  BAR.SYNC.DEFER_BLOCKING 0x1, 0x100 ;  /* 0x0044000000007b1d */ /* 0x000fe20000010000 */
[----:B------:R-:W-:Y:S01]  /*1dcf0*/  ISETP.NE.U32.AND P3, PT, RZ, UR6, PT ;  /* 0x00000006ff007c0c */ /* 0x000fe2000bf65070 */
[----:B0-----:R-:W-:-:S05]  /*1dd00*/  IMAD.MOV.U32 R6, RZ, RZ, 0x9b8 ;  /* 0x000009b8ff067424 */ /* 0x001fca00078e00ff */
[----:B------:R-:W-:Y:S02]  /*1dd10*/  SEL R6, R6, 0x978, P2 ;  /* 0x0000097806067807 */ /* 0x000fe40001000000 */
[----:B------:R-:W-:Y:S02]  /*1dd20*/  ISETP.NE.AND.EX P3, PT, RZ, UR7, PT, P3 ;  /* 0x00000007ff007c0c */ /* 0x000fe4000bf65330 */
[----:B------:R0:W2:Y:S01]  /*1dd30*/  LDC.64 R24, c[0x0][R6+0x220] ;  /* 0x0000880006187b82 */ /* 0x0000a20000000a00 */
[----:B------:R-:W-:-:S07]  /*1dd40*/  SHF.R.S32.HI R106, RZ, 0x1f, R108 ;  /* 0x0000001fff6a7819 */ /* 0x000fce000001146c */
[----:B------:R0:W3:Y:S08]  /*1dd50*/  LDC.64 R12, c[0x0][R6+0x218] ;  /* 0x00008600060c7b82 */ /* 0x0000f00000000a00 */
[----:B------:R0:W4:Y:S01]  /*1dd60*/  LDC.64 R14, c[0x0][R6+0x228] ;  /* 0x00008a00060e7b82 */ /* 0x0001220000000a00 */
[----:B------:R-:W-:Y:S02]  /*1dd70*/  SHF.L.U64.HI R8, R108, 0x2, R106 ;  /* 0x000000026c087819 */ /* 0x000fe4000001026a */
[----:B------:R-:W-:-:S04]  /*1dd80*/  IADD3 R100, P1, R107, UR4, RZ ;  /* 0x000000046b647c10 */ /* 0x000fc8000ff3e0ff */
[----:B------:R-:W-:Y:S02]  /*1dd90*/  IADD3.X R101, R8, UR5, RZ, P1, !PT ;  /* 0x0000000508657c10 */ /* 0x000fe40008ffe4ff */
[----:B------:R-:W-:-:S04]  /*1dda0*/  @P3 IADD3 R26, P1, R107, UR6, RZ ;  /* 0x000000066b1a3c10 */ /* 0x000fc8000ff3e0ff */
[----:B------:R-:W-:Y:S02]  /*1ddb0*/  @P3 IADD3.X R27, R8, UR7, RZ, P1, !PT ;  /* 0x00000007081b3c10 */ /* 0x000fe40008ffe4ff */
[----:B------:R-:W1:Y:S01]  /*1ddc0*/  LDC R8, c[0x0][0xbe8] ;  /* 0x0002fa00ff087b82 */ /* 0x000e620000000800 */
[----:B------:R-:W-:-:S04]  /*1ddd0*/  ISETP.NE.U32.AND P0, PT, RZ, UR4, PT ;  /* 0x00000004ff007c0c */ /* 0x000fc8000bf05070 */
[----:B------:R-:W-:Y:S01]  /*1dde0*/  ISETP.NE.AND.EX P0, PT, RZ, UR5, PT, P0 ;  /* 0x00000005ff007c0c */ /* 0x000fe2000bf05300 */
[----:B------:R-:W-:Y:S01]  /*1ddf0*/  ULDC UR6, c[0x0][0xa88] ;  /* 0x0002a20000067ab9 */ /* 0x000fe20000000800 */
[----:B------:R-:W-:Y:S02]  /*1de00*/  IMAD.MOV.U32 R11, RZ, RZ, RZ ;  /* 0x000000ffff0b7224 */ /* 0x000fe400078e00ff */
[----:B------:R-:W-:Y:S01]  /*1de10*/  IMAD.U32 R9, RZ, RZ, UR6 ;  /* 0x00000006ff097e24 */ /* 0x000fe2000f8e00ff */
[----:B------:R-:W-:-:S05]  /*1de20*/  ULDC.64 UR8, c[0x0][0x208] ;  /* 0x0000820000087ab9 */ /* 0x000fca0000000a00 */
[----:B------:R0:W5:Y:S04]  /*1de30*/  @P3 LDG.E R9, desc[UR8][R26.64] ;  /* 0x000000081a093981 */ /* 0x000168000c1e1900 */
[----:B------:R0:W5:Y:S01]  /*1de40*/  @P0 LDG.E R11, desc[UR8][R100.64] ;  /* 0x00000008640b0981 */ /* 0x000162000c1e1900 */
[----:B-1----:R-:W-:Y:S01]  /*1de50*/  ISETP.NE.AND P1, PT, R8, 0x1, PT ;  /* 0x000000010800780c */ /* 0x002fe20003f25270 */
[----:B0-234-:R-:W-:-:S12]  /*1de60*/  @P3 BRA `(.L_x_617) ;  /* 0x0000000000143947 */ /* 0x01dfd80003800000 */
[----:B------:R-:W-:Y:S05]  /*1de70*/  @!P0 BRA `(.L_x_617) ;  /* 0x0000000000108947 */ /* 0x000fea0003800000 */
[----:B------:R-:W-:Y:S02]  /*1de80*/  ULDC.64 UR6, c[0x0][0x208] ;  /* 0x0000820000067ab9 */ /* 0x000fe40000000a00 */
[----:B------:R-:W2:Y:S04]  /*1de90*/  LDG.E R4, desc[UR6][R100.64] ;  /* 0x0000000664047981 */ /* 0x000ea8000c1e1900 */
[----:B-----5:R-:W2:Y:S02]  /*1dea0*/  LDG.E R9, desc[UR6][R100.64+0x4] ;  /* 0x0000040664097981 */ /* 0x020ea4000c1e1900 */
[----:B--2---:R-:W-:-:S07]  /*1deb0*/  IMAD.IADD R9, R9, 0x1, -R4 ;  /* 0x0000000109097824 */ /* 0x004fce00078e0a04 */
.L_x_617:
[----:B------:R-:W2:Y:S04]  /*1dec0*/  LDL R102, [R1+0x6c] ;  /* 0x00006c0001667983 */ /* 0x000ea80000100800 */
[----:B------:R-:W3:Y:S04]  /*1ded0*/  LDL R28, [R1+0x94] ;  /* 0x00009400011c7983 */ /* 0x000ee80000100800 */
[----:B------:R-:W3:Y:S04]  /*1dee0*/  LDL R103, [R1+0x7c] ;  /* 0x00007c0001677983 */ /* 0x000ee80000100800 */
[----:B------:R-:W4:Y:S01]  /*1def0*/  LDL R100, [R1+0x80] ;  /* 0x0000800001647983 */ /* 0x000f220000100800 */
[----:B------:R-:W0:Y:S03]  /*1df00*/  LDC.64 R6, c[0x0][R6+0x210] ;  /* 0x0000840006067b82 */ /* 0x000e260000000a00 */
[----:B------:R-:W4:Y:S01]  /*1df10*/  LDL R30, [R1+0x90] ;  /* 0x00009000011e7983 */ /* 0x000f220000100800 */
[----:B------:R-:W-:-:S04]  /*1df20*/  ISETP.NE.U32.AND P0, PT, RZ, UR4, PT ;  /* 0x00000004ff007c0c */ /* 0x000fc8000bf05070 */
[----:B------:R-:W1:Y:S01]  /*1df30*/  @P1 LDC R26, c[0x0][0xbec] ;  /* 0x0002fb00ff1a1b82 */ /* 0x000e620000000800 */
[----:B------:R-:W-:-:S04]  /*1df40*/  ISETP.NE.AND.EX P0, PT, RZ, UR5, PT, P0 ;  /* 0x00000005ff007c0c */ /* 0x000fc8000bf05300 */
[----:B------:R-:W-:-:S03]  /*1df50*/  SEL R10, R108, RZ, !P0 ;  /* 0x000000ff6c0a7207 */ /* 0x000fc60004000000 */
[----:B------:R-:W0:Y:S01]  /*1df60*/  @P1 LDC R33, c[0x0][0xbf0] ;  /* 0x0002fc00ff211b82 */ /* 0x000e220000000800 */
[----:B------:R-:W-:-:S07]  /*1df70*/  SEL R27, R106, RZ, !P0 ;  /* 0x000000ff6a1b7207 */ /* 0x000fce0004000000 */
[----:B------:R-:W1:Y:S01]  /*1df80*/  LDC.64 R4, c[0x0][0xba8] ;  /* 0x0002ea00ff047b82 */ /* 0x000e620000000a00 */
[-C--:B------:R-:W-:Y:S01]  /*1df90*/  IMAD R25, R25, R10.reuse, RZ ;  /* 0x0000000a19197224 */ /* 0x080fe200078e02ff */
[----:B------:R-:W0:Y:S03]  /*1dfa0*/  S2R R32, SR_TID.X ;  /* 0x0000000000207919 */ /* 0x000e260000002100 */
[C---:B------:R-:W-:Y:S02]  /*1dfb0*/  IMAD R31, R24.reuse, R27, R25 ;  /* 0x0000001b181f7224 */ /* 0x040fe400078e0219 */
[----:B------:R-:W-:-:S04]  /*1dfc0*/  IMAD.WIDE.U32 R24, R24, R10, RZ ;  /* 0x0000000a18187225 */ /* 0x000fc800078e00ff */
[----:B------:R-:W-:Y:S01]  /*1dfd0*/  IMAD.IADD R31, R25, 0x1, R31 ;  /* 0x00000001191f7824 */ /* 0x000fe200078e021f */
[----:B-1----:R-:W1:Y:S08]  /*1dfe0*/  @!P2 LDC R4, c[0x0][0xb50] ;  /* 0x0002d400ff04ab82 */ /* 0x002e700000000800 */
[----:B------:R-:W1:Y:S01]  /*1dff0*/  @!P2 LDC R5, c[0x0][0xb54] ;  /* 0x0002d500ff05ab82 */ /* 0x000e620000000800 */
[----:B0-----:R-:W-:-:S02]  /*1e000*/  VIADD R32, R32, 0xffffff80 ;  /* 0xffffff8020207836 */ /* 0x001fc40000000000 */
[----:B-----5:R-:W-:Y:S01]  /*1e010*/  IMAD R9, R9, R8, RZ ;  /* 0x0000000809097224 */ /* 0x020fe200078e02ff */
[----:B------:R-:W-:Y:S01]  /*1e020*/  ULDC.64 UR6, c[0x0][0x208] ;  /* 0x0000820000067ab9 */ /* 0x000fe20000000a00 */
[-C--:B--2---:R-:W-:Y:S02]  /*1e030*/  IMAD R29, R13, R102.reuse, RZ ;  /* 0x000000660d1d7224 */ /* 0x084fe400078e02ff */
[----:B------:R-:W-:-:S04]  /*1e040*/  IMAD.WIDE.U32 R12, R12, R102, RZ ;  /* 0x000000660c0c7225 */ /* 0x000fc800078e00ff */
[----:B---3--:R-:W-:Y:S01]  /*1e050*/  IMAD R101, R103, 0x80, R28 ;  /* 0x0000008067657824 */ /* 0x008fe200078e021c */
[----:B------:R-:W-:-:S03]  /*1e060*/  IADD3 R25, P0, P3, R24, R12, R11 ;  /* 0x0000000c18197210 */ /* 0x000fc60007b1e00b */
[----:B------:R-:W-:Y:S01]  /*1e070*/  @P1 IMAD.HI.U32 R24, R101, R26, RZ ;  /* 0x0000001a65181227 */ /* 0x000fe200078e00ff */
[----:B----4-:R-:W-:-:S03]  /*1e080*/  SEL R27, R100, RZ, P2 ;  /* 0x000000ff641b7207 */ /* 0x010fc60001000000 */
[----:B------:R-:W-:Y:S02]  /*1e090*/  IMAD.IADD R35, R13, 0x1, R29 ;  /* 0x000000010d237824 */ /* 0x000fe400078e021d */
[----:B------:R-:W-:Y:S01]  /*1e0a0*/  IMAD.MOV.U32 R13, RZ, RZ, R101 ;  /* 0x000000ffff0d7224 */ /* 0x000fe200078e0065 */
[----:B------:R-:W-:Y:S01]  /*1e0b0*/  @P1 SHF.R.U32.HI R13, RZ, R33, R24 ;  /* 0x00000021ff0d1219 */ /* 0x000fe20000011618 */
[-C--:B------:R-:W-:Y:S01]  /*1e0c0*/  IMAD R29, R15, R27.reuse, RZ ;  /* 0x0000001b0f1d7224 */ /* 0x080fe200078e02ff */
[----:B------:R-:W-:Y:S01]  /*1e0d0*/  SHF.R.S32.HI R12, RZ, 0x1f, R11 ;  /* 0x0000001fff0c7819 */ /* 0x000fe2000001140b */
[----:B------:R-:W-:-:S04]  /*1e0e0*/  IMAD.WIDE.U32 R14, R14, R27, RZ ;  /* 0x0000001b0e0e7225 */ /* 0x000fc800078e00ff */
[----:B------:R-:W-:Y:S01]  /*1e0f0*/  IMAD.MOV R27, RZ, RZ, -R13 ;  /* 0x000000ffff1b7224 */ /* 0x000fe200078e0a0d */
[----:B------:R-:W-:Y:S01]  /*1e100*/  IADD3.X R24, R31, R35, R12, P0, P3 ;  /* 0x000000231f187210 */ /* 0x000fe200007e640c */
[----:B------:R-:W-:Y:S01]  /*1e110*/  IMAD.IADD R29, R15, 0x1, R29 ;  /* 0x000000010f1d7824 */ /* 0x000fe200078e021d */
[----:B------:R-:W-:Y:S02]  /*1e120*/  IADD3 R14, P0, P3, R13, R25, R14 ;  /* 0x000000190d0e7210 */ /* 0x000fe40007b1e00e */
[----:B------:R-:W-:Y:S01]  /*1e130*/  SHF.R.S32.HI R15, RZ, 0x1f, R13 ;  /* 0x0000001fff0f7819 */ /* 0x000fe2000001140d */
[----:B------:R-:W-:-:S03]  /*1e140*/  IMAD R13, R8, R27, R101 ;  /* 0x0000001b080d7224 */ /* 0x000fc600078e0265 */
[----:B------:R-:W-:Y:S01]  /*1e150*/  IADD3.X R15, R15, R24, R29, P0, P3 ;  /* 0x000000180f0f7210 */ /* 0x000fe200007e641d */
[----:B------:R-:W-:Y:S01]  /*1e160*/  IMAD R7, R7, R13, RZ ;  /* 0x0000000d07077224 */ /* 0x000fe200078e02ff */
[----:B------:R-:W-:-:S05]  /*1e170*/  SHF.R.S32.HI R25, RZ, 0x1f, R13 ;  /* 0x0000001fff197819 */ /* 0x000fca000001140d */
[C---:B------:R-:W-:Y:S02]  /*1e180*/  IMAD R25, R6.reuse, R25, R7 ;  /* 0x0000001906197224 */ /* 0x040fe400078e0207 */
[----:B------:R-:W-:Y:S01]  /*1e190*/  IMAD.WIDE.U32 R6, R6, R13, R14 ;  /* 0x0000000d06067225 */ /* 0x000fe200078e000e */
[----:B------:R-:W-:-:S03]  /*1e1a0*/  SHF.R.S32.HI R28, RZ, 0x1f, R32 ;  /* 0x0000001fff1c7819 */ /* 0x000fc60000011420 */
[----:B------:R-:W-:Y:S01]  /*1e1b0*/  IMAD.IADD R7, R7, 0x1, R25 ;  /* 0x0000000107077824 */ /* 0x000fe200078e0219 */
[----:B-1----:R-:W-:Y:S02]  /*1e1c0*/  LEA R13, P0, R6, R4, 0x2 ;  /* 0x00000004060d7211 */ /* 0x002fe400078010ff */
[----:B------:R-:W-:Y:S02]  /*1e1d0*/  LEA.HI R28, R28, R32, RZ, 0x7 ;  /* 0x000000201c1c7211 */ /* 0x000fe400078f38ff */
[----:B------:R-:W-:Y:S02]  /*1e1e0*/  LEA.HI.X R7, R6, R5, R7, 0x2, P0 ;  /* 0x0000000506077211 */ /* 0x000fe400000f1407 */
[----:B------:R-:W-:Y:S01]  /*1e1f0*/  LOP3.LUT R28, R28, 0xffffff80, RZ, 0xc0, !PT ;  /* 0xffffff801c1c7812 */ /* 0x000fe200078ec0ff */
[----:B------:R-:W-:Y:S01]  /*1e200*/  SHFL.IDX PT, R4, R13, RZ, 0x1c1f ;  /* 0x001c1fff0d047589 */ /* 0x000fe200000e0000 */
[----:B------:R-:W-:-:S03]  /*1e210*/  IMAD R24, R103, 0x80, R30 ;  /* 0x0000008067187824 */ /* 0x000fc600078e021e */
[----:B------:R-:W0:Y:S01]  /*1e220*/  SHFL.IDX PT, R5, R7, RZ, 0x1c1f ;  /* 0x001c1fff07057589 */ /* 0x000e2200000e0000 */
[----:B------:R-:W-:-:S03]  /*1e230*/  IMAD.IADD R28, R32, 0x1, -R28 ;  /* 0x00000001201c7824 */ /* 0x000fc600078e0a1c */
[----:B------:R-:W-:Y:S04]  /*1e240*/  SHFL.IDX PT, R14, R13, 0x1, 0x1c1f ;  /* 0x003c1f000d0e7f89 */ /* 0x000fe800000e0000 */
[----:B------:R-:W1:Y:S01]  /*1e250*/  SHFL.IDX PT, R15, R7, 0x1, 0x1c1f ;  /* 0x003c1f00070f7f89 */ /* 0x000e6200000e0000 */
[----:B------:R-:W-:Y:S01]  /*1e260*/  LOP3.LUT P0, RZ, R28, 0x3, RZ, 0xc0, !PT ;  /* 0x000000031cff7812 */ /* 0x000fe2000780c0ff */
[----:B------:R-:W-:-:S03]  /*1e270*/  VIADD R6, R24, 0x8 ;  /* 0x0000000818067836 */ /* 0x000fc60000000000 */
[-C--:B------:R-:W-:Y:S02]  /*1e280*/  ISETP.GE.OR P3, PT, R24, R9.reuse, P0 ;  /* 0x000000091800720c */ /* 0x080fe40000766670 */
[----:B------:R-:W-:-:S11]  /*1e290*/  ISETP.GE.OR P0, PT, R6, R9, P0 ;  /* 0x000000090600720c */ /* 0x000fd60000706670 */
[----:B0-----:R0:W-:Y:S04]  /*1e2a0*/  @!P3 ST.E desc[UR6][R4.64], R3 ;  /* 0x000000030400b985 */ /* 0x0011e8000c101906 */
[----:B-1----:R0:W-:Y:S01]  /*1e2b0*/  @!P0 ST.E desc[UR6][R14.64], R0 ;  /* 0x000000000e008985 */ /* 0x0021e2000c101906 */
[----:B------:R-:W-:Y:S05]  /*1e2c0*/  @P2 BRA `(.L_x_618) ;  /* 0x0000000800d42947 */ /* 0x000fea0003800000 */
[----:B------:R-:W-:Y:S01]  /*1e2d0*/  IMAD.SHL.U32 R28, R22, 0x40, RZ ;  /* 0x00000040161c7824 */ /* 0x000fe200078e00ff */
[----:B------:R-:W1:Y:S01]  /*1e2e0*/  S2R R104, SR_TID.X ;  /* 0x0000000000687919 */ /* 0x000e620000002100 */
[----:B0-----:R-:W0:Y:S01]  /*1e2f0*/  @P1 LDC R15, c[0x0][0xbec] ;  /* 0x0002fb00ff0f1b82 */ /* 0x001e220000000800 */
[----:B------:R-:W-:Y:S01]  /*1e300*/  ULDC.64 UR4, c[0x0][0x208] ;  /* 0x0000820000047ab9 */ /* 0x000fe20000000a00 */
[----:B------:R-:W-:-:S04]  /*1e310*/  IMAD.IADD R3, R16, 0x1, R28 ;  /* 0x0000000110037824 */ /* 0x000fc800078e021c */
[----:B------:R-:W-:Y:S02]  /*1e320*/  IMAD.WIDE R98, R3, 0x2, R98 ;  /* 0x0000000203627825 */ /* 0x000fe400078e0262 */
[----:B------:R-:W2:Y:S01]  /*1e330*/  @P1 LDC R21, c[0x0][0xbf0] ;  /* 0x0002fc00ff151b82 */ /* 0x000ea20000000800 */
[C---:B------:R-:W-:Y:S02]  /*1e340*/  IADD3 R25, P5, R98.reuse, 0x1000, RZ ;  /* 0x0000100062197810 */ /* 0x040fe40007fbe0ff */
[----:B------:R-:W-:Y:S02]  /*1e350*/  IADD3 R29, P0, R98, 0x2000, RZ ;  /* 0x00002000621d7810 */ /* 0x000fe40007f1e0ff */
[----:B------:R-:W-:Y:S02]  /*1e360*/  LOP3.LUT R24, R25, 0x380, RZ, 0xc0, !PT ;  /* 0x0000038019187812 */ /* 0x000fe400078ec0ff */
[----:B------:R-:W-:Y:S02]  /*1e370*/  LOP3.LUT R28, R29, 0x380, RZ, 0xc0, !PT ;  /* 0x000003801d1c7812 */ /* 0x000fe400078ec0ff */
[----:B------:R-:W-:-:S02]  /*1e380*/  SHF.R.U64 R24, R24, 0x3, RZ ;  /* 0x0000000318187819 */ /* 0x000fc400000012ff */
[----:B------:R-:W-:Y:S02]  /*1e390*/  SHF.R.U64 R28, R28, 0x3, RZ ;  /* 0x000000031c1c7819 */ /* 0x000fe400000012ff */
[----:B------:R-:W-:Y:S01]  /*1e3a0*/  LOP3.LUT R24, R24, R25, RZ, 0x3c, !PT ;  /* 0x0000001918187212 */ /* 0x000fe200078e3cff */
[--C-:B------:R-:W-:Y:S01]  /*1e3b0*/  IMAD.X R25, RZ, RZ, R99.reuse, P5 ;  /* 0x000000ffff197224 */ /* 0x100fe200028e0663 */
[----:B------:R-:W-:Y:S01]  /*1e3c0*/  LOP3.LUT R28, R28, R29, RZ, 0x3c, !PT ;  /* 0x0000001d1c1c7212 */ /* 0x000fe200078e3cff */
[----:B------:R-:W-:Y:S01]  /*1e3d0*/  IMAD.X R29, RZ, RZ, R99, P0 ;  /* 0x000000ffff1d7224 */ /* 0x000fe200000e0663 */
[C---:B------:R-:W-:Y:S02]  /*1e3e0*/  IADD3 R33, P2, R98.reuse, 0x3000, RZ ;  /* 0x0000300062217810 */ /* 0x040fe40007f5e0ff */
[C---:B------:R-:W-:Y:S01]  /*1e3f0*/  IADD3 R37, P3, R98.reuse, 0x4000, RZ ;  /* 0x0000400062257810 */ /* 0x040fe20007f7e0ff */
[----:B------:R-:W5:Y:S01]  /*1e400*/  LD.E.128 R24, desc[UR4][R24.64] ;  /* 0x0000000418187980 */ /* 0x000f62000c101d00 */
[----:B------:R-:W-:-:S02]  /*1e410*/  IADD3 R41, P4, R98, 0x5000, RZ ;  /* 0x0000500062297810 */ /* 0x000fc40007f9e0ff */
[----:B------:R-:W-:Y:S01]  /*1e420*/  IADD3 R45, P5, R98, 0x6000, RZ ;  /* 0x00006000622d7810 */ /* 0x000fe20007fbe0ff */
[----:B-1----:R-:W-:Y:S01]  /*1e430*/  VIADD R104, R104, 0xffffff80 ;  /* 0xffffff8068687836 */ /* 0x002fe20000000000 */
[----:B------:R-:W-:Y:S01]  /*1e440*/  IADD3 R3, P0, R98, 0x7000, RZ ;  /* 0x0000700062037810 */ /* 0x000fe20007f1e0ff */
[----:B------:R-:W5:Y:S01]  /*1e450*/  LD.E.128 R28, desc[UR4][R28.64] ;  /* 0x000000041c1c7980 */ /* 0x000f62000c101d00 */
[----:B------:R-:W-:Y:S02]  /*1e460*/  LOP3.LUT R32, R33, 0x380, RZ, 0xc0, !PT ;  /* 0x0000038021207812 */ /* 0x000fe400078ec0ff */
[----:B------:R-:W-:Y:S01]  /*1e470*/  LOP3.LUT R36, R37, 0x380, RZ, 0xc0, !PT ;  /* 0x0000038025247812 */ /* 0x000fe200078ec0ff */
[----:B------:R-:W-:Y:S01]  /*1e480*/  IMAD.X R49, RZ, RZ, R99, P0 ;  /* 0x000000ffff317224 */ /* 0x000fe200000e0663 */
[----:B------:R-:W-:Y:S02]  /*1e490*/  LOP3.LUT R40, R41, 0x380, RZ, 0xc0, !PT ;  /* 0x0000038029287812 */ /* 0x000fe400078ec0ff */
[----:B------:R-:W-:-:S02]  /*1e4a0*/  LOP3.LUT R44, R45, 0x380, RZ, 0xc0, !PT ;  /* 0x000003802d2c7812 */ /* 0x000fc400078ec0ff */
[----:B------:R-:W-:Y:S02]  /*1e4b0*/  LOP3.LUT R0, R3, 0x380, RZ, 0xc0, !PT ;  /* 0x0000038003007812 */ /* 0x000fe400078ec0ff */
[----:B------:R-:W-:Y:S02]  /*1e4c0*/  LOP3.LUT R5, R98, 0x380, RZ, 0xc0, !PT ;  /* 0x0000038062057812 */ /* 0x000fe400078ec0ff */
[----:B------:R-:W-:Y:S02]  /*1e4d0*/  SHF.R.U64 R32, R32, 0x3, RZ ;  /* 0x0000000320207819 */ /* 0x000fe400000012ff */
[----:B------:R-:W-:Y:S02]  /*1e4e0*/  SHF.R.U64 R36, R36, 0x3, RZ ;  /* 0x0000000324247819 */ /* 0x000fe400000012ff */
[----:B------:R-:W-:Y:S02]  /*1e4f0*/  SHF.R.U64 R40, R40, 0x3, RZ ;  /* 0x0000000328287819 */ /* 0x000fe400000012ff */
[----:B------:R-:W-:-:S02]  /*1e500*/  SHF.R.U64 R44, R44, 0x3, RZ ;  /* 0x000000032c2c7819 */ /* 0x000fc400000012ff */
[----:B------:R-:W-:Y:S02]  /*1e510*/  SHF.R.U64 R0, R0, 0x3, RZ ;  /* 0x0000000300007819 */ /* 0x000fe400000012ff */
[----:B------:R-:W-:Y:S02]  /*1e520*/  SHF.R.U64 R5, R5, 0x3, RZ ;  /* 0x0000000305057819 */ /* 0x000fe400000012ff */
        /* <DEDUP_REMOVED lines=8> */
[----:B------:R-:W-:Y:S01]  /*1e5b0*/  SHF.R.S32.HI R14, RZ, 0x1f, R104 ;  /* 0x0000001fff0e7819 */ /* 0x000fe20000011468 */
[----:B------:R-:W5:Y:S01]  /*1e5c0*/  LD.E.128 R32, desc[UR4][R32.64] ;  /* 0x0000000420207980 */ /* 0x000f62000c101d00 */
[----:B------:R-:W-:-:S02]  /*1e5d0*/  LOP3.LUT R48, R0, R3, RZ, 0x3c, !PT ;  /* 0x0000000300307212 */ /* 0x000fc400078e3cff */
[----:B------:R-:W-:Y:S01]  /*1e5e0*/  LOP3.LUT R98, R5, R98, RZ, 0x3c, !PT ;  /* 0x0000006205627212 */ /* 0x000fe200078e3cff */
[----:B------:R-:W5:Y:S01]  /*1e5f0*/  LD.E.128 R36, desc[UR4][R36.64] ;  /* 0x0000000424247980 */ /* 0x000f62000c101d00 */
[----:B------:R-:W-:-:S03]  /*1e600*/  LEA.HI R14, R14, R104, RZ, 0x3 ;  /* 0x000000680e0e7211 */ /* 0x000fc600078f18ff */
[----:B------:R1:W5:Y:S01]  /*1e610*/  LD.E.128 R4, desc[UR4][R98.64] ;  /* 0x0000000462047980 */ /* 0x000362000c101d00 */
[----:B------:R-:W-:-:S03]  /*1e620*/  LOP3.LUT R14, R14, 0xfffffff8, RZ, 0xc0, !PT ;  /* 0xfffffff80e0e7812 */ /* 0x000fc600078ec0ff */
[----:B------:R-:W5:Y:S04]  /*1e630*/  LD.E.128 R40, desc[UR4][R40.64] ;  /* 0x0000000428287980 */ /* 0x000f68000c101d00 */
[----:B------:R-:W5:Y:S04]  /*1e640*/  LD.E.128 R44, desc[UR4][R44.64] ;  /* 0x000000042c2c7980 */ /* 0x000f68000c101d00 */
[----:B------:R-:W5:Y:S01]  /*1e650*/  LD.E.128 R48, desc[UR4][R48.64] ;  /* 0x0000000430307980 */ /* 0x000f62000c101d00 */
[----:B------:R-:W-:Y:S02]  /*1e660*/  ULDC.64 UR4, c[0x0][0xaa0] ;  /* 0x0002a80000047ab9 */ /* 0x000fe40000000a00 */
[----:B------:R-:W-:Y:S01]  /*1e670*/  IMAD R12, R12, UR4, RZ ;  /* 0x000000040c0c7c24 */ /* 0x000fe2000f8e02ff */
[----:B------:R-:W-:Y:S01]  /*1e680*/  @!PT LDS RZ, [RZ] ;  /* 0x00000000fffff984 */ /* 0x000fe20000000800 */
[----:B------:R-:W-:Y:S01]  /*1e690*/  @!PT LDS RZ, [RZ] ;  /* 0x00000000fffff984 */ /* 0x000fe20000000800 */
[----:B------:R-:W-:Y:S01]  /*1e6a0*/  @!PT LDS RZ, [RZ] ;  /* 0x00000000fffff984 */ /* 0x000fe20000000800 */
[----:B------:R-:W-:Y:S01]  /*1e6b0*/  @!PT LDS RZ, [RZ] ;  /* 0x00000000fffff984 */ /* 0x000fe20000000800 */
[----:B------:R3:W-:Y:S06]  /*1e6c0*/  MEMBAR.ALL.CTA ;  /* 0x0000000000007992 */ /* 0x0007ec0000008000 */
[----:B---3--:R-:W3:Y:S01]  /*1e6d0*/  FENCE.VIEW.ASYNC.S ;  /* 0x00000000000073c6 */ /* 0x008ee20000000000 */
[----:B------:R-:W-:-:S02]  /*1e6e0*/  IMAD.IADD R14, R104, 0x1, -R14 ;  /* 0x00000001680e7824 */ /* 0x000fc400078e0a0e */
[C---:B------:R-:W-:Y:S02]  /*1e6f0*/  IMAD R3, R11.reuse, UR5, R12 ;  /* 0x000000050b037c24 */ /* 0x040fe4000f8e020c */
[----:B------:R-:W-:Y:S01]  /*1e700*/  IMAD.WIDE.U32 R12, R11, UR4, RZ ;  /* 0x000000040b0c7c25 */ /* 0x000fe2000f8e00ff */
[----:B------:R-:W-:-:S03]  /*1e710*/  ULDC.64 UR4, c[0x0][0xae8] ;  /* 0x0002ba0000047ab9 */ /* 0x000fc60000000a00 */
[----:B------:R-:W-:Y:S02]  /*1e720*/  IMAD R0, R14, 0x20, R22 ;  /* 0x000000200e007824 */ /* 0x000fe400078e0216 */
[----:B------:R-:W-:Y:S02]  /*1e730*/  IMAD.IADD R13, R13, 0x1, R3 ;  /* 0x000000010d0d7824 */ /* 0x000fe400078e0203 */
[----:B------:R-:W-:Y:S02]  /*1e740*/  IMAD R14, R103, 0x80, R0 ;  /* 0x00000080670e7824 */ /* 0x000fe400078e0200 */
[----:B------:R-:W-:Y:S01]  /*1e750*/  IMAD.WIDE.U32 R12, R102, UR4, R12 ;  /* 0x00000004660c7c25 */ /* 0x000fe2000f8e000c */
[----:B------:R-:W-:-:S03]  /*1e760*/  SHF.R.S32.HI R11, RZ, 0x1f, R10 ;  /* 0x0000001fff0b7819 */ /* 0x000fc6000001140a */
[----:B0-----:R-:W-:-:S04]  /*1e770*/  @P1 IMAD.HI.U32 R0, R14, R15, RZ ;  /* 0x0000000f0e001227 */ /* 0x001fc800078e00ff */
[----:B------:R-:W-:Y:S01]  /*1e780*/  IMAD R13, R102, UR5, R13 ;  /* 0x00000005660d7c24 */ /* 0x000fe2000f8e020d */
[----:B------:R-:W-:Y:S01]  /*1e790*/  ULDC.64 UR4, c[0x0][0xaf0] ;  /* 0x0002bc0000047ab9 */ /* 0x000fe20000000a00 */
[----:B------:R-:W-:Y:S01]  /*1e7a0*/  IMAD.MOV.U32 R3, RZ, RZ, R14 ;  /* 0x000000ffff037224 */ /* 0x000fe200078e000e */
[----:B--2---:R-:W-:Y:S01]  /*1e7b0*/  @P1 SHF.R.U32.HI R3, RZ, R21, R0 ;  /* 0x00000015ff031219 */ /* 0x004fe20000011600 */
[----:B------:R-:W-:-:S03]  /*1e7c0*/  IMAD R11, R11, UR4, RZ ;  /* 0x000000040b0b7c24 */ /* 0x000fc6000f8e02ff */
[----:B------:R-:W-:Y:S01]  /*1e7d0*/  SHF.R.S32.HI R0, RZ, 0x1f, R3 ;  /* 0x0000001fff007819 */ /* 0x000fe20000011403 */
[C---:B------:R-:W-:Y:S02]  /*1e7e0*/  IMAD R15, R10.reuse, UR5, R11 ;  /* 0x000000050a0f7c24 */ /* 0x040fe4000f8e020b */
[----:B------:R-:W-:Y:S01]  /*1e7f0*/  IMAD.WIDE.U32 R10, R10, UR4, R12 ;  /* 0x000000040a0a7c25 */ /* 0x000fe2000f8e000c */
[----:B------:R-:W-:-:S03]  /*1e800*/  ULDC.64 UR4, c[0x0][0xae0] ;  /* 0x0002b80000047ab9 */ /* 0x000fc60000000a00 */
[----:B------:R-:W-:Y:S02]  /*1e810*/  IMAD.MOV R13, RZ, RZ, -R3 ;  /* 0x000000ffff0d7224 */ /* 0x000fe400078e0a03 */
[----:B------:R-:W-:Y:S02]  /*1e820*/  IMAD R12, R0, UR4, RZ ;  /* 0x00000004000c7c24 */ /* 0x000fe4000f8e02ff */
[----:B------:R-:W-:Y:S02]  /*1e830*/  IMAD.IADD R11, R11, 0x1, R15 ;  /* 0x000000010b0b7824 */ /* 0x000fe400078e020f */
[----:B------:R-:W-:Y:S02]  /*1e840*/  VIADD R0, R2, 0x34820 ;  /* 0x0003482002007836 */ /* 0x000fe40000000000 */
[----:B------:R-:W-:Y:S02]  /*1e850*/  IMAD R13, R8, R13, R14 ;  /* 0x0000000d080d7224 */ /* 0x000fe400078e020e */
[C---:B------:R-:W-:Y:S01]  /*1e860*/  IMAD R15, R3.reuse, UR5, R12 ;  /* 0x00000005030f7c24 */ /* 0x040fe2000f8e020c */
[----:B------:R-:W-:Y:S01]  /*1e870*/  PRMT R0, RZ, 0x654, R0 ;  /* 0x00000654ff007816 */ /* 0x000fe20000000000 */
[----:B------:R-:W-:Y:S01]  /*1e880*/  IMAD.WIDE.U32 R10, R3, UR4, R10 ;  /* 0x00000004030a7c25 */ /* 0x000fe2000f8e000a */
[----:B------:R-:W-:Y:S01]  /*1e890*/  SHF.R.S32.HI R3, RZ, 0x1f, R13 ;  /* 0x0000001fff037819 */ /* 0x000fe2000001140d */
[----:B------:R-:W-:Y:S01]  /*1e8a0*/  ULDC.64 UR4, c[0x0][0xad8] ;  /* 0x0002b60000047ab9 */ /* 0x000fe20000000a00 */
[----:B---3--:R0:W-:Y:S01]  /*1e8b0*/  SYNCS.ARRIVE.TRANS64.RED.A1T0 RZ, [R0+URZ], RZ ;  /* 0x000000ff00ff79a7 */ /* 0x0081e2000810043f */
[----:B------:R-:W-:-:S02]  /*1e8c0*/  IMAD.IADD R11, R11, 0x1, R15 ;  /* 0x000000010b0b7824 */ /* 0x000fc400078e020f */
[----:B------:R-:W-:-:S04]  /*1e8d0*/  IMAD.WIDE.U32 R10, R13, UR4, R10 ;  /* 0x000000040d0a7c25 */ /* 0x000fc8000f8e000a */
[----:B0-----:R-:W-:-:S04]  /*1e8e0*/  IMAD R0, R3, UR4, RZ ;  /* 0x0000000403007c24 */ /* 0x001fc8000f8e02ff */
[----:B------:R-:W-:Y:S01]  /*1e8f0*/  IMAD R13, R13, UR5, R0 ;  /* 0x000000050d0d7c24 */ /* 0x000fe2000f8e0200 */
[----:B------:R-:W-:Y:S02]  /*1e900*/  ULDC.64 UR4, c[0x0][0xa80] ;  /* 0x0002a00000047ab9 */ /* 0x000fe40000000a00 */
[----:B------:R-:W-:Y:S01]  /*1e910*/  LEA R3, P0, R10, UR4, 0x1 ;  /* 0x000000040a037c11 */ /* 0x000fe2000f8008ff */
[----:B------:R-:W-:Y:S01]  /*1e920*/  IMAD.IADD R11, R11, 0x1, R13 ;  /* 0x000000010b0b7824 */ /* 0x000fe200078e020d */
[----:B------:R-:W-:Y:S01]  /*1e930*/  UMOV UR4, 0xffffffff ;  /* 0xffffffff00047882 */ /* 0x000fe20000000000 */
[----:B------:R-:W-:-:S03]  /*1e940*/  IMAD R20, R103, 0x80, R22 ;  /* 0x0000008067147824 */ /* 0x000fc600078e0216 */
[----:B------:R-:W-:Y:S02]  /*1e950*/  LEA.HI.X R8, R10, UR5, R11, 0x1, P0 ;  /* 0x000000050a087c11 */ /* 0x000fe400080f0c0b */
[----:B------:R-:W-:Y:S01]  /*1e960*/  SHF.R.S32.HI R21, RZ, 0x1f, R221 ;  /* 0x0000001fff157819 */ /* 0x000fe200000114dd */
[----:B-1----:R-:W-:Y:S06]  /*1e970*/  BRA.DIV UR4, `(.L_x_619) ;  /* 0x000000a2047c7947 */ /* 0x002fec000b800000 */
[----:B------:R0:W1:Y:S04]  /*1e980*/  SHFL.IDX PT, R0, R8, RZ, 0x181f ;  /* 0x00181fff08007589 */ /* 0x00006800000e0000 */
[----:B------:R0:W2:Y:S02]  /*1e990*/  SHFL.IDX PT, R14, R3, RZ, 0x181f ;  /* 0x00181fff030e7589 */ /* 0x0000a400000e0000 */
.L_x_826:
[----:B------:R-:W-:Y:S01]  /*1e9a0*/  ISETP.GE.AND P0, PT, R20, R9, PT ;  /* 0x000000091400720c */ /* 0x000fe20003f06270 */
[----:B------:R-:W-:-:S12]  /*1e9b0*/  BSSY B1, `(.L_x_620) ;  /* 0x000000c000017945 */ /* 0x000fd80003800000 */
[----:B------:R-:W-:Y:S05]  /*1e9c0*/  @P0 BRA `(.L_x_621) ;  /* 0x0000000000280947 */ /* 0x000fea0003800000 */
[----:B------:R-:W-:Y:S01]  /*1e9d0*/  ULDC UR4, c[0x0][0xac8] ;  /* 0x0002b20000047ab9 */ /* 0x000fe20000000800 */
[----:B------:R-:W-:Y:S01]  /*1e9e0*/  ULDC.64 UR6, c[0x0][0x208] ;  /* 0x0000820000067ab9 */ /* 0x000fe20000000a00 */
[----:B------:R-:W-:Y:S02]  /*1e9f0*/  ISETP.GE.AND P0, PT, R16, UR4, PT ;  /* 0x0000000410007c0c */ /* 0x000fe4000bf06270 */
[----:B------:R-:W-:-:S11]  /*1ea00*/  ISETP.GE.AND P1, PT, R221, UR4, PT ;  /* 0x00000004dd007c0c */ /* 0x000fd6000bf26270 */
[CC--:B--2---:R-:W-:Y:S02]  /*1ea10*/  @!P0 LEA R10, P2, R16.reuse, R14.reuse, 0x1 ;  /* 0x0000000e100a8211 */ /* 0x0c4fe400078408ff */
[C---:B------:R-:W-:Y:S02]  /*1ea20*/  @!P1 LEA R14, P3, R221.reuse, R14, 0x1 ;  /* 0x0000000edd0e9211 */ /* 0x040fe400078608ff */
[-C--:B-1----:R-:W-:Y:S02]  /*1ea30*/  @!P0 LEA.HI.X R11, R16, R0.reuse, R17, 0x1, P2 ;  /* 0x00000000100b8211 */ /* 0x082fe400010f0c11 */
[----:B------:R-:W-:-:S03]  /*1ea40*/  @!P1 LEA.HI.X R15, R221, R0, R21, 0x1, P3 ;  /* 0x00000000dd0f9211 */ /* 0x000fc600018f0c15 */
[----:B-----5:R3:W-:Y:S04]  /*1ea50*/  @!P0 ST.E.128 desc[UR6][R10.64], R4 ;  /* 0x000000040a008985 */ /* 0x0207e8000c101d06 */
[----:B------:R3:W-:Y:S02]  /*1ea60*/  @!P1 ST.E.128 desc[UR6][R14.64], R36 ;  /* 0x000000240e009985 */ /* 0x0007e4000c101d06 */
.L_x_621:
[----:B------:R-:W-:Y:S05]  /*1ea70*/  BSYNC B1 ;  /* 0x0000000000017941 */ /* 0x000fea0003800000 */
.L_x_620:
[----:B------:R-:W-:-:S03]  /*1ea80*/  UMOV UR4, 0xffffffff ;  /* 0xffffffff00047882 */ /* 0x000fc60000000000 */
[----:B------:R-:W-:Y:S05]  /*1ea90*/  BRA.DIV UR4, `(.L_x_622) ;  /* 0x000000a204687947 */ /* 0x000fea000b800000 */
[----:B-1----:R1:W4:Y:S04]  /*1eaa0*/  SHFL.IDX PT, R0, R8, 0x1, 0x181f ;  /* 0x00381f0008007f89 */ /* 0x00232800000e0000 */
[----:B--23--:R1:W2:Y:S02]  /*1eab0*/  SHFL.IDX PT, R14, R3, 0x1, 0x181f ;  /* 0x00381f00030e7f89 */ /* 0x00c2a400000e0000 */
.L_x_830:
[----:B-----5:R-:W-:Y:S01]  /*1eac0*/  VIADD R4, R20, 0x20 ;  /* 0x0000002014047836 */ /* 0x020fe20000000000 */
[----:B------:R-:W-:Y:S04]  /*1ead0*/  BSSY B1, `(.L_x_623) ;  /* 0x000000d000017945 */ /* 0x000fe80003800000 */
[----:B------:R-:W-:-:S13]  /*1eae0*/  ISETP.GE.AND P0, PT, R4, R9, PT ;  /* 0x000000090400720c */ /* 0x000fda0003f06270 */
[----:B------:R-:W-:Y:S05]  /*1eaf0*/  @P0 BRA `(.L_x_624) ;  /* 0x0000000000280947 */ /* 0x000fea0003800000 */
[----:B------:R-:W-:Y:S01]  /*1eb00*/  ULDC UR4, c[0x0][0xac8] ;  /* 0x0002b20000047ab9 */ /* 0x000fe20000000800 */
[----:B------:R-:W-:Y:S01]  /*1eb10*/  ULDC.64 UR6, c[0x0][0x208] ;  /* 0x0000820000067ab9 */ /* 0x000fe20000000a00 */
[----:B------:R-:W-:Y:S02]  /*1eb20*/  ISETP.GE.AND P2, PT, R16, UR4, PT ;  /* 0x0000000410007c0c */ /* 0x000fe4000bf46270 */
[----:B------:R-:W-:-:S11]  /*1eb30*/  ISETP.GE.AND P3, PT, R221, UR4, PT ;  /* 0x00000004dd007c0c */ /* 0x000fd6000bf66270 */
[CC--:B--2---:R-:W-:Y:S02]  /*1eb40*/  @!P2 LEA R4, P0, R16.reuse, R14.reuse, 0x1 ;  /* 0x0000000e1004a211 */ /* 0x0c4fe400078008ff */
[C---:B------:R-:W-:Y:S02]  /*1eb50*/  @!P3 LEA R14, P1, R221.reuse, R14, 0x1 ;  /* 0x0000000edd0eb211 */ /* 0x040fe400078208ff */
[-C--:B----4-:R-:W-:Y:S02]  /*1eb60*/  @!P2 LEA.HI.X R5, R16, R0.reuse, R17, 0x1, P0 ;  /* 0x000000001005a211 */ /* 0x090fe400000f0c11 */
[----:B------:R-:W-:-:S03]  /*1eb70*/  @!P3 LEA.HI.X R15, R221, R0, R21, 0x1, P1 ;  /* 0x00000000dd0fb211 */ /* 0x000fc600008f0c15 */
[----:B------:R3:W-:Y:S04]  /*1eb80*/  @!P2 ST.E.128 desc[UR6][R4.64], R24 ;  /* 0x000000180400a985 */ /* 0x0007e8000c101d06 */
[----:B------:R3:W-:Y:S02]  /*1eb90*/  @!P3 ST.E.128 desc[UR6][R14.64], R40 ;  /* 0x000000280e00b985 */ /* 0x0007e4000c101d06 */
.L_x_624:
[----:B------:R-:W-:Y:S05]  /*1eba0*/  BSYNC B1 ;  /* 0x0000000000017941 */ /* 0x000fea0003800000 */
.L_x_623:
[----:B------:R-:W-:-:S03]  /*1ebb0*/  UMOV UR4, 0xffffffff ;  /* 0xffffffff00047882 */ /* 0x000fc60000000000 */
[----:B------:R-:W-:Y:S05]  /*1ebc0*/  BRA.DIV UR4, `(.L_x_625) ;  /* 0x000000a204647947 */ /* 0x000fea000b800000 */
[----:B----4-:R4:W0:Y:S04]  /*1ebd0*/  SHFL.IDX PT, R0, R8, 0x2, 0x181f ;  /* 0x00581f0008007f89 */ /* 0x01082800000e0000 */
[----:B--23--:R4:W2:Y:S02]  /*1ebe0*/  SHFL.IDX PT, R14, R3, 0x2, 0x181f ;  /* 0x00581f00030e7f89 */ /* 0x00c8a400000e0000 */
.L_x_834:
[----:B------:R-:W-:Y:S01]  /*1ebf0*/  VIADD R4, R20, 0x40 ;  /* 0x0000004014047836 */ /* 0x000fe20000000000 */
        /* <DEDUP_REMOVED lines=9> */
[-C--:B0-----:R-:W-:Y:S02]  /*1ec90*/  @!P2 LEA.HI.X R5, R16, R0.reuse, R17, 0x1, P0 ;  /* 0x000000001005a211 */ /* 0x081fe400000f0c11 */
[----:B------:R-:W-:-:S03]  /*1eca0*/  @!P3 LEA.HI.X R15, R221, R0, R21, 0x1, P1 ;  /* 0x00000000dd0fb211 */ /* 0x000fc600008f0c15 */
[----:B------:R3:W-:Y:S04]  /*1ecb0*/  @!P2 ST.E.128 desc[UR6][R4.64], R28 ;  /* 0x0000001c0400a985 */ /* 0x0007e8000c101d06 */
[----:B------:R3:W-:Y:S02]  /*1ecc0*/  @!P3 ST.E.128 desc[UR6][R14.64], R44 ;  /* 0x0000002c0e00b985 */ /* 0x0007e4000c101d06 */
.L_x_627:
[----:B------:R-:W-:Y:S05]  /*1ecd0*/  BSYNC B1 ;  /* 0x0000000000017941 */ /* 0x000fea0003800000 */
.L_x_626:
[----:B------:R-:W-:-:S03]  /*1ece0*/  UMOV UR4, 0xffffffff ;  /* 0xffffffff00047882 */ /* 0x000fc60000000000 */
[----:B------:R-:W-:Y:S05]  /*1ecf0*/  BRA.DIV UR4, `(.L_x_628) ;  /* 0x000000a204607947 */ /* 0x000fea000b800000 */
[----:B0-----:R0:W0:Y:S04]  /*1ed00*/  SHFL.IDX PT, R0, R8, 0x3, 0x181f ;  /* 0x00781f0008007f89 */ /* 0x00102800000e0000 */
[----:B--23--:R2:W3:Y:S02]  /*1ed10*/  SHFL.IDX PT, R14, R3, 0x3, 0x181f ;  /* 0x00781f00030e7f89 */ /* 0x00c4e400000e0000 */
.L_x_838:
[----:B------:R-:W-:-:S05]  /*1ed20*/  VIADD R4, R20, 0x60 ;  /* 0x0000006014047836 */ /* 0x000fca0000000000 */
[----:B------:R-:W-:-:S13]  /*1ed30*/  ISETP.GE.AND P0, PT, R4, R9, PT ;  /* 0x000000090400720c */ /* 0x000fda0003f06270 */
[----:B------:R-:W-:Y:S05]  /*1ed40*/  @P0 BRA `(.L_x_629) ;  /* 0x0000001c000c0947 */ /* 0x000fea0003800000 */
[----:B------:R-:W-:Y:S01]  /*1ed50*/  ULDC UR4, c[0x0][0xac8] ;  /* 0x0002b20000047ab9 */ /* 0x000fe20000000800 */
[----:B------:R-:W-:Y:S01]  /*1ed60*/  ULDC.64 UR6, c[0x0][0x208] ;  /* 0x0000820000067ab9 */ /* 0x000fe20000000a00 */
[----:B------:R-:W-:-:S13]  /*1ed70*/  ISETP.GE.AND P1, PT, R16, UR4, PT ;  /* 0x0000000410007c0c */ /* 0x000fda000bf26270 */
[----:B---3--:R-:W-:-:S04]  /*1ed80*/  @!P1 LEA R4, P0, R16, R14, 0x1 ;  /* 0x0000000e10049211 */ /* 0x008fc800078008ff */
[----:B0-----:R-:W-:Y:S02]  /*1ed90*/  @!P1 LEA.HI.X R5, R16, R0, R17, 0x1, P0 ;  /* 0x0000000010059211 */ /* 0x001fe400000f0c11 */
[----:B------:R-:W-:-:S03]  /*1eda0*/  ISETP.GE.AND P0, PT, R221, UR4, PT ;  /* 0x00000004dd007c0c */ /* 0x000fc6000bf06270 */
[----:B------:R0:W-:Y:S10]  /*1edb0*/  @!P1 ST.E.128 desc[UR6][R4.64], R32 ;  /* 0x0000002004009985 */ /* 0x0001f4000c101d06 */
[----:B------:R-:W-:Y:S05]  /*1edc0*/  @P0 BRA `(.L_x_629) ;  /* 0x0000001800ec0947 */ /* 0x000fea0003800000 */
[----:B------:R-:W-:Y:S01]  /*1edd0*/  LEA R14, P0, R221, R14, 0x1 ;  /* 0x0000000edd0e7211 */ /* 0x000fe200078008ff */
[----:B------:R-:W-:-:S03]  /*1ede0*/  ULDC.64 UR4, c[0x0][0x208] ;  /* 0x0000820000047ab9 */ /* 0x000fc60000000a00 */
[----:B------:R-:W-:-:S05]  /*1edf0*/  LEA.HI.X R15, R221, R0, R21, 0x1, P0 ;  /* 0x00000000dd0f7211 */ /* 0x000fca00000f0c15 */
[----:B------:R3:W-:Y:S01]  /*1ee00*/  ST.E.128 desc[UR4][R14.64], R48 ;  /* 0x000000300e007985 */ /* 0x0007e2000c101d04 */
[----:B------:R-:W-:Y:S05]  /*1ee10*/  BRA `(.L_x_629) ;  /* 0x0000001800d87947 */ /* 0x000fea0003800000 */
.L_x_618:
[----:B------:R-:W2:Y:S01]  /*1ee20*/  LDL R119, [R1+0x40] ;  /* 0x0000400001777983 */ /* 0x000ea20000100800 */
[----:B0-----:R-:W0:Y:S01]  /*1ee30*/  @P1 LDC R0, c[0x0][0xbec] ;  /* 0x0002fb00ff001b82 */ /* 0x001e220000000800 */
[----:B------:R-:W-:Y:S01]  /*1ee40*/  ULDC.64 UR4, c[0x0][0xb08] ;  /* 0x0002c20000047ab9 */ /* 0x000fe20000000a00 */
[----:B------:R-:W-:Y:S01]  /*1ee50*/  SHF.R.S32.HI R3, RZ, 0x1f, R10 ;  /* 0x0000001fff037819 */ /* 0x000fe2000001140a */
[----:B------:R-:W-:Y:S01]  /*1ee60*/  IMAD R12, R12, UR4, RZ ;  /* 0x000000040c0c7c24 */ /* 0x000fe2000f8e02ff */
[----:B------:R-:W-:Y:S01]  /*1ee70*/  ULDC.64 UR6, c[0x0][0xb30] ;  /* 0x0002cc0000067ab9 */ /* 0x000fe20000000a00 */
[----:B------:R-:W-:-:S03]  /*1ee80*/  IMAD.WIDE.U32 R4, R11, UR4, RZ ;  /* 0x000000040b047c25 */ /* 0x000fc6000f8e00ff */
[----:B------:R-:W1:Y:S01]  /*1ee90*/  @P1 LDC R13, c[0x0][0xbf0] ;  /* 0x0002fc00ff0d1b82 */ /* 0x000e620000000800 */
[----:B------:R-:W-:Y:S01]  /*1eea0*/  IMAD R11, R11, UR5, R12 ;  /* 0x000000050b0b7c24 */ /* 0x000fe2000f8e020c */
[----:B------:R-:W-:-:S03]  /*1eeb0*/  ULDC.64 UR4, c[0x0][0xb38] ;  /* 0x0002ce0000047ab9 */ /* 0x000fc60000000a00 */
[----:B------:R-:W-:Y:S02]  /*1eec0*/  IMAD.IADD R5, R5, 0x1, R11 ;  /* 0x0000000105057824 */ /* 0x000fe400078e020b */
[----:B------:R-:W-:-:S04]  /*1eed0*/  IMAD.WIDE.U32 R4, R102, UR4, R4 ;  /* 0x0000000466047c25 */ /* 0x000fc8000f8e0004 */
[----:B------:R-:W-:Y:S01]  /*1eee0*/  IMAD R5, R102, UR5, R5 ;  /* 0x0000000566057c24 */ /* 0x000fe2000f8e0205 */
[----:B------:R-:W-:Y:S02]  /*1eef0*/  ULDC.64 UR4, c[0x0][0xb40] ;  /* 0x0002d00000047ab9 */ /* 0x000fe40000000a00 */
[----:B------:R-:W-:Y:S02]  /*1ef00*/  IMAD R3, R3, UR4, RZ ;  /* 0x0000000403037c24 */ /* 0x000fe4000f8e02ff */
[----:B0-----:R-:W-:-:S04]  /*1ef10*/  @P1 IMAD.HI.U32 R0, R101, R0, RZ ;  /* 0x0000000065001227 */ /* 0x001fc800078e00ff */
[C---:B------:R-:W-:Y:S02]  /*1ef20*/  IMAD R7, R10.reuse, UR5, R3 ;  /* 0x000000050a077c24 */ /* 0x040fe4000f8e0203 */
[----:B------:R-:W-:Y:S01]  /*1ef30*/  IMAD.WIDE.U32 R10, R10, UR4, R4 ;  /* 0x000000040a0a7c25 */ /* 0x000fe2000f8e0004 */
[----:B------:R-:W-:-:S03]  /*1ef40*/  ULDC.64 UR4, c[0x0][0xb48] ;  /* 0x0002d20000047ab9 */ /* 0x000fc60000000a00 */
[----:B------:R-:W-:Y:S01]  /*1ef50*/  IMAD.MOV.U32 R3, RZ, RZ, R101 ;  /* 0x000000ffff037224 */ /* 0x000fe200078e0065 */
[----:B-1----:R-:W-:Y:S01]  /*1ef60*/  @P1 SHF.R.U32.HI R3, RZ, R13, R0 ;  /* 0x0000000dff031219 */ /* 0x002fe20000011600 */
[----:B------:R-:W-:-:S03]  /*1ef70*/  IMAD.IADD R11, R11, 0x1, R7 ;  /* 0x000000010b0b7824 */ /* 0x000fc600078e0207 */
[--C-:B------:R-:W-:Y:S01]  /*1ef80*/  SHF.R.S32.HI R0, RZ, 0x1f, R3.reuse ;  /* 0x0000001fff007819 */ /* 0x100fe20000011403 */
[----:B------:R-:W-:Y:S02]  /*1ef90*/  IMAD.MOV R7, RZ, RZ, -R3 ;  /* 0x000000ffff077224 */ /* 0x000fe400078e0a03 */
[----:B------:R-:W-:-:S04]  /*1efa0*/  IMAD.WIDE.U32 R4, R100, UR4, R10 ;  /* 0x0000000464047c25 */ /* 0x000fc8000f8e000a */
[----:B------:R-:W-:Y:S02]  /*1efb0*/  IMAD R7, R8, R7, R101 ;  /* 0x0000000708077224 */ /* 0x000fe400078e0265 */
[----:B------:R-:W-:Y:S02]  /*1efc0*/  IMAD R0, R0, UR6, RZ ;  /* 0x0000000600007c24 */ /* 0x000fe4000f8e02ff */
[----:B------:R-:W-:Y:S01]  /*1efd0*/  IMAD R5, R100, UR5, R5 ;  /* 0x0000000564057c24 */ /* 0x000fe2000f8e0205 */
[----:B------:R-:W-:Y:S01]  /*1efe0*/  ULDC.64 UR4, c[0x0][0xb28] ;  /* 0x0002ca0000047ab9 */ /* 0x000fe20000000a00 */
[C---:B------:R-:W-:Y:S01]  /*1eff0*/  IMAD R11, R3.reuse, UR7, R0 ;  /* 0x00000007030b7c24 */ /* 0x040fe2000f8e0200 */
[----:B------:R-:W-:Y:S01]  /*1f000*/  SHF.R.S32.HI R0, RZ, 0x1f, R7 ;  /* 0x0000001fff007819 */ /* 0x000fe20000011407 */
[----:B------:R-:W-:-:S04]  /*1f010*/  IMAD.WIDE.U32 R4, R3, UR6, R4 ;  /* 0x0000000603047c25 */ /* 0x000fc8000f8e0004 */
[----:B------:R-:W-:Y:S02]  /*1f020*/  IMAD R0, R0, UR4, RZ ;  /* 0x0000000400007c24 */ /* 0x000fe4000f8e02ff */
[----:B------:R-:W-:Y:S02]  /*1f030*/  IMAD.IADD R5, R5, 0x1, R11 ;  /* 0x0000000105057824 */ /* 0x000fe400078e020b */
[----:B------:R-:W-:Y:S02]  /*1f040*/  VIADD R8, R2, 0x34820 ;  /* 0x0003482002087836 */ /* 0x000fe40000000000 */
[C---:B------:R-:W-:Y:S02]  /*1f050*/  IMAD R3, R7.reuse, UR5, R0 ;  /* 0x0000000507037c24 */ /* 0x040fe4000f8e0200 */
[----:B------:R-:W-:Y:S01]  /*1f060*/  IMAD.WIDE.U32 R4, R7, UR4, R4 ;  /* 0x0000000407047c25 */ /* 0x000fe2000f8e0004 */
[----:B------:R-:W-:Y:S01]  /*1f070*/  ULDC.64 UR4, c[0x0][0xb00] ;  /* 0x0002c00000047ab9 */ /* 0x000fe20000000a00 */
[----:B------:R-:W-:-:S02]  /*1f080*/  PRMT R8, RZ, 0x654, R8 ;  /* 0x00000654ff087816 */ /* 0x000fc40000000008 */
[----:B------:R-:W-:Y:S01]  /*1f090*/  IMAD.IADD R3, R5, 0x1, R3 ;  /* 0x0000000105037824 */ /* 0x000fe200078e0203 */
[C---:B------:R-:W-:Y:S01]  /*1f0a0*/  LEA R0, P0, R4.reuse, UR4, 0x2 ;  /* 0x0000000404007c11 */ /* 0x040fe2000f8010ff */
[----:B------:R-:W-:Y:S01]  /*1f0b0*/  UMOV UR4, 0xffffffff ;  /* 0xffffffff00047882 */ /* 0x000fe20000000000 */
[----:B------:R0:W-:Y:S02]  /*1f0c0*/  SYNCS.ARRIVE.TRANS64.RED.A1T0 RZ, [R8+URZ], RZ ;  /* 0x000000ff08ff79a7 */ /* 0x0001e4000810043f */
[----:B------:R-:W-:Y:S01]  /*1f0d0*/  LEA.HI.X R4, R4, UR5, R3, 0x2, P0 ;  /* 0x0000000504047c11 */ /* 0x000fe200080f1403 */
[C---:B--2---:R-:W-:Y:S02]  /*1f0e0*/  VIADD R30, R119.reuse, 0x30 ;  /* 0x00000030771e7836 */ /* 0x044fe40000000000 */
[C---:B------:R-:W-:Y:S02]  /*1f0f0*/  VIADD R32, R119.reuse, 0x38 ;  /* 0x0000003877207836 */ /* 0x040fe40000000000 */
[----:B------:R-:W-:-:S02]  /*1f100*/  VIADD R34, R119, 0x40 ;  /* 0x0000004077227836 */ /* 0x000fc40000000000 */
[C---:B------:R-:W-:Y:S02]  /*1f110*/  VIADD R98, R119.reuse, 0x48 ;  /* 0x0000004877627836 */ /* 0x040fe40000000000 */
[C---:B------:R-:W-:Y:S02]  /*1f120*/  VIADD R100, R119.reuse, 0x50 ;  /* 0x0000005077647836 */ /* 0x040fe40000000000 */
[C---:B------:R-:W-:Y:S02]  /*1f130*/  VIADD R102, R119.reuse, 0x58 ;  /* 0x0000005877667836 */ /* 0x040fe40000000000 */
[C---:B------:R-:W-:Y:S02]  /*1f140*/  VIADD R104, R119.reuse, 0x60 ;  /* 0x0000006077687836 */ /* 0x040fe40000000000 */
[C---:B------:R-:W-:Y:S02]  /*1f150*/  VIADD R106, R119.reuse, 0x68 ;  /* 0x00000068776a7836 */ /* 0x040fe40000000000 */
[----:B------:R-:W-:-:S02]  /*1f160*/  VIADD R108, R119, 0x70 ;  /* 0x00000070776c7836 */ /* 0x000fc40000000000 */
[C---:B------:R-:W-:Y:S02]  /*1f170*/  VIADD R110, R119.reuse, 0x78 ;  /* 0x00000078776e7836 */ /* 0x040fe40000000000 */
[C---:B------:R-:W-:Y:S02]  /*1f180*/  VIADD R7, R119.reuse, 0x8 ;  /* 0x0000000877077836 */ /* 0x040fe40000000000 */
[C---:B------:R-:W-:Y:S02]  /*1f190*/  VIADD R112, R119.reuse, 0x10 ;  /* 0x0000001077707836 */ /* 0x040fe40000000000 */
[C---:B------:R-:W-:Y:S02]  /*1f1a0*/  VIADD R114, R119.reuse, 0x28 ;  /* 0x0000002877727836 */ /* 0x040fe40000000000 */
[C---:B------:R-:W-:Y:S02]  /*1f1b0*/  VIADD R115, R119.reuse, 0x20 ;  /* 0x0000002077737836 */ /* 0x040fe40000000000 */
[----:B------:R-:W-:Y:S01]  /*1f1c0*/  VIADD R117, R119, 0x18 ;  /* 0x0000001877757836 */ /* 0x000fe20000000000 */
[----:B------:R-:W-:-:S02]  /*1f1d0*/  SHF.R.S32.HI R31, RZ, 0x1f, R30 ;  /* 0x0000001fff1f7819 */ /* 0x000fc4000001141e */
[----:B------:R-:W-:Y:S02]  /*1f1e0*/  SHF.R.S32.HI R33, RZ, 0x1f, R32 ;  /* 0x0000001fff217819 */ /* 0x000fe40000011420 */
[----:B------:R-:W-:Y:S02]  /*1f1f0*/  SHF.R.S32.HI R35, RZ, 0x1f, R34 ;  /* 0x0000001fff237819 */ /* 0x000fe40000011422 */
[----:B------:R-:W-:Y:S02]  /*1f200*/  SHF.R.S32.HI R99, RZ, 0x1f, R98 ;  /* 0x0000001fff637819 */ /* 0x000fe40000011462 */
[----:B------:R-:W-:Y:S02]  /*1f210*/  SHF.R.S32.HI R101, RZ, 0x1f, R100 ;  /* 0x0000001fff657819 */ /* 0x000fe40000011464 */
[----:B------:R-:W-:Y:S02]  /*1f220*/  SHF.R.S32.HI R103, RZ, 0x1f, R102 ;  /* 0x0000001fff677819 */ /* 0x000fe40000011466 */
[----:B------:R-:W-:-:S02]  /*1f230*/  SHF.R.S32.HI R105, RZ, 0x1f, R104 ;  /* 0x0000001fff697819 */ /* 0x000fc40000011468 */
[----:B------:R-:W-:Y:S02]  /*1f240*/  SHF.R.S32.HI R107, RZ, 0x1f, R106 ;  /* 0x0000001fff6b7819 */ /* 0x000fe4000001146a */
[----:B------:R-:W-:Y:S02]  /*1f250*/  SHF.R.S32.HI R109, RZ, 0x1f, R108 ;  /* 0x0000001fff6d7819 */ /* 0x000fe4000001146c */
[----:B------:R-:W-:Y:S02]  /*1f260*/  SHF.R.S32.HI R111, RZ, 0x1f, R110 ;  /* 0x0000001fff6f7819 */ /* 0x000fe4000001146e */
[----:B0-----:R-:W-:Y:S02]  /*1f270*/  SHF.R.S32.HI R8, RZ, 0x1f, R7 ;  /* 0x0000001fff087819 */ /* 0x001fe40000011407 */
[----:B------:R-:W-:Y:S02]  /*1f280*/  SHF.R.S32.HI R113, RZ, 0x1f, R112 ;  /* 0x0000001fff717819 */ /* 0x000fe40000011470 */
[----:B------:R-:W-:-:S02]  /*1f290*/  SHF.R.S32.HI R116, RZ, 0x1f, R114 ;  /* 0x0000001fff747819 */ /* 0x000fc40000011472 */
[----:B------:R-:W-:Y:S02]  /*1f2a0*/  SHF.R.S32.HI R118, RZ, 0x1f, R115 ;  /* 0x0000001fff767819 */ /* 0x000fe40000011473 */
[----:B------:R-:W-:Y:S01]  /*1f2b0*/  SHF.R.S32.HI R120, RZ, 0x1f, R117 ;  /* 0x0000001fff787819 */ /* 0x000fe20000011475 */
[----:B------:R-:W-:Y:S06]  /*1f2c0*/  BRA.DIV UR4, `(.L_x_630) ;  /* 0x0000009e04347947 */ /* 0x000fec000b800000 */
[----:B------:R0:W1:Y:S04]  /*1f2d0*/  SHFL.IDX PT, R3, R4, RZ, 0x1c1f ;  /* 0x001c1fff04037589 */ /* 0x00006800000e0000 */
[----:B------:R0:W2:Y:S02]  /*1f2e0*/  SHFL.IDX PT, R14, R0, RZ, 0x1c1f ;  /* 0x001c1fff000e7589 */ /* 0x0000a400000e0000 */
.L_x_841:
[----:B------:R-:W-:Y:S01]  /*1f2f0*/  ISETP.GE.AND P0, PT, R24, R9, PT ;  /* 0x000000091800720c */ /* 0x000fe20003f06270 */
[----:B------:R-:W-:-:S12]  /*1f300*/  BSSY B1, `(.L_x_631) ;  /* 0x0000044000017945 */ /* 0x000fd80003800000 */
[----:B------:R-:W-:Y:S05]  /*1f310*/  @P0 BRA `(.L_x_632) ;  /* 0x0000000400080947 */ /* 0x000fea0003800000 */
[----:B------:R-:W-:Y:S01]  /*1f320*/  ULDC UR4, c[0x0][0xac8] ;  /* 0x0002b20000047ab9 */ /* 0x000fe20000000800 */
[----:B------:R-:W-:Y:S01]  /*1f330*/  ULDC.64 UR6, c[0x0][0x208] ;  /* 0x0000820000067ab9 */ /* 0x000fe20000000a00 */
[----:B------:R-:W-:Y:S02]  /*1f340*/  ISETP.GE.AND P0, PT, R119, UR4, PT ;  /* 0x0000000477007c0c */ /* 0x000fe4000bf06270 */
[----:B------:R-:W-:Y:S02]  /*1f350*/  ISETP.GE.AND P2, PT, R7, UR4, PT ;  /* 0x0000000407007c0c */ /* 0x000fe4000bf46270 */
[----:B------:R-:W-:Y:S02]  /*1f360*/  ISETP.GE.AND P3, PT, R112, UR4, PT ;  /* 0x0000000470007c0c */ /* 0x000fe4000bf66270 */
[----:B------:R-:W-:-:S07]  /*1f370*/  ISETP.GE.AND P1, PT, R117, UR4, PT ;  /* 0x0000000475007c0c */ /* 0x000fce000bf26270 */
[----:B-1----:R-:W-:Y:S02]  /*1f380*/  @!P0 IMAD.MOV.U32 R15, RZ, RZ, R3 ;  /* 0x000000ffff0f8224 */ /* 0x002fe400078e0003 */
[----:B--2---:R-:W-:Y:S01]  /*1f390*/  @!P2 LEA R10, P4, R7, R14, 0x2 ;  /* 0x0000000e070aa211 */ /* 0x004fe200078810ff */
[----:B------:R-:W-:-:S03]  /*1f3a0*/  @!P0 IMAD.WIDE R12, R119, 0x4, R14 ;  /* 0x00000004770c8825 */ /* 0x000fc600078e020e */
[-C--:B------:R-:W-:Y:S02]  /*1f3b0*/  @!P2 LEA.HI.X R11, R7, R3.reuse, R8, 0x2, P4 ;  /* 0x00000003070ba211 */ /* 0x080fe400020f1408 */
[-C--:B------:R-:W-:Y:S01]  /*1f3c0*/  @!P3 LEA R24, P4, R112, R14.reuse, 0x2 ;  /* 0x0000000e7018b211 */ /* 0x080fe200078810ff */
[----:B------:R1:W-:Y:S01]  /*1f3d0*/  @!P0 ST.E.64 desc[UR6][R12.64], R20 ;  /* 0x000000140c008985 */ /* 0x0003e2000c101b06 */
[----:B------:R-:W-:Y:S02]  /*1f3e0*/  ISETP.GE.AND P0, PT, R115, UR4, PT ;  /* 0x0000000473007c0c */ /* 0x000fe4000bf06270 */
[----:B------:R-:W-:Y:S01]  /*1f3f0*/  @!P1 LEA R26, P5, R117, R14, 0x2 ;  /* 0x0000000e751a9211 */ /* 0x000fe200078a10ff */
[----:B------:R2:W-:Y:S01]  /*1f400*/  @!P2 ST.E.64 desc[UR6][R10.64], R88 ;  /* 0x000000580a00a985 */ /* 0x0005e2000c101b06 */
[----:B------:R-:W-:Y:S02]  /*1f410*/  ISETP.GE.AND P2, PT, R114, UR4, PT ;  /* 0x0000000472007c0c */ /* 0x000fe4000bf46270 */
[----:B------:R-:W-:-:S02]  /*1f420*/  @!P3 LEA.HI.X R25, R112, R3, R113, 0x2, P4 ;  /* 0x000000037019b211 */ /* 0x000fc400020f1471 */
[----:B------:R-:W-:Y:S02]  /*1f430*/  @!P1 LEA.HI.X R27, R117, R3, R120, 0x2, P5 ;  /* 0x00000003751b9211 */ /* 0x000fe400028f1478 */
[----:B------:R-:W-:Y:S01]  /*1f440*/  ISETP.GE.AND P4, PT, R30, UR4, PT ;  /* 0x000000041e007c0c */ /* 0x000fe2000bf86270 */
[----:B------:R3:W-:Y:S02]  /*1f450*/  @!P3 ST.E.64 desc[UR6][R24.64], R90 ;  /* 0x0000005a1800b985 */ /* 0x0007e4000c101b06 */
[-C--:B------:R-:W-:Y:S02]  /*1f460*/  @!P0 LEA R28, P3, R115, R14.reuse, 0x2 ;  /* 0x0000000e731c8211 */ /* 0x080fe400078610ff */
[----:B------:R4:W-:Y:S01]  /*1f470*/  @!P1 ST.E.64 desc[UR6][R26.64], R36 ;  /* 0x000000241a009985 */ /* 0x0009e2000c101b06 */
[----:B------:R-:W-:Y:S02]  /*1f480*/  ISETP.GE.AND P1, PT, R32, UR4, PT ;  /* 0x0000000420007c0c */ /* 0x000fe4000bf26270 */
[----:B-1----:R-:W-:-:S02]  /*1f490*/  @!P2 LEA R12, P5, R114, R14, 0x2 ;  /* 0x0000000e720ca211 */ /* 0x002fc400078a10ff */
[-C--:B------:R-:W-:Y:S02]  /*1f4a0*/  @!P0 LEA.HI.X R29, R115, R3.reuse, R118, 0x2, P3 ;  /* 0x00000003731d8211 */ /* 0x080fe400018f1476 */
[----:B------:R-:W-:Y:S02]  /*1f4b0*/  @!P2 LEA.HI.X R13, R114, R3, R116, 0x2, P5 ;  /* 0x00000003720da211 */ /* 0x000fe400028f1474 */
[----:B------:R-:W-:Y:S01]  /*1f4c0*/  ISETP.GE.AND P3, PT, R34, UR4, PT ;  /* 0x0000000422007c0c */ /* 0x000fe2000bf66270 */
[----:B------:R-:W-:Y:S01]  /*1f4d0*/  @!P0 ST.E.64 desc[UR6][R28.64], R40 ;  /* 0x000000281c008985 */ /* 0x000fe2000c101b06 */
[----:B--2---:R-:W-:-:S03]  /*1f4e0*/  @!P4 LEA R10, P0, R30, R14, 0x2 ;  /* 0x0000000e1e0ac211 */ /* 0x004fc600078010ff */
[----:B------:R1:W-:Y:S01]  /*1f4f0*/  @!P2 ST.E.64 desc[UR6][R12.64], R44 ;  /* 0x0000002c0c00a985 */ /* 0x0003e2000c101b06 */
[-C--:B------:R-:W-:Y:S02]  /*1f500*/  @!P1 LEA R20, P5, R32, R14.reuse, 0x2 ;  /* 0x0000000e20149211 */ /* 0x080fe400078a10ff */
[----:B------:R-:W-:Y:S02]  /*1f510*/  ISETP.GE.AND P2, PT, R98, UR4, PT ;  /* 0x0000000462007c0c */ /* 0x000fe4000bf46270 */
[-C--:B------:R-:W-:Y:S02]  /*1f520*/  @!P4 LEA.HI.X R11, R30, R3.reuse, R31, 0x2, P0 ;  /* 0x000000031e0bc211 */ /* 0x080fe400000f141f */
[----:B------:R-:W-:Y:S02]  /*1f530*/  ISETP.GE.AND P0, PT, R100, UR4, PT ;  /* 0x0000000464007c0c */ /* 0x000fe4000bf06270 */
[----:B------:R-:W-:Y:S01]  /*1f540*/  @!P1 LEA.HI.X R21, R32, R3, R33, 0x2, P5 ;  /* 0x0000000320159211 */ /* 0x000fe200028f1421 */
[----:B------:R2:W-:Y:S01]  /*1f550*/  @!P4 ST.E.64 desc[UR6][R10.64], R48 ;  /* 0x000000300a00c985 */ /* 0x0005e2000c101b06 */
[----:B---3--:R-:W-:-:S03]  /*1f560*/  @!P3 LEA R24, P5, R34, R14, 0x2 ;  /* 0x0000000e2218b211 */ /* 0x008fc600078a10ff */
[----:B------:R3:W-:Y:S01]  /*1f570*/  @!P1 ST.E.64 desc[UR6][R20.64], R52 ;  /* 0x0000003414009985 */ /* 0x0007e2000c101b06 */
[----:B------:R-:W-:Y:S02]  /*1f580*/  ISETP.GE.AND P1, PT, R102, UR4, PT ;  /* 0x0000000466007c0c */ /* 0x000fe4000bf26270 */
[-C--:B------:R-:W-:Y:S02]  /*1f590*/  @!P3 LEA.HI.X R25, R34, R3.reuse, R35, 0x2, P5 ;  /* 0x000000032219b211 */ /* 0x080fe400028f1423 */
[-C--:B----4-:R-:W-:Y:S02]  /*1f5a0*/  @!P2 LEA R26, P4, R98, R14.reuse, 0x2 ;  /* 0x0000000e621aa211 */ /* 0x090fe400078810ff */
[----:B-1----:R-:W-:Y:S01]  /*1f5b0*/  @!P0 LEA R12, P5, R100, R14, 0x2 ;  /* 0x0000000e640c8211 */ /* 0x002fe200078a10ff */
[----:B------:R1:W-:Y:S01]  /*1f5c0*/  @!P3 ST.E.64 desc[UR6][R24.64], R56 ;  /* 0x000000381800b985 */ /* 0x0003e2000c101b06 */
[----:B------:R-:W-:Y:S02]  /*1f5d0*/  @!P2 LEA.HI.X R27, R98, R3, R99, 0x2, P4 ;  /* 0x00000003621ba211 */ /* 0x000fe400020f1463 */
[----:B------:R-:W-:-:S02]  /*1f5e0*/  ISETP.GE.AND P3, PT, R104, UR4, PT ;  /* 0x0000000468007c0c */ /* 0x000fc4000bf66270 */
[-C--:B------:R-:W-:Y:S01]  /*1f5f0*/  @!P0 LEA.HI.X R13, R100, R3.reuse, R101, 0x2, P5 ;  /* 0x00000003640d8211 */ /* 0x080fe200028f1465 */
[----:B------:R4:W-:Y:S01]  /*1f600*/  @!P2 ST.E.64 desc[UR6][R26.64], R60 ;  /* 0x0000003c1a00a985 */ /* 0x0009e2000c101b06 */
[----:B------:R-:W-:Y:S02]  /*1f610*/  ISETP.GE.AND P4, PT, R106, UR4, PT ;  /* 0x000000046a007c0c */ /* 0x000fe4000bf86270 */
[----:B--2---:R-:W-:Y:S01]  /*1f620*/  @!P1 LEA R10, P5, R102, R14, 0x2 ;  /* 0x0000000e660a9211 */ /* 0x004fe200078a10ff */
[----:B------:R2:W-:Y:S01]  /*1f630*/  @!P0 ST.E.64 desc[UR6][R12.64], R64 ;  /* 0x000000400c008985 */ /* 0x0005e2000c101b06 */
[----:B------:R-:W-:Y:S02]  /*1f640*/  ISETP.GE.AND P2, PT, R108, UR4, PT ;  /* 0x000000046c007c0c */ /* 0x000fe4000bf46270 */
[----:B------:R-:W-:Y:S02]  /*1f650*/  ISETP.GE.AND P0, PT, R110, UR4, PT ;  /* 0x000000046e007c0c */ /* 0x000fe4000bf06270 */
[----:B------:R-:W-:-:S02]  /*1f660*/  @!P1 LEA.HI.X R11, R102, R3, R103, 0x2, P5 ;  /* 0x00000003660b9211 */ /* 0x000fc400028f1467 */
[----:B---3--:R-:W-:-:S03]  /*1f670*/  @!P3 LEA R20, P5, R104, R14, 0x2 ;  /* 0x0000000e6814b211 */ /* 0x008fc600078a10ff */
[----:B------:R2:W-:Y:S01]  /*1f680*/  @!P1 ST.E.64 desc[UR6][R10.64], R68 ;  /* 0x000000440a009985 */ /* 0x0005e2000c101b06 */
[-C--:B-1----:R-:W-:Y:S02]  /*1f690*/  @!P4 LEA R24, P1, R106, R14.reuse, 0x2 ;  /* 0x0000000e6a18c211 */ /* 0x082fe400078210ff */
[-C--:B------:R-:W-:Y:S02]  /*1f6a0*/  @!P3 LEA.HI.X R21, R104, R3.reuse, R105, 0x2, P5 ;  /* 0x000000036815b211 */ /* 0x080fe400028f1469 */
[-C--:B----4-:R-:W-:Y:S02]  /*1f6b0*/  @!P2 LEA R26, P5, R108, R14.reuse, 0x2 ;  /* 0x0000000e6c1aa211 */ /* 0x090fe400078a10ff */
[-C--:B------:R-:W-:Y:S01]  /*1f6c0*/  @!P4 LEA.HI.X R25, R106, R3.reuse, R107, 0x2, P1 ;  /* 0x000000036a19c211 */ /* 0x080fe200008f146b */
[----:B------:R2:W-:Y:S01]  /*1f6d0*/  @!P3 ST.E.64 desc[UR6][R20.64], R72 ;  /* 0x000000481400b985 */ /* 0x0005e2000c101b06 */
[----:B------:R-:W-:Y:S02]  /*1f6e0*/  @!P0 LEA R14, P1, R110, R14, 0x2 ;  /* 0x0000000e6e0e8211 */ /* 0x000fe400078210ff */
[-C--:B------:R-:W-:Y:S01]  /*1f6f0*/  @!P2 LEA.HI.X R27, R108, R3.reuse, R109, 0x2, P5 ;  /* 0x000000036c1ba211 */ /* 0x080fe200028f146d */
[----:B------:R2:W-:Y:S01]  /*1f700*/  @!P4 ST.E.64 desc[UR6][R24.64], R76 ;  /* 0x0000004c1800c985 */ /* 0x0005e2000c101b06 */
[----:B------:R-:W-:-:S03]  /*1f710*/  @!P0 LEA.HI.X R15, R110, R3, R111, 0x2, P1 ;  /* 0x000000036e0f8211 */ /* 0x000fc600008f146f */
[----:B------:R2:W-:Y:S04]  /*1f720*/  @!P2 ST.E.64 desc[UR6][R26.64], R80 ;  /* 0x000000501a00a985 */ /* 0x0005e8000c101b06 */
[----:B------:R2:W-:Y:S02]  /*1f730*/  @!P0 ST.E.64 desc[UR6][R14.64], R92 ;  /* 0x0000005c0e008985 */ /* 0x0005e4000c101b06 */
.L_x_632:
[----:B------:R-:W-:Y:S05]  /*1f740*/  BSYNC B1 ;  /* 0x0000000000017941 */ /* 0x000fea0003800000 */
.L_x_631:
[----:B------:R-:W-:-:S03]  /*1f750*/  UMOV UR4, 0xffffffff ;  /* 0xffffffff00047882 */ /* 0x000fc60000000000 */
[----:B------:R-:W-:Y:S05]  /*1f760*/  BRA.DIV UR4, `(.L_x_633) ;  /* 0x0000009a04407947 */ /* 0x000fea000b800000 */
[----:B-1----:R1:W3:Y:S04]  /*1f770*/  SHFL.IDX PT, R3, R4, 0x1, 0x1c1f ;  /* 0x003c1f0004037f89 */ /* 0x0022e800000e0000 */
[----:B--2---:R1:W2:Y:S02]  /*1f780*/  SHFL.IDX PT, R14, R0, 0x1, 0x1c1f ;  /* 0x003c1f00000e7f89 */ /* 0x0042a400000e0000 */
.L_x_845:
[----:B------:R-:W-:-:S13]  /*1f790*/  ISETP.GE.AND P0, PT, R6, R9, PT ;  /* 0x000000090600720c */ /* 0x000fda0003f06270 */
[----:B------:R-:W-:Y:S05]  /*1f7a0*/  @P0 BRA `(.L_x_629) ;  /* 0x0000001000740947 */ /* 0x000fea0003800000 */
[----:B------:R-:W-:Y:S01]  /*1f7b0*/  ULDC UR4, c[0x0][0xac8] ;  /* 0x0002b20000047ab9 */ /* 0x000fe20000000800 */
[----:B------:R-:W-:Y:S01]  /*1f7c0*/  ULDC.64 UR6, c[0x0][0x208] ;  /* 0x0000820000067ab9 */ /* 0x000fe20000000a00 */
[----:B------:R-:W-:Y:S02]  /*1f7d0*/  ISETP.GE.AND P5, PT, R119, UR4, PT ;  /* 0x0000000477007c0c */ /* 0x000fe4000bfa6270 */
[----:B------:R-:W-:Y:S02]  /*1f7e0*/  ISETP.GE.AND P0, PT, R7, UR4, PT ;  /* 0x0000000407007c0c */ /* 0x000fe4000bf06270 */
[----:B------:R-:W-:Y:S02]  /*1f7f0*/  ISETP.GE.AND P1, PT, R112, UR4, PT ;  /* 0x0000000470007c0c */ /* 0x000fe4000bf26270 */
[----:B------:R-:W-:Y:S02]  /*1f800*/  ISETP.GE.AND P3, PT, R117, UR4, PT ;  /* 0x0000000475007c0c */ /* 0x000fe4000bf66270 */
[----:B------:R-:W-:-:S05]  /*1f810*/  ISETP.GE.AND P4, PT, R115, UR4, PT ;  /* 0x0000000473007c0c */ /* 0x000fca000bf86270 */
[----:B---3--:R-:W-:Y:S02]  /*1f820*/  @!P5 IMAD.MOV.U32 R15, RZ, RZ, R3 ;  /* 0x000000ffff0fd224 */ /* 0x008fe400078e0003 */
[----:B--2---:R-:W-:Y:S01]  /*1f830*/  @!P0 LEA R6, P2, R7, R14, 0x2 ;  /* 0x0000000e07068211 */ /* 0x004fe200078410ff */
[----:B01----:R-:W-:-:S03]  /*1f840*/  @!P5 IMAD.WIDE R4, R119, 0x4, R14 ;  /* 0x000000047704d825 */ /* 0x003fc600078e020e */
[----:B------:R-:W-:Y:S02]  /*1f850*/  @!P0 LEA.HI.X R7, R7, R3, R8, 0x2, P2 ;  /* 0x0000000307078211 */ /* 0x000fe400010f1408 */
[----:B------:R-:W-:Y:S01]  /*1f860*/  ISETP.GE.AND P2, PT, R114, UR4, PT ;  /* 0x0000000472007c0c */ /* 0x000fe2000bf46270 */
[----:B------:R0:W-:Y:S01]  /*1f870*/  @!P5 ST.E.64 desc[UR6][R4.64], R84 ;  /* 0x000000540400d985 */ /* 0x0001e2000c101b06 */
[----:B------:R-:W-:-:S03]  /*1f880*/  @!P1 LEA R8, P5, R112, R14, 0x2 ;  /* 0x0000000e70089211 */ /* 0x000fc600078a10ff */
[----:B------:R1:W-:Y:S01]  /*1f890*/  @!P0 ST.E.64 desc[UR6][R6.64], R94 ;  /* 0x0000005e06008985 */ /* 0x0003e2000c101b06 */
[CC--:B------:R-:W-:Y:S02]  /*1f8a0*/  @!P3 LEA R10, P0, R117.reuse, R14.reuse, 0x2 ;  /* 0x0000000e750ab211 */ /* 0x0c0fe400078010ff */
[-C--:B------:R-:W-:Y:S02]  /*1f8b0*/  @!P1 LEA.HI.X R9, R112, R3.reuse, R113, 0x2, P5 ;  /* 0x0000000370099211 */ /* 0x080fe400028f1471 */
[-C--:B------:R-:W-:Y:S02]  /*1f8c0*/  @!P3 LEA.HI.X R11, R117, R3.reuse, R120, 0x2, P0 ;  /* 0x00000003750bb211 */ /* 0x080fe400000f1478 */
[----:B------:R-:W-:Y:S01]  /*1f8d0*/  ISETP.GE.AND P0, PT, R30, UR4, PT ;  /* 0x000000041e007c0c */ /* 0x000fe2000bf06270 */
[----:B------:R2:W-:Y:S01]  /*1f8e0*/  @!P1 ST.E.64 desc[UR6][R8.64], R96 ;  /* 0x0000006008009985 */ /* 0x0005e2000c101b06 */
[C---:B------:R-:W-:Y:S02]  /*1f8f0*/  @!P4 LEA R12, P5, R115.reuse, R14, 0x2 ;  /* 0x0000000e730cc211 */ /* 0x040fe400078a10ff */
[----:B------:R-:W-:Y:S01]  /*1f900*/  ISETP.GE.AND P1, PT, R32, UR4, PT ;  /* 0x0000000420007c0c */ /* 0x000fe2000bf26270 */
[----:B------:R3:W-:Y:S01]  /*1f910*/  @!P3 ST.E.64 desc[UR6][R10.64], R38 ;  /* 0x000000260a00b985 */ /* 0x0007e2000c101b06 */
[----:B------:R-:W-:-:S02]  /*1f920*/  @!P4 LEA.HI.X R13, R115, R3, R118, 0x2, P5 ;  /* 0x00000003730dc211 */ /* 0x000fc400028f1476 */
[-C--:B0-----:R-:W-:Y:S02]  /*1f930*/  @!P2 LEA R4, P5, R114, R14.reuse, 0x2 ;  /* 0x0000000e7204a211 */ /* 0x081fe400078a10ff */
[----:B------:R-:W-:Y:S01]  /*1f940*/  ISETP.GE.AND P3, PT, R34, UR4, PT ;  /* 0x0000000422007c0c */ /* 0x000fe2000bf66270 */
[----:B------:R0:W-:Y:S01]  /*1f950*/  @!P4 ST.E.64 desc[UR6][R12.64], R42 ;  /* 0x0000002a0c00c985 */ /* 0x0001e2000c101b06 */
[-C--:B------:R-:W-:Y:S02]  /*1f960*/  @!P2 LEA.HI.X R5, R114, R3.reuse, R116, 0x2, P5 ;  /* 0x000000037205a211 */ /* 0x080fe400028f1474 */
[----:B-1----:R-:W-:Y:S02]  /*1f970*/  @!P0 LEA R6, P5, R30, R14, 0x2 ;  /* 0x0000000e1e068211 */ /* 0x002fe400078a10ff */
[----:B------:R-:W-:Y:S01]  /*1f980*/  ISETP.GE.AND P4, PT, R98, UR4, PT ;  /* 0x0000000462007c0c */ /* 0x000fe2000bf86270 */
[----:B------:R1:W-:Y:S01]  /*1f990*/  @!P2 ST.E.64 desc[UR6][R4.64], R46 ;  /* 0x0000002e0400a985 */ /* 0x0003e2000c101b06 */
[----:B------:R-:W-:-:S02]  /*1f9a0*/  @!P0 LEA.HI.X R7, R30, R3, R31, 0x2, P5 ;  /* 0x000000031e078211 */ /* 0x000fc400028f141f */
[-C--:B------:R-:W-:Y:S02]  /*1f9b0*/  @!P1 LEA R20, P5, R32, R14.reuse, 0x2 ;  /* 0x0000000e20149211 */ /* 0x080fe400078a10ff */
[----:B------:R-:W-:Y:S01]  /*1f9c0*/  ISETP.GE.AND P2, PT, R100, UR4, PT ;  /* 0x0000000464007c0c */ /* 0x000fe2000bf46270 */
[----:B------:R4:W-:Y:S01]  /*1f9d0*/  @!P0 ST.E.64 desc[UR6][R6.64], R50 ;  /* 0x0000003206008985 */ /* 0x0009e2000c101b06 */
[-C--:B------:R-:W-:Y:S02]  /*1f9e0*/  @!P1 LEA.HI.X R21, R32, R3.reuse, R33, 0x2, P5 ;  /* 0x0000000320159211 */ /* 0x080fe400028f1421 */
[----:B--2---:R-:W-:Y:S02]  /*1f9f0*/  @!P3 LEA R8, P5, R34, R14, 0x2 ;  /* 0x0000000e2208b211 */ /* 0x004fe400078a10ff */
[----:B------:R-:W-:Y:S01]  /*1fa00*/  ISETP.GE.AND P0, PT, R102, UR4, PT ;  /* 0x0000000466007c0c */ /* 0x000fe2000bf06270 */
[----:B------:R2:W-:Y:S01]  /*1fa10*/  @!P1 ST.E.64 desc[UR6][R20.64], R54 ;  /* 0x0000003614009985 */ /* 0x0005e2000c101b06 */
[----:B------:R-:W-:-:S02]  /*1fa20*/  @!P3 LEA.HI.X R9, R34, R3, R35, 0x2, P5 ;  /* 0x000000032209b211 */ /* 0x000fc400028f1423 */
[-C--:B---3--:R-:W-:Y:S02]  /*1fa30*/  @!P4 LEA R10, P5, R98, R14.reuse, 0x2 ;  /* 0x0000000e620ac211 */ /* 0x088fe400078a10ff */
[----:B------:R-:W-:Y:S01]  /*1fa40*/  ISETP.GE.AND P1, PT, R104, UR4, PT ;  /* 0x0000000468007c0c */ /* 0x000fe2000bf26270 */
[----:B------:R3:W-:Y:S01]  /*1fa50*/  @!P3 ST.E.64 desc[UR6][R8.64], R58 ;  /* 0x0000003a0800b985 */ /* 0x0007e2000c101b06 */
[----:B------:R-:W-:Y:S02]  /*1fa60*/  @!P4 LEA.HI.X R11, R98, R3, R99, 0x2, P5 ;  /* 0x00000003620bc211 */ /* 0x000fe400028f1463 */
[----:B------:R-:W-:Y:S02]  /*1fa70*/  ISETP.GE.AND P3, PT, R106, UR4, PT ;  /* 0x000000046a007c0c */ /* 0x000fe4000bf66270 */
[-C--:B0-----:R-:W-:Y:S01]  /*1fa80*/  @!P2 LEA R12, P5, R100, R14.reuse, 0x2 ;  /* 0x0000000e640ca211 */ /* 0x081fe200078a10ff */
[----:B------:R0:W-:Y:S01]  /*1fa90*/  @!P4 ST.E.64 desc[UR6][R10.64], R62 ;  /* 0x0000003e0a00c985 */ /* 0x0001e2000c101b06 */
[----:B-1----:R-:W-:-:S02]  /*1faa0*/  @!P0 LEA R4, P4, R102, R14, 0x2 ;  /* 0x0000000e66048211 */ /* 0x002fc400078810ff */
[-C--:B------:R-:W-:Y:S02]  /*1fab0*/  @!P2 LEA.HI.X R13, R100, R3.reuse, R101, 0x2, P5 ;  /* 0x00000003640da211 */ /* 0x080fe400028f1465 */
[----:B------:R-:W-:Y:S02]  /*1fac0*/  ISETP.GE.AND P5, PT, R108, UR4, PT ;  /* 0x000000046c007c0c */ /* 0x000fe4000bfa6270 */
[----:B------:R-:W-:Y:S01]  /*1fad0*/  @!P0 LEA.HI.X R5, R102, R3, R103, 0x2, P4 ;  /* 0x0000000366058211 */ /* 0x000fe200020f1467 */
[----:B------:R0:W-:Y:S01]  /*1fae0*/  @!P2 ST.E.64 desc[UR6][R12.64], R66 ;  /* 0x000000420c00a985 */ /* 0x0001e2000c101b06 */
[----:B----4-:R-:W-:-:S03]  /*1faf0*/  @!P1 LEA R6, P4, R104, R14, 0x2 ;  /* 0x0000000e68069211 */ /* 0x010fc600078810ff */
[----:B------:R0:W-:Y:S01]  /*1fb00*/  @!P0 ST.E.64 desc[UR6][R4.64], R70 ;  /* 0x0000004604008985 */ /* 0x0001e2000c101b06 */
[-C--:B------:R-:W-:Y:S02]  /*1fb10*/  @!P1 LEA.HI.X R7, R104, R3.reuse, R105, 0x2, P4 ;  /* 0x0000000368079211 */ /* 0x080fe400020f1469 */
[-C--:B--2---:R-:W-:Y:S02]  /*1fb20*/  @!P3 LEA R20, P4, R106, R14.reuse, 0x2 ;  /* 0x0000000e6a14b211 */ /* 0x084fe400078810ff */
[----:B------:R-:W-:Y:S01]  /*1fb30*/  ISETP.GE.AND P0, PT, R110, UR4, PT ;  /* 0x000000046e007c0c */ /* 0x000fe2000bf06270 */
[----:B------:R0:W-:Y:S01]  /*1fb40*/  @!P1 ST.E.64 desc[UR6][R6.64], R74 ;  /* 0x0000004a06009985 */ /* 0x0001e2000c101b06 */
[----:B------:R-:W-:Y:S02]  /*1fb50*/  @!P3 LEA.HI.X R21, R106, R3, R107, 0x2, P4 ;  /* 0x000000036a15b211 */ /* 0x000fe400020f146b */
[----:B---3--:R-:W-:-:S03]  /*1fb60*/  @!P5 LEA R8, P4, R108, R14, 0x2 ;  /* 0x0000000e6c08d211 */ /* 0x008fc600078810ff */
[----:B------:R0:W-:Y:S01]  /*1fb70*/  @!P3 ST.E.64 desc[UR6][R20.64], R78 ;  /* 0x0000004e1400b985 */ /* 0x0001e2000c101b06 */
[----:B------:R-:W-:-:S05]  /*1fb80*/  @!P5 LEA.HI.X R9, R108, R3, R109, 0x2, P4 ;  /* 0x000000036c09d211 */ /* 0x000fca00020f146d */
[----:B------:R0:W-:Y:S01]  /*1fb90*/  @!P5 ST.E.64 desc[UR6][R8.64], R82 ;  /* 0x000000520800d985 */ /* 0x0001e2000c101b06 */
[----:B------:R-:W-:Y:S05]  /*1fba0*/  @P0 BRA `(.L_x_629) ;  /* 0x0000000c00740947 */ /* 0x000fea0003800000 */
[----:B------:R-:W-:Y:S01]  /*1fbb0*/  LEA R14, P0, R110, R14, 0x2 ;  /* 0x0000000e6e0e7211 */ /* 0x000fe200078010ff */
[----:B------:R-:W-:-:S03]  /*1fbc0*/  ULDC.64 UR4, c[0x0][0x208] ;  /* 0x0000820000047ab9 */ /* 0x000fc60000000a00 */
[----:B------:R-:W-:-:S05]  /*1fbd0*/  LEA.HI.X R15, R110, R3, R111, 0x2, P0 ;  /* 0x000000036e0f7211 */ /* 0x000fca00000f146f */
[----:B------:R1:W-:Y:S01]  /*1fbe0*/  ST.E.64 desc[UR4][R14.64], R86 ;  /* 0x000000560e007985 */ /* 0x0003e2000c101b04 */
[----:B------:R-:W-:Y:S05]  /*1fbf0*/  BRA `(.L_x_629) ;  /* 0x0000000c00607947 */ /* 0x000fea0003800000 */
.L_x_616:
[----:B------:R-:W2:Y:S01]  /*1fc00*/  LDL R9, [R1+0x60] ;  /* 0x0000600001097983 */ /* 0x000ea20000100800 */
[----:B------:R-:W-:Y:S01]  /*1fc10*/  ULDC.64 UR6, c[0x0][0xc08] ;  /* 0x0003020000067ab9 */ /* 0x000fe20000000a00 */
[----:B------:R-:W-:Y:S02]  /*1fc20*/  ULDC.64 UR4, c[0x0][0xc00] ;  /* 0x0003000000047ab9 */ /* 0x000fe40000000a00 */
[----:B------:R-:W3:Y:S01]  /*1fc30*/  LDL R8, [R1+0x70] ;  /* 0x0000700001087983 */ /* 0x000ee20000100800 */
[----:B------:R-:W-:Y:S01]  /*1fc40*/  ISETP.NE.U32.AND P1, PT, RZ, UR6, PT ;  /* 0x00000006ff007c0c */ /* 0x000fe2000bf25070 */
[----:B------:R-:W-:Y:S01]  /*1fc50*/  IMAD.MOV.U32 R3, RZ, RZ, RZ ;  /* 0x000000ffff037224 */ /* 0x000fe200078e00ff */
[----:B------:R-:W-:Y:S01]  /*1fc60*/  ISETP.NE.U32.AND P0, PT, RZ, UR4, PT ;  /* 0x00000004ff007c0c */ /* 0x000fe2000bf05070 */
[----:B------:R-:W-:Y:S01]  /*1fc70*/  ULDC.64 UR8, c[0x0][0x208] ;  /* 0x0000820000087ab9 */ /* 0x000fe20000000a00 */
[----:B------:R-:W-:Y:S01]  /*1fc80*/  ISETP.NE.AND.EX P1, PT, RZ, UR7, PT, P1 ;  /* 0x00000007ff007c0c */ /* 0x000fe2000bf25310 */
[----:B------:R-:W4:Y:S01]  /*1fc90*/  S2R R28, SR_TID.X ;  /* 0x00000000001c7919 */ /* 0x000f220000002100 */
[----:B------:R-:W-:Y:S01]  /*1fca0*/  ISETP.NE.AND.EX P0, PT, RZ, UR5, PT, P0 ;  /* 0x00000005ff007c0c */ /* 0x000fe2000bf05300 */
[----:B----4-:R-:W-:-:S05]  /*1fcb0*/  VIADD R28, R28, 0xffffff80 ;  /* 0xffffff801c1c7836 */ /* 0x010fca0000000000 */
[----:B------:R-:W-:Y:S01]  /*1fcc0*/  ISETP.GT.AND P3, PT, R28, 0x7f, PT ;  /* 0x0000007f1c00780c */ /* 0x000fe20003f64270 */
[----:B--2---:R-:W-:Y:S01]  /*1fcd0*/  IMAD.SHL.U32 R6, R9, 0x4, RZ ;  /* 0x0000000409067824 */ /* 0x004fe200078e00ff */
[----:B------:R-:W-:-:S04]  /*1fce0*/  SHF.R.S32.HI R26, RZ, 0x1f, R9 ;  /* 0x0000001fff1a7819 */ /* 0x000fc80000011409 */
[----:B------:R-:W-:Y:S02]  /*1fcf0*/  IADD3 R4, P2, R6, UR4, RZ ;  /* 0x0000000406047c10 */ /* 0x000fe4000ff5e0ff */
[----:B------:R-:W-:-:S04]  /*1fd00*/  SHF.L.U64.HI R0, R9, 0x2, R26 ;  /* 0x0000000209007819 */ /* 0x000fc8000001021a */
[----:B------:R-:W-:Y:S02]  /*1fd10*/  IADD3.X R5, R0, UR5, RZ, P2, !PT ;  /* 0x0000000500057c10 */ /* 0x000fe400097fe4ff */
[----:B------:R-:W-:Y:S01]  /*1fd20*/  @P1 IADD3 R6, P2, R6, UR6, RZ ;  /* 0x0000000606061c10 */ /* 0x000fe2000ff5e0ff */
[----:B------:R-:W-:Y:S02]  /*1fd30*/  ULDC UR4, c[0x0][0xa88] ;  /* 0x0002a20000047ab9 */ /* 0x000fe40000000800 */
[----:B------:R2:W5:Y:S01]  /*1fd40*/  @P0 LDG.E R3, desc[UR8][R4.64] ;  /* 0x0000000804030981 */ /* 0x000562000c1e1900 */
[----:B------:R-:W-:Y:S01]  /*1fd50*/  @P1 IADD3.X R7, R0, UR7, RZ, P2, !PT ;  /* 0x0000000700071c10 */ /* 0x000fe200097fe4ff */
[----:B------:R-:W-:Y:S01]  /*1fd60*/  IMAD.U32 R20, RZ, RZ, UR4 ;  /* 0x00000004ff147e24 */ /* 0x000fe2000f8e00ff */
[----:B---3--:R-:W-:-:S05]  /*1fd70*/  ISETP.NE.AND P2, PT, R8, RZ, PT ;  /* 0x000000ff0800720c */ /* 0x008fca0003f45270 */
[----:B------:R2:W5:Y:S08]  /*1fd80*/  @P1 LDG.E R20, desc[UR8][R6.64] ;  /* 0x0000000806141981 */ /* 0x000570000c1e1900 */
[----:B------:R-:W3:Y:S02]  /*1fd90*/  @!P2 LDC R8, c[0x0][0xad4] ;  /* 0x0002b500ff08ab82 */ /* 0x000ee40000000800 */
[----:B---3--:R2:W-:Y:S01]  /*1fda0*/  @!P2 STL [R1+0x70], R8 ;  /* 0x000070080100a387 */ /* 0x0085e20000100800 */
[----:B------:R-:W-:Y:S01]  /*1fdb0*/  ISETP.GT.AND P2, PT, R8, 0x1, PT ;  /* 0x000000010800780c */ /* 0x000fe20003f44270 */
[----:B------:R-:W-:-:S12]  /*1fdc0*/  @P1 BRA `(.L_x_634) ;  /* 0x0000000000141947 */ /* 0x000fd80003800000 */
[----:B------:R-:W-:Y:S05]  /*1fdd0*/  @!P0 BRA `(.L_x_634) ;  /* 0x0000000000108947 */ /* 0x000fea0003800000 */
[----:B------:R-:W-:Y:S02]  /*1fde0*/  ULDC.64 UR4, c[0x0][0x208] ;  /* 0x0000820000047ab9 */ /* 0x000fe40000000a00 */
[----:B--2---:R-:W2:Y:S04]  /*1fdf0*/  LDG.E R7, desc[UR4][R4.64] ;  /* 0x0000000404077981 */ /* 0x004ea8000c1e1900 */
[----:B-----5:R-:W2:Y:S02]  /*1fe00*/  LDG.E R20, desc[UR4][R4.64+0x4] ;  /* 0x0000040404147981 */ /* 0x020ea4000c1e1900 */
[----:B--2---:R-:W-:-:S07]  /*1fe10*/  IMAD.IADD R20, R20, 0x1, -R7 ;  /* 0x0000000114147824 */ /* 0x004fce00078e0a07 */
.L_x_634:
[----:B------:R-:W-:Y:S01]  /*1fe20*/  BSSY B1, `(.L_x_635) ;  /* 0x000003b000017945 */ /* 0x000fe20003800000 */
[----:B------:R-:W-:Y:S02]  /*1fe30*/  SEL R27, R9, RZ, !P0 ;  /* 0x000000ff091b7207 */ /* 0x000fe40004000000 */
[----:B------:R-:W-:Y:S02]  /*1fe40*/  SEL R26, R26, RZ, !P0 ;  /* 0x000000ff1a1a7207 */ /* 0x000fe40004000000 */
[----:B-----5:R-:W-:Y:S01]  /*1fe50*/  SHF.R.S32.HI R24, RZ, 0x1f, R3 ;  /* 0x0000001fff187819 */ /* 0x020fe20000011403 */
[----:B------:R-:W-:Y:S06]  /*1fe60*/  @P3 BRA `(.L_x_636) ;  /* 0x0000000000d83947 */ /* 0x000fec0003800000 */
[----:B--2---:R-:W2:Y:S01]  /*1fe70*/  LDL R4, [R1+0x7c] ;  /* 0x00007c0001047983 */ /* 0x004ea20000100800 */
[----:B------:R-:W3:Y:S01]  /*1fe80*/  LDC R33, c[0x0][0xbe8] ;  /* 0x0002fa00ff217b82 */ /* 0x000ee20000000800 */
[----:B------:R-:W2:Y:S02]  /*1fe90*/  S2R R0, SR_TID.X ;  /* 0x0000000000007919 */ /* 0x000ea40000002100 */
[----:B--2---:R-:W-:Y:S02]  /*1fea0*/  IMAD R0, R4, 0x80, R0 ;  /* 0x0000008004007824 */ /* 0x004fe400078e0200 */
[----:B---3--:R-:W-:Y:S02]  /*1feb0*/  IMAD R4, R20, R33, RZ ;  /* 0x0000002114047224 */ /* 0x008fe400078e02ff */
[----:B------:R-:W-:-:S05]  /*1fec0*/  VIADD R29, R0, 0xffffff80 ;  /* 0xffffff80001d7836 */ /* 0x000fca0000000000 */
[----:B------:R-:W-:-:S13]  /*1fed0*/  ISETP.GE.AND P0, PT, R29, R4, PT ;  /* 0x000000041d00720c */ /* 0x000fda0003f06270 */
[----:B------:R-:W-:Y:S05]  /*1fee0*/  @P0 BRA `(.L_x_636) ;  /* 0x0000000000b80947 */ /* 0x000fea0003800000 */
[----:B------:R-:W2:Y:S01]  /*1fef0*/  LDL R12, [R1+0x6c] ;  /* 0x00006c00010c7983 */ /* 0x000ea20000100800 */
[----:B------:R-:W-:Y:S01]  /*1ff00*/  IMAD.MOV.U32 R14, RZ, RZ, 0x9b8 ;  /* 0x000009b8ff0e7424 */ /* 0x000fe200078e00ff */
[----:B------:R-:W-:Y:S01]  /*1ff10*/  ISETP.GT.AND P0, PT, R8, 0x1, PT ;  /* 0x000000010800780c */ /* 0x000fe20003f04270 */
[----:B------:R-:W3:Y:S01]  /*1ff20*/  LDC.64 R30, c[0x0][0xba8] ;  /* 0x0002ea00ff1e7b82 */ /* 0x000ee20000000a00 */
[----:B------:R-:W4:Y:S01]  /*1ff30*/  LDL.LU R32, [R1+0x80] ;  /* 0x0000800001207983 */ /* 0x000f220000300800 */
[----:B------:R-:W-:Y:S01]  /*1ff40*/  ISETP.NE.AND P1, PT, R33, 0x1, PT ;  /* 0x000000012100780c */ /* 0x000fe20003f25270 */
[----:B------:R-:W-:Y:S01]  /*1ff50*/  IMAD.MOV.U32 R15, RZ, RZ, R29 ;  /* 0x000000ffff0f7224 */ /* 0x000fe200078e001d */
[----:B------:R-:W-:Y:S01]  /*1ff60*/  SEL R14, R14, 0x978, P0 ;  /* 0x000009780e0e7807 */ /* 0x000fe20000000000 */
[----:B------:R-:W-:-:S03]  /*1ff70*/  ULDC.64 UR4, c[0x0][0x208] ;  /* 0x0000820000047ab9 */ /* 0x000fc60000000a00 */
[----:B------:R-:W5:Y:S08]  /*1ff80*/  LDC.64 R6, c[0x0][R14+0x220] ;  /* 0x000088000e067b82 */ /* 0x000f700000000a00 */
[----:B------:R-:W2:Y:S08]  /*1ff90*/  LDC.64 R4, c[0x0][R14+0x218] ;  /* 0x000086000e047b82 */ /* 0x000eb00000000a00 */
[----:B------:R-:W0:Y:S08]  /*1ffa0*/  LDC.64 R8, c[0x0][R14+0x228] ;  /* 0x00008a000e087b82 */ /* 0x000e300000000a00 */
[----:B------:R-:W1:Y:S08]  /*1ffb0*/  @P1 LDC R0, c[0x0][0xbec] ;  /* 0x0002fb00ff001b82 */ /* 0x000e700000000800 */
[----:B------:R-:W0:Y:S08]  /*1ffc0*/  LDC.64 R10, c[0x0][R14+0x210] ;  /* 0x000084000e0a7b82 */ /* 0x000e300000000a00 */
[----:B------:R-:W0:Y:S01]  /*1ffd0*/  @P1 LDC R25, c[0x0][0xbf0] ;  /* 0x0002fc00ff191b82 */ /* 0x000e220000000800 */
[----:B-1----:R-:W-:-:S07]  /*1ffe0*/  @P1 IMAD.HI.U32 R0, R29, R0, RZ ;  /* 0x000000001d001227 */ /* 0x002fce00078e00ff */
[----:B---3--:R-:W1:Y:S01]  /*1fff0*/  @!P0 LDC R30, c[0x0][0xb50] ;  /* 0x0002d400ff1e8b82 */ /* 0x008e620000000800 */
[----:B-----5:R-:W-:-:S07]  /*20000*/  IMAD R7, R7, R27, RZ ;  /* 0x0000001b07077224 */ /* 0x020fce00078e02ff */
[----:B------:R-:W3:Y:S01]  /*20010*/  @!P0 LDC R31, c[0x0][0xb54] ;  /* 0x0002d500ff1f8b82 */ /* 0x000ee20000000800 */
[----:B0-----:R-:W-:Y:S01]  /*20020*/  @P1 SHF.R.U32.HI R15, RZ, R25, R0 ;  /* 0x00000019ff0f1219 */ /* 0x001fe20000011600 */
[----:B------:R-:W-:Y:S02]  /*20030*/  IMAD R25, R6, R26, R7 ;  /* 0x0000001a06197224 */ /* 0x000fe400078e0207 */
[-C--:B--2---:R-:W-:Y:S02]  /*20040*/  IMAD R21, R5, R12.reuse, RZ ;  /* 0x0000000c05157224 */ /* 0x084fe400078e02ff */
[----:B------:R-:W-:Y:S01]  /*20050*/  IMAD.WIDE.U32 R4, R4, R12, RZ ;  /* 0x0000000c04047225 */ /* 0x000fe200078e00ff */
[----:B----4-:R-:W-:-:S03]  /*20060*/  SEL R7, R32, RZ, P0 ;  /* 0x000000ff20077207 */ /* 0x010fc60000000000 */
[----:B------:R-:W-:-:S04]  /*20070*/  IMAD.WIDE.U32 R12, R6, R27, RZ ;  /* 0x0000001b060c7225 */ /* 0x000fc800078e00ff */
[----:B------:R-:W-:Y:S01]  /*20080*/  IMAD.IADD R21, R5, 0x1, R21 ;  /* 0x0000000105157824 */ /* 0x000fe200078e0215 */
[----:B------:R-:W-:Y:S01]  /*20090*/  IADD3 R0, P1, P3, R12, R4, R3 ;  /* 0x000000040c007210 */ /* 0x000fe20007b3e003 */
[----:B------:R-:W-:Y:S02]  /*200a0*/  IMAD.MOV R6, RZ, RZ, -R15 ;  /* 0x000000ffff067224 */ /* 0x000fe400078e0a0f */
[----:B------:R-:W-:Y:S02]  /*200b0*/  IMAD.IADD R25, R13, 0x1, R25 ;  /* 0x000000010d197824 */ /* 0x000fe400078e0219 */
[----:B------:R-:W-:-:S04]  /*200c0*/  IMAD.WIDE.U32 R4, R8, R7, RZ ;  /* 0x0000000708047225 */ /* 0x000fc800078e00ff */
[----:B------:R-:W-:Y:S02]  /*200d0*/  IMAD R9, R9, R7, RZ ;  /* 0x0000000709097224 */ /* 0x000fe400078e02ff */
[----:B------:R-:W-:Y:S01]  /*200e0*/  IMAD R7, R33, R6, R29 ;  /* 0x0000000621077224 */ /* 0x000fe200078e021d */
[----:B------:R-:W-:Y:S01]  /*200f0*/  IADD3.X R6, R25, R21, R24, P1, P3 ;  /* 0x0000001519067210 */ /* 0x000fe20000fe6418 */
[----:B------:R-:W-:Y:S01]  /*20100*/  IMAD.IADD R9, R5, 0x1, R9 ;  /* 0x0000000105097824 */ /* 0x000fe200078e0209 */
[----:B------:R-:W-:Y:S01]  /*20110*/  IADD3 R4, P0, P1, R15, R0, R4 ;  /* 0x000000000f047210 */ /* 0x000fe2000791e004 */
[----:B------:R-:W-:Y:S01]  /*20120*/  IMAD R0, R11, R7, RZ ;  /* 0x000000070b007224 */ /* 0x000fe200078e02ff */
[----:B------:R-:W-:-:S04]  /*20130*/  SHF.R.S32.HI R15, RZ, 0x1f, R15 ;  /* 0x0000001fff0f7819 */ /* 0x000fc8000001140f */
[----:B------:R-:W-:Y:S02]  /*20140*/  IADD3.X R5, R15, R6, R9, P0, P1 ;  /* 0x000000060f057210 */ /* 0x000fe400007e2409 */
[----:B------:R-:W-:Y:S01]  /*20150*/  SHF.R.S32.HI R9, RZ, 0x1f, R7 ;  /* 0x0000001fff097819 */ /* 0x000fe20000011407 */
[----:B------:R-:W-:-:S04]  /*20160*/  IMAD.WIDE.U32 R4, R10, R7, R4 ;  /* 0x000000070a047225 */ /* 0x000fc800078e0004 */
[----:B------:R-:W-:Y:S01]  /*20170*/  IMAD R9, R10, R9, R0 ;  /* 0x000000090a097224 */ /* 0x000fe200078e0200 */
[----:B-1----:R-:W-:-:S03]  /*20180*/  LEA R6, P0, R4, R30, 0x2 ;  /* 0x0000001e04067211 */ /* 0x002fc600078010ff */
[----:B------:R-:W-:Y:S02]  /*20190*/  IMAD.IADD R0, R5, 0x1, R9 ;  /* 0x0000000105007824 */ /* 0x000fe400078e0209 */
[----:B------:R-:W-:-:S03]  /*201a0*/  IMAD.MOV.U32 R5, RZ, RZ, -0x800000 ;  /* 0xff800000ff057424 */ /* 0x000fc600078e00ff */
[----:B---3--:R-:W-:-:S05]  /*201b0*/  LEA.HI.X R7, R4, R31, R0, 0x2, P0 ;  /* 0x0000001f04077211 */ /* 0x008fca00000f1400 */
[----:B------:R3:W-:Y:S02]  /*201c0*/  STG.E desc[UR4][R6.64], R5 ;  /* 0x0000000506007986 */ /* 0x0007e4000c101904 */
.L_x_636:
[----:B------:R-:W-:Y:S05]  /*201d0*/  BSYNC B1 ;  /* 0x0000000000017941 */ /* 0x000fea0003800000 */
.L_x_635:
[----:B------:R-:W-:Y:S05]  /*201e0*/  @P2 BRA `(.L_x_629) ;  /* 0x0000000400e42947 */ /* 0x000fea0003800000 */
[----:B------:R-:W4:Y:S01]  /*201f0*/  LDL.LU R12, [R1+0x6c] ;  /* 0x00006c00010c7983 */ /* 0x000f220000300800 */
[----:B------:R-:W5:Y:S01]  /*20200*/  LDC R21, c[0x0][0xbe8] ;  /* 0x0002fa00ff157b82 */ /* 0x000f620000000800 */
[----:B--23--:R-:W-:Y:S01]  /*20210*/  SHF.R.S32.HI R6, RZ, 0x1f, R28 ;  /* 0x0000001fff067819 */ /* 0x00cfe2000001141c */
[----:B------:R-:W-:Y:S01]  /*20220*/  ULDC.64 UR4, c[0x0][0xaa0] ;  /* 0x0002a80000047ab9 */ /* 0x000fe20000000a00 */
[----:B------:R-:W2:Y:S01]  /*20230*/  LDL.LU R10, [R1+0x7c] ;  /* 0x00007c00010a7983 */ /* 0x000ea20000300800 */
[----:B------:R-:W-:Y:S01]  /*20240*/  IMAD R0, R24, UR4, RZ ;  /* 0x0000000418007c24 */ /* 0x000fe2000f8e02ff */
[----:B------:R-:W-:Y:S01]  /*20250*/  LEA.HI R6, R6, R28, RZ, 0x3 ;  /* 0x0000001c06067211 */ /* 0x000fe200078f18ff */
[C---:B------:R-:W-:Y:S01]  /*20260*/  IMAD.WIDE.U32 R4, R3.reuse, UR4, RZ ;  /* 0x0000000403047c25 */ /* 0x040fe2000f8e00ff */
[----:B------:R-:W-:Y:S02]  /*20270*/  ULDC.64 UR6, c[0x0][0xaf0] ;  /* 0x0002bc0000067ab9 */ /* 0x000fe40000000a00 */
[----:B------:R-:W-:Y:S01]  /*20280*/  LOP3.LUT R6, R6, 0xfffffff8, RZ, 0xc0, !PT ;  /* 0xfffffff806067812 */ /* 0x000fe200078ec0ff */
[----:B------:R-:W-:Y:S01]  /*20290*/  IMAD R7, R3, UR5, R0 ;  /* 0x0000000503077c24 */ /* 0x000fe2000f8e0200 */
[----:B------:R-:W-:-:S03]  /*202a0*/  ULDC.64 UR4, c[0x0][0xae8] ;  /* 0x0002ba0000047ab9 */ /* 0x000fc60000000a00 */
[----:B------:R-:W-:Y:S02]  /*202b0*/  IMAD.IADD R6, R28, 0x1, -R6 ;  /* 0x000000011c067824 */ /* 0x000fe400078e0a06 */
[----:B------:R-:W-:Y:S02]  /*202c0*/  IMAD.IADD R5, R5, 0x1, R7 ;  /* 0x0000000105057824 */ /* 0x000fe400078e0207 */
[----:B------:R-:W-:Y:S02]  /*202d0*/  IMAD R0, R6, 0x20, R22 ;  /* 0x0000002006007824 */ /* 0x000fe400078e0216 */
[----:B------:R-:W-:Y:S01]  /*202e0*/  IMAD R6, R26, UR6, RZ ;  /* 0x000000061a067c24 */ /* 0x000fe2000f8e02ff */
[----:B-----5:R-:W-:-:S13]  /*202f0*/  ISETP.NE.AND P0, PT, R21, 0x1, PT ;  /* 0x000000011500780c */ /* 0x020fda0003f05270 */
[----:B------:R-:W3:Y:S08]  /*20300*/  @P0 LDC R9, c[0x0][0xbec] ;  /* 0x0002fb00ff090b82 */ /* 0x000ef00000000800 */
[----:B------:R-:W5:Y:S01]  /*20310*/  @P0 LDC R11, c[0x0][0xbf0] ;  /* 0x0002fc00ff0b0b82 */ /* 0x000f620000000800 */
[----:B----4-:R-:W-:-:S04]  /*20320*/  IMAD.WIDE.U32 R4, R12, UR4, R4 ;  /* 0x000000040c047c25 */ /* 0x010fc8000f8e0004 */
[----:B--2---:R-:W-:Y:S02]  /*20330*/  IMAD R8, R10, 0x80, R0 ;  /* 0x000000800a087824 */ /* 0x004fe400078e0200 */
[----:B------:R-:W-:Y:S01]  /*20340*/  IMAD R5, R12, UR5, R5 ;  /* 0x000000050c057c24 */ /* 0x000fe2000f8e0205 */
[----:B------:R-:W-:Y:S01]  /*20350*/  ULDC.64 UR4, c[0x0][0xae0] ;  /* 0x0002b80000047ab9 */ /* 0x000fe20000000a00 */
[----:B---3--:R-:W-:-:S04]  /*20360*/  @P0 IMAD.HI.U32 R0, R8, R9, RZ ;  /* 0x0000000908000227 */ /* 0x008fc800078e00ff */
[----:B------:R-:W-:Y:S01]  /*20370*/  IMAD.MOV.U32 R3, RZ, RZ, R8 ;  /* 0x000000ffff037224 */ /* 0x000fe200078e0008 */
[----:B-----5:R-:W-:Y:S01]  /*20380*/  @P0 SHF.R.U32.HI R3, RZ, R11, R0 ;  /* 0x0000000bff030219 */ /* 0x020fe20000011600 */
[C---:B------:R-:W-:Y:S02]  /*20390*/  IMAD R9, R27.reuse, UR7, R6 ;  /* 0x000000071b097c24 */ /* 0x040fe4000f8e0206 */
[----:B------:R-:W-:Y:S01]  /*203a0*/  IMAD.WIDE.U32 R4, R27, UR6, R4 ;  /* 0x000000061b047c25 */ /* 0x000fe2000f8e0004 */
[----:B------:R-:W-:-:S03]  /*203b0*/  SHF.R.S32.HI R0, RZ, 0x1f, R3 ;  /* 0x0000001fff007819 */ /* 0x000fc60000011403 */
[----:B------:R-:W-:Y:S02]  /*203c0*/  IMAD.MOV R7, RZ, RZ, -R3 ;  /* 0x000000ffff077224 */ /* 0x000fe400078e0a03 */
[----:B------:R-:W-:Y:S02]  /*203d0*/  IMAD R0, R0, UR4, RZ ;  /* 0x0000000400007c24 */ /* 0x000fe4000f8e02ff */
[----:B------:R-:W-:Y:S02]  /*203e0*/  IMAD R7, R21, R7, R8 ;  /* 0x0000000715077224 */ /* 0x000fe400078e0208 */
[----:B------:R-:W-:Y:S02]  /*203f0*/  IMAD.IADD R5, R5, 0x1, R9 ;  /* 0x0000000105057824 */ /* 0x000fe400078e0209 */
[C---:B------:R-:W-:Y:S01]  /*20400*/  IMAD R9, R3.reuse, UR5, R0 ;  /* 0x0000000503097c24 */ /* 0x040fe2000f8e0200 */
[----:B------:R-:W-:Y:S01]  /*20410*/  SHF.R.S32.HI R0, RZ, 0x1f, R7 ;  /* 0x0000001fff007819 */ /* 0x000fe20000011407 */
[----:B------:R-:W-:Y:S01]  /*20420*/  IMAD.WIDE.U32 R4, R3, UR4, R4 ;  /* 0x0000000403047c25 */ /* 0x000fe2000f8e0004 */
[----:B------:R-:W-:-:S03]  /*20430*/  ULDC.64 UR4, c[0x0][0xad8] ;  /* 0x0002b60000047ab9 */ /* 0x000fc60000000a00 */
[----:B------:R-:W-:Y:S02]  /*20440*/  IMAD R0, R0, UR4, RZ ;  /* 0x0000000400007c24 */ /* 0x000fe4000f8e02ff */
[----:B------:R-:W-:Y:S02]  /*20450*/  IMAD.IADD R5, R5, 0x1, R9 ;  /* 0x0000000105057824 */ /* 0x000fe400078e0209 */
[C---:B------:R-:W-:Y:S02]  /*20460*/  IMAD R3, R7.reuse, UR5, R0 ;  /* 0x0000000507037c24 */ /* 0x040fe4000f8e0200 */
[----:B------:R-:W-:Y:S01]  /*20470*/  IMAD.WIDE.U32 R4, R7, UR4, R4 ;  /* 0x0000000407047c25 */ /* 0x000fe2000f8e0004 */
[----:B------:R-:W-:Y:S01]  /*20480*/  ULDC.64 UR4, c[0x0][0xa80] ;  /* 0x0002a00000047ab9 */ /* 0x000fe20000000a00 */
[----:B------:R-:W-:Y:S02]  /*20490*/  SHF.R.S32.HI R7, RZ, 0x1f, R221 ;  /* 0x0000001fff077819 */ /* 0x000fe400000114dd */
[----:B------:R-:W-:Y:S01]  /*204a0*/  IMAD.IADD R5, R5, 0x1, R3 ;  /* 0x0000000105057824 */ /* 0x000fe200078e0203 */
[----:B------:R-:W-:Y:S01]  /*204b0*/  LEA R3, P0, R4, UR4, 0x1 ;  /* 0x0000000404037c11 */ /* 0x000fe2000f8008ff */
[----:B------:R-:W-:Y:S01]  /*204c0*/  UMOV UR4, 0xffffffff ;  /* 0xffffffff00047882 */ /* 0x000fe20000000000 */
[----:B------:R-:W-:-:S02]  /*204d0*/  IMAD R6, R10, 0x80, R22 ;  /* 0x000000800a067824 */ /* 0x000fc400078e0216 */
[----:B------:R-:W-:Y:S01]  /*204e0*/  LEA.HI.X R4, R4, UR5, R5, 0x1, P0 ;  /* 0x0000000504047c11 */ /* 0x000fe200080f0c05 */
[----:B------:R-:W-:Y:S08]  /*204f0*/  BRA.DIV UR4, `(.L_x_637) ;  /* 0x0000008e04247947 */ /* 0x000ff0000b800000 */
[----:B------:R2:W3:Y:S04]  /*20500*/  SHFL.IDX PT, R0, R4, RZ, 0x181f ;  /* 0x00181fff04007589 */ /* 0x0004e800000e0000 */
[----:B------:R2:W4:Y:S02]  /*20510*/  SHFL.IDX PT, R14, R3, RZ, 0x181f ;  /* 0x00181fff030e7589 */ /* 0x00052400000e0000 */
.L_x_848:
[----:B------:R-:W-:Y:S01]  /*20520*/  IMAD R20, R20, R21, RZ ;  /* 0x0000001514147224 */ /* 0x000fe200078e02ff */
[----:B------:R-:W-:Y:S04]  /*20530*/  BSSY B1, `(.L_x_638) ;  /* 0x000000d000017945 */ /* 0x000fe80003800000 */
[----:B------:R-:W-:-:S13]  /*20540*/  ISETP.GE.AND P0, PT, R6, R20, PT ;  /* 0x000000140600720c */ /* 0x000fda0003f06270 */
[----:B------:R-:W-:Y:S05]  /*20550*/  @P0 BRA `(.L_x_639) ;  /* 0x0000000000280947 */ /* 0x000fea0003800000 */
[----:B------:R-:W-:Y:S01]  /*20560*/  ULDC UR4, c[0x0][0xac8] ;  /* 0x0002b20000047ab9 */ /* 0x000fe20000000800 */
[----:B------:R-:W-:Y:S01]  /*20570*/  ULDC.64 UR6, c[0x0][0x208] ;  /* 0x0000820000067ab9 */ /* 0x000fe20000000a00 */
[----:B------:R-:W-:Y:S02]  /*20580*/  ISETP.GE.AND P2, PT, R16, UR4, PT ;  /* 0x0000000410007c0c */ /* 0x000fe4000bf46270 */
[----:B------:R-:W-:-:S11]  /*20590*/  ISETP.GE.AND P3, PT, R221, UR4, PT ;  /* 0x00000004dd007c0c */ /* 0x000fd6000bf66270 */
[CC--:B----4-:R-:W-:Y:S02]  /*205a0*/  @!P2 LEA R8, P0, R16.reuse, R14.reuse, 0x1 ;  /* 0x0000000e1008a211 */ /* 0x0d0fe400078008ff */
[C---:B------:R-:W-:Y:S02]  /*205b0*/  @!P3 LEA R14, P1, R221.reuse, R14, 0x1 ;  /* 0x0000000edd0eb211 */ /* 0x040fe400078208ff */
[-C--:B---3--:R-:W-:Y:S02]  /*205c0*/  @!P2 LEA.HI.X R9, R16, R0.reuse, R17, 0x1, P0 ;  /* 0x000000001009a211 */ /* 0x088fe400000f0c11 */
[----:B------:R-:W-:-:S03]  /*205d0*/  @!P3 LEA.HI.X R15, R221, R0, R7, 0x1, P1 ;  /* 0x00000000dd0fb211 */ /* 0x000fc600008f0c07 */
[----:B------:R3:W-:Y:S04]  /*205e0*/  @!P2 ST.E.128 desc[UR6][R8.64], RZ ;  /* 0x000000ff0800a985 */ /* 0x0007e8000c101d06 */
[----:B------:R3:W-:Y:S02]  /*205f0*/  @!P3 ST.E.128 desc[UR6][R14.64], RZ ;  /* 0x000000ff0e00b985 */ /* 0x0007e4000c101d06 */
.L_x_639:
[----:B------:R-:W-:Y:S05]  /*20600*/  BSYNC B1 ;  /* 0x0000000000017941 */ /* 0x000fea0003800000 */
.L_x_638:
[----:B------:R-:W-:-:S03]  /*20610*/  UMOV UR4, 0xffffffff ;  /* 0xffffffff00047882 */ /* 0x000fc60000000000 */
[----:B------:R-:W-:Y:S05]  /*20620*/  BRA.DIV UR4, `(.L_x_640) ;  /* 0x0000008e040c7947 */ /* 0x000fea000b800000 */
[----:B---3--:R3:W0:Y:S04]  /*20630*/  SHFL.IDX PT, R0, R4, 0x1, 0x181f ;  /* 0x00381f0004007f89 */ /* 0x00862800000e0000 */
[----:B----4-:R3:W4:Y:S02]  /*20640*/  SHFL.IDX PT, R14, R3, 0x1, 0x181f ;  /* 0x00381f00030e7f89 */ /* 0x01072400000e0000 */
.L_x_852:
        /* <DEDUP_REMOVED lines=10> */
[-C--:B0-----:R-:W-:Y:S02]  /*206f0*/  @!P2 LEA.HI.X R9, R16, R0.reuse, R17, 0x1, P0 ;  /* 0x000000001009a211 */ /* 0x081fe400000f0c11 */
[----:B------:R-:W-:-:S03]  /*20700*/  @!P3 LEA.HI.X R15, R221, R0, R7, 0x1, P1 ;  /* 0x00000000dd0fb211 */ /* 0x000fc600008f0c07 */
[----:B------:R0:W-:Y:S04]  /*20710*/  @!P2 ST.E.128 desc[UR6][R8.64], RZ ;  /* 0x000000ff0800a985 */ /* 0x0001e8000c101d06 */
[----:B------:R0:W-:Y:S02]  /*20720*/  @!P3 ST.E.128 desc[UR6][R14.64], RZ ;  /* 0x000000ff0e00b985 */ /* 0x0001e4000c101d06 */
.L_x_642:
[----:B------:R-:W-:Y:S05]  /*20730*/  BSYNC B1 ;  /* 0x0000000000017941 */ /* 0x000fea0003800000 */
.L_x_641:
[----:B------:R-:W-:-:S03]  /*20740*/  UMOV UR4, 0xffffffff ;  /* 0xffffffff00047882 */ /* 0x000fc60000000000 */
[----:B------:R-:W-:Y:S05]  /*20750*/  BRA.DIV UR4, `(.L_x_643) ;  /* 0x0000008e04087947 */ /* 0x000fea000b800000 */
[----:B0-----:R0:W0:Y:S04]  /*20760*/  SHFL.IDX PT, R0, R4, 0x2, 0x181f ;  /* 0x00581f0004007f89 */ /* 0x00102800000e0000 */
[----:B----4-:R4:W0:Y:S02]  /*20770*/  SHFL.IDX PT, R14, R3, 0x2, 0x181f ;  /* 0x00581f00030e7f89 */ /* 0x01082400000e0000 */
.L_x_856:
        /* <DEDUP_REMOVED lines=8> */
[CC--:B0-----:R-:W-:Y:S02]  /*20800*/  @!P2 LEA R8, P0, R16.reuse, R14.reuse, 0x1 ;  /* 0x0000000e1008a211 */ /* 0x0c1fe400078008ff */
[C---:B------:R-:W-:Y:S02]  /*20810*/  @!P3 LEA R14, P1, R221.reuse, R14, 0x1 ;  /* 0x0000000edd0eb211 */ /* 0x040fe400078208ff */
[-C--:B------:R-:W-:Y:S02]  /*20820*/  @!P2 LEA.HI.X R9, R16, R0.reuse, R17, 0x1, P0 ;  /* 0x000000001009a211 */ /* 0x080fe400000f0c11 */
[----:B------:R-:W-:-:S03]  /*20830*/  @!P3 LEA.HI.X R15, R221, R0, R7, 0x1, P1 ;  /* 0x00000000dd0fb211 */ /* 0x000fc600008f0c07 */
[----:B------:R0:W-:Y:S04]  /*20840*/  @!P2 ST.E.128 desc[UR6][R8.64], RZ ;  /* 0x000000ff0800a985 */ /* 0x0001e8000c101d06 */
[----:B------:R0:W-:Y:S02]  /*20850*/  @!P3 ST.E.128 desc[UR6][R14.64], RZ ;  /* 0x000000ff0e00b985 */ /* 0x0001e4000c101d06 */
.L_x_645:
[----:B------:R-:W-:Y:S05]  /*20860*/  BSYNC B1 ;  /* 0x0000000000017941 */ /* 0x000fea0003800000 */
.L_x_644:
[----:B------:R-:W-:-:S03]  /*20870*/  UMOV UR4, 0xffffffff ;  /* 0xffffffff00047882 */ /* 0x000fc60000000000 */
[----:B------:R-:W-:Y:S05]  /*20880*/  BRA.DIV UR4, `(.L_x_646) ;  /* 0x0000008e04047947 */ /* 0x000fea000b800000 */
[----:B0-----:R0:W0:Y:S04]  /*20890*/  SHFL.IDX PT, R0, R4, 0x3, 0x181f ;  /* 0x00781f0004007f89 */ /* 0x00102800000e0000 */
[----:B------:R0:W0:Y:S02]  /*208a0*/  SHFL.IDX PT, R14, R3, 0x3, 0x181f ;  /* 0x00781f00030e7f89 */ /* 0x00002400000e0000 */
.L_x_860:
[----:B0-234-:R-:W-:-:S05]  /*208b0*/  VIADD R3, R6, 0x60 ;  /* 0x0000006006037836 */ /* 0x01dfca0000000000 */
[----:B------:R-:W-:-:S13]  /*208c0*/  ISETP.GE.AND P0, PT, R3, R20, PT ;  /* 0x000000140300720c */ /* 0x000fda0003f06270 */
[----:B------:R-:W-:Y:S05]  /*208d0*/  @P0 BRA `(.L_x_629) ;  /* 0x0000000000280947 */ /* 0x000fea0003800000 */
[----:B------:R-:W-:Y:S01]  /*208e0*/  ULDC UR4, c[0x0][0xac8] ;  /* 0x0002b20000047ab9 */ /* 0x000fe20000000800 */
[----:B------:R-:W-:Y:S01]  /*208f0*/  ULDC.64 UR6, c[0x0][0x208] ;  /* 0x0000820000067ab9 */ /* 0x000fe20000000a00 */
[----:B------:R-:W-:Y:S02]  /*20900*/  ISETP.GE.AND P2, PT, R16, UR4, PT ;  /* 0x0000000410007c0c */ /* 0x000fe4000bf46270 */
[----:B------:R-:W-:-:S11]  /*20910*/  ISETP.GE.AND P3, PT, R221, UR4, PT ;  /* 0x00000004dd007c0c */ /* 0x000fd6000bf66270 */
[CC--:B------:R-:W-:Y:S02]  /*20920*/  @!P2 LEA R4, P0, R16.reuse, R14.reuse, 0x1 ;  /* 0x0000000e1004a211 */ /* 0x0c0fe400078008ff */
[C---:B------:R-:W-:Y:S02]  /*20930*/  @!P3 LEA R14, P1, R221.reuse, R14, 0x1 ;  /* 0x0000000edd0eb211 */ /* 0x040fe400078208ff */
[-C--:B------:R-:W-:Y:S02]  /*20940*/  @!P2 LEA.HI.X R5, R16, R0.reuse, R17, 0x1, P0 ;  /* 0x000000001005a211 */ /* 0x080fe400000f0c11 */
[----:B------:R-:W-:-:S03]  /*20950*/  @!P3 LEA.HI.X R15, R221, R0, R7, 0x1, P1 ;  /* 0x00000000dd0fb211 */ /* 0x000fc600008f0c07 */
[----:B------:R4:W-:Y:S04]  /*20960*/  @!P2 ST.E.128 desc[UR6][R4.64], RZ ;  /* 0x000000ff0400a985 */ /* 0x0009e8000c101d06 */
[----:B------:R4:W-:Y:S02]  /*20970*/  @!P3 ST.E.128 desc[UR6][R14.64], RZ ;  /* 0x000000ff0e00b985 */ /* 0x0009e4000c101d06 */
.L_x_629:
[----:B------:R-:W-:Y:S05]  /*20980*/  BSYNC B0 ;  /* 0x0000000000007941 */ /* 0x000fea0003800000 */
.L_x_615:
[----:B------:R-:W-:Y:S02]  /*20990*/  ULDC UR4, c[0x0][0xc3c] ;  /* 0x00030f0000047ab9 */ /* 0x000fe40000000800 */
[----:B-1----:R-:W-:-:S13]  /*209a0*/  ISETP.GE.AND P0, PT, R151, UR4, PT ;  /* 0x0000000497007c0c */ /* 0x002fda000bf06270 */
[----:B------:R-:W-:Y:S05]  /*209b0*/  @!P0 BRA `(.L_x_647) ;  /* 0xfffffe0800488947 */ /* 0x000fea000383ffff */
[----:B------:R-:W-:Y:S05]  /*209c0*/  BRA `(.L_x_416) ;  /* 0x0000007800907947 */ /* 0x000fea0003800000 */
.L_x_414:
[----:B------:R-:W-:-:S08]  /*209d0*/  NOP ;  /* 0x0000000000007918 */ /* 0x000fd00000000000 */
[----:B--2---:R-:W0:-:S00]  /*209e0*/  USETMAXREG.DEALLOC.CTAPOOL 0x18 ;  /* 0x00000018000079c8 */ /* 0x004e0000080e0500 */
[----:B0-----:R-:W2:Y:S01]  /*209f0*/  LDL.LU R2, [R1] ;  /* 0x0000000001027983 */ /* 0x001ea20000300800 */
[----:B------:R-:W-:Y:S01]  /*20a00*/  LOP3.LUT R0, R0, 0x3, RZ, 0xc0, !PT ;  /* 0x0000000300007812 */ /* 0x000fe200078ec0ff */
[----:B------:R-:W-:-:S05]  /*20a10*/  IMAD.MOV.U32 R7, RZ, RZ, RZ ;  /* 0x000000ffff077224 */ /* 0x000fca00078e00ff */
[----:B------:R-:W0:Y:S02]  /*20a20*/  SHFL.IDX PT, R0, R0, RZ, 0x1f ;  /* 0x00001fff00007589 */ /* 0x000e2400000e0000 */
[----:B0-----:R-:W-:Y:S02]  /*20a30*/  ISETP.NE.AND P0, PT, R0, RZ, PT ;  /* 0x000000ff0000720c */ /* 0x001fe40003f05270 */
[----:B--2---:R-:W-:-:S11]  /*20a40*/  LOP3.LUT R2, R2, 0xfffffffd, RZ, 0xc0, !PT ;  /* 0xfffffffd02027812 */ /* 0x004fd600078ec0ff */
[----:B------:R-:W-:-:S05]  /*20a50*/  @P0 LOP3.LUT R2, R2, 0x2, RZ, 0xfc, !PT ;  /* 0x0000000202020812 */ /* 0x000fca00078efcff */
[----:B------:R0:W-:Y:S01]  /*20a60*/  STL [R1], R2 ;  /* 0x0000000201007387 */ /* 0x0001e20000100800 */
[----:B------:R-:W-:Y:S05]  /*20a70*/  @!P0 BRA `(.L_x_648) ;  /* 0x0000000000248947 */ /* 0x000fea0003800000 */
[----:B------:R-:W1:Y:S08]  /*20a80*/  S2UR UR5, SR_CgaCtaId ;  /* 0x00000000000579c3 */ /* 0x000e700000008800 */
[----:B------:R-:W-:Y:S06]  /*20a90*/  BAR.SYNC.DEFER_BLOCKING 0x5, 0x180 ;  /* 0x0146000000007b1d */ /* 0x000fec0000010000 */
[----:B------:R-:W-:-:S02]  /*20aa0*/  UMOV UR4, 0x400 ;  /* 0x0000040000047882 */ /* 0x000fc40000000000 */
[----:B-1----:R-:W-:-:S09]  /*20ab0*/  ULEA UR4, UR5, UR4, 0x18 ;  /* 0x0000000405047291 */ /* 0x002fd2000f8ec03f */
[----:B------:R-:W1:Y:S04]  /*20ac0*/  LDS.128 R8, [UR4+0x348d0] ;  /* 0x0348d004ff087984 */ /* 0x000e680008000c00 */
[----:B-1----:R1:W-:Y:S04]  /*20ad0*/  STL.64 [R1+0x10], R8 ;  /* 0x0000100801007387 */ /* 0x0023e80000100a00 */
[----:B------:R1:W-:Y:S01]  /*20ae0*/  STL.64 [R1+0x18], R10 ;  /* 0x0000180a01007387 */ /* 0x0003e20000100a00 */
[----:B------:R-:W-:Y:S06]  /*20af0*/  BAR.ARV 0x4, 0x180 ;  /* 0x0106000000007b1d */ /* 0x000fec0000002000 */
[----:B------:R-:W-:Y:S05]  /*20b00*/  BRA `(.L_x_649) ;  /* 0x0000000800ac7947 */ /* 0x000fea0003800000 */
.L_x_648:
[----:B------:R-:W-:Y:S01]  /*20b10*/  LOP3.LUT R0, R6, 0x1f, RZ, 0xc0, !PT ;  /* 0x0000001f06007812 */ /* 0x000fe200078ec0ff */
[----:B------:R-:W-:Y:S01]  /*20b20*/  ULDC UR4, c[0x0][0xc3c] ;  /* 0x00030f0000047ab9 */ /* 0x000fe20000000800 */
[----:B------:R-:W-:Y:S01]  /*20b30*/  ULDC.64 UR6, c[0x0][0x208] ;  /* 0x0000820000067ab9 */ /* 0x000fe20000000a00 */
[----:B------:R-:W-:Y:S01]  /*20b40*/  IMAD.MOV.U32 R10, RZ, RZ, RZ ;  /* 0x000000ffff0a7224 */ /* 0x000fe200078e00ff */
[----:B------:R-:W-:Y:S01]  /*20b50*/  ISETP.NE.AND P0, PT, R0, 0x1f, PT ;  /* 0x0000001f0000780c */ /* 0x000fe20003f05270 */
[----:B------:R-:W-:-:S03]  /*20b60*/  ULDC UR5, c[0x0][0xc38] ;  /* 0x00030e0000057ab9 */ /* 0x000fc60000000800 */
        /* <DEDUP_REMOVED lines=38> */
.L_x_652:
        /* <DEDUP_REMOVED lines=13> */
[----:B------:R-:W-:Y:S02]  /*20ea0*/  IMAD.MOV.U32 R10, RZ, RZ, RZ ;  /* 0x000000ffff0a7224 */ /* 0x000fe400078e00ff */
[----:B0-----:R-:W-:-:S05]  /*20eb0*/  @!P6 IMAD.WIDE R2, R9, 0x4, R2 ;  /* 0x000000040902e825 */ /* 0x001fca00078e0202 */
[----:B------:R1:W2:Y:S02]  /*20ec0*/  @!P6 LDG.E R7, desc[UR8][R2.64] ;  /* 0x000000080207e981 */ /* 0x0002a4000c1e1900 */
[----:B-1----:R-:W-:-:S05]  /*20ed0*/  @!P6 IMAD.WIDE R2, R9, 0x4, R4 ;  /* 0x000000040902e825 */ /* 0x002fca00078e0204 */
        /* <DEDUP_REMOVED lines=22> */
.L_x_650:
        /* <DEDUP_REMOVED lines=20> */
.L_x_653:
[----:B-1----:R-:W-:Y:S01]  /*21180*/  IMAD R10, R14, UR5, R11 ;  /* 0x000000050e0a7c24 */ /* 0x002fe2000f8e020b */
[----:B------:R-:W1:Y:S01]  /*21190*/  MUFU.RCP R12, R12 ;  /* 0x0000000c000c7308 */ /* 0x000e620000001000 */
[----:B------:R-:W-:Y:S02]  /*211a0*/  IMAD R11, R16, R5, RZ ;  /* 0x00000005100b7224 */ /* 0x000fe400078e02ff */
[----:B0-----:R-:W-:Y:S01]  /*211b0*/  IMAD.MOV.U32 R2, RZ, RZ, RZ ;  /* 0x000000ffff027224 */ /* 0x001fe200078e00ff */
[----:B------:R0:W-:Y:S03]  /*211c0*/  STL [R1+0x10], R10 ;  /* 0x0000100a01007387 */ /* 0x0001e60000100800 */
[----:B------:R-:W-:Y:S01]  /*211d0*/  IMAD.HI.U32 R2, R3, R11, R2 ;  /* 0x0000000b03027227 */ /* 0x000fe200078e0002 */
[----:B------:R-:W-:-:S05]  /*211e0*/  IABS R11, R7 ;  /* 0x00000007000b7213 */ /* 0x000fca0000000000 */
[----:B------:R-:W-:Y:S01]  /*211f0*/  IMAD.MOV R14, RZ, RZ, -R11 ;  /* 0x000000ffff0e7224 */ /* 0x000fe200078e0a0b */
[----:B0-----:R-:W-:-:S04]  /*21200*/  IADD3 R10, -R10, UR6, RZ ;  /* 0x000000060a0a7c10 */ /* 0x001fc8000fffe1ff */
[----:B------:R-:W-:-:S05]  /*21210*/  IABS R3, R10 ;  /* 0x0000000a00037213 */ /* 0x000fca0000000000 */
[----:B------:R-:W-:-:S04]  /*21220*/  IMAD.HI.U32 R11, R2, R3, RZ ;  /* 0x00000003020b7227 */ /* 0x000fc800078e00ff */
[----:B------:R-:W-:Y:S02]  /*21230*/  IMAD R2, R11, R14, R3 ;  /* 0x0000000e0b027224 */ /* 0x000fe400078e0203 */
[----:B-1----:R-:W-:-:S03]  /*21240*/  VIADD R3, R12, 0xffffffe ;  /* 0x0ffffffe0c037836 */ /* 0x002fc60000000000 */
[----:B------:R-:W-:-:S03]  /*21250*/  ISETP.GT.U32.AND P1, PT, R5, R2, PT ;  /* 0x000000020500720c */ /* 0x000fc60003f24070 */
[----:B------:R-:W0:Y:S10]  /*21260*/  F2I.FTZ.U32.TRUNC.NTZ R3, R3 ;  /* 0x0000000300037305 */ /* 0x000e34000021f000 */
[----:B------:R-:W-:-:S02]  /*21270*/  @!P1 IMAD.IADD R2, R2, 0x1, -R5 ;  /* 0x0000000102029824 */ /* 0x000fc400078e0a05 */
[----:B------:R-:W-:Y:S01]  /*21280*/  @!P1 VIADD R11, R11, 0x1 ;  /* 0x000000010b0b9836 */ /* 0x000fe20000000000 */
[----:B------:R-:W-:Y:S02]  /*21290*/  ISETP.NE.AND P1, PT, R7, RZ, PT ;  /* 0x000000ff0700720c */ /* 0x000fe40003f25270 */
[----:B------:R-:W-:Y:S01]  /*212a0*/  ISETP.GE.U32.AND P0, PT, R2, R5, PT ;  /* 0x000000050200720c */ /* 0x000fe20003f06070 */
[----:B0-----:R-:W-:Y:S02]  /*212b0*/  IMAD.MOV R5, RZ, RZ, -R3 ;  /* 0x000000ffff057224 */ /* 0x001fe400078e0a03 */
[----:B------:R-:W-:Y:S02]  /*212c0*/  IMAD.MOV.U32 R2, RZ, RZ, RZ ;  /* 0x000000ffff027224 */ /* 0x000fe400078e00ff */
[----:B------:R-:W-:-:S04]  /*212d0*/  IMAD R5, R5, R8, RZ ;  /* 0x0000000805057224 */ /* 0x000fc800078e02ff */
[----:B------:R-:W-:Y:S01]  /*212e0*/  IMAD.HI.U32 R5, R3, R5, R2 ;  /* 0x0000000503057227 */ /* 0x000fe200078e0002 */
[----:B------:R-:W-:Y:S02]  /*212f0*/  LOP3.LUT R2, R10, R7, RZ, 0x3c, !PT ;  /* 0x000000070a027212 */ /* 0x000fe400078e3cff */
[----:B------:R-:W-:Y:S01]  /*21300*/  IABS R3, R9 ;  /* 0x0000000900037213 */ /* 0x000fe20000000000 */
[----:B------:R-:W-:Y:S01]  /*21310*/  @P0 VIADD R11, R11, 0x1 ;  /* 0x000000010b0b0836 */ /* 0x000fe20000000000 */
[----:B------:R-:W-:-:S03]  /*21320*/  ISETP.GE.AND P2, PT, R2, RZ, PT ;  /* 0x000000ff0200720c */ /* 0x000fc60003f46270 */
[----:B------:R-:W-:-:S10]  /*21330*/  IMAD.MOV R3, RZ, RZ, -R3 ;  /* 0x000000ffff037224 */ /* 0x000fd400078e0a03 */
[----:B------:R-:W-:Y:S01]  /*21340*/  @!P2 IMAD.MOV R11, RZ, RZ, -R11 ;  /* 0x000000ffff0ba224 */ /* 0x000fe200078e0a0b */
[----:B------:R-:W-:-:S04]  /*21350*/  @!P1 LOP3.LUT R11, RZ, R7, RZ, 0x33, !PT ;  /* 0x00000007ff0b9212 */ /* 0x000fc800078e33ff */
[-C--:B------:R-:W-:Y:S01]  /*21360*/  IABS R2, R11.reuse ;  /* 0x0000000b00027213 */ /* 0x080fe20000000000 */
[----:B------:R-:W-:-:S04]  /*21370*/  IMAD R7, R7, R11, RZ ;  /* 0x0000000b07077224 */ /* 0x000fc800078e02ff */
[----:B------:R-:W-:-:S04]  /*21380*/  IMAD.HI.U32 R5, R5, R2, RZ ;  /* 0x0000000205057227 */ /* 0x000fc800078e00ff */
[----:B------:R-:W-:Y:S01]  /*21390*/  IMAD R3, R5, R3, R2 ;  /* 0x0000000305037224 */ /* 0x000fe200078e0202 */
[----:B------:R-:W-:-:S04]  /*213a0*/  LOP3.LUT R2, R11, R9, RZ, 0x3c, !PT ;  /* 0x000000090b027212 */ /* 0x000fc800078e3cff */
[----:B------:R-:W-:Y:S02]  /*213b0*/  ISETP.GT.U32.AND P1, PT, R8, R3, PT ;  /* 0x000000030800720c */ /* 0x000fe40003f24070 */
[----:B------:R-:W-:-:S11]  /*213c0*/  ISETP.GE.AND P2, PT, R2, RZ, PT ;  /* 0x000000ff0200720c */ /* 0x000fd60003f46270 */
[----:B------:R-:W-:Y:S02]  /*213d0*/  @!P1 IMAD.IADD R3, R3, 0x1, -R8 ;  /* 0x0000000103039824 */ /* 0x000fe400078e0a08 */
[----:B------:R-:W-:Y:S01]  /*213e0*/  @!P1 VIADD R5, R5, 0x1 ;  /* 0x0000000105059836 */ /* 0x000fe20000000000 */
[----:B------:R-:W-:Y:S02]  /*213f0*/  ISETP.NE.AND P1, PT, R9, RZ, PT ;  /* 0x000000ff0900720c */ /* 0x000fe40003f25270 */
[----:B------:R-:W-:-:S13]  /*21400*/  ISETP.GE.U32.AND P0, PT, R3, R8, PT ;  /* 0x000000080300720c */ /* 0x000fda0003f06070 */
[----:B------:R-:W-:-:S04]  /*21410*/  @P0 VIADD R5, R5, 0x1 ;  /* 0x0000000105050836 */ /* 0x000fc80000000000 */
[----:B------:R-:W-:Y:S01]  /*21420*/  @!P2 IMAD.MOV R5, RZ, RZ, -R5 ;  /* 0x000000ffff05a224 */ /* 0x000fe200078e0a05 */
[----:B------:R-:W-:-:S05]  /*21430*/  @!P1 LOP3.LUT R5, RZ, R9, RZ, 0x33, !PT ;  /* 0x00000009ff059212 */ /* 0x000fca00078e33ff */
[----:B------:R-:W-:-:S04]  /*21440*/  IMAD.MOV R2, RZ, RZ, -R5 ;  /* 0x000000ffff027224 */ /* 0x000fc800078e0a05 */
[C---:B------:R-:W-:Y:S02]  /*21450*/  IMAD R11, R9.reuse, R2, R11 ;  /* 0x00000002090b7224 */ /* 0x040fe400078e020b */
[----:B------:R-:W-:Y:S02]  /*21460*/  IMAD R2, R9, 0x1000000, R5 ;  /* 0x0100000009027824 */ /* 0x000fe400078e0205 */
[----:B------:R-:W-:Y:S02]  /*21470*/  IMAD.IADD R5, R10, 0x1, -R7 ;  /* 0x000000010a057824 */ /* 0x000fe400078e0a07 */
[----:B------:R-:W-:Y:S02]  /*21480*/  IMAD R3, R11, 0x10000, R2 ;  /* 0x000100000b037824 */ /* 0x000fe400078e0202 */
[----:B------:R-:W-:Y:S01]  /*21490*/  VIADD R2, R4, UR4 ;  /* 0x0000000404027c36 */ /* 0x000fe20008000000 */
[----:B------:R1:W-:Y:S04]  /*214a0*/  STL [R1+0x14], R5 ;  /* 0x0000140501007387 */ /* 0x0003e80000100800 */
[----:B------:R1:W-:Y:S04]  /*214b0*/  STL [R1+0x1c], R2 ;  /* 0x00001c0201007387 */ /* 0x0003e80000100800 */
[----:B------:R1:W-:Y:S01]  /*214c0*/  STL [R1+0x18], R3 ;  /* 0x0000180301007387 */ /* 0x0003e20000100800 */
[----:B------:R-:W-:Y:S05]  /*214d0*/  BRA `(.L_x_654) ;  /* 0x0000000000107947 */ /* 0x000fea0003800000 */
.L_x_651:
[----:B------:R-:W-:Y:S01]  /*214e0*/  IMAD.U32 R2, RZ, RZ, UR6 ;  /* 0x00000006ff027e24 */ /* 0x000fe2000f8e00ff */
[----:B------:R0:W-:Y:S04]  /*214f0*/  STL [R1+0x14], RZ ;  /* 0x000014ff01007387 */ /* 0x0001e80000100800 */
[----:B------:R0:W-:Y:S04]  /*21500*/  STL [R1+0x18], RZ ;  /* 0x000018ff01007387 */ /* 0x0001e80000100800 */
[----:B------:R0:W-:Y:S02]  /*21510*/  STL [R1+0x10], R2 ;  /* 0x0000100201007387 */ /* 0x0001e40000100800 */
.L_x_654:
[----:B------:R-:W2:Y:S04]  /*21520*/  LDL R8, [R1+0x10] ;  /* 0x0000100001087983 */ /* 0x000ea80000100800 */
[----:B------:R-:W2:Y:S04]  /*21530*/  LDL R9, [R1+0x14] ;  /* 0x0000140001097983 */ /* 0x000ea80000100800 */
[----:B------:R-:W2:Y:S04]  /*21540*/  LDL R10, [R1+0x18] ;  /* 0x00001800010a7983 */ /* 0x000ea80000100800 */
[----:B------:R-:W2:Y:S01]  /*21550*/  LDL R11, [R1+0x1c] ;  /* 0x00001c00010b7983 */ /* 0x000ea20000100800 */
[----:B------:R-:W-:-:S13]  /*21560*/  ISETP.NE.AND P0, PT, R0, RZ, PT ;  /* 0x000000ff0000720c */ /* 0x000fda0003f05270 */
[----:B-1----:R-:W1:Y:S01]  /*21570*/  @!P0 S2R R3, SR_CgaCtaId ;  /* 0x0000000000038919 */ /* 0x002e620000008800 */
[----:B------:R-:W-:-:S04]  /*21580*/  @!P0 MOV R0, 0x400 ;  /* 0x0000040000008802 */ /* 0x000fc80000000f00 */
[----:B-1----:R-:W-:-:S05]  /*21590*/  @!P0 LEA R0, R3, R0, 0x18 ;  /* 0x0000000003008211 */ /* 0x002fca00078ec0ff */
[----:B--2---:R2:W-:Y:S01]  /*215a0*/  @!P0 STS.128 [R0+0x348d0], R8 ;  /* 0x0348d00800008388 */ /* 0x0045e20000000c00 */
[----:B------:R-:W-:Y:S06]  /*215b0*/  BAR.ARV 0x5, 0x180 ;  /* 0x0146000000007b1d */ /* 0x000fec0000002000 */
.L_x_649:
[----:B--2---:R-:W2:Y:S01]  /*215c0*/  LDL R0, [R1+0x1c] ;  /* 0x00001c0001007983 */ /* 0x004ea20000100800 */
[----:B------:R-:W-:Y:S01]  /*215d0*/  ULDC UR4, c[0x0][0xc3c] ;  /* 0x00030f0000047ab9 */ /* 0x000fe20000000800 */
[----:B------:R-:W-:Y:S01]  /*215e0*/  IMAD.MOV.U32 R19, RZ, RZ, RZ ;  /* 0x000000ffff137224 */ /* 0x000fe200078e00ff */
[----:B--2---:R-:W-:Y:S01]  /*215f0*/  ISETP.GE.AND P0, PT, R0, UR4, PT ;  /* 0x0000000400007c0c */ /* 0x004fe2000bf06270 */
[----:B------:R-:W-:-:S05]  /*21600*/  IMAD.MOV.U32 R0, RZ, RZ, 0x1 ;  /* 0x00000001ff007424 */ /* 0x000fca00078e00ff */
[----:B------:R2:W-:Y:S04]  /*21610*/  STL [R1+0xc], R0 ;  /* 0x00000c0001007387 */ /* 0x0005e80000100800 */
[----:B------:R2:W-:Y:S03]  /*21620*/  STL [R1+0x5c], RZ ;  /* 0x00005cff01007387 */ /* 0x0005e60000100800 */
[----:B------:R-:W-:Y:S05]  /*21630*/  @P0 BRA `(.L_x_655) ;  /* 0x0000006800940947 */ /* 0x000fea0003800000 */
[----:B------:R-:W3:Y:S01]  /*21640*/  S2UR UR5, SR_CgaCtaId ;  /* 0x00000000000579c3 */ /* 0x000ee20000008800 */
[C---:B--2---:R-:W-:Y:S01]  /*21650*/  IMAD.SHL.U32 R0, R6.reuse, 0x8, RZ ;  /* 0x0000000806007824 */ /* 0x044fe200078e00ff */
[----:B------:R-:W-:Y:S01]  /*21660*/  LOP3.LUT R4, R6, 0x7f, RZ, 0xc0, !PT ;  /* 0x0000007f06047812 */ /* 0x000fe200078ec0ff */
[----:B------:R-:W-:Y:S01]  /*21670*/  UMOV UR4, 0x400 ;  /* 0x0000040000047882 */ /* 0x000fe20000000000 */
[----:B------:R-:W-:Y:S01]  /*21680*/  BSSY B8, `(.L_x_655) ;  /* 0x00006a0000087945 */ /* 0x000fe20003800000 */
[----:B------:R-:W-:Y:S01]  /*21690*/  IMAD.MOV.U32 R19, RZ, RZ, RZ ;  /* 0x000000ffff137224 */ /* 0x000fe200078e00ff */
[----:B------:R-:W-:Y:S01]  /*216a0*/  LOP3.LUT R3, R0, 0x1f8, RZ, 0xc0, !PT ;  /* 0x000001f800037812 */ /* 0x000fe200078ec0ff */
[----:B0-----:R-:W-:Y:S01]  /*216b0*/  IMAD.SHL.U32 R2, R4, 0x8, RZ ;  /* 0x0000000804027824 */ /* 0x001fe200078e00ff */
[----:B------:R-:W-:Y:S01]  /*216c0*/  LOP3.LUT R0, R0, 0x38, RZ, 0xc0, !PT ;  /* 0x0000003800007812 */ /* 0x000fe200078ec0ff */
[----:B------:R-:W-:Y:S01]  /*216d0*/  ULDC.64 UR38, c[0x0][0x198] ;  /* 0x0000660000267ab9 */ /* 0x000fe20000000a00 */
[----:B------:R-:W-:Y:S01]  /*216e0*/  LOP3.LUT R3, R3, 0x38, R6, 0x78, !PT ;  /* 0x0000003803037812 */ /* 0x000fe200078e7806 */
[----:B------:R-:W-:Y:S01]  /*216f0*/  IMAD.SHL.U32 R6, R6, 0x10, RZ ;  /* 0x0000001006067824 */ /* 0x000fe200078e00ff */
[----:B------:R-:W-:Y:S01]  /*21700*/  LOP3.LUT R0, R0, 0x40, RZ, 0xfc, !PT ;  /* 0x0000004000007812 */ /* 0x000fe200078efcff */
[----:B------:R-:W-:Y:S01]  /*21710*/  ULDC UR36, c[0x0][0xc] ;  /* 0x0000030000247ab9 */ /* 0x000fe20000000800 */
[----:B------:R-:W-:-:S02]  /*21720*/  LOP3.LUT R3, R3, 0x200, R2, 0xf8, !PT ;  /* 0x0000020003037812 */ /* 0x000fc400078ef802 */
[----:B------:R-:W-:-:S04]  /*21730*/  SHF.R.U32.HI R2, RZ, 0x3, R4 ;  /* 0x00000003ff027819 */ /* 0x000fc80000011604 */
[----:B------:R-:W-:Y:S01]  /*21740*/  LOP3.LUT R4, R2, 0x70, R6, 0xf8, !PT ;  /* 0x0000007002047812 */ /* 0x000fe200078ef806 */
[----:B------:R-:W-:Y:S01]  /*21750*/  IMAD.MOV.U32 R2, RZ, RZ, 0x1 ;  /* 0x00000001ff027424 */ /* 0x000fe200078e00ff */
[----:B---3--:R-:W-:-:S06]  /*21760*/  ULEA UR4, UR5, UR4, 0x18 ;  /* 0x0000000405047291 */ /* 0x008fcc000f8ec03f */
[----:B------:R-:W-:-:S04]  /*21770*/  IMAD.U32 R18, RZ, RZ, UR4 ;  /* 0x00000004ff127e24 */ /* 0x000fc8000f8e00ff */
[----:B------:R-:W-:-:S05]  /*21780*/  IMAD R3, R3, 0x2, R18 ;  /* 0x0000000203037824 */ /* 0x000fca00078e0212 */
[----:B------:R0:W-:Y:S04]  /*21790*/  STL [R1+0x30], R3 ;  /* 0x0000300301007387 */ /* 0x0001e80000100800 */
[----:B------:R0:W-:Y:S04]  /*217a0*/  STL [R1+0x5c], RZ ;  /* 0x00005cff01007387 */ /* 0x0001e80000100800 */
[----:B------:R0:W-:Y:S04]  /*217b0*/  STL [R1+0x24], R2 ;  /* 0x0000240201007387 */ /* 0x0001e80000100800 */
[----:B------:R0:W-:Y:S04]  /*217c0*/  STL [R1+0x20], RZ ;  /* 0x000020ff01007387 */ /* 0x0001e80000100800 */
[----:B------:R0:W-:Y:S02]  /*217d0*/  STL [R1+0xc], R2 ;  /* 0x00000c0201007387 */ /* 0x0001e40000100800 */
.L_x_792:
[----:B------:R-:W2:Y:S01]  /*217e0*/  LDL R0, [R1+0x1c] ;  /* 0x00001c0001007983 */ /* 0x000ea20000100800 */
        /* <DEDUP_REMOVED lines=13> */
[----:B------:R-:W-:Y:S01]  /*218c0*/  ULDC.64 UR6, c[0x0][0xa08] ;  /* 0x0002820000067ab9 */ /* 0x000fe20000000a00 */
[----:B--2---:R-:W-:Y:S01]  /*218d0*/  SHF.R.S32.HI R4, RZ, 0x1f, R15 ;  /* 0x0000001fff047819 */ /* 0x004fe2000001140f */
[----:B------:R-:W-:-:S09]  /*218e0*/  IMAD.SHL.U32 R14, R15, 0x4, RZ ;  /* 0x000000040f0e7824 */ /* 0x000fd200078e00ff */
        /* <DEDUP_REMOVED lines=8> */
[----:B------:R-:W-:Y:S02]  /*21970*/  ISETP.NE.AND.EX P1, PT, RZ, UR5, PT, P1 ;  /* 0x00000005ff007c0c */ /* 0x000fe4000bf25310 */
[----:B------:R-:W-:Y:S02]  /*21980*/  CS2R R10, SRZ ;  /* 0x00000000000a7805 */ /* 0x000fe4000001ff00 */
[----:B------:R-:W-:Y:S01]  /*21990*/  ISETP.NE.U32.AND P3, PT, RZ, UR10, PT ;  /* 0x0000000aff007c0c */ /* 0x000fe2000bf65070 */
[----:B------:R-:W-:Y:S01]  /*219a0*/  STL [R1+0x4], R14 ;  /* 0x0000040e01007387 */ /* 0x000fe20000100800 */
[----:B------:R-:W-:Y:S02]  /*219b0*/  ISETP.NE.U32.AND P0, PT, RZ, UR6, PT ;  /* 0x00000006ff007c0c */ /* 0x000fe4000bf05070 */
[----:B------:R-:W-:Y:S01]  /*219c0*/  ISETP.NE.U32.AND P2, PT, RZ, UR8, PT ;  /* 0x00000008ff007c0c */ /* 0x000fe2000bf45070 */
[----:B------:R-:W-:Y:S01]  /*219d0*/  STL [R1+0x28], R13 ;  /* 0x0000280d01007387 */ /* 0x000fe20000100800 */
[----:B------:R-:W-:-:S02]  /*219e0*/  IADD3 R6, P5, R14, UR6, RZ ;  /* 0x000000060e067c10 */ /* 0x000fc4000ffbe0ff */
[C---:B-1----:R-:W-:Y:S02]  /*219f0*/  IADD3 R2, P4, R14.reuse, UR4, RZ ;  /* 0x000000040e027c10 */ /* 0x042fe4000ff9e0ff */
[----:B------:R-:W-:Y:S02]  /*21a00*/  ISETP.NE.AND.EX P3, PT, RZ, UR11, PT, P3 ;  /* 0x0000000bff007c0c */ /* 0x000fe4000bf65330 */
[C---:B------:R-:W-:Y:S02]  /*21a10*/  IADD3.X R3, R13.reuse, UR5, RZ, P4, !PT ;  /* 0x000000050d037c10 */ /* 0x040fe4000a7fe4ff */
[----:B0-----:R-:W-:Y:S02]  /*21a20*/  IADD3 R4, P4, R14, UR8, RZ ;  /* 0x000000080e047c10 */ /* 0x001fe4000ff9e0ff */
[----:B------:R-:W-:Y:S01]  /*21a30*/  ISETP.NE.AND.EX P0, PT, RZ, UR7, PT, P0 ;  /* 0x00000007ff007c0c */ /* 0x000fe2000bf05300 */
[----:B------:R-:W2:Y:S01]  /*21a40*/  @P1 LDG.E R8, desc[UR12][R2.64] ;  /* 0x0000000c02081981 */ /* 0x000ea2000c1e1900 */
[C---:B------:R-:W-:Y:S01]  /*21a50*/  IADD3.X R5, R13.reuse, UR9, RZ, P4, !PT ;  /* 0x000000090d057c10 */ /* 0x040fe2000a7fe4ff */
[----:B------:R-:W-:Y:S01]  /*21a60*/  ULDC UR4, c[0x0][0x288] ;  /* 0x0000a20000047ab9 */ /* 0x000fe20000000800 */
[----:B------:R-:W-:Y:S01]  /*21a70*/  ISETP.NE.AND.EX P2, PT, RZ, UR9, PT, P2 ;  /* 0x00000009ff007c0c */ /* 0x000fe2000bf45320 */
[----:B------:R-:W-:Y:S01]  /*21a80*/  IMAD.U32 R12, RZ, RZ, UR4 ;  /* 0x00000004ff0c7e24 */ /* 0x000fe2000f8e00ff */
[----:B------:R-:W-:Y:S01]  /*21a90*/  ULDC.64 UR4, c[0x0][0x418] ;  /* 0x0001060000047ab9 */ /* 0x000fe20000000a00 */
[----:B------:R-:W-:Y:S01]  /*21aa0*/  IADD3.X R7, R13, UR7, RZ, P5, !PT ;  /* 0x000000070d077c10 */ /* 0x000fe2000affe4ff */
[----:B--2---:R0:W-:Y:S01]  /*21ab0*/  STL [R1+0x48], R8 ;  /* 0x0000480801007387 */ /* 0x0041e20000100800 */
[----:B------:R-:W-:-:S03]  /*21ac0*/  UISETP.NE.U32.AND UP0, UPT, UR4, URZ, UPT ;  /* 0x0000003f0400728c */ /* 0x000fc6000bf05070 */
[----:B------:R-:W-:Y:S01]  /*21ad0*/  ULDC UR4, c[0x0][0x424] ;  /* 0x0001090000047ab9 */ /* 0x000fe20000000800 */
[----:B------:R-:W5:Y:S04]  /*21ae0*/  @P0 LDG.E R11, desc[UR12][R6.64] ;  /* 0x0000000c060b0981 */ /* 0x000f68000c1e1900 */
[----:B------:R-:W5:Y:S01]  /*21af0*/  @P2 LDG.E R10, desc[UR12][R4.64] ;  /* 0x0000000c040a2981 */ /* 0x000f62000c1e1900 */
[----:B0-----:R-:W-:-:S04]  /*21b00*/  @P3 IADD3 R8, P4, R14, UR10, RZ ;  /* 0x0000000a0e083c10 */ /* 0x001fc8000ff9e0ff */
[----:B------:R-:W-:-:S05]  /*21b10*/  @P3 IADD3.X R9, R13, UR11, RZ, P4, !PT ;  /* 0x0000000b0d093c10 */ /* 0x000fca000a7fe4ff */
[----:B------:R0:W2:Y:S01]  /*21b20*/  @P3 LDG.E R12, desc[UR12][R8.64] ;  /* 0x0000000c080c3981 */ /* 0x0000a2000c1e1900 */
[----:B------:R-:W-:-:S03]  /*21b30*/  UISETP.NE.AND.EX UP0, UPT, UR5, URZ, UPT, UP0 ;  /* 0x0000003f0500728c */ /* 0x000fc6000bf05300 */
[----:B------:R-:W-:Y:S01]  /*21b40*/  ULDC UR5, c[0x0][0x2f0] ;  /* 0x0000bc0000057ab9 */ /* 0x000fe20000000800 */
[----:B------:R-:W-:-:S04]  /*21b50*/  USEL UR4, UR4, 0x1, UP0 ;  /* 0x0000000104047887 */ /* 0x000fc80008000000 */
[----:B------:R-:W-:-:S03]  /*21b60*/  UIMAD UR4, UR4, UR5, URZ ;  /* 0x00000005040472a4 */ /* 0x000fc6000f8e023f */
[----:B------:R-:W-:Y:S02]  /*21b70*/  ULDC UR5, c[0x0][0x348] ;  /* 0x0000d20000057ab9 */ /* 0x000fe40000000800 */
[----:B0-----:R-:W-:Y:S02]  /*21b80*/  IMAD.U32 R9, RZ, RZ, UR5 ;  /* 0x00000005ff097e24 */ /* 0x001fe4000f8e00ff */
[----:B------:R-:W-:Y:S01]  /*21b90*/  IMAD.U32 R8, RZ, RZ, UR4 ;  /* 0x00000004ff087e24 */ /* 0x000fe2000f8e00ff */
[----:B--2---:R0:W-:Y:S01]  /*21ba0*/  STL [R1+0x54], R12 ;  /* 0x0000540c01007387 */ /* 0x0041e20000100800 */
[----:B------:R-:W-:Y:S05]  /*21bb0*/  @P3 BRA `(.L_x_656) ;  /* 0x0000000000183947 */ /* 0x000fea0003800000 */
[----:B------:R-:W-:Y:S05]  /*21bc0*/  @!P1 BRA `(.L_x_656) ;  /* 0x0000000000149947 */ /* 0x000fea0003800000 */
[----:B------:R-:W-:Y:S02]  /*21bd0*/  ULDC.64 UR4, c[0x0][0x208] ;  /* 0x0000820000047ab9 */ /* 0x000fe40000000a00 */
[----:B0-----:R-:W2:Y:S04]  /*21be0*/  LDG.E R12, desc[UR4][R2.64] ;  /* 0x00000004020c7981 */ /* 0x001ea8000c1e1900 */
[----:B------:R-:W2:Y:S02]  /*21bf0*/  LDG.E R2, desc[UR4][R2.64+0x4] ;  /* 0x0000040402027981 */ /* 0x000ea4000c1e1900 */
[----:B--2---:R-:W-:-:S05]  /*21c00*/  IMAD.IADD R2, R2, 0x1, -R12 ;  /* 0x0000000102027824 */ /* 0x004fca00078e0a0c */
[----:B------:R1:W-:Y:S02]  /*21c10*/  STL [R1+0x54], R2 ;  /* 0x0000540201007387 */ /* 0x0003e40000100800 */
.L_x_656:
[----:B------:R-:W2:Y:S01]  /*21c20*/  LDL.LU R3, [R1+0x18] ;  /* 0x0000180001037983 */ /* 0x000ea20000300800 */
[----:B0-----:R-:W-:Y:S01]  /*21c30*/  IMAD.MOV.U32 R12, RZ, RZ, R15 ;  /* 0x000000ffff0c7224 */ /* 0x001fe200078e000f */
[----:B------:R-:W-:Y:S02]  /*21c40*/  ULDC.64 UR4, c[0x0][0xa20] ;  /* 0x0002880000047ab9 */ /* 0x000fe40000000a00 */
[----:B------:R-:W-:Y:S02]  /*21c50*/  ISETP.NE.U32.AND P1, PT, RZ, UR4, PT ;  /* 0x00000004ff007c0c */ /* 0x000fe4000bf25070 */
[----:B------:R0:W-:Y:S02]  /*21c60*/  STL [R1+0x8], R12 ;  /* 0x0000080c01007387 */ /* 0x0001e40000100800 */
[----:B------:R-:W-:Y:S02]  /*21c70*/  ISETP.NE.AND.EX P1, PT, RZ, UR5, PT, P1 ;  /* 0x00000005ff007c0c */ /* 0x000fe4000bf25310 */
[----:B--2---:R-:W-:-:S02]  /*21c80*/  LOP3.LUT R17, R3, 0xff000000, RZ, 0xc0, !PT ;  /* 0xff00000003117812 */ /* 0x004fc400078ec0ff */
[C---:B-1----:R-:W-:Y:S02]  /*21c90*/  LOP3.LUT R2, R3.reuse, 0xff0000, RZ, 0xc0, !PT ;  /* 0x00ff000003027812 */ /* 0x042fe400078ec0ff */
[----:B------:R-:W-:Y:S02]  /*21ca0*/  SHF.R.U32.HI R17, RZ, 0x8, R17 ;  /* 0x00000008ff117819 */ /* 0x000fe40000011611 */
[----:B------:R-:W-:Y:S02]  /*21cb0*/  LOP3.LUT R16, R3, 0xffff, RZ, 0xc0, !PT ;  /* 0x0000ffff03107812 */ /* 0x000fe400078ec0ff */
[----:B------:R-:W-:Y:S01]  /*21cc0*/  LEA.HI R17, R2, R17, RZ, 0x10 ;  /* 0x0000001102117211 */ /* 0x000fe200078f80ff */
[----:B-----5:R-:W-:-:S05]  /*21cd0*/  IMAD.IADD R2, R11, 0x1, R0 ;  /* 0x000000010b027824 */ /* 0x020fca00078e0200 */
[----:B------:R0:W-:Y:S01]  /*21ce0*/  STL [R1+0x18], R2 ;  /* 0x0000180201007387 */ /* 0x0001e20000100800 */
[----:B------:R-:W-:Y:S05]  /*21cf0*/  @!P1 BRA `(.L_x_657) ;  /* 0x0000000000149947 */ /* 0x000fea0003800000 */
[----:B0-----:R-:W-:Y:S01]  /*21d00*/  IADD3 R2, P0, R14, UR4, RZ ;  /* 0x000000040e027c10 */ /* 0x001fe2000ff1e0ff */
[----:B------:R-:W-:-:S03]  /*21d10*/  ULDC.64 UR6, c[0x0][0x208] ;  /* 0x0000820000067ab9 */ /* 0x000fc60000000a00 */
[----:B------:R-:W-:-:S05]  /*21d20*/  IADD3.X R3, R13, UR5, RZ, P0, !PT ;  /* 0x000000050d037c10 */ /* 0x000fca00087fe4ff */
[----:B------:R0:W5:Y:S01]  /*21d30*/  LDG.E R8, desc[UR6][R2.64] ;  /* 0x0000000602087981 */ /* 0x000162000c1e1900 */
[----:B------:R-:W-:Y:S05]  /*21d40*/  BRA `(.L_x_658) ;  /* 0x0000000000147947 */ /* 0x000fea0003800000 */
.L_x_657:
[----:B------:R-:W-:Y:S05]  /*21d50*/  @!P0 BRA `(.L_x_658) ;  /* 0x0000000000108947 */ /* 0x000fea0003800000 */
[----:B------:R-:W-:Y:S02]  /*21d60*/  ULDC.64 UR4, c[0x0][0x208] ;  /* 0x0000820000047ab9 */ /* 0x000fe40000000a00 */
[----:B------:R-:W2:Y:S04]  /*21d70*/  LDG.E R8, desc[UR4][R6.64] ;  /* 0x0000000406087981 */ /* 0x000ea8000c1e1900 */
[----:B------:R-:W2:Y:S02]  /*21d80*/  LDG.E R6, desc[UR4][R6.64+0x4] ;  /* 0x0000040406067981 */ /* 0x000ea4000c1e1900 */
[----:B--2---:R-:W-:-:S07]  /*21d90*/  IMAD.IADD R8, R6, 0x1, -R8 ;  /* 0x0000000106087824 */ /* 0x004fce00078e0a08 */
.L_x_658:
[----:B------:R-:W-:Y:S01]  /*21da0*/  ULDC.64 UR4, c[0x0][0x208] ;  /* 0x0000820000047ab9 */ /* 0x000fe20000000a00 */
[----:B-----5:R-:W-:Y:S02]  /*21db0*/  IMAD.IADD R6, R8, 0x1, -R0 ;  /* 0x0000000108067824 */ /* 0x020fe400078e0a00 */
[----:B------:R-:W2:Y:S04]  /*21dc0*/  @P2 LDG.E R0, desc[UR4][R4.64] ;  /* 0x0000000404002981 */ /* 0x000ea8000c1e1900 */
[----:B------:R-:W2:Y:S01]  /*21dd0*/  @P2 LDG.E R4, desc[UR4][R4.64+0x4] ;  /* 0x0000040404042981 */ /* 0x000ea2000c1e1900 */
[----:B------:R-:W-:Y:S01]  /*21de0*/  LOP3.LUT R13, R17, 0xff, RZ, 0xc0, !PT ;  /* 0x000000ff110d7812 */ /* 0x000fe200078ec0ff */
[----:B------:R-:W-:Y:S01]  /*21df0*/  BSSY B0, `(.L_x_659) ;  /* 0x000002a000007945 */ /* 0x000fe20003800000 */
[----:B------:R-:W-:Y:S01]  /*21e00*/  SHF.R.U32.HI R17, RZ, 0x10, R17 ;  /* 0x00000010ff117819 */ /* 0x000fe20000011611 */
[----:B--2---:R-:W-:-:S04]  /*21e10*/  @P2 IMAD.IADD R9, R4, 0x1, -R0 ;  /* 0x0000000104092824 */ /* 0x004fc800078e0a00 */
[----:B0-----:R-:W-:-:S04]  /*21e20*/  IMAD.IADD R2, R6, 0x1, R9 ;  /* 0x0000000106027824 */ /* 0x001fc800078e0209 */
[C---:B------:R-:W-:Y:S01]  /*21e30*/  VIADD R0, R2.reuse, 0xaf ;  /* 0x000000af02007836 */ /* 0x040fe20000000000 */
[----:B------:R-:W-:-:S03]  /*21e40*/  ISETP.GE.AND P1, PT, R2, 0x1, PT ;  /* 0x000000010200780c */ /* 0x000fc60003f26270 */
[----:B------:R-:W-:-:S05]  /*21e50*/  IMAD.HI R0, R0, 0x2e8ba2e9, RZ ;  /* 0x2e8ba2e900007827 */ /* 0x000fca00078e02ff */
[----:B------:R-:W-:-:S04]  /*21e60*/  SHF.R.U32.HI R2, RZ, 0x1f, R0 ;  /* 0x0000001fff027819 */ /* 0x000fc80000011600 */
[----:B------:R-:W-:Y:S01]  /*21e70*/  LEA.HI.SX32 R11, R0, R2, 0x1b ;  /* 0x00000002000b7211 */ /* 0x000fe200078fdaff */
[----:B------:R-:W-:-:S04]  /*21e80*/  IMAD.MOV.U32 R0, RZ, RZ, RZ ;  /* 0x000000ffff007224 */ /* 0x000fc800078e00ff */
[----:B------:R0:W-:Y:S04]  /*21e90*/  STL [R1+0x38], R11 ;  /* 0x0000380b01007387 */ /* 0x0001e80000100800 */
[----:B------:R0:W-:Y:S01]  /*21ea0*/  STL [R1+0x58], R13 ;  /* 0x0000580d01007387 */ /* 0x0001e20000100800 */
[----:B------:R-:W-:Y:S05]  /*21eb0*/  @!P1 BRA `(.L_x_660) ;  /* 0x0000000000749947 */ /* 0x000fea0003800000 */
[----:B------:R-:W-:Y:S01]  /*21ec0*/  ISETP.NE.AND P0, PT, R17, RZ, PT ;  /* 0x000000ff1100720c */ /* 0x000fe20003f05270 */
[----:B------:R-:W-:-:S03]  /*21ed0*/  ULDC UR4, c[0x0][0x9f0] ;  /* 0x00027c0000047ab9 */ /* 0x000fc60000000800 */
[----:B------:R-:W-:-:S04]  /*21ee0*/  SEL R2, R17, UR4, P0 ;  /* 0x0000000411027c07 */ /* 0x000fc80008000000 */
[----:B------:R-:W-:Y:S02]  /*21ef0*/  IABS R3, R2 ;  /* 0x0000000200037213 */ /* 0x000fe40000000000 */
[----:B------:R-:W-:Y:S02]  /*21f00*/  IADD3 R0, R2, -0x1, R11 ;  /* 0xffffffff02007810 */ /* 0x000fe40007ffe00b */
[----:B------:R-:W1:Y:S08]  /*21f10*/  I2F.RP R4, R3 ;  /* 0x0000000300047306 */ /* 0x000e700000209400 */
[----:B-1----:R-:W1:Y:S02]  /*21f20*/  MUFU.RCP R4, R4 ;  /* 0x0000000400047308 */ /* 0x002e640000001000 */
[----:B-1----:R-:W-:-:S06]  /*21f30*/  VIADD R4, R4, 0xffffffe ;  /* 0x0ffffffe04047836 */ /* 0x002fcc0000000000 */
[----:B------:R1:W2:Y:S02]  /*21f40*/  F2I.FTZ.U32.TRUNC.NTZ R5, R4 ;  /* 0x0000000400057305 */ /* 0x0002a4000021f000 */
[----:B-1----:R-:W-:-:S04]  /*21f50*/  LOP3.LUT R4, R0, R2, RZ, 0x3c, !PT ;  /* 0x0000000200047212 */ /* 0x002fc800078e3cff */
[----:B------:R-:W-:Y:S01]  /*21f60*/  ISETP.GE.AND P4, PT, R4, RZ, PT ;  /* 0x000000ff0400720c */ /* 0x000fe20003f86270 */
[----:B--2---:R-:W-:-:S04]  /*21f70*/  IMAD.MOV R4, RZ, RZ, -R5 ;  /* 0x000000ffff047224 */ /* 0x004fc800078e0a05 */
[----:B------:R-:W-:Y:S02]  /*21f80*/  IMAD R7, R4, R3, RZ ;  /* 0x0000000304077224 */ /* 0x000fe400078e02ff */
[----:B------:R-:W-:-:S04]  /*21f90*/  IMAD.MOV.U32 R4, RZ, RZ, RZ ;  /* 0x000000ffff047224 */ /* 0x000fc800078e00ff */
[----:B------:R-:W-:Y:S01]  /*21fa0*/  IMAD.HI.U32 R7, R5, R7, R4 ;  /* 0x0000000705077227 */ /* 0x000fe200078e0004 */
[----:B------:R-:W-:Y:S02]  /*21fb0*/  IABS R4, R0 ;  /* 0x0000000000047213 */ /* 0x000fe40000000000 */
[----:B------:R-:W-:-:S05]  /*21fc0*/  IABS R0, R2 ;  /* 0x0000000200007213 */ /* 0x000fca0000000000 */
[----:B------:R-:W-:-:S04]  /*21fd0*/  IMAD.MOV R0, RZ, RZ, -R0 ;  /* 0x000000ffff007224 */ /* 0x000fc800078e0a00 */
[----:B------:R-:W-:Y:S02]  /*21fe0*/  IMAD.MOV.U32 R5, RZ, RZ, R0 ;  /* 0x000000ffff057224 */ /* 0x000fe400078e0000 */
        /* <DEDUP_REMOVED lines=9> */
[----:B------:R-:W-:-:S07]  /*22080*/  @!P3 LOP3.LUT R0, RZ, R2, RZ, 0x33, !PT ;  /* 0x00000002ff00b212 */ /* 0x000fce00078e33ff */
.L_x_660:
[----:B------:R-:W-:Y:S05]  /*22090*/  BSYNC B0 ;  /* 0x0000000000007941 */ /* 0x000fea0003800000 */
.L_x_659:
[-C--:B------:R-:W-:Y:S01]  /*220a0*/  IMAD R2, R13, R0.reuse, RZ ;  /* 0x000000000d027224 */ /* 0x080fe200078e02ff */
[----:B------:R-:W-:Y:S04]  /*220b0*/  BSSY B0, `(.L_x_661) ;  /* 0x0000121000007945 */ /* 0x000fe80003800000 */
        /* <DEDUP_REMOVED lines=16> */
[----:B------:R-:W-:Y:S01]  /*221c0*/  UMOV UR4, 0xffffffff ;  /* 0xffffffff00047882 */ /* 0x000fe20000000000 */
[----:B------:R-:W-:Y:S02]  /*221d0*/  SEL R0, R12, RZ, !P2 ;  /* 0x000000ff0c007207 */ /* 0x000fe40005000000 */
[----:B------:R-:W-:Y:S05]  /*221e0*/  BRA.DIV UR4, `(.L_x_663) ;  /* 0x0000007204f47947 */ /* 0x000fea000b800000 */
[----:B------:R-:W1:Y:S02]  /*221f0*/  S2R R3, SR_TID.X ;  /* 0x0000000000037919 */ /* 0x000e640000002100 */
[----:B-1----:R-:W-:-:S04]  /*22200*/  SHF.R.U32.HI R3, RZ, 0x5, R3 ;  /* 0x00000005ff037819 */ /* 0x002fc80000011603 */
[----:B------:R-:W-:-:S05]  /*22210*/  LOP3.LUT R3, R3, 0x3, RZ, 0xc0, !PT ;  /* 0x0000000303037812 */ /* 0x000fca00078ec0ff */
[----:B------:R1:W2:Y:S02]  /*22220*/  SHFL.IDX PT, R14, R3, RZ, 0x1f ;  /* 0x00001fff030e7589 */ /* 0x0002a400000e0000 */
.L_x_863:
[----:B--2---:R-:W-:Y:S02]  /*22230*/  ISETP.NE.AND P0, PT, R14, RZ, PT ;  /* 0x000000ff0e00720c */ /* 0x004fe40003f05270 */
[----:B------:R-:W-:-:S11]  /*22240*/  PLOP3.LUT P6, PT, PT, PT, PT, 0x8, 0x0 ;  /* 0x000000000000781c */ /* 0x000fd60003fce170 */
[----:B------:R-:W-:Y:S05]  /*22250*/  @P0 BRA `(.L_x_664) ;  /* 0x00000000000c0947 */ /* 0x000fea0003800000 */
[----:B------:R-:W-:-:S03]  /*22260*/  UMOV UR4, 0xffffffff ;  /* 0xffffffff00047882 */ /* 0x000fc60000000000 */
[----:B------:R-:W-:Y:S05]  /*22270*/  BRA.DIV UR4, `(.L_x_665) ;  /* 0x0000007604047947 */ /* 0x000fea000b800000 */
[----:B------:R-:W-:-:S13]  /*22280*/  ELECT P6, URZ, PT ;  /* 0x00000000003f782f */ /* 0x000fda00038c0000 */
.L_x_664:
[----:B-1----:R-:W2:Y:S01]  /*22290*/  LDL R3, [R1+0x5c] ;  /* 0x00005c0001037983 */ /* 0x002ea20000100800 */
[----:B------:R-:W-:Y:S01]  /*222a0*/  BSSY B1, `(.L_x_666) ;  /* 0x0000008000017945 */ /* 0x000fe20003800000 */
[----:B--2---:R-:W-:-:S05]  /*222b0*/  VIADD R3, R3, 0x1 ;  /* 0x0000000103037836 */ /* 0x004fca0000000000 */
[----:B------:R-:W-:-:S04]  /*222c0*/  LEA.HI R4, R3, R3, RZ, 0x1 ;  /* 0x0000000303047211 */ /* 0x000fc800078f08ff */
[----:B------:R-:W-:-:S05]  /*222d0*/  LOP3.LUT R4, R4, 0xfffffffe, RZ, 0xc0, !PT ;  /* 0xfffffffe04047812 */ /* 0x000fca00078ec0ff */
[----:B------:R-:W-:-:S05]  /*222e0*/  IMAD.IADD R3, R3, 0x1, -R4 ;  /* 0x0000000103037824 */ /* 0x000fca00078e0a04 */
[----:B------:R-:W-:-:S04]  /*222f0*/  SHF.L.U32 R3, R3, 0x1f, RZ ;  /* 0x0000001f03037819 */ /* 0x000fc800000006ff */
[----:B------:R-:W1:Y:S02]  /*22300*/  SYNCS.PHASECHK.TRANS64.TRYWAIT P0, [R18+URZ+0x34820], R3 ;  /* 0x03482003120075a7 */ /* 0x000e64000800017f */
[----:B-1----:R-:W-:Y:S05]  /*22310*/  @!P0 BRA `(.L_x_667) ;  /* 0x0000007000fc8947 */ /* 0x002fea0003800000 */
.L_x_866:
[----:B------:R-:W-:Y:S05]  /*22320*/  BSYNC B1 ;  /* 0x0000000000017941 */ /* 0x000fea0003800000 */
.L_x_666:
[----:B------:R-:W-:Y:S04]  /*22330*/  BSSY B1, `(.L_x_668) ;  /* 0x000006f000017945 */ /* 0x000fe80003800000 */
[----:B------:R-:W-:Y:S05]  /*22340*/  @!P6 BRA `(.L_x_669) ;  /* 0x0000000400b4e947 */ /* 0x000fea0003800000 */
[----:B------:R-:W2:Y:S04]  /*22350*/  LDL R5, [R1+0x20] ;  /* 0x0000200001057983 */ /* 0x000ea80000100800 */
[----:B------:R-:W3:Y:S01]  /*22360*/  LDL R6, [R1+0x24] ;  /* 0x0000240001067983 */ /* 0x000ee20000100800 */
[----:B------:R-:W-:Y:S01]  /*22370*/  BSSY B2, `(.L_x_670) ;  /* 0x0000008000027945 */ /* 0x000fe20003800000 */
[----:B------:R-:W4:Y:S02]  /*22380*/  S2R R4, SR_TID.X ;  /* 0x0000000000047919 */ /* 0x000f240000002100 */
[----:B----4-:R-:W-:-:S04]  /*22390*/  LOP3.LUT R4, R4, 0x7f, RZ, 0xc0, !PT ;  /* 0x0000007f04047812 */ /* 0x010fc800078ec0ff */
[----:B------:R-:W-:Y:S01]  /*223a0*/  ISETP.NE.AND P2, PT, R4, RZ, PT ;  /* 0x000000ff0400720c */ /* 0x000fe20003f45270 */
[----:B--2---:R-:W-:Y:S01]  /*223b0*/  IMAD R5, R5, 0x8, R18 ;  /* 0x0000000805057824 */ /* 0x004fe200078e0212 */
[----:B---3--:R-:W-:-:S04]  /*223c0*/  SHF.L.U32 R9, R6, 0x1f, RZ ;  /* 0x0000001f06097819 */ /* 0x008fc800000006ff */
[----:B------:R-:W2:Y:S02]  /*223d0*/  SYNCS.PHASECHK.TRANS64.TRYWAIT P0, [R5+URZ+0x348a0], R9 ;  /* 0x0348a009050075a7 */ /* 0x000ea4000800017f */
[----:B--2---:R-:W-:Y:S05]  /*223e0*/  @!P0 BRA `(.L_x_671) ;  /* 0x0000007000dc8947 */ /* 0x004fea0003800000 */
.L_x_867:
[----:B------:R-:W-:Y:S05]  /*223f0*/  BSYNC B2 ;  /* 0x0000000000027941 */ /* 0x000fea0003800000 */
.L_x_670:
[----:B------:R-:W-:Y:S04]  /*22400*/  BSSY B2, `(.L_x_672) ;  /* 0x0000009000027945 */ /* 0x000fe80003800000 */
[----:B------:R-:W-:Y:S05]  /*22410*/  @P2 BRA `(.L_x_673) ;  /* 0x00000000001c2947 */ /* 0x000fea0003800000 */
[----:B------:R-:W3:Y:S01]  /*22420*/  S2R R4, SR_TID.X ;  /* 0x0000000000047919 */ /* 0x000ee20000002100 */
[----:B-1----:R-:W-:-:S04]  /*22430*/  IMAD.MOV.U32 R3, RZ, RZ, 0xb000 ;  /* 0x0000b000ff037424 */ /* 0x002fc800078e00ff */
[----:B------:R4:W-:Y:S01]  /*22440*/  SYNCS.ARRIVE.TRANS64 RZ, [R5+URZ+0x34890], R3 ;  /* 0x0348900305ff79a7 */ /* 0x0009e2000800003f */
[----:B---3--:R-:W-:-:S04]  /*22450*/  LOP3.LUT R4, R4, 0x1f, RZ, 0xc0, !PT ;  /* 0x0000001f04047812 */ /* 0x008fc800078ec0ff */
[----:B------:R-:W-:-:S13]  /*22460*/  ISETP.NE.AND P0, PT, R4, RZ, PT ;  /* 0x000000ff0400720c */ /* 0x000fda0003f05270 */
[----:B----4-:R-:W-:Y:S05]  /*22470*/  @!P0 BRA `(.L_x_673) ;  /* 0x0000000000048947 */ /* 0x010fea0003800000 */
[----:B------:R-:W-:Y:S01]  /*22480*/  BPT.TRAP 0x1 ;  /* 0x000000040000795c */ /* 0x000fe20000300000 */
.L_x_673:
[----:B------:R-:W-:Y:S05]  /*22490*/  BSYNC B2 ;  /* 0x0000000000027941 */ /* 0x000fea0003800000 */
.L_x_672:
[----:B-1----:R-:W3:Y:S01]  /*224a0*/  LDL R3, [R1+0x20] ;  /* 0x0000200001037983 */ /* 0x002ee20000100800 */
[----:B------:R-:W-:Y:S01]  /*224b0*/  IMAD.MOV.U32 R14, RZ, RZ, RZ ;  /* 0x000000ffff0e7224 */ /* 0x000fe200078e00ff */
[----:B------:R-:W-:Y:S01]  /*224c0*/  UIADD3 UR4, UP0, UR38, 0x570, URZ ;  /* 0x0000057026047890 */ /* 0x000fe2000ff1e03f */
[----:B------:R-:W-:Y:S01]  /*224d0*/  IMAD R4, R7, 0xb0, R10 ;  /* 0x000000b007047824 */ /* 0x000fe200078e020a */
[----:B------:R-:W-:Y:S01]  /*224e0*/  PLOP3.LUT P0, PT, PT, PT, PT, 0x80, 0x0 ;  /* 0x000000000000781c */ /* 0x000fe20003f0f070 */
[----:B------:R-:W-:Y:S01]  /*224f0*/  UMOV UR6, 0x0 ;  /* 0x0000000000067882 */ /* 0x000fe20000000000 */
[----:B------:R-:W-:Y:S01]  /*22500*/  R2UR UR10, R14 ;  /* 0x000000000e0a72ca */ /* 0x000fe200000e0000 */
[----:B------:R-:W-:Y:S01]  /*22510*/  VIADD R4, R4, 0xffffff50 ;  /* 0xffffff5004047836 */ /* 0x000fe20000000000 */
[----:B------:R-:W-:Y:S01]  /*22520*/  UIADD3.X UR5, URZ, UR39, URZ, UP0, !UPT ;  /* 0x000000273f057290 */ /* 0x000fe200087fe43f */
[----:B------:R-:W-:Y:S01]  /*22530*/  UMOV UR7, 0x12f00000 ;  /* 0x12f0000000077882 */ /* 0x000fe20000000000 */
[----:B---3--:R-:W-:-:S02]  /*22540*/  IMAD R8, R3, 0xb000, R18 ;  /* 0x0000b00003087824 */ /* 0x008fc400078e0212 */
[----:B------:R-:W-:Y:S02]  /*22550*/  VIADD R3, R5, 0x34890 ;  /* 0x0003489005037836 */ /* 0x000fe40000000000 */
[----:B------:R-:W-:-:S07]  /*22560*/  VIADD R6, R8, 0x1e400 ;  /* 0x0001e40008067836 */ /* 0x000fce0000000000 */
.L_x_674:
        /* <DEDUP_REMOVED lines=9> */
[----:B-1----:R-:W-:Y:S05]  /*22600*/  @P0 BRA.U.ANY `(.L_x_674) ;  /* 0xfffffffd00d80947 */ /* 0x002fea000393ffff */
[----:B0-----:R-:W-:Y:S01]  /*22610*/  IMAD.MOV.U32 R11, RZ, RZ, 0x40 ;  /* 0x00000040ff0b7424 */ /* 0x001fe200078e00ff */
[----:B------:R-:W-:Y:S01]  /*22620*/  PLOP3.LUT P0, PT, PT, PT, PT, 0x80, 0x0 ;  /* 0x000000000000781c */ /* 0x000fe20003f0f070 */
[----:B------:R-:W-:Y:S01]  /*22630*/  VIADD R6, R8, 0x23c00 ;  /* 0x00023c0008067836 */ /* 0x000fe20000000000 */
[----:B------:R-:W-:Y:S01]  /*22640*/  UMOV UR6, 0x0 ;  /* 0x0000000000067882 */ /* 0x000fe20000000000 */
[----:B------:R-:W-:Y:S01]  /*22650*/  UMOV UR7, 0x12f00000 ;  /* 0x12f0000000077882 */ /* 0x000fe20000000000 */
[----:B------:R-:W-:-:S15]  /*22660*/  R2UR UR10, R11 ;  /* 0x000000000b0a72ca */ /* 0x000fde00000e0000 */
.L_x_675:
        /* <DEDUP_REMOVED lines=10> */
[----:B------:R-:W0:Y:S01]  /*22710*/  SYNCS.PHASECHK.TRANS64.TRYWAIT P0, [R5+URZ+0x348c0], R9 ;  /* 0x0348c009050075a7 */ /* 0x000e22000800017f */
[----:B------:R-:W-:Y:S04]  /*22720*/  BSSY B2, `(.L_x_676) ;  /* 0x0000002000027945 */ /* 0x000fe80003800000 */
[----:B0-----:R-:W-:Y:S05]  /*22730*/  @!P0 BRA `(.L_x_677) ;  /* 0x00000070001c8947 */ /* 0x001fea0003800000 */
.L_x_868:
[----:B------:R-:W-:Y:S05]  /*22740*/  BSYNC B2 ;  /* 0x0000000000027941 */ /* 0x000fea0003800000 */
.L_x_676:
[----:B------:R-:W-:Y:S01]  /*22750*/  BSSY B2, `(.L_x_678) ;  /* 0x000000b000027945 */ /* 0x000fe20003800000 */
[----:B------:R-:W-:Y:S02]  /*22760*/  IMAD.MOV.U32 R12, RZ, RZ, 0x0 ;  /* 0x00000000ff0c7424 */ /* 0x000fe400078e00ff */
[----:B------:R-:W-:Y:S01]  /*22770*/  IMAD.MOV.U32 R13, RZ, RZ, 0x12f00000 ;  /* 0x12f00000ff0d7424 */ /* 0x000fe200078e00ff */
[----:B------:R-:W-:Y:S06]  /*22780*/  @P2 BRA `(.L_x_679) ;  /* 0x00000000001c2947 */ /* 0x000fec0003800000 */
[----:B------:R-:W1:Y:S01]  /*22790*/  S2R R6, SR_TID.X ;  /* 0x0000000000067919 */ /* 0x000e620000002100 */
[----:B------:R-:W-:-:S04]  /*227a0*/  IMAD.MOV.U32 R3, RZ, RZ, 0xb000 ;  /* 0x0000b000ff037424 */ /* 0x000fc800078e00ff */
[----:B------:R3:W-:Y:S01]  /*227b0*/  SYNCS.ARRIVE.TRANS64 RZ, [R5+URZ+0x348b0], R3 ;  /* 0x0348b00305ff79a7 */ /* 0x0007e2000800003f */
[----:B-1----:R-:W-:-:S04]  /*227c0*/  LOP3.LUT R6, R6, 0x1f, RZ, 0xc0, !PT ;  /* 0x0000001f06067812 */ /* 0x002fc800078ec0ff */
[----:B------:R-:W-:-:S13]  /*227d0*/  ISETP.NE.AND P0, PT, R6, RZ, PT ;  /* 0x000000ff0600720c */ /* 0x000fda0003f05270 */
[----:B---3--:R-:W-:Y:S05]  /*227e0*/  @!P0 BRA `(.L_x_679) ;  /* 0x0000000000048947 */ /* 0x008fea0003800000 */
[----:B------:R-:W-:Y:S01]  /*227f0*/  BPT.TRAP 0x1 ;  /* 0x000000040000795c */ /* 0x000fe20000300000 */
.L_x_679:
[----:B------:R-:W-:Y:S05]  /*22800*/  BSYNC B2 ;  /* 0x0000000000027941 */ /* 0x000fea0003800000 */
.L_x_678:
[----:B------:R-:W-:Y:S01]  /*22810*/  R2UR UR10, R14 ;  /* 0x000000000e0a72ca */ /* 0x000fe200000e0000 */
[----:B------:R-:W-:Y:S01]  /*22820*/  UIADD3 UR4, UP0, UR38, 0x670, URZ ;  /* 0x0000067026047890 */ /* 0x000fe2000ff1e03f */
[----:B------:R-:W-:Y:S01]  /*22830*/  R2UR UR6, R12 ;  /* 0x000000000c0672ca */ /* 0x000fe200000e0000 */
[----:B0-2---:R-:W-:Y:S01]  /*22840*/  VIADD R5, R5, 0x348b0 ;  /* 0x000348b005057836 */ /* 0x005fe20000000000 */
[----:B------:R-:W-:Y:S01]  /*22850*/  R2UR UR7, R13 ;  /* 0x000000000d0772ca */ /* 0x000fe200000e0000 */
[----:B------:R-:W-:Y:S01]  /*22860*/  VIADD R3, R8, 0x400 ;  /* 0x0000040008037836 */ /* 0x000fe20000000000 */
[----:B------:R-:W-:Y:S01]  /*22870*/  PLOP3.LUT P0, PT, PT, PT, PT, 0x80, 0x0 ;  /* 0x000000000000781c */ /* 0x000fe20003f0f070 */
[----:B------:R-:W-:-:S12]  /*22880*/  UIADD3.X UR5, URZ, UR39, URZ, UP0, !UPT ;  /* 0x000000273f057290 */ /* 0x000fd800087fe43f */
.L_x_680:
        /* <DEDUP_REMOVED lines=15> */
.L_x_681:
        /* <DEDUP_REMOVED lines=10> */
.L_x_669:
[----:B------:R-:W-:Y:S05]  /*22a20*/  BSYNC B1 ;  /* 0x0000000000017941 */ /* 0x000fea0003800000 */
.L_x_668:
[----:B------:R-:W1:Y:S04]  /*22a30*/  LDL.LU R8, [R1+0x20] ;  /* 0x0000200001087983 */ /* 0x000e680000300800 */
[----:B------:R-:W2:Y:S01]  /*22a40*/  LDL.LU R6, [R1+0x24] ;  /* 0x0000240001067983 */ /* 0x000ea20000300800 */
[----:B------:R-:W-:Y:S01]  /*22a50*/  PLOP3.LUT P0, PT, PT, PT, PT, 0x8, 0x0 ;  /* 0x000000000000781c */ /* 0x000fe20003f0e170 */
[----:B-1----:R-:W-:Y:S02]  /*22a60*/  VIADD R3, R8, 0x1 ;  /* 0x0000000108037836 */ /* 0x002fe40000000000 */
[----:B------:R-:W-:-:S03]  /*22a70*/  VIADD R8, R7, 0xfffffffe ;  /* 0xfffffffe07087836 */ /* 0x000fc60000000000 */
[C---:B------:R-:W-:Y:S02]  /*22a80*/  ISETP.NE.AND P2, PT, R3.reuse, 0x2, PT ;  /* 0x000000020300780c */ /* 0x040fe40003f45270 */
[----:B------:R-:W-:Y:S02]  /*22a90*/  ISETP.GE.AND P3, PT, R8, R2, PT ;  /* 0x000000020800720c */ /* 0x000fe40003f66270 */
[----:B------:R-:W-:Y:S02]  /*22aa0*/  SEL R4, RZ, 0x1, P2 ;  /* 0x00000001ff047807 */ /* 0x000fe40001000000 */
[----:B------:R-:W-:Y:S02]  /*22ab0*/  SEL R3, R3, RZ, P2 ;  /* 0x000000ff03037207 */ /* 0x000fe40001000000 */
[----:B--2---:R-:W-:-:S03]  /*22ac0*/  LOP3.LUT R6, R6, R4, RZ, 0x3c, !PT ;  /* 0x0000000406067212 */ /* 0x004fc600078e3cff */
[----:B------:R1:W-:Y:S04]  /*22ad0*/  STL [R1+0x20], R3 ;  /* 0x0000200301007387 */ /* 0x0003e80000100800 */
[----:B------:R1:W-:Y:S01]  /*22ae0*/  STL [R1+0x24], R6 ;  /* 0x0000240601007387 */ /* 0x0003e20000100800 */
[----:B------:R-:W-:Y:S05]  /*22af0*/  @!P3 BRA `(.L_x_662) ;  /* 0x0000000400f0b947 */ /* 0x000fea0003800000 */
.L_x_696:
[----:B------:R-:W-:Y:S05]  /*22b00*/  YIELD ;  /* 0x0000000000007946 */ /* 0x000fea0003800000 */
[----:B------:R-:W-:Y:S04]  /*22b10*/  BSSY B1, `(.L_x_682) ;  /* 0x000006e000017945 */ /* 0x000fe80003800000 */
[----:B--2---:R-:W-:Y:S05]  /*22b20*/  @!P6 BRA `(.L_x_683) ;  /* 0x0000000400b0e947 */ /* 0x004fea0003800000 */
[----:B------:R-:W2:Y:S04]  /*22b30*/  LDL R5, [R1+0x20] ;  /* 0x0000200001057983 */ /* 0x000ea80000100800 */
[----:B------:R-:W3:Y:S01]  /*22b40*/  LDL R4, [R1+0x24] ;  /* 0x0000240001047983 */ /* 0x000ee20000100800 */
[----:B------:R-:W-:Y:S01]  /*22b50*/  BSSY B2, `(.L_x_684) ;  /* 0x0000008000027945 */ /* 0x000fe20003800000 */
[----:B-1----:R-:W1:Y:S02]  /*22b60*/  S2R R3, SR_TID.X ;  /* 0x0000000000037919 */ /* 0x002e640000002100 */
[----:B-1----:R-:W-:-:S04]  /*22b70*/  LOP3.LUT R3, R3, 0x7f, RZ, 0xc0, !PT ;  /* 0x0000007f03037812 */ /* 0x002fc800078ec0ff */
[----:B------:R-:W-:Y:S01]  /*22b80*/  ISETP.NE.AND P3, PT, R3, RZ, PT ;  /* 0x000000ff0300720c */ /* 0x000fe20003f65270 */
[----:B--2---:R-:W-:Y:S01]  /*22b90*/  IMAD R7, R5, 0x8, R18 ;  /* 0x0000000805077824 */ /* 0x004fe200078e0212 */
[----:B---3--:R-:W-:-:S04]  /*22ba0*/  SHF.L.U32 R6, R4, 0x1f, RZ ;  /* 0x0000001f04067819 */ /* 0x008fc800000006ff */
[----:B------:R-:W1:Y:S02]  /*22bb0*/  SYNCS.PHASECHK.TRANS64.TRYWAIT P2, [R7+URZ+0x348a0], R6 ;  /* 0x0348a006070075a7 */ /* 0x000e64000804017f */
[----:B-1----:R-:W-:Y:S05]  /*22bc0*/  @!P2 BRA `(.L_x_685) ;  /* 0x0000006c000ca947 */ /* 0x002fea0003800000 */
.L_x_869:
[----:B------:R-:W-:Y:S05]  /*22bd0*/  BSYNC B2 ;  /* 0x0000000000027941 */ /* 0x000fea0003800000 */
.L_x_684:
[----:B------:R-:W-:Y:S04]  /*22be0*/  BSSY B2, `(.L_x_686) ;  /* 0x0000009000027945 */ /* 0x000fe80003800000 */
[----:B------:R-:W-:Y:S05]  /*22bf0*/  @P3 BRA `(.L_x_687) ;  /* 0x00000000001c3947 */ /* 0x000fea0003800000 */
[----:B------:R-:W2:Y:S01]  /*22c00*/  S2R R4, SR_TID.X ;  /* 0x0000000000047919 */ /* 0x000ea20000002100 */
[----:B------:R-:W-:-:S04]  /*22c10*/  IMAD.MOV.U32 R3, RZ, RZ, 0xb000 ;  /* 0x0000b000ff037424 */ /* 0x000fc800078e00ff */
[----:B------:R3:W-:Y:S01]  /*22c20*/  SYNCS.ARRIVE.TRANS64 RZ, [R7+URZ+0x34890], R3 ;  /* 0x0348900307ff79a7 */ /* 0x0007e2000800003f */
[----:B--2---:R-:W-:-:S04]  /*22c30*/  LOP3.LUT R4, R4, 0x1f, RZ, 0xc0, !PT ;  /* 0x0000001f04047812 */ /* 0x004fc800078ec0ff */
[----:B------:R-:W-:-:S13]  /*22c40*/  ISETP.NE.AND P2, PT, R4, RZ, PT ;  /* 0x000000ff0400720c */ /* 0x000fda0003f45270 */
[----:B---3--:R-:W-:Y:S05]  /*22c50*/  @!P2 BRA `(.L_x_687) ;  /* 0x000000000004a947 */ /* 0x008fea0003800000 */
[----:B------:R-:W-:Y:S01]  /*22c60*/  BPT.TRAP 0x1 ;  /* 0x000000040000795c */ /* 0x000fe20000300000 */
.L_x_687:
[----:B------:R-:W-:Y:S05]  /*22c70*/  BSYNC B2 ;  /* 0x0000000000027941 */ /* 0x000fea0003800000 */
.L_x_686:
[----:B------:R-:W2:Y:S01]  /*22c80*/  LDL R3, [R1+0x20] ;  /* 0x0000200001037983 */ /* 0x000ea20000100800 */
[----:B0-----:R-:W-:Y:S01]  /*22c90*/  IMAD.MOV.U32 R11, RZ, RZ, RZ ;  /* 0x000000ffff0b7224 */ /* 0x001fe200078e00ff */
[----:B------:R-:W-:Y:S01]  /*22ca0*/  UIADD3 UR4, UP0, UR38, 0x570, URZ ;  /* 0x0000057026047890 */ /* 0x000fe2000ff1e03f */
[----:B------:R-:W-:Y:S01]  /*22cb0*/  PLOP3.LUT P2, PT, PT, PT, PT, 0x80, 0x0 ;  /* 0x000000000000781c */ /* 0x000fe20003f4f070 */
[----:B------:R-:W-:Y:S01]  /*22cc0*/  IMAD R4, R8, 0xb0, R10 ;  /* 0x000000b008047824 */ /* 0x000fe200078e020a */
[----:B------:R-:W-:Y:S01]  /*22cd0*/  UMOV UR6, 0x0 ;  /* 0x0000000000067882 */ /* 0x000fe20000000000 */
[----:B------:R-:W-:Y:S01]  /*22ce0*/  R2UR UR10, R11 ;  /* 0x000000000b0a72ca */ /* 0x000fe200000e0000 */
[----:B------:R-:W-:Y:S01]  /*22cf0*/  UIADD3.X UR5, URZ, UR39, URZ, UP0, !UPT ;  /* 0x000000273f057290 */ /* 0x000fe200087fe43f */
[----:B------:R-:W-:Y:S01]  /*22d00*/  UMOV UR7, 0x12f00000 ;  /* 0x12f0000000077882 */ /* 0x000fe20000000000 */
[----:B--2---:R-:W-:Y:S02]  /*22d10*/  IMAD R5, R3, 0xb000, R18 ;  /* 0x0000b00003057824 */ /* 0x004fe400078e0212 */
[----:B------:R-:W-:-:S02]  /*22d20*/  VIADD R3, R7, 0x34890 ;  /* 0x0003489007037836 */ /* 0x000fc40000000000 */
[----:B------:R-:W-:-:S08]  /*22d30*/  VIADD R9, R5, 0x1e400 ;  /* 0x0001e40005097836 */ /* 0x000fd00000000000 */
.L_x_688:
        /* <DEDUP_REMOVED lines=16> */
.L_x_689:
        /* <DEDUP_REMOVED lines=13> */
.L_x_870:
[----:B------:R-:W-:Y:S05]  /*22f10*/  BSYNC B2 ;  /* 0x0000000000027941 */ /* 0x000fea0003800000 */
.L_x_690:
[----:B------:R-:W-:Y:S01]  /*22f20*/  BSSY B2, `(.L_x_692) ;  /* 0x000000b000027945 */ /* 0x000fe20003800000 */
[----:B------:R-:W-:Y:S02]  /*22f30*/  IMAD.MOV.U32 R12, RZ, RZ, 0x0 ;  /* 0x00000000ff0c7424 */ /* 0x000fe400078e00ff */
[----:B------:R-:W-:Y:S01]  /*22f40*/  IMAD.MOV.U32 R13, RZ, RZ, 0x12f00000 ;  /* 0x12f00000ff0d7424 */ /* 0x000fe200078e00ff */
[----:B------:R-:W-:Y:S06]  /*22f50*/  @P3 BRA `(.L_x_693) ;  /* 0x00000000001c3947 */ /* 0x000fec0003800000 */
[----:B------:R-:W2:Y:S01]  /*22f60*/  S2R R9, SR_TID.X ;  /* 0x0000000000097919 */ /* 0x000ea20000002100 */
[----:B------:R-:W-:-:S04]  /*22f70*/  IMAD.MOV.U32 R3, RZ, RZ, 0xb000 ;  /* 0x0000b000ff037424 */ /* 0x000fc800078e00ff */
[----:B------:R3:W-:Y:S01]  /*22f80*/  SYNCS.ARRIVE.TRANS64 RZ, [R7+URZ+0x348b0], R3 ;  /* 0x0348b00307ff79a7 */ /* 0x0007e2000800003f */
[----:B--2---:R-:W-:-:S04]  /*22f90*/  LOP3.LUT R9, R9, 0x1f, RZ, 0xc0, !PT ;  /* 0x0000001f09097812 */ /* 0x004fc800078ec0ff */
[----:B------:R-:W-:-:S13]  /*22fa0*/  ISETP.NE.AND P2, PT, R9, RZ, PT ;  /* 0x000000ff0900720c */ /* 0x000fda0003f45270 */
[----:B---3--:R-:W-:Y:S05]  /*22fb0*/  @!P2 BRA `(.L_x_693) ;  /* 0x000000000004a947 */ /* 0x008fea0003800000 */
[----:B------:R-:W-:Y:S01]  /*22fc0*/  BPT.TRAP 0x1 ;  /* 0x000000040000795c */ /* 0x000fe20000300000 */
.L_x_693:
[----:B------:R-:W-:Y:S05]  /*22fd0*/  BSYNC B2 ;  /* 0x0000000000027941 */ /* 0x000fea0003800000 */
.L_x_692:
[----:B------:R-:W-:Y:S01]  /*22fe0*/  R2UR UR10, R11 ;  /* 0x000000000b0a72ca */ /* 0x000fe200000e0000 */
[----:B------:R-:W-:Y:S01]  /*22ff0*/  UIADD3 UR4, UP0, UR38, 0x670, URZ ;  /* 0x0000067026047890 */ /* 0x000fe2000ff1e03f */
[----:B------:R-:W-:Y:S01]  /*23000*/  R2UR UR6, R12 ;  /* 0x000000000c0672ca */ /* 0x000fe200000e0000 */
[----:B01----:R-:W-:Y:S01]  /*23010*/  VIADD R7, R7, 0x348b0 ;  /* 0x000348b007077836 */ /* 0x003fe20000000000 */
[----:B------:R-:W-:Y:S01]  /*23020*/  R2UR UR7, R13 ;  /* 0x000000000d0772ca */ /* 0x000fe200000e0000 */
[----:B------:R-:W-:Y:S01]  /*23030*/  VIADD R3, R5, 0x400 ;  /* 0x0000040005037836 */ /* 0x000fe20000000000 */
[----:B------:R-:W-:Y:S01]  /*23040*/  PLOP3.LUT P2, PT, PT, PT, PT, 0x80, 0x0 ;  /* 0x000000000000781c */ /* 0x000fe20003f4f070 */
[----:B------:R-:W-:-:S12]  /*23050*/  UIADD3.X UR5, URZ, UR39, URZ, UP0, !UPT ;  /* 0x000000273f057290 */ /* 0x000fd800087fe43f */
.L_x_694:
        /* <DEDUP_REMOVED lines=15> */
.L_x_695:
        /* <DEDUP_REMOVED lines=10> */
.L_x_683:
[----:B------:R-:W-:Y:S05]  /*231f0*/  BSYNC B1 ;  /* 0x0000000000017941 */ /* 0x000fea0003800000 */
.L_x_682:
[----:B-1----:R-:W2:Y:S04]  /*23200*/  LDL.LU R3, [R1+0x20] ;  /* 0x0000200001037983 */ /* 0x002ea80000300800 */
[----:B------:R-:W3:Y:S01]  /*23210*/  LDL.LU R6, [R1+0x24] ;  /* 0x0000240001067983 */ /* 0x000ee20000300800 */
[C---:B------:R-:W-:Y:S01]  /*23220*/  ISETP.GT.AND P3, PT, R8.reuse, R2, PT ;  /* 0x000000020800720c */ /* 0x040fe20003f64270 */
[----:B------:R-:W-:Y:S02]  /*23230*/  VIADD R8, R8, 0xffffffff ;  /* 0xffffffff08087836 */ /* 0x000fe40000000000 */
[----:B--2---:R-:W-:-:S05]  /*23240*/  VIADD R3, R3, 0x1 ;  /* 0x0000000103037836 */ /* 0x004fca0000000000 */
[----:B------:R-:W-:-:S04]  /*23250*/  ISETP.NE.AND P2, PT, R3, 0x2, PT ;  /* 0x000000020300780c */ /* 0x000fc80003f45270 */
[----:B------:R-:W-:Y:S02]  /*23260*/  SEL R4, RZ, 0x1, P2 ;  /* 0x00000001ff047807 */ /* 0x000fe40001000000 */
[----:B------:R-:W-:Y:S02]  /*23270*/  SEL R3, R3, RZ, P2 ;  /* 0x000000ff03037207 */ /* 0x000fe40001000000 */
[----:B---3--:R-:W-:-:S05]  /*23280*/  LOP3.LUT R6, R6, R4, RZ, 0x3c, !PT ;  /* 0x0000000406067212 */ /* 0x008fca00078e3cff */
[----:B------:R2:W-:Y:S04]  /*23290*/  STL [R1+0x24], R6 ;  /* 0x0000240601007387 */ /* 0x0005e80000100800 */
[----:B------:R2:W-:Y:S01]  /*232a0*/  STL [R1+0x20], R3 ;  /* 0x0000200301007387 */ /* 0x0005e20000100800 */
[----:B------:R-:W-:Y:S05]  /*232b0*/  @P3 BRA `(.L_x_696) ;  /* 0xfffffff800103947 */ /* 0x000fea000383ffff */
.L_x_662:
[----:B------:R-:W-:Y:S05]  /*232c0*/  BSYNC B0 ;  /* 0x0000000000007941 */ /* 0x000fea0003800000 */
.L_x_661:
[----:B------:R3:W5:Y:S01]  /*232d0*/  LDL R7, [R1+0x38] ;  /* 0x0000380001077983 */ /* 0x0007620000100800 */
[----:B------:R-:W-:Y:S05]  /*232e0*/  @!P0 WARPSYNC.ALL ;  /* 0x0000000000008948 */ /* 0x000fea0003800000 */
[----:B------:R3:W-:Y:S01]  /*232f0*/  STL [R1+0x40], RZ ;  /* 0x000040ff01007387 */ /* 0x0007e20000100800 */
[----:B------:R-:W-:Y:S01]  /*23300*/  BSSY B0, `(.L_x_697) ;  /* 0x0000020000007945 */ /* 0x000fe20003800000 */
[----:B------:R-:W-:Y:S06]  /*23310*/  @!P0 BAR.SYNC.DEFER_BLOCKING 0xc, 0x180 ;  /* 0x0306000000008b1d */ /* 0x000fec0000010000 */
[----:B---3--:R-:W-:Y:S05]  /*23320*/  @!P1 BRA `(.L_x_698) ;  /* 0x0000000000749947 */ /* 0x008fea0003800000 */
[----:B------:R-:W-:-:S13]  /*23330*/  ISETP.NE.AND P0, PT, R17, RZ, PT ;  /* 0x000000ff1100720c */ /* 0x000fda0003f05270 */
[----:B------:R-:W3:Y:S02]  /*23340*/  @!P0 LDC R17, c[0x0][0x9f0] ;  /* 0x00027c00ff118b82 */ /* 0x000ee40000000800 */
[----:B---3--:R-:W-:-:S04]  /*23350*/  IABS R0, R17 ;  /* 0x0000001100007213 */ /* 0x008fc80000000000 */
[----:B------:R-:W3:Y:S08]  /*23360*/  I2F.RP R2, R0 ;  /* 0x0000000000027306 */ /* 0x000ef00000209400 */
[----:B---3--:R-:W3:Y:S02]  /*23370*/  MUFU.RCP R2, R2 ;  /* 0x0000000200027308 */ /* 0x008ee40000001000 */
[----:B---3--:R-:W-:-:S06]  /*23380*/  VIADD R2, R2, 0xffffffe ;  /* 0x0ffffffe02027836 */ /* 0x008fcc0000000000 */
[----:B-12---:R-:W1:Y:S02]  /*23390*/  F2I.FTZ.U32.TRUNC.NTZ R3, R2 ;  /* 0x0000000200037305 */ /* 0x006e64000021f000 */
[----:B-1----:R-:W-:-:S04]  /*233a0*/  IMAD.MOV R2, RZ, RZ, -R3 ;  /* 0x000000ffff027224 */ /* 0x002fc800078e0a03 */
[----:B------:R-:W-:Y:S02]  /*233b0*/  IMAD R4, R2, R0, RZ ;  /* 0x0000000002047224 */ /* 0x000fe400078e02ff */
[----:B------:R-:W-:-:S04]  /*233c0*/  IMAD.MOV.U32 R2, RZ, RZ, RZ ;  /* 0x000000ffff027224 */ /* 0x000fc800078e00ff */
[----:B------:R-:W-:Y:S01]  /*233d0*/  IMAD.HI.U32 R6, R3, R4, R2 ;  /* 0x0000000403067227 */ /* 0x000fe200078e0002 */
[----:B------:R-:W-:Y:S02]  /*233e0*/  IABS R2, R17 ;  /* 0x0000001100027213 */ /* 0x000fe40000000000 */
[----:B-----5:R-:W-:-:S03]  /*233f0*/  IADD3 R4, R7, -0x1, R17 ;  /* 0xffffffff07047810 */ /* 0x020fc60007ffe011 */
        /* <DEDUP_REMOVED lines=15> */
[----:B------:R3:W-:Y:S02]  /*234f0*/  STL [R1+0x40], R2 ;  /* 0x0000400201007387 */ /* 0x0007e40000100800 */
.L_x_698:
[----:B------:R-:W-:Y:S05]  /*23500*/  BSYNC B0 ;  /* 0x0000000000007941 */ /* 0x000fea0003800000 */
.L_x_697:
[----:B------:R-:W4:Y:S04]  /*23510*/  LDL R0, [R1+0x40] ;  /* 0x0000400001007983 */ /* 0x000f280000100800 */
[----:B---3--:R-:W4:Y:S01]  /*23520*/  LDL R2, [R1+0x58] ;  /* 0x0000580001027983 */ /* 0x008f220000100800 */
[----:B------:R-:W-:Y:S01]  /*23530*/  BSSY B7, `(.L_x_699) ;  /* 0x00003d8000077945 */ /* 0x000fe20003800000 */
[----:B----4-:R-:W-:-:S05]  /*23540*/  IMAD R2, R2, R0, RZ ;  /* 0x0000000002027224 */ /* 0x010fca00078e02ff */
[----:B-----5:R-:W-:Y:S01]  /*23550*/  VIADDMNMX R0, R2, R0, R7, PT ;  /* 0x0000000002007246 */ /* 0x020fe20003800107 */
[----:B------:R3:W-:Y:S03]  /*23560*/  STL [R1+0x2c], R2 ;  /* 0x00002c0201007387 */ /* 0x0007e60000100800 */
[----:B------:R-:W-:Y:S01]  /*23570*/  ISETP.GT.AND P0, PT, R0, R2, PT ;  /* 0x000000020000720c */ /* 0x000fe20003f04270 */
[----:B------:R3:W-:-:S12]  /*23580*/  STL [R1+0x3c], R0 ;  /* 0x00003c0001007387 */ /* 0x0007d80000100800 */
[----:B---3--:R-:W-:Y:S05]  /*23590*/  @P0 BRA `(.L_x_700) ;  /* 0x00000000004c0947 */ /* 0x008fea0003800000 */
[----:B------:R-:W3:Y:S02]  /*235a0*/  S2R R0, SR_TID.X ;  /* 0x0000000000007919 */ /* 0x000ee40000002100 */
[----:B---3--:R-:W-:-:S04]  /*235b0*/  LOP3.LUT R0, R0, 0x7f, RZ, 0xc0, !PT ;  /* 0x0000007f00007812 */ /* 0x008fc800078ec0ff */
[----:B------:R-:W-:-:S13]  /*235c0*/  ISETP.NE.AND P0, PT, R0, RZ, PT ;  /* 0x000000ff0000720c */ /* 0x000fda0003f05270 */
[----:B------:R-:W-:Y:S05]  /*235d0*/  @P0 BRA `(.L_x_701) ;  /* 0x0000003c00340947 */ /* 0x000fea0003800000 */
[----:B-12---:R-:W1:Y:S01]  /*235e0*/  S2R R3, SR_LANEID ;  /* 0x0000000000037919 */ /* 0x006e620000000000 */
[----:B------:R-:W-:Y:S01]  /*235f0*/  VOTEU.ANY UR4, UPT, PT ;  /* 0x0000000000047886 */ /* 0x000fe200038e0100 */
[----:B------:R-:W-:Y:S01]  /*23600*/  ULDC.64 UR6, c[0x0][0x208] ;  /* 0x0000820000067ab9 */ /* 0x000fe20000000a00 */
[----:B------:R-:W1:Y:S08]  /*23610*/  FLO.U32 R0, UR4 ;  /* 0x0000000400007d00 */ /* 0x000e7000080e0000 */
[----:B------:R-:W2:Y:S01]  /*23620*/  POPC R5, UR4 ;  /* 0x0000000400057d09 */ /* 0x000ea20008000000 */
[----:B-1----:R-:W-:-:S02]  /*23630*/  ISETP.EQ.U32.AND P0, PT, R0, R3, PT ;  /* 0x000000030000720c */ /* 0x002fc40003f02070 */
[----:B------:R-:W2:Y:S11]  /*23640*/  LDC.64 R2, c[0x0][0xc60] ;  /* 0x00031800ff027b82 */ /* 0x000eb60000000a00 */
[----:B--2---:R-:W2:Y:S01]  /*23650*/  @P0 ATOMG.E.ADD.STRONG.GPU PT, R3, desc[UR6][R2.64], R5 ;  /* 0x00000005020309a8 */ /* 0x004ea200081ee1c6 */
[----:B------:R-:W1:Y:S02]  /*23660*/  S2R R4, SR_LTMASK ;  /* 0x0000000000047919 */ /* 0x000e640000003900 */
[----:B-1----:R-:W-:-:S04]  /*23670*/  LOP3.LUT R4, R4, UR4, RZ, 0xc0, !PT ;  /* 0x0000000404047c12 */ /* 0x002fc8000f8ec0ff */
[----:B------:R-:W1:Y:S01]  /*23680*/  POPC R7, R4 ;  /* 0x0000000400077309 */ /* 0x000e620000000000 */
[----:B--2---:R-:W1:Y:S02]  /*23690*/  SHFL.IDX PT, R0, R3, R0, 0x1f ;  /* 0x00001f0003007589 */ /* 0x004e6400000e0000 */
[----:B-1----:R-:W-:-:S05]  /*236a0*/  IADD3 R0, R0, UR36, R7 ;  /* 0x0000002400007c10 */ /* 0x002fca000fffe007 */
[----:B------:R3:W-:Y:S01]  /*236b0*/  STL [R1+0x10], R0 ;  /* 0x0000100001007387 */ /* 0x0007e20000100800 */
[----:B------:R-:W-:Y:S05]  /*236c0*/  BRA `(.L_x_701) ;  /* 0x0000003800f87947 */ /* 0x000fea0003800000 */
.L_x_700:
        /* <DEDUP_REMOVED lines=8> */
[----:B------:R-:W-:Y:S02]  /*23750*/  IMAD.U32 R4, RZ, RZ, UR6 ;  /* 0x00000006ff047e24 */ /* 0x000fe4000f8e00ff */
[----:B-12---:R-:W1:Y:S01]  /*23760*/  LDC.64 R2, c[0x4][R2] ;  /* 0x0100000002027b82 */ /* 0x006e620000000a00 */
[----:B------:R-:W-:Y:S02]  /*23770*/  IMAD.U32 R5, RZ, RZ, UR7 ;  /* 0x00000007ff057e24 */ /* 0x000fe4000f8e00ff */
[----:B------:R-:W-:Y:S02]  /*23780*/  IMAD.U32 R6, RZ, RZ, UR8 ;  /* 0x00000008ff067e24 */ /* 0x000fe4000f8e00ff */
[----:B------:R-:W-:-:S02]  /*23790*/  IMAD.U32 R7, RZ, RZ, UR9 ;  /* 0x00000009ff077e24 */ /* 0x000fc4000f8e00ff */
[----:B------:R-:W-:Y:S02]  /*237a0*/  IMAD.U32 R10, RZ, RZ, UR4 ;  /* 0x00000004ff0a7e24 */ /* 0x000fe4000f8e00ff */
[----:B0-----:R-:W-:Y:S02]  /*237b0*/  IMAD.U32 R11, RZ, RZ, UR5 ;  /* 0x00000005ff0b7e24 */ /* 0x001fe4000f8e00ff */
[----:B------:R-:W-:Y:S02]  /*237c0*/  IMAD.MOV.U32 R8, RZ, RZ, 0x70 ;  /* 0x00000070ff087424 */ /* 0x000fe400078e00ff */
[----:B------:R-:W-:Y:S02]  /*237d0*/  IMAD.MOV.U32 R12, RZ, RZ, 0x1 ;  /* 0x00000001ff0c7424 */ /* 0x000fe400078e00ff */
[----:B------:R-:W-:-:S07]  /*237e0*/  IMAD.MOV.U32 R13, RZ, RZ, RZ ;  /* 0x000000ffff0d7224 */ /* 0x000fce00078e00ff */
[----:B------:R-:W-:-:S07]  /*237f0*/  LEPC R20, `(.L_x_703) ;  /* 0x000000001014794e */ /* 0x000fce0000000000 */
[----:B-1----:R-:W-:Y:S05]  /*23800*/  CALL.ABS.NOINC R2 ;  /* 0x0000000002007343 */ /* 0x002fea0003c00000 */
.L_x_703:
[----:B------:R-:W-:Y:S05]  /*23810*/  BSYNC B6 ;  /* 0x0000000000067941 */ /* 0x000fea0003800000 */
.L_x_702:
        /* <DEDUP_REMOVED lines=8> */
[----:B-12---:R1:W2:Y:S01]  /*238a0*/  LDC.64 R2, c[0x4][R17] ;  /* 0x0100000011027b82 */ /* 0x0062a20000000a00 */
[----:B------:R-:W-:Y:S02]  /*238b0*/  IMAD.U32 R4, RZ, RZ, UR6 ;  /* 0x00000006ff047e24 */ /* 0x000fe4000f8e00ff */
[----:B------:R-:W-:Y:S02]  /*238c0*/  IMAD.U32 R5, RZ, RZ, UR7 ;  /* 0x00000007ff057e24 */ /* 0x000fe4000f8e00ff */
[----:B------:R-:W-:Y:S02]  /*238d0*/  IMAD.U32 R6, RZ, RZ, UR8 ;  /* 0x00000008ff067e24 */ /* 0x000fe4000f8e00ff */
[----:B------:R-:W-:-:S02]  /*238e0*/  IMAD.U32 R7, RZ, RZ, UR9 ;  /* 0x00000009ff077e24 */ /* 0x000fc4000f8e00ff */
[----:B------:R-:W-:Y:S02]  /*238f0*/  IMAD.U32 R10, RZ, RZ, UR4 ;  /* 0x00000004ff0a7e24 */ /* 0x000fe4000f8e00ff */
[----:B0-----:R-:W-:Y:S02]  /*23900*/  IMAD.U32 R11, RZ, RZ, UR5 ;  /* 0x00000005ff0b7e24 */ /* 0x001fe4000f8e00ff */
[----:B------:R-:W-:Y:S02]  /*23910*/  IMAD.MOV.U32 R8, RZ, RZ, 0x70 ;  /* 0x00000070ff087424 */ /* 0x000fe400078e00ff */
[----:B------:R-:W-:Y:S02]  /*23920*/  IMAD.MOV.U32 R12, RZ, RZ, 0x1 ;  /* 0x00000001ff0c7424 */ /* 0x000fe400078e00ff */
[----:B-1----:R-:W-:-:S07]  /*23930*/  IMAD.MOV.U32 R13, RZ, RZ, RZ ;  /* 0x000000ffff0d7224 */ /* 0x002fce00078e00ff */
[----:B------:R-:W-:-:S07]  /*23940*/  LEPC R20, `(.L_x_706) ;  /* 0x000000001014794e */ /* 0x000fce0000000000 */
[----:B--2---:R-:W-:Y:S05]  /*23950*/  CALL.ABS.NOINC R2 ;  /* 0x0000000002007343 */ /* 0x004fea0003c00000 */
.L_x_706:
        /* <DEDUP_REMOVED lines=15> */
.L_x_705:
[----:B------:R-:W-:Y:S05]  /*23a50*/  BSYNC B6 ;  /* 0x0000000000067941 */ /* 0x000fea0003800000 */
.L_x_704:
[----:B------:R-:W3:Y:S01]  /*23a60*/  LDL.LU R2, [R1+0x4] ;  /* 0x0000040001027983 */ /* 0x000ee20000300800 */
[----:B------:R-:W-:-:S03]  /*23a70*/  ULDC.64 UR4, c[0x0][0x9f8] ;  /* 0x00027e0000047ab9 */ /* 0x000fc60000000a00 */
[----:B------:R-:W1:Y:S04]  /*23a80*/  LDL.LU R0, [R1+0x28] ;  /* 0x0000280001007983 */ /* 0x000e680000300800 */
[----:B------:R-:W4:Y:S01]  /*23a90*/  LDL R7, [R1+0x8] ;  /* 0x0000080001077983 */ /* 0x000f220000100800 */
[----:B------:R-:W-:Y:S01]  /*23aa0*/  ISETP.NE.U32.AND P0, PT, RZ, UR4, PT ;  /* 0x00000004ff007c0c */ /* 0x000fe2000bf05070 */
[----:B------:R-:W-:Y:S02]  /*23ab0*/  ULDC.64 UR6, c[0x0][0x208] ;  /* 0x0000820000067ab9 */ /* 0x000fe40000000a00 */
[----:B------:R-:W5:Y:S01]  /*23ac0*/  LDL R17, [R1+0x3c] ;  /* 0x00003c0001117983 */ /* 0x000f620000100800 */
[----:B------:R-:W-:-:S13]  /*23ad0*/  ISETP.NE.AND.EX P0, PT, RZ, UR5, PT, P0 ;  /* 0x00000005ff007c0c */ /* 0x000fda000bf05300 */
[----:B---3--:R-:W-:-:S04]  /*23ae0*/  @P0 IADD3 R2, P1, R2, UR4, RZ ;  /* 0x0000000402020c10 */ /* 0x008fc8000ff3e0ff */
[----:B-12---:R-:W-:Y:S01]  /*23af0*/  @P0 IADD3.X R3, R0, UR5, RZ, P1, !PT ;  /* 0x0000000500030c10 */ /* 0x006fe20008ffe4ff */
[----:B------:R-:W-:-:S04]  /*23b00*/  ULDC.64 UR4, c[0x0][0xa08] ;  /* 0x0002820000047ab9 */ /* 0x000fc80000000a00 */
[----:B----4-:R1:W2:Y:S02]  /*23b10*/  @P0 LDG.E R7, desc[UR6][R2.64] ;  /* 0x0000000602070981 */ /* 0x0102a4000c1e1900 */
[----:B-1----:R-:W1:Y:S01]  /*23b20*/  LDC.64 R2, c[0x0][0x418] ;  /* 0x00010600ff027b82 */ /* 0x002e620000000a00 */
[----:B-----5:R-:W-:Y:S01]  /*23b30*/  VIADD R0, R17, 0xffffffff ;  /* 0xffffffff11007836 */ /* 0x020fe20000000000 */
[----:B--2---:R-:W-:Y:S01]  /*23b40*/  SHF.R.S32.HI R8, RZ, 0x1f, R7 ;  /* 0x0000001fff087819 */ /* 0x004fe20000011407 */
[----:B------:R2:W-:Y:S04]  /*23b50*/  @P0 STL [R1+0x8], R7 ;  /* 0x0000080701000387 */ /* 0x0005e80000100800 */
[----:B------:R2:W-:Y:S01]  /*23b60*/  STL [R1+0x28], R8 ;  /* 0x0000280801007387 */ /* 0x0005e20000100800 */
[----:B-1----:R-:W-:Y:S01]  /*23b70*/  LOP3.LUT P0, RZ, R2, UR4, RZ, 0xfc, !PT ;  /* 0x0000000402ff7c12 */ /* 0x002fe2000f80fcff */
[----:B------:R-:W-:-:S03]  /*23b80*/  UMOV UR4, 0xffffffff ;  /* 0xffffffff00047882 */ /* 0x000fc60000000000 */
[----:B------:R-:W-:-:S04]  /*23b90*/  LOP3.LUT P0, RZ, R3, UR5, RZ, 0xfc, P0 ;  /* 0x0000000503ff7c12 */ /* 0x000fc8000800fcff */
[----:B------:R-:W-:Y:S01]  /*23ba0*/  SEL R17, R7, RZ, !P0 ;  /* 0x000000ff07117207 */ /* 0x000fe20004000000 */
[----:B--2---:R-:W-:Y:S08]  /*23bb0*/  BRA.DIV UR4, `(.L_x_707) ;  /* 0x0000005e04387947 */ /* 0x004ff0000b800000 */
[----:B------:R-:W1:Y:S02]  /*23bc0*/  S2R R4, SR_TID.X ;  /* 0x0000000000047919 */ /* 0x000e640000002100 */
[----:B-1----:R-:W-:-:S04]  /*23bd0*/  SHF.R.U32.HI R4, RZ, 0x5, R4 ;  /* 0x00000005ff047819 */ /* 0x002fc80000011604 */
[----:B------:R-:W-:-:S05]  /*23be0*/  LOP3.LUT R4, R4, 0x3, RZ, 0xc0, !PT ;  /* 0x0000000304047812 */ /* 0x000fca00078ec0ff */
[----:B------:R1:W2:Y:S02]  /*23bf0*/  SHFL.IDX PT, R14, R4, RZ, 0x1f ;  /* 0x00001fff040e7589 */ /* 0x0002a400000e0000 */
.L_x_873:
[----:B-1----:R-:W3:Y:S01]  /*23c00*/  LDL.LU R4, [R1] ;  /* 0x0000000001047983 */ /* 0x002ee20000300800 */
[----:B------:R-:W-:Y:S02]  /*23c10*/  PLOP3.LUT P1, PT, PT, PT, PT, 0x8, 0x0 ;  /* 0x000000000000781c */ /* 0x000fe40003f2e170 */
[----:B--2---:R-:W-:Y:S01]  /*23c20*/  ISETP.NE.AND P0, PT, R14, RZ, PT ;  /* 0x000000ff0e00720c */ /* 0x004fe20003f05270 */
[----:B------:R1:W-:Y:S01]  /*23c30*/  STL [R1+0x4], R0 ;  /* 0x0000040001007387 */ /* 0x0003e20000100800 */
[----:B---3--:R-:W-:-:S09]  /*23c40*/  LOP3.LUT R4, R4, 0xfffffffe, RZ, 0xc0, !PT ;  /* 0xfffffffe04047812 */ /* 0x008fd200078ec0ff */
[----:B------:R-:W-:-:S05]  /*23c50*/  @P1 LOP3.LUT R4, R4, 0x1, RZ, 0xfc, !PT ;  /* 0x0000000104041812 */ /* 0x000fca00078efcff */
[----:B------:R1:W-:Y:S01]  /*23c60*/  STL [R1], R4 ;  /* 0x0000000401007387 */ /* 0x0003e20000100800 */
[----:B------:R-:W-:Y:S05]  /*23c70*/  @P0 BRA `(.L_x_708) ;  /* 0x0000000400240947 */ /* 0x000fea0003800000 */
[----:B------:R-:W-:-:S03]  /*23c80*/  UMOV UR4, 0xffffffff ;  /* 0xffffffff00047882 */ /* 0x000fc60000000000 */
[----:B------:R-:W-:Y:S05]  /*23c90*/  BRA.DIV UR4, `(.L_x_709) ;  /* 0x0000005e04347947 */ /* 0x000fea000b800000 */
[----:B------:R-:W-:-:S13]  /*23ca0*/  ELECT P6, URZ, PT ;  /* 0x00000000003f782f */ /* 0x000fda00038c0000 */
.L_x_876:
        /* <DEDUP_REMOVED lines=8> */
[----:B-1----:R-:W-:Y:S01]  /*23d30*/  IMAD.MOV.U32 R0, RZ, RZ, R9 ;  /* 0x000000ffff007224 */ /* 0x002fe200078e0009 */
[----:B--2---:R-:W-:-:S13]  /*23d40*/  ISETP.NE.AND P0, PT, R6, 0x1, PT ;  /* 0x000000010600780c */ /* 0x004fda0003f05270 */
[----:B------:R-:W1:Y:S02]  /*23d50*/  @P0 LDC.64 R4, c[0x0][0x440] ;  /* 0x00011000ff040b82 */ /* 0x000e640000000a00 */
[----:B-1----:R-:W-:-:S05]  /*23d60*/  @P0 IMAD.HI.U32 R4, R9, R4, RZ ;  /* 0x0000000409040227 */ /* 0x002fca00078e00ff */
        /* <DEDUP_REMOVED lines=13> */
.L_x_710:
[----:B--2---:R-:W2:Y:S01]  /*23e40*/  LDL R2, [R1+0xc] ;  /* 0x00000c0001027983 */ /* 0x004ea20000100800 */
[----:B-1----:R-:W-:Y:S01]  /*23e50*/  IMAD R0, R19, 0x8, R18 ;  /* 0x0000000813007824 */ /* 0x002fe200078e0212 */
[----:B--2---:R-:W-:-:S04]  /*23e60*/  SHF.L.U32 R2, R2, 0x1f, RZ ;  /* 0x0000001f02027819 */ /* 0x004fc800000006ff */
[----:B------:R-:W1:Y:S02]  /*23e70*/  SYNCS.PHASECHK.TRANS64.TRYWAIT P0, [R0+URZ+0x34840], R2 ;  /* 0x03484002000075a7 */ /* 0x000e64000800017f */
[----:B-1----:R-:W-:Y:S05]  /*23e80*/  @!P0 BRA `(.L_x_711) ;  /* 0x0000005800d88947 */ /* 0x002fea0003800000 */
.L_x_877:
[----:B------:R-:W2:Y:S02]  /*23e90*/  S2R R3, SR_TID.X ;  /* 0x0000000000037919 */ /* 0x000ea40000002100 */
[----:B--2---:R-:W-:-:S04]  /*23ea0*/  LOP3.LUT R3, R3, 0x7f, RZ, 0xc0, !PT ;  /* 0x0000007f03037812 */ /* 0x004fc800078ec0ff */
[----:B------:R-:W-:-:S13]  /*23eb0*/  ISETP.NE.AND P0, PT, R3, RZ, PT ;  /* 0x000000ff0300720c */ /* 0x000fda0003f05270 */
[----:B------:R-:W-:Y:S05]  /*23ec0*/  @P0 BRA `(.L_x_712) ;  /* 0x00000000001c0947 */ /* 0x000fea0003800000 */
[----:B------:R-:W2:Y:S01]  /*23ed0*/  S2R R3, SR_TID.X ;  /* 0x0000000000037919 */ /* 0x000ea20000002100 */
[----:B-1----:R-:W-:-:S04]  /*23ee0*/  IMAD.MOV.U32 R2, RZ, RZ, 0xb000 ;  /* 0x0000b000ff027424 */ /* 0x002fc800078e00ff */
[----:B------:R3:W-:Y:S01]  /*23ef0*/  SYNCS.ARRIVE.TRANS64 RZ, [R0+URZ+0x34830], R2 ;  /* 0x0348300200ff79a7 */ /* 0x0007e2000800003f */
[----:B--2---:R-:W-:-:S04]  /*23f00*/  LOP3.LUT R3, R3, 0x1f, RZ, 0xc0, !PT ;  /* 0x0000001f03037812 */ /* 0x004fc800078ec0ff */
[----:B------:R-:W-:-:S13]  /*23f10*/  ISETP.NE.AND P0, PT, R3, RZ, PT ;  /* 0x000000ff0300720c */ /* 0x000fda0003f05270 */
[----:B---3--:R-:W-:Y:S05]  /*23f20*/  @!P0 BRA `(.L_x_712) ;  /* 0x0000000000048947 */ /* 0x008fea0003800000 */
[----:B------:R-:W-:Y:S01]  /*23f30*/  BPT.TRAP 0x1 ;  /* 0x000000040000795c */ /* 0x000fe20000300000 */
.L_x_712:
[----:B------:R-:W2:Y:S04]  /*23f40*/  LDL R4, [R1+0x4] ;  /* 0x0000040001047983 */ /* 0x000ea80000100800 */
[----:B------:R-:W3:Y:S04]  /*23f50*/  LDL R3, [R1+0x18] ;  /* 0x0000180001037983 */ /* 0x000ee80000100800 */
[----:B-1----:R-:W4:Y:S01]  /*23f60*/  LDL.LU R2, [R1] ;  /* 0x0000000001027983 */ /* 0x002f220000300800 */
        /* <DEDUP_REMOVED lines=14> */
[----:B--2---:R-:W-:Y:S02]  /*24050*/  R2UR UR11, R4 ;  /* 0x00000000040b72ca */ /* 0x004fe400000e0000 */
[----:B---3--:R-:W-:Y:S02]  /*24060*/  R2UR UR5, R3 ;  /* 0x00000000030572ca */ /* 0x008fe400000e0000 */
[----:B----4-:R-:W-:-:S04]  /*24070*/  LOP3.LUT R2, R2, 0xfffffffe, RZ, 0xc0, !PT ;  /* 0xfffffffe02027812 */ /* 0x010fc800078ec0ff */
[----:B------:R-:W-:-:S07]  /*24080*/  @P0 LOP3.LUT R2, R2, 0x1, RZ, 0xfc, !PT ;  /* 0x0000000102020812 */ /* 0x000fce00078efcff */
[----:B------:R-:W-:Y:S01]  /*24090*/  UIMAD UR11, UR11, 0xb0, UR5 ;  /* 0x000000b00b0b78a4 */ /* 0x000fe2000f8e0205 */
[----:B------:R2:W-:Y:S01]  /*240a0*/  STL [R1], R2 ;  /* 0x0000000201007387 */ /* 0x0005e20000100800 */
[----:B------:R-:W-:-:S09]  /*240b0*/  UIADD3.X UR5, URZ, UR39, URZ, UP0, !UPT ;  /* 0x000000273f057290 */ /* 0x000fd200087fe43f */
[----:B------:R1:W-:Y:S02]  /*240c0*/  UTMALDG.4D [UR8], [UR4], desc[UR6] ;  /* 0x00000608040075b4 */ /* 0x0003e40008019000 */
[----:B-1----:R-:W-:Y:S01]  /*240d0*/  UMOV UR8, UR14 ;  /* 0x0000000e00087c82 */ /* 0x002fe20008000000 */
[----:B------:R-:W-:Y:S02]  /*240e0*/  UMOV UR10, UR15 ;  /* 0x0000000f000a7c82 */ /* 0x000fe40008000000 */
[----:B------:R2:W-:Y:S02]  /*240f0*/  UTMALDG.4D [UR8], [UR4], desc[UR6] ;  /* 0x00000608040075b4 */ /* 0x0005e40008019000 */
[----:B--2---:R-:W-:Y:S01]  /*24100*/  NOP ;  /* 0x0000000000007918 */ /* 0x004fe20000000000 */
.L_x_708:
[----:B------:R-:W2:Y:S04]  /*24110*/  LDL.LU R3, [R1+0x48] ;  /* 0x0000480001037983 */ /* 0x000ea80000300800 */
[----:B------:R-:W3:Y:S04]  /*24120*/  LDL.LU R5, [R1+0x34] ;  /* 0x0000340001057983 */ /* 0x000ee80000300800 */
[----:B-1----:R-:W4:Y:S01]  /*24130*/  LDL.LU R4, [R1+0x50] ;  /* 0x0000500001047983 */ /* 0x002f220000300800 */
        /* <DEDUP_REMOVED lines=10> */
[----:B---3--:R-:W-:-:S03]  /*241e0*/  SEL R5, R5, RZ, !P0 ;  /* 0x000000ff05057207 */ /* 0x008fc60004000000 */
[----:B------:R-:W-:Y:S01]  /*241f0*/  IMAD R0, R0, UR4, RZ ;  /* 0x0000000400007c24 */ /* 0x000fe2000f8e02ff */
[----:B----4-:R-:W-:-:S03]  /*24200*/  SEL R4, R4, RZ, !P0 ;  /* 0x000000ff04047207 */ /* 0x010fc60004000000 */
        /* <DEDUP_REMOVED lines=8> */
[----:B-1----:R-:W-:Y:S01]  /*24290*/  MOV R2, 0x0 ;  /* 0x0000000000027802 */ /* 0x002fe20000000f00 */
[----:B------:R-:W-:Y:S01]  /*242a0*/  ULDC.64 UR4, c[0x4][0xa0] ;  /* 0x0100280000047ab9 */ /* 0x000fe20000000a00 */
[----:B------:R-:W-:Y:S01]  /*242b0*/  ULDC.64 UR6, c[0x4][0xa8] ;  /* 0x01002a0000067ab9 */ /* 0x000fe20000000a00 */
[----:B------:R-:W-:Y:S01]  /*242c0*/  ULDC.64 UR8, c[0x4][0x20] ;  /* 0x0100080000087ab9 */ /* 0x000fe20000000a00 */
[----:B------:R-:W-:Y:S02]  /*242d0*/  IMAD.U32 R4, RZ, RZ, UR4 ;  /* 0x00000004ff047e24 */ /* 0x000fe4000f8e00ff */
[----:B------:R-:W1:Y:S01]  /*242e0*/  LDC.64 R2, c[0x4][R2] ;  /* 0x0100000002027b82 */ /* 0x000e620000000a00 */
        /* <DEDUP_REMOVED lines=10> */
.L_x_714:
[----:B------:R-:W-:Y:S05]  /*24390*/  BSYNC B6 ;  /* 0x0000000000067941 */ /* 0x000fea0003800000 */
.L_x_713:
[----:B-1----:R-:W2:Y:S01]  /*243a0*/  LDL.LU R0, [R1+0x60] ;  /* 0x0000600001007983 */ /* 0x002ea20000300800 */
[----:B------:R-:W-:Y:S01]  /*243b0*/  ULDC.64 UR4, c[0x0][0x2d8] ;  /* 0x0000b60000047ab9 */ /* 0x000fe20000000a00 */
[----:B------:R-:W1:Y:S01]  /*243c0*/  LDC R8, c[0x0][0x448] ;  /* 0x00011200ff087b82 */ /* 0x000e620000000800 */
[----:B------:R-:W-:Y:S01]  /*243d0*/  ULDC.64 UR6, c[0x0][0x280] ;  /* 0x0000a00000067ab9 */ /* 0x000fe20000000a00 */
[----:B------:R-:W3:Y:S04]  /*243e0*/  LDL.LU R5, [R1+0x50] ;  /* 0x0000500001057983 */ /* 0x000ee80000300800 */
[----:B------:R-:W3:Y:S04]  /*243f0*/  LDL.LU.64 R2, [R1+0x48] ;  /* 0x0000480001027983 */ /* 0x000ee80000300a00 */
[----:B------:R-:W4:Y:S01]  /*24400*/  LDL.LU R4, [R1+0x34] ;  /* 0x0000340001047983 */ /* 0x000f220000300800 */
[----:B-1----:R-:W-:Y:S01]  /*24410*/  ISETP.NE.AND P0, PT, R8, 0x1, PT ;  /* 0x000000010800780c */ /* 0x002fe20003f05270 */
[----:B------:R-:W1:-:S12]  /*24420*/  S2R R9, SR_TID.X ;  /* 0x0000000000097919 */ /* 0x000e580000002100 */
[----:B------:R-:W0:Y:S01]  /*24430*/  @P0 LDC R7, c[0x0][0x450] ;  /* 0x00011400ff070b82 */ /* 0x000e220000000800 */
[----:B---3--:R-:W-:Y:S02]  /*24440*/  IMAD.MOV.U32 R3, RZ, RZ, R5 ;  /* 0x000000ffff037224 */ /* 0x008fe400078e0005 */
[----:B------:R-:W3:Y:S01]  /*24450*/  LDL.LU R5, [R1+0x14] ;  /* 0x0000140001057983 */ /* 0x000ee20000300800 */
[----:B-1----:R-:W-:Y:S02]  /*24460*/  IMAD.SHL.U32 R9, R9, 0x8, RZ ;  /* 0x0000000809097824 */ /* 0x002fe400078e00ff */
[C---:B------:R-:W-:Y:S01]  /*24470*/  IMAD.WIDE.U32 R2, R16.reuse, UR4, R2 ;  /* 0x0000000410027c25 */ /* 0x040fe2000f8e0002 */
[----:B------:R-:W1:Y:S02]  /*24480*/  S2R R10, SR_TID.X ;  /* 0x00000000000a7919 */ /* 0x000e640000002100 */
[----:B------:R-:W-:Y:S01]  /*24490*/  LOP3.LUT R9, R9, 0x38, RZ, 0xc0, !PT ;  /* 0x0000003809097812 */ /* 0x000fe200078ec0ff */
[----:B------:R-:W-:Y:S01]  /*244a0*/  IMAD R3, R16, UR5, R3 ;  /* 0x0000000510037c24 */ /* 0x000fe2000f8e0203 */
[----:B------:R-:W-:-:S02]  /*244b0*/  ULDC.64 UR4, c[0x0][0x2e0] ;  /* 0x0000b80000047ab9 */ /* 0x000fc40000000a00 */
[----:B--2---:R-:W-:Y:S01]  /*244c0*/  IMAD R0, R0, UR4, RZ ;  /* 0x0000000400007c24 */ /* 0x004fe2000f8e02ff */
[----:B------:R-:W-:Y:S01]  /*244d0*/  LOP3.LUT R9, R9, 0x40, RZ, 0xfc, !PT ;  /* 0x0000004009097812 */ /* 0x000fe200078efcff */
[----:B----4-:R-:W-:-:S04]  /*244e0*/  IMAD.WIDE.U32 R2, R4, UR4, R2 ;  /* 0x0000000404027c25 */ /* 0x010fc8000f8e0002 */
[----:B------:R-:W-:Y:S01]  /*244f0*/  IMAD R0, R4, UR5, R0 ;  /* 0x0000000504007c24 */ /* 0x000fe2000f8e0200 */
[----:B------:R-:W-:Y:S01]  /*24500*/  ULDC.64 UR4, c[0x0][0x2d0] ;  /* 0x0000b40000047ab9 */ /* 0x000fe20000000a00 */
[----:B------:R-:W2:Y:S02]  /*24510*/  S2R R4, SR_TID.X ;  /* 0x0000000000047919 */ /* 0x000ea40000002100 */
[----:B------:R-:W-:Y:S02]  /*24520*/  IMAD.IADD R3, R3, 0x1, R0 ;  /* 0x0000000103037824 */ /* 0x000fe400078e0200 */
[----:B-1----:R-:W-:-:S05]  /*24530*/  IMAD.SHL.U32 R10, R10, 0x8, RZ ;  /* 0x000000080a0a7824 */ /* 0x002fca00078e00ff */
[----:B------:R-:W-:Y:S02]  /*24540*/  LOP3.LUT R10, R10, 0x38, RZ, 0xc0, !PT ;  /* 0x000000380a0a7812 */ /* 0x000fe400078ec0ff */
[----:B--2---:R-:W-:-:S04]  /*24550*/  LOP3.LUT R4, R4, 0x7f, RZ, 0xc0, !PT ;  /* 0x0000007f04047812 */ /* 0x004fc800078ec0ff */
[----:B------:R-:W-:Y:S02]  /*24560*/  SHF.R.U32.HI R6, RZ, 0x3, R4 ;  /* 0x00000003ff067819 */ /* 0x000fe40000011604 */
[----:B------:R-:W1:Y:S02]  /*24570*/  S2R R4, SR_TID.X ;  /* 0x0000000000047919 */ /* 0x000e640000002100 */
[----:B-1----:R-:W-:-:S05]  /*24580*/  IMAD.SHL.U32 R4, R4, 0x10, RZ ;  /* 0x0000001004047824 */ /* 0x002fca00078e00ff */
[----:B------:R-:W-:Y:S02]  /*24590*/  LOP3.LUT R4, R6, 0x70, R4, 0xf8, !PT ;  /* 0x0000007006047812 */ /* 0x000fe400078ef804 */
[----:B------:R-:W1:Y:S01]  /*245a0*/  @P0 LDC R6, c[0x0][0x44c] ;  /* 0x00011300ff060b82 */ /* 0x000e620000000800 */
[----:B---3--:R-:W-:-:S05]  /*245b0*/  IMAD.SHL.U32 R5, R5, 0x80, RZ ;  /* 0x0000008005057824 */ /* 0x008fca00078e00ff */
[----:B------:R-:W-:-:S05]  /*245c0*/  LOP3.LUT R4, R4, R5, RZ, 0xfc, !PT ;  /* 0x0000000504047212 */ /* 0x000fca00078efcff */
[----:B-1----:R-:W-:-:S04]  /*245d0*/  @P0 IMAD.HI.U32 R6, R4, R6, RZ ;  /* 0x0000000604060227 */ /* 0x002fc800078e00ff */
[----:B------:R-:W-:Y:S01]  /*245e0*/  IMAD.MOV.U32 R0, RZ, RZ, R4 ;  /* 0x000000ffff007224 */ /* 0x000fe200078e0004 */
[----:B0-----:R-:W-:-:S05]  /*245f0*/  @P0 SHF.R.U32.HI R0, RZ, R7, R6 ;  /* 0x00000007ff000219 */ /* 0x001fca0000011606 */
[----:B------:R-:W-:Y:S02]  /*24600*/  IMAD.MOV R6, RZ, RZ, -R0 ;  /* 0x000000ffff067224 */ /* 0x000fe400078e0a00 */
[----:B------:R-:W-:-:S04]  /*24610*/  IMAD.WIDE.U32 R2, R0, UR4, R2 ;  /* 0x0000000400027c25 */ /* 0x000fc8000f8e0002 */
[----:B------:R-:W-:Y:S01]  /*24620*/  IMAD R4, R8, R6, R4 ;  /* 0x0000000608047224 */ /* 0x000fe200078e0204 */
[----:B------:R-:W-:-:S05]  /*24630*/  SHF.R.S32.HI R6, RZ, 0x1f, R0 ;  /* 0x0000001fff067819 */ /* 0x000fca0000011400 */
        /* <DEDUP_REMOVED lines=8> */
[----:B------:R-:W-:Y:S01]  /*246c0*/  ISETP.GE.AND P1, PT, R9, UR4, PT ;  /* 0x0000000409007c0c */ /* 0x000fe2000bf26270 */
[----:B------:R-:W-:Y:S01]  /*246d0*/  IMAD R0, R4, UR5, R0 ;  /* 0x0000000504007c24 */ /* 0x000fe2000f8e0200 */
[----:B------:R0:W5:Y:S01]  /*246e0*/  LDL R9, [R1+0x30] ;  /* 0x0000300001097983 */ /* 0x0001620000100800 */
[----:B------:R-:W-:Y:S02]  /*246f0*/  LEA R4, P2, R2, UR6, 0x1 ;  /* 0x0000000602047c11 */ /* 0x000fe4000f8408ff */
[----:B------:R-:W-:Y:S01]  /*24700*/  IMAD.IADD R0, R3, 0x1, R0 ;  /* 0x0000000103007824 */ /* 0x000fe200078e0200 */
[----:B------:R-:W-:Y:S01]  /*24710*/  ISETP.GE.AND P0, PT, R10, UR4, PT ;  /* 0x000000040a007c0c */ /* 0x000fe2000bf06270 */
[----:B------:R-:W-:-:S03]  /*24720*/  UMOV UR4, 0xffffffff ;  /* 0xffffffff00047882 */ /* 0x000fc60000000000 */
[----:B------:R-:W-:Y:S01]  /*24730*/  LEA.HI.X R3, R2, UR7, R0, 0x1, P2 ;  /* 0x0000000702037c11 */ /* 0x000fe200090f0c00 */
[----:B0-----:R-:W-:Y:S08]  /*24740*/  BRA.DIV UR4, `(.L_x_715) ;  /* 0x0000005204bc7947 */ /* 0x001ff0000b800000 */
        /* <DEDUP_REMOVED lines=80> */
.L_x_894:
        /* <DEDUP_REMOVED lines=12> */
.L_x_717:
[----:B------:R-:W-:Y:S05]  /*24d10*/  BSYNC B0 ;  /* 0x0000000000007941 */ /* 0x000fea0003800000 */
.L_x_716:
[----:B------:R-:W-:Y:S01]  /*24d20*/  NOP ;  /* 0x0000000000007918 */ /* 0x000fe20000000000 */
[----:B------:R-:W-:Y:S01]  /*24d30*/  PLOP3.LUT P0, PT, PT, PT, PT, 0x80, 0x0 ;  /* 0x000000000000781c */ /* 0x000fe20003f0f070 */
[----:B------:R-:W-:-:S12]  /*24d40*/  VIADD R11, R18, 0x34800 ;  /* 0x00034800120b7836 */ /* 0x000fd80000000000 */
.L_x_718:
        /* <DEDUP_REMOVED lines=16> */
[----:B------:R-:W4:Y:S03]  /*24e50*/  SYNCS.PHASECHK.TRANS64.TRYWAIT P0, [R18+URZ+0x34820], R0 ;  /* 0x03482000120075a7 */ /* 0x000f26000800017f */
[----:B---34-:R-:W-:Y:S05]  /*24e60*/  @!P0 BRA `(.L_x_720) ;  /* 0x0000005400cc8947 */ /* 0x018fea0003800000 */
.L_x_895:
[----:B------:R-:W-:Y:S05]  /*24e70*/  BSYNC B0 ;  /* 0x0000000000007941 */ /* 0x000fea0003800000 */
.L_x_719:
[----:B0-2---:R-:W3:Y:S04]  /*24e80*/  LDL R3, [R1+0x3c] ;  /* 0x00003c0001037983 */ /* 0x005ee80000100800 */
[----:B------:R-:W2:Y:S01]  /*24e90*/  LDL R2, [R1+0x2c] ;  /* 0x00002c0001027983 */ /* 0x000ea20000100800 */
[----:B------:R-:W-:Y:S01]  /*24ea0*/  BSSY B0, `(.L_x_721) ;  /* 0x00001e9000007945 */ /* 0x000fe20003800000 */
[----:B---3--:R-:W-:-:S05]  /*24eb0*/  VIADD R0, R3, 0xfffffffe ;  /* 0xfffffffe03007836 */ /* 0x008fca0000000000 */
[----:B--2---:R-:W-:-:S13]  /*24ec0*/  ISETP.GE.AND P0, PT, R0, R2, PT ;  /* 0x000000020000720c */ /* 0x004fda0003f06270 */
[----:B------:R-:W-:Y:S05]  /*24ed0*/  @!P0 BRA `(.L_x_722) ;  /* 0x0000001c00948947 */ /* 0x000fea0003800000 */
[----:B-1----:R-:W2:Y:S04]  /*24ee0*/  LDL.LU R5, [R1+0x58] ;  /* 0x0000580001057983 */ /* 0x002ea80000300800 */
[----:B------:R-:W3:Y:S04]  /*24ef0*/  LDL.LU R4, [R1+0x40] ;  /* 0x0000400001047983 */ /* 0x000ee80000300800 */
        /* <DEDUP_REMOVED lines=12> */
[----:B------:R-:W2:Y:S04]  /*24fc0*/  LDL R4, [R1] ;  /* 0x0000000001047983 */ /* 0x000ea80000100800 */
        /* <DEDUP_REMOVED lines=34> */
.L_x_727:
[----:B------:R-:W-:Y:S01]  /*251f0*/  IMAD R3, R7, 0x8, R18 ;  /* 0x0000000807037824 */ /* 0x000fe200078e0212 */
[----:B------:R-:W-:Y:S01]  /*25200*/  SHF.L.U32 R2, R10, 0x1f, RZ ;  /* 0x0000001f0a027819 */ /* 0x000fe200000006ff */
[----:B------:R-:W-:Y:S03]  /*25210*/  BSSY B3, `(.L_x_728) ;  /* 0x0000003000037945 */ /* 0x000fe60003800000 */
[----:B------:R-:W1:Y:S02]  /*25220*/  SYNCS.PHASECHK.TRANS64.TRYWAIT P0, [R3+URZ+0x34840], R2 ;  /* 0x03484002030075a7 */ /* 0x000e64000800017f */
[----:B-1----:R-:W-:Y:S05]  /*25230*/  @!P0 BRA `(.L_x_729) ;  /* 0x0000005000ec8947 */ /* 0x002fea0003800000 */
.L_x_896:
[----:B------:R-:W-:Y:S05]  /*25240*/  BSYNC B3 ;  /* 0x0000000000037941 */ /* 0x000fea0003800000 */
.L_x_728:
        /* <DEDUP_REMOVED lines=12> */
.L_x_731:
[----:B------:R-:W-:Y:S05]  /*25310*/  BSYNC B3 ;  /* 0x0000000000037941 */ /* 0x000fea0003800000 */
.L_x_730:
        /* <DEDUP_REMOVED lines=12> */
.L_x_732:
        /* <DEDUP_REMOVED lines=16> */
.L_x_733:
        /* <DEDUP_REMOVED lines=16> */
.L_x_897:
[----:B------:R-:W-:Y:S05]  /*255e0*/  BSYNC B3 ;  /* 0x0000000000037941 */ /* 0x000fea0003800000 */
.L_x_734:
        /* <DEDUP_REMOVED lines=12> */
.L_x_737:
[----:B------:R-:W-:Y:S05]  /*256b0*/  BSYNC B3 ;  /* 0x0000000000037941 */ /* 0x000fea0003800000 */
.L_x_736:
        /* <DEDUP_REMOVED lines=13> */
.L_x_738:
        /* <DEDUP_REMOVED lines=15> */
.L_x_739:
        /* <DEDUP_REMOVED lines=12> */
.L_x_726:
[----:B------:R-:W-:Y:S05]  /*25940*/  BSYNC B1 ;  /* 0x0000000000017941 */ /* 0x000fea0003800000 */
.L_x_725:
[----:B0-----:R-:W2:Y:S01]  /*25950*/  LDL.LU R0, [R1+0x3c] ;  /* 0x00003c0001007983 */ /* 0x001ea20000300800 */
[----:B------:R-:W-:-:S03]  /*25960*/  IMAD.MOV.U32 R19, RZ, RZ, R7 ;  /* 0x000000ffff137224 */ /* 0x000fc600078e0007 */
[----:B------:R0:W-:Y:S02]  /*25970*/  STL [R1+0xc], R10 ;  /* 0x00000c0a01007387 */ /* 0x0001e40000100800 */
[----:B0-2---:R-:W-:-:S07]  /*25980*/  VIADD R0, R0, 0xfffffffd ;  /* 0xfffffffd00007836 */ /* 0x005fce0000000000 */
.L_x_724:
[----:B------:R-:W-:Y:S05]  /*25990*/  BSYNC B2 ;  /* 0x0000000000027941 */ /* 0x000fea0003800000 */
.L_x_723:
[----:B------:R-:W-:Y:S01]  /*259a0*/  VIADD R9, R9, 0xfffffffe ;  /* 0xfffffffe09097836 */ /* 0x000fe20000000000 */
[----:B------:R-:W-:-:S04]  /*259b0*/  LOP3.LUT R6, RZ, R6, RZ, 0x33, !PT ;  /* 0x00000006ff067212 */ /* 0x000fc800078e33ff */
[----:B------:R-:W-:-:S13]  /*259c0*/  ISETP.NE.AND P0, PT, R9, R6, PT ;  /* 0x000000060900720c */ /* 0x000fda0003f05270 */
[----:B------:R-:W-:Y:S05]  /*259d0*/  @!P0 BRA `(.L_x_722) ;  /* 0x0000001000d48947 */ /* 0x000fea0003800000 */
[----:B------:R-:W-:-:S07]  /*259e0*/  IMAD.MOV.U32 R8, RZ, RZ, R17 ;  /* 0x000000ffff087224 */ /* 0x000fce00078e0011 */
.L_x_770:
[----:B------:R-:W2:Y:S04]  /*259f0*/  LDL R3, [R1] ;  /* 0x0000000001037983 */ /* 0x000ea80000100800 */
        /* <DEDUP_REMOVED lines=35> */
.L_x_742:
[----:B------:R-:W-:Y:S01]  /*25c30*/  IMAD R3, R4, 0x8, R18 ;  /* 0x0000000804037824 */ /* 0x000fe200078e0212 */
[----:B------:R-:W-:Y:S01]  /*25c40*/  SHF.L.U32 R2, R5, 0x1f, RZ ;  /* 0x0000001f05027819 */ /* 0x000fe200000006ff */
[----:B------:R-:W-:Y:S03]  /*25c50*/  BSSY B2, `(.L_x_743) ;  /* 0x0000003000027945 */ /* 0x000fe60003800000 */
[----:B------:R-:W1:Y:S02]  /*25c60*/  SYNCS.PHASECHK.TRANS64.TRYWAIT P0, [R3+URZ+0x34840], R2 ;  /* 0x03484002030075a7 */ /* 0x000e64000800017f */
[----:B-1----:R-:W-:Y:S05]  /*25c70*/  @!P0 BRA `(.L_x_744) ;  /* 0x0000004800848947 */ /* 0x002fea0003800000 */
.L_x_898:
[----:B------:R-:W-:Y:S05]  /*25c80*/  BSYNC B2 ;  /* 0x0000000000027941 */ /* 0x000fea0003800000 */
.L_x_743:
[----:B------:R-:W2:Y:S01]  /*25c90*/  S2R R7, SR_TID.X ;  /* 0x0000000000077919 */ /* 0x000ea20000002100 */
[----:B------:R-:W-:Y:S01]  /*25ca0*/  BSSY B2, `(.L_x_745) ;  /* 0x000000b000027945 */ /* 0x000fe20003800000 */
        /* <DEDUP_REMOVED lines=10> */
.L_x_746:
[----:B------:R-:W-:Y:S05]  /*25d50*/  BSYNC B2 ;  /* 0x0000000000027941 */ /* 0x000fea0003800000 */
.L_x_745:
[----:B------:R-:W2:Y:S01]  /*25d60*/  LDL R7, [R1+0x18] ;  /* 0x0000180001077983 */ /* 0x000ea20000100800 */
[----:B------:R-:W-:Y:S01]  /*25d70*/  IMAD.MOV.U32 R10, RZ, RZ, RZ ;  /* 0x000000ffff0a7224 */ /* 0x000fe200078e00ff */
[----:B------:R-:W-:Y:S01]  /*25d80*/  UIADD3 UR4, UP0, UR38, 0x370, URZ ;  /* 0x0000037026047890 */ /* 0x000fe2000ff1e03f */
[----:B-1----:R-:W-:Y:S01]  /*25d90*/  IMAD R2, R4, 0xb000, R18 ;  /* 0x0000b00004027824 */ /* 0x002fe200078e0212 */
[----:B------:R-:W-:Y:S01]  /*25da0*/  PLOP3.LUT P0, PT, PT, PT, PT, 0x80, 0x0 ;  /* 0x000000000000781c */ /* 0x000fe20003f0f070 */
[----:B------:R-:W-:Y:S01]  /*25db0*/  VIADD R3, R3, 0x34830 ;  /* 0x0003483003037836 */ /* 0x000fe20000000000 */
[----:B------:R-:W-:Y:S01]  /*25dc0*/  R2UR UR10, R10 ;  /* 0x000000000a0a72ca */ /* 0x000fe200000e0000 */
[----:B0-----:R-:W-:Y:S01]  /*25dd0*/  VIADD R9, R2, 0x1e400 ;  /* 0x0001e40002097836 */ /* 0x001fe20000000000 */
[----:B------:R-:W-:Y:S01]  /*25de0*/  UIADD3.X UR5, URZ, UR39, URZ, UP0, !UPT ;  /* 0x000000273f057290 */ /* 0x000fe200087fe43f */
[----:B------:R-:W-:Y:S01]  /*25df0*/  UMOV UR6, 0x0 ;  /* 0x0000000000067882 */ /* 0x000fe20000000000 */
[----:B------:R-:W-:Y:S01]  /*25e00*/  UMOV UR7, 0x14f00000 ;  /* 0x14f0000000077882 */ /* 0x000fe20000000000 */
[----:B--2---:R-:W-:-:S10]  /*25e10*/  IMAD R7, R6, 0xb0, R7 ;  /* 0x000000b006077824 */ /* 0x004fd400078e0207 */
.L_x_747:
        /* <DEDUP_REMOVED lines=16> */
.L_x_748:
        /* <DEDUP_REMOVED lines=16> */
.L_x_899:
[----:B------:R-:W-:Y:S05]  /*26020*/  BSYNC B2 ;  /* 0x0000000000027941 */ /* 0x000fea0003800000 */
.L_x_749:
        /* <DEDUP_REMOVED lines=11> */
.L_x_752:
[----:B------:R-:W-:Y:S05]  /*260e0*/  BSYNC B2 ;  /* 0x0000000000027941 */ /* 0x000fea0003800000 */
.L_x_751:
        /* <DEDUP_REMOVED lines=12> */
.L_x_753:
        /* <DEDUP_REMOVED lines=15> */
.L_x_754:
        /* <DEDUP_REMOVED lines=12> */
.L_x_741:
[----:B------:R-:W-:Y:S05]  /*26360*/  BSYNC B1 ;  /* 0x0000000000017941 */ /* 0x000fea0003800000 */
.L_x_740:
[----:B------:R-:W2:Y:S01]  /*26370*/  LDL R2, [R1] ;  /* 0x0000000001027983 */ /* 0x000ea20000100800 */
        /* <DEDUP_REMOVED lines=35> */
.L_x_757:
[----:B------:R-:W-:Y:S01]  /*265b0*/  IMAD R2, R19, 0x8, R18 ;  /* 0x0000000813027824 */ /* 0x000fe200078e0212 */
[----:B------:R-:W-:Y:S01]  /*265c0*/  SHF.L.U32 R3, R10, 0x1f, RZ ;  /* 0x0000001f0a037819 */ /* 0x000fe200000006ff */
[----:B------:R-:W-:Y:S03]  /*265d0*/  BSSY B2, `(.L_x_758) ;  /* 0x0000003000027945 */ /* 0x000fe60003800000 */
[----:B------:R-:W2:Y:S02]  /*265e0*/  SYNCS.PHASECHK.TRANS64.TRYWAIT P0, [R2+URZ+0x34840], R3 ;  /* 0x03484003020075a7 */ /* 0x000ea4000800017f */
[----:B--2---:R-:W-:Y:S05]  /*265f0*/  @!P0 BRA `(.L_x_759) ;  /* 0x00000040004c8947 */ /* 0x004fea0003800000 */
.L_x_900:
[----:B------:R-:W-:Y:S05]  /*26600*/  BSYNC B2 ;  /* 0x0000000000027941 */ /* 0x000fea0003800000 */
.L_x_758:
        /* <DEDUP_REMOVED lines=12> */
.L_x_761:
[----:B------:R-:W-:Y:S05]  /*266d0*/  BSYNC B2 ;  /* 0x0000000000027941 */ /* 0x000fea0003800000 */
.L_x_760:
[----:B--2---:R-:W2:Y:S01]  /*266e0*/  LDL R3, [R1+0x18] ;  /* 0x0000180001037983 */ /* 0x004ea20000100800 */
[----:B------:R-:W-:Y:S01]  /*266f0*/  IMAD.MOV.U32 R14, RZ, RZ, RZ ;  /* 0x000000ffff0e7224 */ /* 0x000fe200078e00ff */
[----:B------:R-:W-:Y:S01]  /*26700*/  UIADD3 UR4, UP0, UR38, 0x370, URZ ;  /* 0x0000037026047890 */ /* 0x000fe2000ff1e03f */
[C---:B------:R-:W-:Y:S01]  /*26710*/  IMAD R2, R19.reuse, 0x8, R11 ;  /* 0x0000000813027824 */ /* 0x040fe200078e020b */
[----:B------:R-:W-:Y:S01]  /*26720*/  PLOP3.LUT P0, PT, PT, PT, PT, 0x80, 0x0 ;  /* 0x000000000000781c */ /* 0x000fe20003f0f070 */
[----:B0-----:R-:W-:Y:S01]  /*26730*/  IMAD R10, R19, 0xb000, R18 ;  /* 0x0000b000130a7824 */ /* 0x001fe200078e0212 */
[----:B------:R-:W-:Y:S01]  /*26740*/  R2UR UR10, R14 ;  /* 0x000000000e0a72ca */ /* 0x000fe200000e0000 */
[----:B------:R-:W-:Y:S01]  /*26750*/  VIADD R2, R2, 0x30 ;  /* 0x0000003002027836 */ /* 0x000fe20000000000 */
[----:B------:R-:W-:Y:S01]  /*26760*/  UIADD3.X UR5, URZ, UR39, URZ, UP0, !UPT ;  /* 0x000000273f057290 */ /* 0x000fe200087fe43f */
[----:B------:R-:W-:Y:S01]  /*26770*/  VIADD R9, R10, 0x1e400 ;  /* 0x0001e4000a097836 */ /* 0x000fe20000000000 */
[----:B------:R-:W-:Y:S01]  /*26780*/  UMOV UR6, 0x0 ;  /* 0x0000000000067882 */ /* 0x000fe20000000000 */
[----:B------:R-:W-:Y:S01]  /*26790*/  UMOV UR7, 0x14f00000 ;  /* 0x14f0000000077882 */ /* 0x000fe20000000000 */
[----:B--2---:R-:W-:-:S09]  /*267a0*/  IMAD R3, R7, 0xb0, R3 ;  /* 0x000000b007037824 */ /* 0x004fd200078e0203 */
.L_x_762:
        /* <DEDUP_REMOVED lines=16> */
.L_x_763:
        /* <DEDUP_REMOVED lines=15> */
.L_x_901:
[----:B------:R-:W-:Y:S05]  /*269a0*/  BSYNC B2 ;  /* 0x0000000000027941 */ /* 0x000fea0003800000 */
.L_x_764:
        /* <DEDUP_REMOVED lines=9> */
[----:B--2---:R-:W-:Y:S05]  /*26a40*/  @!P0 BRA `(.L_x_767) ;  /* 0x0000000000048947 */ /* 0x004fea0003800000 */
[----:B------:R-:W-:Y:S01]  /*26a50*/  BPT.TRAP 0x1 ;  /* 0x000000040000795c */ /* 0x000fe20000300000 */
.L_x_767:
[----:B------:R-:W-:Y:S05]  /*26a60*/  BSYNC B2 ;  /* 0x0000000000027941 */ /* 0x000fea0003800000 */
.L_x_766:
        /* <DEDUP_REMOVED lines=12> */
.L_x_768:
        /* <DEDUP_REMOVED lines=15> */
.L_x_769:
        /* <DEDUP_REMOVED lines=12> */
.L_x_756:
[----:B------:R-:W-:Y:S05]  /*26ce0*/  BSYNC B1 ;  /* 0x0000000000017941 */ /* 0x000fea0003800000 */
.L_x_755:
[----:B------:R-:W2:Y:S01]  /*26cf0*/  LDL R2, [R1+0x2c] ;  /* 0x00002c0001027983 */ /* 0x000ea20000100800 */
[----:B------:R-:W-:Y:S01]  /*26d00*/  VIADD R0, R0, 0xfffffffe ;  /* 0xfffffffe00007836 */ /* 0x000fe20000000000 */
[----:B--2---:R-:W-:-:S13]  /*26d10*/  ISETP.GT.AND P0, PT, R6, R2, PT ;  /* 0x000000020600720c */ /* 0x004fda0003f04270 */
[----:B------:R-:W-:Y:S05]  /*26d20*/  @P0 BRA `(.L_x_770) ;  /* 0xffffffec00300947 */ /* 0x000fea000383ffff */
.L_x_722:
[----:B------:R-:W-:Y:S05]  /*26d30*/  BSYNC B0 ;  /* 0x0000000000007941 */ /* 0x000fea0003800000 */
.L_x_721:
        /* <DEDUP_REMOVED lines=9> */
[----:B------:R-:W-:Y:S01]  /*26dd0*/  ULDC.64 UR6, c[0x0][0x208] ;  /* 0x0000820000067ab9 */ /* 0x000fe20000000a00 */
[----:B--2---:R-:W-:-:S06]  /*26de0*/  ISETP.EQ.U32.AND P0, PT, R0, R2, PT ;  /* 0x000000020000720c */ /* 0x004fcc0003f02070 */
[----:B------:R-:W1:Y:S07]  /*26df0*/  POPC R2, UR4 ;  /* 0x0000000400027d09 */ /* 0x000e6e0008000000 */
[----:B-1----:R-:W2:Y:S04]  /*26e00*/  @P0 ATOMG.E.ADD.STRONG.GPU PT, R2, desc[UR6][R4.64], R2 ;  /* 0x00000002040209a8 */ /* 0x002ea800081ee1c6 */
[----:B--2---:R1:W2:Y:S02]  /*26e10*/  SHFL.IDX PT, R2, R2, R0, 0x1f ;  /* 0x00001f0002027589 */ /* 0x0042a400000e0000 */
[----:B-1----:R-:W1:Y:S02]  /*26e20*/  S2R R0, SR_LTMASK ;  /* 0x0000000000007919 */ /* 0x002e640000003900 */
[----:B-1----:R-:W-:-:S06]  /*26e30*/  LOP3.LUT R0, R0, UR4, RZ, 0xc0, !PT ;  /* 0x0000000400007c12 */ /* 0x002fcc000f8ec0ff */
[----:B------:R-:W2:Y:S02]  /*26e40*/  POPC R0, R0 ;  /* 0x0000000000007309 */ /* 0x000ea40000000000 */
[----:B--2---:R-:W-:-:S05]  /*26e50*/  IADD3 R0, R2, UR36, R0 ;  /* 0x0000002402007c10 */ /* 0x004fca000fffe000 */
[----:B------:R2:W-:Y:S02]  /*26e60*/  STL [R1+0x10], R0 ;  /* 0x0000100001007387 */ /* 0x0005e40000100800 */
.L_x_772:
[----:B------:R-:W-:Y:S05]  /*26e70*/  BSYNC B0 ;  /* 0x0000000000007941 */ /* 0x000fea0003800000 */
.L_x_771:
[----:B--2---:R-:W2:Y:S01]  /*26e80*/  LDL R0, [R1] ;  /* 0x0000000001007983 */ /* 0x004ea20000100800 */
        /* <DEDUP_REMOVED lines=10> */
.L_x_902:
[----:B------:R-:W-:Y:S05]  /*26f30*/  BSYNC B1 ;  /* 0x0000000000017941 */ /* 0x000fea0003800000 */
.L_x_775:
        /* <DEDUP_REMOVED lines=9> */
.L_x_778:
[----:B------:R-:W-:Y:S05]  /*26fd0*/  BSYNC B1 ;  /* 0x0000000000017941 */ /* 0x000fea0003800000 */
.L_x_777:
        /* <DEDUP_REMOVED lines=12> */
.L_x_779:
        /* <DEDUP_REMOVED lines=15> */
.L_x_780:
        /* <DEDUP_REMOVED lines=10> */
.L_x_774:
[----:B------:R-:W-:Y:S05]  /*27230*/  BSYNC B0 ;  /* 0x0000000000007941 */ /* 0x000fea0003800000 */
.L_x_773:
[----:B------:R-:W2:Y:S01]  /*27240*/  LDL.LU R4, [R1+0xc] ;  /* 0x00000c0001047983 */ /* 0x000ea20000300800 */
[----:B------:R-:W-:-:S05]  /*27250*/  VIADD R19, R19, 0x1 ;  /* 0x0000000113137836 */ /* 0x000fca0000000000 */
[----:B------:R-:W-:-:S04]  /*27260*/  ISETP.NE.AND P0, PT, R19, 0x2, PT ;  /* 0x000000021300780c */ /* 0x000fc80003f05270 */
[----:B------:R-:W-:Y:S02]  /*27270*/  SEL R0, RZ, 0x1, P0 ;  /* 0x00000001ff007807 */ /* 0x000fe40000000000 */
[----:B------:R-:W-:Y:S02]  /*27280*/  SEL R19, R19, RZ, P0 ;  /* 0x000000ff13137207 */ /* 0x000fe40000000000 */
[----:B--2---:R-:W-:-:S05]  /*27290*/  LOP3.LUT R4, R4, R0, RZ, 0x3c, !PT ;  /* 0x0000000004047212 */ /* 0x004fca00078e3cff */
[----:B------:R2:W-:Y:S02]  /*272a0*/  STL [R1+0xc], R4 ;  /* 0x00000c0401007387 */ /* 0x0005e40000100800 */
.L_x_701:
[----:B------:R-:W-:Y:S05]  /*272b0*/  BSYNC B7 ;  /* 0x0000000000077941 */ /* 0x000fea0003800000 */
.L_x_699:
[----:B---3--:R-:W3:Y:S02]  /*272c0*/  LDL R0, [R1] ;  /* 0x0000000001007983 */ /* 0x008ee40000100800 */
[----:B---3--:R-:W-:-:S13]  /*272d0*/  LOP3.LUT P0, RZ, R0, 0x2, RZ, 0xc0, !PT ;  /* 0x0000000200ff7812 */ /* 0x008fda000780c0ff */
[----:B------:R-:W-:Y:S05]  /*272e0*/  @!P0 BRA `(.L_x_781) ;  /* 0x00000000002c8947 */ /* 0x000fea0003800000 */
[----:B------:R-:W-:Y:S05]  /*272f0*/  WARPSYNC.ALL ;  /* 0x0000000000007948 */ /* 0x000fea0003800000 */
[----:B------:R-:W3:Y:S08]  /*27300*/  S2UR UR5, SR_CgaCtaId ;  /* 0x00000000000579c3 */ /* 0x000ef00000008800 */
[----:B------:R-:W-:Y:S06]  /*27310*/  BAR.SYNC.DEFER_BLOCKING 0x5, 0x180 ;  /* 0x0146000000007b1d */ /* 0x000fec0000010000 */
[----:B------:R-:W-:-:S02]  /*27320*/  UMOV UR4, 0x400 ;  /* 0x0000040000047882 */ /* 0x000fc40000000000 */
[----:B---3--:R-:W-:-:S06]  /*27330*/  ULEA UR4, UR5, UR4, 0x18 ;  /* 0x0000000405047291 */ /* 0x008fcc000f8ec03f */
[----:B------:R-:W-:-:S05]  /*27340*/  IMAD.U32 R18, RZ, RZ, UR4 ;  /* 0x00000004ff127e24 */ /* 0x000fca000f8e00ff */
[----:B-12---:R-:W1:Y:S04]  /*27350*/  LDS.128 R4, [R18+0x348d0] ;  /* 0x0348d00012047984 */ /* 0x006e680000000c00 */
[----:B-1----:R1:W-:Y:S04]  /*27360*/  STL.64 [R1+0x10], R4 ;  /* 0x0000100401007387 */ /* 0x0023e80000100a00 */
[----:B------:R1:W-:Y:S01]  /*27370*/  STL.64 [R1+0x18], R6 ;  /* 0x0000180601007387 */ /* 0x0003e20000100a00 */
[----:B------:R-:W-:Y:S06]  /*27380*/  BAR.ARV 0x4, 0x180 ;  /* 0x0106000000007b1d */ /* 0x000fec0000002000 */
[----:B------:R-:W-:Y:S05]  /*27390*/  BRA `(.L_x_782) ;  /* 0x0000000c00287947 */ /* 0x000fea0003800000 */
.L_x_781:
[----:B------:R-:W3:Y:S01]  /*273a0*/  S2R R16, SR_TID.X ;  /* 0x0000000000107919 */ /* 0x000ee20000002100 */
[----:B------:R-:W-:Y:S01]  /*273b0*/  UMOV UR4, 0xffffffff ;  /* 0xffffffff00047882 */ /* 0x000fe20000000000 */
[----:B---3--:R-:W-:-:S04]  /*273c0*/  LOP3.LUT R16, R16, 0x1f, RZ, 0xc0, !PT ;  /* 0x0000001f10107812 */ /* 0x008fc800078ec0ff */
[----:B------:R-:W-:Y:S01]  /*273d0*/  ISETP.NE.AND P0, PT, R16, 0x1f, PT ;  /* 0x0000001f1000780c */ /* 0x000fe20003f05270 */
[----:B------:R-:W-:-:S12]  /*273e0*/  BRA.DIV UR4, `(.L_x_783) ;  /* 0x00000036040c7947 */ /* 0x000fd8000b800000 */
[----:B------:R-:W0:Y:S01]  /*273f0*/  LDL.LU R2, [R1+0x10] ;  /* 0x0000100001027983 */ /* 0x000e220000300800 */
[----:B------:R-:W-:-:S03]  /*27400*/  ULDC UR4, c[0x0][0xc3c] ;  /* 0x00030f0000047ab9 */ /* 0x000fc60000000800 */
[----:B-12---:R-:W2:Y:S01]  /*27410*/  LDL R3, [R1+0x1c] ;  /* 0x00001c0001037983 */ /* 0x006ea20000100800 */
[----:B------:R-:W-:Y:S01]  /*27420*/  ULDC.64 UR6, c[0x0][0x208] ;  /* 0x0000820000067ab9 */ /* 0x000fe20000000a00 */
[----:B0-----:R-:W-:Y:S02]  /*27430*/  IMAD.MOV.U32 R10, RZ, RZ, R2 ;  /* 0x000000ffff0a7224 */ /* 0x001fe400078e0002 */
[----:B--2---:R-:W-:-:S05]  /*27440*/  IMAD.IADD R0, R3, 0x1, R16 ;  /* 0x0000000103007824 */ /* 0x004fca00078e0210 */
        /* <DEDUP_REMOVED lines=8> */
[C---:B------:R-:W-:Y:S01]  /*274d0*/  ISETP.GE.U32.AND P2, PT, R16.reuse, 0x2, PT ;  /* 0x000000021000780c */ /* 0x040fe20003f46070 */
[----:B------:R-:W-:Y:S01]  /*274e0*/  IMAD.MOV.U32 R6, RZ, RZ, RZ ;  /* 0x000000ffff067224 */ /* 0x000fe200078e00ff */
[C---:B------:R-:W-:Y:S01]  /*274f0*/  ISETP.GE.U32.AND P3, PT, R16.reuse, 0x4, PT ;  /* 0x000000041000780c */ /* 0x040fe20003f66070 */
[----:B------:R-:W-:Y:S01]  /*27500*/  SHFL.IDX PT, R5, R10, RZ, 0x1f ;  /* 0x00001fff0a057589 */ /* 0x000fe200000e0000 */
[C---:B------:R-:W-:Y:S02]  /*27510*/  ISETP.GE.U32.AND P4, PT, R16.reuse, 0x8, PT ;  /* 0x000000081000780c */ /* 0x040fe40003f86070 */
[----:B------:R-:W-:Y:S01]  /*27520*/  ISETP.GE.U32.AND P5, PT, R16, 0x10, PT ;  /* 0x000000101000780c */ /* 0x000fe20003fa6070 */
[----:B------:R-:W-:Y:S01]  /*27530*/  SHFL.IDX PT, R0, R10, 0x1, 0x1f ;  /* 0x00201f000a007f89 */ /* 0x000fe200000e0000 */
[----:B--2---:R-:W-:-:S02]  /*27540*/  @!P1 IMAD.MOV.U32 R4, RZ, RZ, R8 ;  /* 0x000000ffff049224 */ /* 0x004fc400078e0008 */
[----:B------:R-:W-:Y:S02]  /*27550*/  IMAD.MOV.U32 R8, RZ, RZ, RZ ;  /* 0x000000ffff087224 */ /* 0x000fe400078e00ff */
[----:B---3--:R-:W-:Y:S01]  /*27560*/  @!P1 IMAD.MOV.U32 R6, RZ, RZ, R2 ;  /* 0x000000ffff069224 */ /* 0x008fe200078e0002 */
[----:B------:R-:W-:-:S03]  /*27570*/  ISETP.NE.AND P1, PT, R16, RZ, PT ;  /* 0x000000ff1000720c */ /* 0x000fc60003f25270 */
[----:B------:R-:W-:-:S05]  /*27580*/  IMAD R2, R6, R4, RZ ;  /* 0x0000000406027224 */ /* 0x000fca00078e02ff */
        /* <DEDUP_REMOVED lines=15> */
[----:B------:R0:W1:Y:S02]  /*27680*/  SHFL.IDX PT, R9, R7, 0x1f, 0x1f ;  /* 0x03e01f0007097f89 */ /* 0x00006400000e0000 */
.L_x_912:
[----:B------:R-:W-:Y:S02]  /*27690*/  ULDC UR4, c[0x0][0xc38] ;  /* 0x00030e0000047ab9 */ /* 0x000fe40000000800 */
[----:B------:R-:W-:-:S04]  /*276a0*/  IMAD.U32 R2, RZ, RZ, UR4 ;  /* 0x00000004ff027e24 */ /* 0x000fc8000f8e00ff */
[----:B-1----:R-:W-:-:S04]  /*276b0*/  IMAD R9, R9, R2, RZ ;  /* 0x0000000209097224 */ /* 0x002fc800078e02ff */
[----:B------:R-:W-:-:S05]  /*276c0*/  IMAD.IADD R0, R0, 0x1, R9 ;  /* 0x0000000100007824 */ /* 0x000fca00078e0209 */
[----:B------:R-:W-:-:S13]  /*276d0*/  ISETP.GT.AND P6, PT, R0, R5, PT ;  /* 0x000000050000720c */ /* 0x000fda0003fc4270 */
[----:B------:R-:W-:Y:S05]  /*276e0*/  @P6 BRA `(.L_x_784) ;  /* 0x0000000000b06947 */ /* 0x000fea0003800000 */
.L_x_787:
[----:B------:R-:W2:Y:S01]  /*276f0*/  LDL.LU R3, [R1+0x1c] ;  /* 0x00001c0001037983 */ /* 0x000ea20000300800 */
        /* <DEDUP_REMOVED lines=35> */
[----:B0-----:R-:W-:-:S05]  /*27930*/  IMAD.IADD R7, R2, 0x1, R3 ;  /* 0x0000000102077824 */ /* 0x001fca00078e0203 */
[----:B------:R0:W1:Y:S02]  /*27940*/  SHFL.IDX PT, R9, R7, 0x1f, 0x1f ;  /* 0x03e01f0007097f89 */ /* 0x00006400000e0000 */
.L_x_920:
[----:B------:R-:W-:Y:S02]  /*27950*/  ULDC UR4, c[0x0][0xc38] ;  /* 0x00030e0000047ab9 */ /* 0x000fe40000000800 */
[----:B------:R-:W-:-:S04]  /*27960*/  IMAD.U32 R2, RZ, RZ, UR4 ;  /* 0x00000004ff027e24 */ /* 0x000fc8000f8e00ff */
[----:B-1----:R-:W-:-:S04]  /*27970*/  IMAD R9, R9, R2, RZ ;  /* 0x0000000209097224 */ /* 0x002fc800078e02ff */
[----:B------:R-:W-:-:S05]  /*27980*/  IMAD.IADD R0, R9, 0x1, R0 ;  /* 0x0000000109007824 */ /* 0x000fca00078e0200 */
[----:B------:R-:W-:-:S13]  /*27990*/  ISETP.GT.AND P6, PT, R0, R5, PT ;  /* 0x000000050000720c */ /* 0x000fda0003fc4270 */
[----:B------:R-:W-:Y:S05]  /*279a0*/  @!P6 BRA `(.L_x_787) ;  /* 0xfffffffc0050e947 */ /* 0x000fea000383ffff */
.L_x_784:
[----:B------:R-:W-:Y:S01]  /*279b0*/  IMAD.IADD R9, R0, 0x1, -R9 ;  /* 0x0000000100097824 */ /* 0x000fe200078e0a09 */
[----:B------:R-:W-:-:S03]  /*279c0*/  UMOV UR4, 0xffffffff ;  /* 0xffffffff00047882 */ /* 0x000fc60000000000 */
[----:B------:R-:W-:-:S05]  /*279d0*/  IMAD R0, R7, R2, R9 ;  /* 0x0000000207007224 */ /* 0x000fca00078e0209 */
[----:B------:R-:W-:Y:S01]  /*279e0*/  ISETP.GT.AND P6, PT, R0, R5, PT ;  /* 0x000000050000720c */ /* 0x000fe20003fc4270 */
[----:B------:R-:W-:-:S12]  /*279f0*/  BRA.DIV UR4, `(.L_x_788) ;  /* 0x0000003604c47947 */ /* 0x000fd8000b800000 */
[----:B------:R-:W-:-:S04]  /*27a00*/  VOTE.ANY R3, PT, !P6 ;  /* 0x0000000000037806 */ /* 0x000fc800070e0100 */
[----:B------:R-:W1:Y:S02]  /*27a10*/  POPC R0, R3 ;  /* 0x0000000300007309 */ /* 0x000e640000000000 */
[----:B-1----:R1:W2:Y:S04]  /*27a20*/  SHFL.IDX PT, R4, R4, R0, 0x1f ;  /* 0x00001f0004047589 */ /* 0x0022a800000e0000 */
[----:B------:R1:W3:Y:S02]  /*27a30*/  SHFL.IDX PT, R6, R6, R0, 0x1f ;  /* 0x00001f0006067589 */ /* 0x0002e400000e0000 */
.L_x_925:
[----:B------:R-:W-:-:S13]  /*27a40*/  ISETP.NE.AND P0, PT, R3, RZ, PT ;  /* 0x000000ff0300720c */ /* 0x000fda0003f05270 */
[----:B------:R-:W-:Y:S05]  /*27a50*/  @!P0 BRA `(.L_x_789) ;  /* 0x0000000000148947 */ /* 0x000fea0003800000 */
[----:B------:R-:W-:Y:S01]  /*27a60*/  UMOV UR4, 0xffffffff ;  /* 0xffffffff00047882 */ /* 0x000fe20000000000 */
[----:B------:R-:W-:Y:S02]  /*27a70*/  VIADD R12, R0, 0xffffffff ;  /* 0xffffffff000c7836 */ /* 0x000fe40000000000 */
[----:B------:R-:W-:Y:S05]  /*27a80*/  BRA.DIV UR4, `(.L_x_790) ;  /* 0x0000003604fc7947 */ /* 0x000fea000b800000 */
[----:B0-----:R0:W4:Y:S02]  /*27a90*/  SHFL.IDX PT, R7, R7, R12, 0x1f ;  /* 0x00001f0c07077589 */ /* 0x00112400000e0000 */
.L_x_928:
[----:B----4-:R-:W-:-:S07]  /*27aa0*/  IMAD.MOV.U32 R8, RZ, RZ, R7 ;  /* 0x000000ffff087224 */ /* 0x010fce00078e0007 */
.L_x_789:
[----:B------:R-:W4:Y:S01]  /*27ab0*/  LDL.LU R10, [R1+0x1c] ;  /* 0x00001c00010a7983 */ /* 0x000f220000300800 */
[----:B0-2---:R-:W-:Y:S01]  /*27ac0*/  IABS R7, R4 ;  /* 0x0000000400077213 */ /* 0x005fe20000000000 */
[----:B------:R-:W-:-:S03]  /*27ad0*/  IMAD R9, R8, R2, R9 ;  /* 0x0000000208097224 */ /* 0x000fc600078e0209 */
[----:B------:R-:W0:Y:S01]  /*27ae0*/  I2F.RP R2, R7 ;  /* 0x0000000700027306 */ /* 0x000e220000209400 */
[----:B------:R-:W-:Y:S01]  /*27af0*/  IMAD.IADD R5, R5, 0x1, -R9 ;  /* 0x0000000105057824 */ /* 0x000fe200078e0a09 */
[----:B------:R2:W-:Y:S02]  /*27b00*/  STL [R1+0x10], R9 ;  /* 0x0000100901007387 */ /* 0x0005e40000100800 */
[----:B--2---:R-:W-:-:S04]  /*27b10*/  IABS R9, R4 ;  /* 0x0000000400097213 */ /* 0x004fc80000000000 */
[----:B0-----:R-:W0:Y:S01]  /*27b20*/  MUFU.RCP R2, R2 ;  /* 0x0000000200027308 */ /* 0x001e220000001000 */
[----:B------:R-:W-:Y:S02]  /*27b30*/  IMAD.MOV R9, RZ, RZ, -R9 ;  /* 0x000000ffff097224 */ /* 0x000fe400078e0a09 */
[----:B0-----:R-:W-:-:S05]  /*27b40*/  VIADD R2, R2, 0xffffffe ;  /* 0x0ffffffe02027836 */ /* 0x001fca0000000000 */
[----:B------:R-:W0:Y:S02]  /*27b50*/  F2I.FTZ.U32.TRUNC.NTZ R3, R2 ;  /* 0x0000000200037305 */ /* 0x000e24000021f000 */
[----:B0-----:R-:W-:-:S04]  /*27b60*/  IMAD.MOV R2, RZ, RZ, -R3 ;  /* 0x000000ffff027224 */ /* 0x001fc800078e0a03 */
        /* <DEDUP_REMOVED lines=11> */
[----:B---3--:R-:W-:-:S04]  /*27c20*/  IABS R7, R6 ;  /* 0x0000000600077213 */ /* 0x008fc80000000000 */
[----:B------:R-:W0:Y:S07]  /*27c30*/  I2F.RP R2, R7 ;  /* 0x0000000700027306 */ /* 0x000e2e0000209400 */
[----:B------:R-:W-:Y:S01]  /*27c40*/  @P0 VIADD R8, R8, 0x1 ;  /* 0x0000000108080836 */ /* 0x000fe20000000000 */
[----:B0-----:R-:W0:Y:S02]  /*27c50*/  MUFU.RCP R2, R2 ;  /* 0x0000000200027308 */ /* 0x001e240000001000 */
[----:B0-----:R-:W-:-:S06]  /*27c60*/  VIADD R2, R2, 0xffffffe ;  /* 0x0ffffffe02027836 */ /* 0x001fcc0000000000 */
[----:B------:R-:W0:Y:S02]  /*27c70*/  F2I.FTZ.U32.TRUNC.NTZ R3, R2 ;  /* 0x0000000200037305 */ /* 0x000e24000021f000 */
[----:B0-----:R-:W-:-:S04]  /*27c80*/  IMAD.MOV R2, RZ, RZ, -R3 ;  /* 0x000000ffff027224 */ /* 0x001fc800078e0a03 */
        /* <DEDUP_REMOVED lines=12> */
[----:B------:R-:W-:Y:S02]  /*27d50*/  IMAD R3, R2, R9, R3 ;  /* 0x0000000902037224 */ /* 0x000fe400078e0203 */
[----:B------:R-:W-:-:S03]  /*27d60*/  IMAD.IADD R4, R5, 0x1, -R4 ;  /* 0x0000000105047824 */ /* 0x000fc600078e0a04 */
        /* <DEDUP_REMOVED lines=13> */
[----:B----4-:R-:W-:Y:S02]  /*27e40*/  IMAD.IADD R10, R0, 0x1, R10 ;  /* 0x00000001000a7824 */ /* 0x010fe400078e020a */
[----:B-1----:R-:W-:-:S05]  /*27e50*/  IMAD R0, R3, 0x10000, R2 ;  /* 0x0001000003007824 */ /* 0x002fca00078e0202 */
[----:B------:R2:W-:Y:S04]  /*27e60*/  STL [R1+0x18], R0 ;  /* 0x0000180001007387 */ /* 0x0005e80000100800 */
[----:B------:R2:W-:Y:S04]  /*27e70*/  STL [R1+0x1c], R10 ;  /* 0x00001c0a01007387 */ /* 0x0005e80000100800 */
[----:B------:R2:W-:Y:S01]  /*27e80*/  STL [R1+0x14], R4 ;  /* 0x0000140401007387 */ /* 0x0005e20000100800 */
[----:B------:R-:W-:Y:S05]  /*27e90*/  BRA `(.L_x_791) ;  /* 0x0000000000287947 */ /* 0x000fea0003800000 */
.L_x_785:
[----:B------:R-:W-:Y:S01]  /*27ea0*/  UMOV UR4, URZ ;  /* 0x0000003f00047c82 */ /* 0x000fe20008000000 */
[----:B------:R-:W-:Y:S01]  /*27eb0*/  ULDC UR6, c[0x0][0xc3c] ;  /* 0x00030f0000067ab9 */ /* 0x000fe20000000800 */
[----:B------:R-:W-:Y:S01]  /*27ec0*/  UMOV UR5, URZ ;  /* 0x0000003f00057c82 */ /* 0x000fe20008000000 */
[----:B------:R-:W-:Y:S01]  /*27ed0*/  IMAD.U32 R3, RZ, RZ, UR4 ;  /* 0x00000004ff037e24 */ /* 0x000fe2000f8e00ff */
[----:B------:R1:W-:Y:S01]  /*27ee0*/  STL [R1+0x10], R5 ;  /* 0x0000100501007387 */ /* 0x0003e20000100800 */
[----:B------:R-:W-:Y:S02]  /*27ef0*/  IMAD.U32 R0, RZ, RZ, UR6 ;  /* 0x00000006ff007e24 */ /* 0x000fe4000f8e00ff */
[----:B------:R-:W-:Y:S01]  /*27f00*/  IMAD.U32 R2, RZ, RZ, UR5 ;  /* 0x00000005ff027e24 */ /* 0x000fe2000f8e00ff */
[----:B------:R1:W-:Y:S04]  /*27f10*/  STL [R1+0x14], R3 ;  /* 0x0000140301007387 */ /* 0x0003e80000100800 */
[----:B------:R1:W-:Y:S04]  /*27f20*/  STL [R1+0x1c], R0 ;  /* 0x00001c0001007387 */ /* 0x0003e80000100800 */
[----:B------:R1:W-:Y:S02]  /*27f30*/  STL [R1+0x18], R2 ;  /* 0x0000180201007387 */ /* 0x0003e40000100800 */
.L_x_791:
[----:B-1----:R-:W0:Y:S04]  /*27f40*/  LDL R2, [R1+0x1c] ;  /* 0x00001c0001027983 */ /* 0x002e280000100800 */
[----:B------:R-:W3:Y:S04]  /*27f50*/  LDL R3, [R1+0x18] ;  /* 0x0000180001037983 */ /* 0x000ee80000100800 */
[----:B------:R-:W4:Y:S04]  /*27f60*/  LDL R5, [R1+0x14] ;  /* 0x0000140001057983 */ /* 0x000f280000100800 */
[----:B--2---:R-:W4:Y:S01]  /*27f70*/  LDL R4, [R1+0x10] ;  /* 0x0000100001047983 */ /* 0x004f220000100800 */
[----:B------:R-:W1:Y:S01]  /*27f80*/  S2R R0, SR_TID.X ;  /* 0x0000000000007919 */ /* 0x000e620000002100 */
[----:B------:R-:W-:Y:S05]  /*27f90*/  WARPSYNC.ALL ;  /* 0x0000000000007948 */ /* 0x000fea0003800000 */
[----:B-1----:R-:W-:Y:S01]  /*27fa0*/  LOP3.LUT R0, R0, 0x1f, RZ, 0xc0, !PT ;  /* 0x0000001f00007812 */ /* 0x002fe200078ec0ff */
[----:B------:R-:W-:Y:S03]  /*27fb0*/  BAR.SYNC.DEFER_BLOCKING 0x4, 0x180 ;  /* 0x0106000000007b1d */ /* 0x000fe60000010000 */
[----:B------:R-:W-:-:S13]  /*27fc0*/  ISETP.NE.AND P0, PT, R0, RZ, PT ;  /* 0x000000ff0000720c */ /* 0x000fda0003f05270 */
[----:B------:R-:W1:Y:S01]  /*27fd0*/  @!P0 S2R R0, SR_CgaCtaId ;  /* 0x0000000000008919 */ /* 0x000e620000008800 */
[----:B0-----:R-:W-:Y:S01]  /*27fe0*/  IMAD.MOV.U32 R7, RZ, RZ, R2 ;  /* 0x000000ffff077224 */ /* 0x001fe200078e0002 */
[----:B------:R-:W-:Y:S01]  /*27ff0*/  @!P0 MOV R2, 0x400 ;  /* 0x0000040000028802 */ /* 0x000fe20000000f00 */
[----:B---3--:R-:W-:-:S03]  /*28000*/  IMAD.MOV.U32 R6, RZ, RZ, R3 ;  /* 0x000000ffff067224 */ /* 0x008fc600078e0003 */
[----:B-1----:R-:W-:-:S05]  /*28010*/  @!P0 LEA R18, R0, R2, 0x18 ;  /* 0x0000000200128211 */ /* 0x002fca00078ec0ff */
[----:B----4-:R0:W-:Y:S01]  /*28020*/  @!P0 STS.128 [R18+0x348d0], R4 ;  /* 0x0348d00412008388 */ /* 0x0101e20000000c00 */
[----:B------:R-:W-:Y:S06]  /*28030*/  BAR.ARV 0x5, 0x180 ;  /* 0x0146000000007b1d */ /* 0x000fec0000002000 */
.L_x_782:
[----:B------:R-:W2:Y:S01]  /*28040*/  LDL R0, [R1+0x1c] ;  /* 0x00001c0001007983 */ /* 0x000ea20000100800 */
[----:B------:R-:W-:Y:S02]  /*28050*/  ULDC UR4, c[0x0][0xc3c] ;  /* 0x00030f0000047ab9 */ /* 0x000fe40000000800 */
[----:B--2---:R-:W-:-:S13]  /*28060*/  ISETP.GE.AND P0, PT, R0, UR4, PT ;  /* 0x0000000400007c0c */ /* 0x004fda000bf06270 */
[----:B------:R-:W-:Y:S05]  /*28070*/  @!P0 BRA `(.L_x_792) ;  /* 0xffffff9400d88947 */ /* 0x000fea000383ffff */
[----:B------:R-:W-:Y:S05]  /*28080*/  BSYNC B8 ;  /* 0x0000000000087941 */ /* 0x000fea0003800000 */
.L_x_655:
[----:B--2---:R-:W2:Y:S01]  /*28090*/  LDL.LU R0, [R1+0x5c] ;  /* 0x00005c0001007983 */ /* 0x004ea20000300800 */
[----:B------:R-:W-:Y:S01]  /*280a0*/  BSSY B0, `(.L_x_793) ;  /* 0x000000b000007945 */ /* 0x000fe20003800000 */
[----:B01----:R-:W0:Y:S01]  /*280b0*/  S2R R5, SR_CgaCtaId ;  /* 0x0000000000057919 */ /* 0x003e220000008800 */
[----:B--2---:R-:W-:-:S05]  /*280c0*/  VIADD R0, R0, 0x1 ;  /* 0x0000000100007836 */ /* 0x004fca0000000000 */
[----:B------:R-:W-:-:S04]  /*280d0*/  LEA.HI R2, R0, R0, RZ, 0x1 ;  /* 0x0000000000027211 */ /* 0x000fc800078f08ff */
[----:B------:R-:W-:-:S05]  /*280e0*/  LOP3.LUT R3, R2, 0xfffffffe, RZ, 0xc0, !PT ;  /* 0xfffffffe02037812 */ /* 0x000fca00078ec0ff */
[----:B------:R-:W-:Y:S01]  /*280f0*/  IMAD.IADD R3, R0, 0x1, -R3 ;  /* 0x0000000100037824 */ /* 0x000fe200078e0a03 */
[----:B------:R-:W-:-:S04]  /*28100*/  MOV R0, 0x400 ;  /* 0x0000040000007802 */ /* 0x000fc80000000f00 */
[----:B0-----:R-:W-:Y:S02]  /*28110*/  LEA R0, R5, R0, 0x18 ;  /* 0x0000000005007211 */ /* 0x001fe400078ec0ff */
[----:B------:R-:W-:-:S04]  /*28120*/  SHF.L.U32 R3, R3, 0x1f, RZ ;  /* 0x0000001f03037819 */ /* 0x000fc800000006ff */
[----:B------:R-:W0:Y:S02]  /*28130*/  SYNCS.PHASECHK.TRANS64.TRYWAIT P0, [R0+URZ+0x34820], R3 ;  /* 0x03482003000075a7 */ /* 0x000e24000800017f */
[----:B0-----:R-:W-:Y:S05]  /*28140*/  @!P0 BRA `(.L_x_794) ;  /* 0x0000003000748947 */ /* 0x001fea0003800000 */
.L_x_929:
[----:B------:R-:W-:Y:S05]  /*28150*/  BSYNC B0 ;  /* 0x0000000000007941 */ /* 0x000fea0003800000 */
.L_x_793:
[----:B------:R-:W-:-:S03]  /*28160*/  UMOV UR4, 0xffffffff ;  /* 0xffffffff00047882 */ /* 0x000fc60000000000 */
[----:B------:R-:W-:Y:S05]  /*28170*/  BRA.DIV UR4, `(.L_x_795) ;  /* 0x00000032047c7947 */ /* 0x000fea000b800000 */
[----:B------:R-:W1:Y:S02]  /*28180*/  S2R R2, SR_TID.X ;  /* 0x0000000000027919 */ /* 0x000e640000002100 */
[----:B-1----:R-:W-:-:S04]  /*28190*/  SHF.R.U32.HI R2, RZ, 0x5, R2 ;  /* 0x00000005ff027819 */ /* 0x002fc80000011602 */
[----:B------:R-:W-:-:S05]  /*281a0*/  LOP3.LUT R2, R2, 0x3, RZ, 0xc0, !PT ;  /* 0x0000000302027812 */ /* 0x000fca00078ec0ff */
[----:B------:R1:W2:Y:S02]  /*281b0*/  SHFL.IDX PT, R14, R2, RZ, 0x1f ;  /* 0x00001fff020e7589 */ /* 0x0002a400000e0000 */
.L_x_932:
[----:B--2---:R-:W-:-:S13]  /*281c0*/  ISETP.NE.AND P0, PT, R14, RZ, PT ;  /* 0x000000ff0e00720c */ /* 0x004fda0003f05270 */
[----:B------:R-:W-:Y:S05]  /*281d0*/  @P0 BRA `(.L_x_416) ;  /* 0x00000000008c0947 */ /* 0x000fea0003800000 */
[----:B------:R-:W-:-:S03]  /*281e0*/  UMOV UR4, 0xffffffff ;  /* 0xffffffff00047882 */ /* 0x000fc60000000000 */
[----:B------:R-:W-:Y:S05]  /*281f0*/  BRA.DIV UR4, `(.L_x_796) ;  /* 0x0000003204907947 */ /* 0x000fea000b800000 */
[----:B------:R-:W-:-:S13]  /*28200*/  ELECT P6, URZ, PT ;  /* 0x00000000003f782f */ /* 0x000fda00038c0000 */
.L_x_935:
[----:B------:R-:W-:Y:S05]  /*28210*/  @!P6 BRA `(.L_x_416) ;  /* 0x00000000007ce947 */ /* 0x000fea0003800000 */
[----:B-1----:R-:W2:Y:S02]  /*28220*/  LDL.LU R2, [R1+0x74] ;  /* 0x0000740001027983 */ /* 0x002ea40000300800 */
[----:B--2---:R-:W-:-:S04]  /*28230*/  LOP3.LUT R2, R2, 0x2, RZ, 0xfc, !PT ;  /* 0x0000000202027812 */ /* 0x004fc800078efcff */
[----:B------:R-:W-:-:S13]  /*28240*/  ISETP.NE.AND P2, PT, R2, 0x3, PT ;  /* 0x000000030200780c */ /* 0x000fda0003f45270 */
[----:B------:R-:W-:Y:S05]  /*28250*/  @!P2 BRA `(.L_x_797) ;  /* 0x000000000004a947 */ /* 0x000fea0003800000 */
[----:B------:R-:W-:Y:S01]  /*28260*/  BPT.TRAP 0x1 ;  /* 0x000000040000795c */ /* 0x000fe20000300000 */
.L_x_797:
        /* <DEDUP_REMOVED lines=13> */
.L_x_936:
[----:B------:R-:W1:Y:S02]  /*28340*/  SYNCS.PHASECHK.TRANS64.TRYWAIT P0, [R7+URZ], R2 ;  /* 0x00000002070075a7 */ /* 0x000e64000800017f */
[----:B-1----:R-:W-:Y:S05]  /*28350*/  @!P0 BRA `(.L_x_799) ;  /* 0x00000030006c8947 */ /* 0x002fea0003800000 */
.L_x_937:
[----:B------:R-:W-:Y:S05]  /*28360*/  @!P2 BRA `(.L_x_800) ;  /* 0x000000000004a947 */ /* 0x000fea0003800000 */
[----:B------:R-:W-:Y:S01]  /*28370*/  BPT.TRAP 0x1 ;  /* 0x000000040000795c */ /* 0x000fe20000300000 */
.L_x_800:
[----:B------:R-:W-:-:S04]  /*28380*/  VIADD R0, R0, 0x34860 ;  /* 0x0003486000007836 */ /* 0x000fc80000000000 */
[----:B------:R-:W-:-:S04]  /*28390*/  IMAD R4, R19, 0x8, R0 ;  /* 0x0000000813047824 */ /* 0x000fc800078e0200 */
[----:B------:R-:W2:Y:S02]  /*283a0*/  SYNCS.PHASECHK.TRANS64.TRYWAIT P0, [R4+URZ], R5 ;  /* 0x00000005040075a7 */ /* 0x000ea4000800017f */
[----:B--2---:R-:W-:Y:S05]  /*283b0*/  @!P0 BRA `(.L_x_801) ;  /* 0x0000003000688947 */ /* 0x004fea0003800000 */
.L_x_938:
[----:B------:R-:W-:-:S07]  /*283c0*/  IMAD R3, R3, 0x8, R0 ;  /* 0x0000000803037824 */ /* 0x000fce00078e0200 */
.L_x_802:
[----:B---3--:R3:W4:Y:S02]  /*283d0*/  SYNCS.PHASECHK.TRANS64.TRYWAIT P0, [R3+URZ], R2 ;  /* 0x00000002030075a7 */ /* 0x008724000800017f */
[----:B----4-:R-:W-:Y:S05]  /*283e0*/  @!P0 NANOSLEEP.SYNCS 0x989680 ;  /* 0x009896800000895d */ /* 0x010fea0003900000 */
[----:B------:R-:W4:Y:S02]  /*283f0*/  @!P0 SYNCS.PHASECHK.TRANS64 P0, [R3+URZ], R2 ;  /* 0x00000002030085a7 */ /* 0x000f24000800007f */
[----:B----4-:R-:W-:Y:S05]  /*28400*/  @!P0 BRA `(.L_x_802) ;  /* 0xfffffffc00f08947 */ /* 0x010fea000383ffff */
.L_x_416:
[----:B------:R-:W-:Y:S05]  /*28410*/  BSYNC B9 ;  /* 0x0000000000097941 */ /* 0x000fea0003800000 */
.L_x_413:
[----:B------:R-:W-:Y:S05]  /*28420*/  EXIT ;  /* 0x000000000000794d */ /* 0x000fea0003800000 */
.L_x_444:
[----:B-1----:R1:W2:Y:S02]  /*28430*/  SYNCS.PHASECHK.TRANS64.TRYWAIT P6, [R3+URZ+0x34890], R0 ;  /* 0x03489000030075a7 */ /* 0x0022a400080c017f */
[----:B--2---:R-:W-:Y:S05]  /*28440*/  @!P6 NANOSLEEP.SYNCS 0x989680 ;  /* 0x009896800000e95d */ /* 0x004fea0003900000 */
[----:B------:R-:W2:Y:S02]  /*28450*/  @!P6 SYNCS.PHASECHK.TRANS64 P6, [R3+URZ+0x34890], R0 ;  /* 0x034890000300e5a7 */ /* 0x000ea400080c007f */
[----:B--2---:R-:W-:Y:S05]  /*28460*/  @!P6 BRA `(.L_x_444) ;  /* 0xfffffffc00f0e947 */ /* 0x004fea000383ffff */
[----:B------:R-:W-:Y:S05]  /*28470*/  BRA `(.L_x_803) ;  /* 0xfffffdbc006c7947 */ /* 0x000fea000383ffff */
.L_x_498:
[----:B-1----:R1:W3:Y:S02]  /*28480*/  SYNCS.PHASECHK.TRANS64.TRYWAIT P4, [R3+URZ+0x34890], R0 ;  /* 0x03489000030075a7 */ /* 0x0022e4000808017f */
[----:B---3--:R-:W-:Y:S05]  /*28490*/  @!P4 NANOSLEEP.SYNCS 0x989680 ;  /* 0x009896800000c95d */ /* 0x008fea0003900000 */
[----:B------:R-:W3:Y:S02]  /*284a0*/  @!P4 SYNCS.PHASECHK.TRANS64 P4, [R3+URZ+0x34890], R0 ;  /* 0x034890000300c5a7 */ /* 0x000ee4000808007f */
[----:B---3--:R-:W-:Y:S05]  /*284b0*/  @!P4 BRA `(.L_x_498) ;  /* 0xfffffffc00f0c947 */ /* 0x008fea000383ffff */
[----:B------:R-:W-:Y:S05]  /*284c0*/  BRA `(.L_x_804) ;  /* 0xfffffdf800a07947 */ /* 0x000fea000383ffff */
.L_x_523:
[----:B-1----:R1:W2:Y:S02]  /*284d0*/  SYNCS.PHASECHK.TRANS64.TRYWAIT P3, [R3+URZ+0x34890], R0 ;  /* 0x03489000030075a7 */ /* 0x0022a4000806017f */
[----:B--2---:R-:W-:Y:S05]  /*284e0*/  @!P3 NANOSLEEP.SYNCS 0x989680 ;  /* 0x009896800000b95d */ /* 0x004fea0003900000 */
[----:B------:R-:W2:Y:S02]  /*284f0*/  @!P3 SYNCS.PHASECHK.TRANS64 P3, [R3+URZ+0x34890], R0 ;  /* 0x034890000300b5a7 */ /* 0x000ea4000806007f */
[----:B--2---:R-:W-:Y:S05]  /*28500*/  @!P3 BRA `(.L_x_523) ;  /* 0xfffffffc00f0b947 */ /* 0x004fea000383ffff */
[----:B------:R-:W-:Y:S05]  /*28510*/  BRA `(.L_x_805) ;  /* 0xfffffe3000707947 */ /* 0x000fea000383ffff */
.L_x_537:
[----:B--2---:R2:W3:Y:S02]  /*28520*/  SYNCS.PHASECHK.TRANS64.TRYWAIT P2, [R3+URZ+0x348b0], R0 ;  /* 0x0348b000030075a7 */ /* 0x0044e4000804017f */
[----:B---3--:R-:W-:Y:S05]  /*28530*/  @!P2 NANOSLEEP.SYNCS 0x989680 ;  /* 0x009896800000a95d */ /* 0x008fea0003900000 */
[----:B------:R-:W3:Y:S02]  /*28540*/  @!P2 SYNCS.PHASECHK.TRANS64 P2, [R3+URZ+0x348b0], R0 ;  /* 0x0348b0000300a5a7 */ /* 0x000ee4000804007f */
[----:B---3--:R-:W-:Y:S05]  /*28550*/  @!P2 BRA `(.L_x_537) ;  /* 0xfffffffc00f0a947 */ /* 0x008fea000383ffff */
[----:B------:R-:W-:Y:S05]  /*28560*/  BRA `(.L_x_806) ;  /* 0xfffffe3800e07947 */ /* 0x000fea000383ffff */
.L_x_555:
[----:B------:R-:W-:Y:S01]  /*28570*/  BSSY B0, `(.L_x_807) ;  /* 0x0000007000007945 */ /* 0x000fe20003800000 */
[----:B------:R-:W-:Y:S02]  /*28580*/  IMAD.MOV.U32 R12, RZ, RZ, RZ ;  /* 0x000000ffff0c7224 */ /* 0x000fe400078e00ff */
[----:B------:R-:W-:Y:S02]  /*28590*/  IMAD.MOV.U32 R11, RZ, RZ, 0x1f ;  /* 0x0000001fff0b7424 */ /* 0x000fe400078e00ff */
[----:B------:R-:W-:-:S07]  /*285a0*/  IMAD.MOV.U32 R15, RZ, RZ, -0x1 ;  /* 0xffffffffff0f7424 */ /* 0x000fce00078e00ff */
[----:B-----5:R-:W-:Y:S05]  /*285b0*/  WARPSYNC.COLLECTIVE R15, `(.L_x_808) ;  /* 0x000000000f087348 */ /* 0x020fea0003c00000 */
[----:B------:R0:W1:Y:S02]  /*285c0*/  SHFL.IDX P6, R14, R13, R12, R11 ;  /* 0x0000000c0d0e7389 */ /* 0x00006400000c000b */
[----:B01---5:R-:W-:Y:S01]  /*285d0*/  ENDCOLLECTIVE ;  /* 0x000000000000791b */ /* 0x023fe20003800000 */
.L_x_808:
[----:B------:R-:W-:Y:S05]  /*285e0*/  BSYNC B0 ;  /* 0x0000000000007941 */ /* 0x000fea0003800000 */
.L_x_807:
[----:B------:R1:W-:Y:S01]  /*285f0*/  STL [R1+0x28], R14 ;  /* 0x0000280e01007387 */ /* 0x0003e20000100800 */
[----:B------:R-:W-:Y:S05]  /*28600*/  BRA `(.L_x_809) ;  /* 0xfffffe4800847947 */ /* 0x000fea000383ffff */
.L_x_565:
[----:B------:R-:W-:Y:S01]  /*28610*/  BSSY B1, `(.L_x_810) ;  /* 0x0000008000017945 */ /* 0x000fe20003800000 */
[----:B------:R-:W-:Y:S02]  /*28620*/  IMAD.MOV.U32 R13, RZ, RZ, R25 ;  /* 0x000000ffff0d7224 */ /* 0x000fe400078e0019 */
[----:B------:R-:W-:Y:S02]  /*28630*/  IMAD.MOV.U32 R12, RZ, RZ, RZ ;  /* 0x000000ffff0c7224 */ /* 0x000fe400078e00ff */
[----:B------:R-:W-:Y:S02]  /*28640*/  IMAD.MOV.U32 R11, RZ, RZ, 0x181f ;  /* 0x0000181fff0b7424 */ /* 0x000fe400078e00ff */
[----:B------:R-:W-:-:S07]  /*28650*/  IMAD.MOV.U32 R15, RZ, RZ, -0x1 ;  /* 0xffffffffff0f7424 */ /* 0x000fce00078e00ff */
[----:B-1----:R-:W-:Y:S05]  /*28660*/  WARPSYNC.COLLECTIVE R15, `(.L_x_811) ;  /* 0x000000000f087348 */ /* 0x002fea0003c00000 */
[----:B-1----:R0:W1:Y:S02]  /*28670*/  SHFL.IDX P6, R14, R13, R12, R11 ;  /* 0x0000000c0d0e7389 */ /* 0x00206400000c000b */
[----:B01----:R-:W-:Y:S01]  /*28680*/  ENDCOLLECTIVE ;  /* 0x000000000000791b */ /* 0x003fe20003800000 */
.L_x_811:
[----:B------:R-:W-:Y:S05]  /*28690*/  BSYNC B1 ;  /* 0x0000000000017941 */ /* 0x000fea0003800000 */
.L_x_810:
[----:B------:R-:W-:Y:S02]  /*286a0*/  IMAD.MOV.U32 R13, RZ, RZ, R24 ;  /* 0x000000ffff0d7224 */ /* 0x000fe400078e0018 */
[----:B------:R-:W-:Y:S02]  /*286b0*/  IMAD.MOV.U32 R12, RZ, RZ, RZ ;  /* 0x000000ffff0c7224 */ /* 0x000fe400078e00ff */
[----:B------:R-:W-:Y:S02]  /*286c0*/  IMAD.MOV.U32 R11, RZ, RZ, 0x181f ;  /* 0x0000181fff0b7424 */ /* 0x000fe400078e00ff */
[----:B------:R-:W-:Y:S02]  /*286d0*/  IMAD.MOV.U32 R15, RZ, RZ, -0x1 ;  /* 0xffffffffff0f7424 */ /* 0x000fe400078e00ff */
[----:B------:R-:W-:-:S07]  /*286e0*/  IMAD.MOV.U32 R0, RZ, RZ, R14 ;  /* 0x000000ffff007224 */ /* 0x000fce00078e000e */
[----:B------:R-:W-:Y:S05]  /*286f0*/  WARPSYNC.COLLECTIVE R15, `(.L_x_812) ;  /* 0x000000000f087348 */ /* 0x000fea0003c00000 */
[----:B------:R0:W1:Y:S02]  /*28700*/  SHFL.IDX P6, R14, R13, R12, R11 ;  /* 0x0000000c0d0e7389 */ /* 0x00006400000c000b */
[----:B01----:R-:W-:Y:S01]  /*28710*/  ENDCOLLECTIVE ;  /* 0x000000000000791b */ /* 0x003fe20003800000 */
.L_x_812:
[----:B------:R-:W-:Y:S02]  /*28720*/  IMAD.MOV.U32 R13, RZ, RZ, R27 ;  /* 0x000000ffff0d7224 */ /* 0x000fe400078e001b */
[----:B------:R-:W-:-:S07]  /*28730*/  IMAD.MOV.U32 R3, RZ, RZ, R14 ;  /* 0x000000ffff037224 */ /* 0x000fce00078e000e */
[----:B------:R-:W-:Y:S05]  /*28740*/  WARPSYNC.COLLECTIVE R15, `(.L_x_813) ;  /* 0x000000000f087348 */ /* 0x000fea0003c00000 */
[----:B------:R0:W1:Y:S02]  /*28750*/  SHFL.IDX P6, R14, R13, R12, R11 ;  /* 0x0000000c0d0e7389 */ /* 0x00006400000c000b */
[----:B01----:R-:W-:Y:S01]  /*28760*/  ENDCOLLECTIVE ;  /* 0x000000000000791b */ /* 0x003fe20003800000 */
.L_x_813:
[----:B------:R-:W-:Y:S02]  /*28770*/  IMAD.MOV.U32 R13, RZ, RZ, R26 ;  /* 0x000000ffff0d7224 */ /* 0x000fe400078e001a */
[----:B------:R-:W-:-:S07]  /*28780*/  IMAD.MOV.U32 R4, RZ, RZ, R14 ;  /* 0x000000ffff047224 */ /* 0x000fce00078e000e */
[----:B------:R-:W-:Y:S05]  /*28790*/  WARPSYNC.COLLECTIVE R15, `(.L_x_814) ;  /* 0x000000000f087348 */ /* 0x000fea0003c00000 */
[----:B------:R0:W1:Y:S02]  /*287a0*/  SHFL.IDX P6, R14, R13, R12, R11 ;  /* 0x0000000c0d0e7389 */ /* 0x00006400000c000b */
[----:B01----:R-:W-:Y:S01]  /*287b0*/  ENDCOLLECTIVE ;  /* 0x000000000000791b */ /* 0x003fe20003800000 */
.L_x_814:
[----:B------:R-:W-:Y:S05]  /*287c0*/  BRA `(.L_x_815) ;  /* 0xfffffe4c008c7947 */ /* 0x000fea000383ffff */
.L_x_569:
[----:B0-----:R0:W1:Y:S02]  /*287d0*/  SYNCS.PHASECHK.TRANS64.TRYWAIT P0, [R2+URZ+0x34800], R5 ;  /* 0x03480005020075a7 */ /* 0x001064000800017f */
[----:B-1----:R-:W-:Y:S05]  /*287e0*/  @!P0 NANOSLEEP.SYNCS 0x989680 ;  /* 0x009896800000895d */ /* 0x002fea0003900000 */
[----:B------:R-:W1:Y:S02]  /*287f0*/  @!P0 SYNCS.PHASECHK.TRANS64 P0, [R2+URZ+0x34800], R5 ;  /* 0x03480005020085a7 */ /* 0x000e64000800007f */
[----:B-1----:R-:W-:Y:S05]  /*28800*/  @!P0 BRA `(.L_x_569) ;  /* 0xfffffffc00f08947 */ /* 0x002fea000383ffff */
[----:B------:R-:W-:Y:S05]  /*28810*/  BRA `(.L_x_816) ;  /* 0xfffffe5000847947 */ /* 0x000fea000383ffff */
.L_x_585:
        /* <DEDUP_REMOVED lines=8> */
.L_x_818:
[----:B------:R-:W-:Y:S05]  /*288a0*/  BSYNC B1 ;  /* 0x0000000000017941 */ /* 0x000fea0003800000 */
.L_x_817:
        /* <DEDUP_REMOVED lines=8> */
.L_x_819:
[----:B------:R-:W-:Y:S02]  /*28930*/  IMAD.MOV.U32 R13, RZ, RZ, R27 ;  /* 0x000000ffff0d7224 */ /* 0x000fe400078e001b */
[----:B------:R-:W-:-:S07]  /*28940*/  IMAD.MOV.U32 R3, RZ, RZ, R14 ;  /* 0x000000ffff037224 */ /* 0x000fce00078e000e */
[----:B------:R-:W-:Y:S05]  /*28950*/  WARPSYNC.COLLECTIVE R15, `(.L_x_820) ;  /* 0x000000000f087348 */ /* 0x000fea0003c00000 */
[----:B------:R0:W1:Y:S02]  /*28960*/  SHFL.IDX P6, R14, R13, R12, R11 ;  /* 0x0000000c0d0e7389 */ /* 0x00006400000c000b */
[----:B01----:R-:W-:Y:S01]  /*28970*/  ENDCOLLECTIVE ;  /* 0x000000000000791b */ /* 0x003fe20003800000 */
.L_x_820:
[----:B------:R-:W-:Y:S02]  /*28980*/  IMAD.MOV.U32 R13, RZ, RZ, R26 ;  /* 0x000000ffff0d7224 */ /* 0x000fe400078e001a */
[----:B------:R-:W-:-:S07]  /*28990*/  IMAD.MOV.U32 R20, RZ, RZ, R14 ;  /* 0x000000ffff147224 */ /* 0x000fce00078e000e */
[----:B------:R-:W-:Y:S05]  /*289a0*/  WARPSYNC.COLLECTIVE R15, `(.L_x_821) ;  /* 0x000000000f087348 */ /* 0x000fea0003c00000 */
[----:B------:R0:W1:Y:S02]  /*289b0*/  SHFL.IDX P6, R14, R13, R12, R11 ;  /* 0x0000000c0d0e7389 */ /* 0x00006400000c000b */
[----:B01----:R-:W-:Y:S01]  /*289c0*/  ENDCOLLECTIVE ;  /* 0x000000000000791b */ /* 0x003fe20003800000 */
.L_x_821:
[----:B------:R-:W-:Y:S05]  /*289d0*/  BRA `(.L_x_822) ;  /* 0xfffffe6400b47947 */ /* 0x000fea000383ffff */
.L_x_589:
[----:B0-----:R0:W1:Y:S02]  /*289e0*/  SYNCS.PHASECHK.TRANS64.TRYWAIT P4, [R2+URZ+0x34800], R27 ;  /* 0x0348001b020075a7 */ /* 0x001064000808017f */
[----:B-1----:R-:W-:Y:S05]  /*289f0*/  @!P4 NANOSLEEP.SYNCS 0x989680 ;  /* 0x009896800000c95d */ /* 0x002fea0003900000 */
[----:B------:R-:W1:Y:S02]  /*28a00*/  @!P4 SYNCS.PHASECHK.TRANS64 P4, [R2+URZ+0x34800], R27 ;  /* 0x0348001b0200c5a7 */ /* 0x000e64000808007f */
[----:B-1----:R-:W-:Y:S05]  /*28a10*/  @!P4 BRA `(.L_x_589) ;  /* 0xfffffffc00f0c947 */ /* 0x002fea000383ffff */
[----:B------:R-:W-:Y:S05]  /*28a20*/  BRA `(.L_x_823) ;  /* 0xfffffe6800a87947 */ /* 0x000fea000383ffff */
.L_x_599:
[----:B-1----:R1:W2:Y:S02]  /*28a30*/  SYNCS.PHASECHK.TRANS64.TRYWAIT P2, [R0+URZ+0x34830], R3 ;  /* 0x03483003000075a7 */ /* 0x0022a4000804017f */
[----:B--2---:R-:W-:Y:S05]  /*28a40*/  @!P2 NANOSLEEP.SYNCS 0x989680 ;  /* 0x009896800000a95d */ /* 0x004fea0003900000 */
[----:B------:R-:W2:Y:S02]  /*28a50*/  @!P2 SYNCS.PHASECHK.TRANS64 P2, [R0+URZ+0x34830], R3 ;  /* 0x034830030000a5a7 */ /* 0x000ea4000804007f */
[----:B--2---:R-:W-:Y:S05]  /*28a60*/  @!P2 BRA `(.L_x_599) ;  /* 0xfffffffc00f0a947 */ /* 0x004fea000383ffff */
[----:B------:R-:W-:Y:S05]  /*28a70*/  BRA `(.L_x_598) ;  /* 0xfffffe8400847947 */ /* 0x000fea000383ffff */
.L_x_605:
[----:B-1----:R1:W2:Y:S02]  /*28a80*/  SYNCS.PHASECHK.TRANS64.TRYWAIT P3, [R7+URZ+0x34830], R8 ;  /* 0x03483008070075a7 */ /* 0x0022a4000806017f */
[----:B--2---:R-:W-:Y:S05]  /*28a90*/  @!P3 NANOSLEEP.SYNCS 0x989680 ;  /* 0x009896800000b95d */ /* 0x004fea0003900000 */
[----:B------:R-:W2:Y:S02]  /*28aa0*/  @!P3 SYNCS.PHASECHK.TRANS64 P3, [R7+URZ+0x34830], R8 ;  /* 0x034830080700b5a7 */ /* 0x000ea4000806007f */
[----:B--2---:R-:W-:Y:S05]  /*28ab0*/  @!P3 BRA `(.L_x_605) ;  /* 0xfffffffc00f0b947 */ /* 0x004fea000383ffff */
[----:B------:R-:W-:Y:S05]  /*28ac0*/  BRA `(.L_x_604) ;  /* 0xfffffee000c47947 */ /* 0x000fea000383ffff */
.L_x_609:
[----:B-1----:R1:W2:Y:S02]  /*28ad0*/  SYNCS.PHASECHK.TRANS64.TRYWAIT P2, [R7+URZ+0x34850], R5 ;  /* 0x03485005070075a7 */ /* 0x0022a4000804017f */
[----:B--2---:R-:W-:Y:S05]  /*28ae0*/  @!P2 NANOSLEEP.SYNCS 0x989680 ;  /* 0x009896800000a95d */ /* 0x004fea0003900000 */
[----:B------:R-:W2:Y:S02]  /*28af0*/  @!P2 SYNCS.PHASECHK.TRANS64 P2, [R7+URZ+0x34850], R5 ;  /* 0x034850050700a5a7 */ /* 0x000ea4000804007f */
[----:B--2---:R-:W-:Y:S05]  /*28b00*/  @!P2 BRA `(.L_x_609) ;  /* 0xfffffffc00f0a947 */ /* 0x004fea000383ffff */
[----:B------:R-:W-:Y:S05]  /*28b10*/  BRA `(.L_x_606) ;  /* 0xffffff18009c7947 */ /* 0x000fea000383ffff */
.L_x_614:
[----:B-1----:R1:W2:Y:S02]  /*28b20*/  SYNCS.PHASECHK.TRANS64.TRYWAIT P0, [R11+URZ+0x34850], R0 ;  /* 0x034850000b0075a7 */ /* 0x0022a4000800017f */
[----:B--2---:R-:W-:Y:S05]  /*28b30*/  @!P0 NANOSLEEP.SYNCS 0x989680 ;  /* 0x009896800000895d */ /* 0x004fea0003900000 */
[----:B------:R-:W2:Y:S02]  /*28b40*/  @!P0 SYNCS.PHASECHK.TRANS64 P0, [R11+URZ+0x34850], R0 ;  /* 0x034850000b0085a7 */ /* 0x000ea4000800007f */
[----:B--2---:R-:W-:Y:S05]  /*28b50*/  @!P0 BRA `(.L_x_614) ;  /* 0xfffffffc00f08947 */ /* 0x004fea000383ffff */
[----:B------:R-:W-:Y:S05]  /*28b60*/  BRA `(.L_x_613) ;  /* 0xffffff3c00d47947 */ /* 0x000fea000383ffff */
.L_x_619:
[----:B------:R-:W-:Y:S02]  /*28b70*/  IMAD.MOV.U32 R13, RZ, RZ, R8 ;  /* 0x000000ffff0d7224 */ /* 0x000fe400078e0008 */
[----:B------:R-:W-:Y:S02]  /*28b80*/  IMAD.MOV.U32 R12, RZ, RZ, RZ ;  /* 0x000000ffff0c7224 */ /* 0x000fe400078e00ff */
[----:B------:R-:W-:Y:S02]  /*28b90*/  IMAD.MOV.U32 R11, RZ, RZ, 0x181f ;  /* 0x0000181fff0b7424 */ /* 0x000fe400078e00ff */
[----:B------:R-:W-:-:S07]  /*28ba0*/  IMAD.MOV.U32 R15, RZ, RZ, -0x1 ;  /* 0xffffffffff0f7424 */ /* 0x000fce00078e00ff */
[----:B-----5:R-:W-:Y:S05]  /*28bb0*/  WARPSYNC.COLLECTIVE R15, `(.L_x_824) ;  /* 0x000000000f087348 */ /* 0x020fea0003c00000 */
[----:B------:R0:W1:Y:S02]  /*28bc0*/  SHFL.IDX P6, R14, R13, R12, R11 ;  /* 0x0000000c0d0e7389 */ /* 0x00006400000c000b */
[----:B01---5:R-:W-:Y:S01]  /*28bd0*/  ENDCOLLECTIVE ;  /* 0x000000000000791b */ /* 0x023fe20003800000 */
.L_x_824:
[----:B------:R-:W-:Y:S02]  /*28be0*/  IMAD.MOV.U32 R13, RZ, RZ, R3 ;  /* 0x000000ffff0d7224 */ /* 0x000fe400078e0003 */
[----:B------:R-:W-:-:S07]  /*28bf0*/  IMAD.MOV.U32 R0, RZ, RZ, R14 ;  /* 0x000000ffff007224 */ /* 0x000fce00078e000e */
[----:B------:R-:W-:Y:S05]  /*28c00*/  WARPSYNC.COLLECTIVE R15, `(.L_x_825) ;  /* 0x000000000f087348 */ /* 0x000fea0003c00000 */
[----:B------:R0:W1:Y:S02]  /*28c10*/  SHFL.IDX P6, R14, R13, R12, R11 ;  /* 0x0000000c0d0e7389 */ /* 0x00006400000c000b */
[----:B01----:R-:W-:Y:S01]  /*28c20*/  ENDCOLLECTIVE ;  /* 0x000000000000791b */ /* 0x003fe20003800000 */
.L_x_825:
[----:B------:R-:W-:Y:S05]  /*28c30*/  BRA `(.L_x_826) ;  /* 0xffffff5c00587947 */ /* 0x000fea000383ffff */
.L_x_622:
[----:B------:R-:W-:Y:S01]  /*28c40*/  BSSY B1, `(.L_x_827) ;  /* 0x0000008000017945 */ /* 0x000fe20003800000 */
[----:B------:R-:W-:Y:S02]  /*28c50*/  IMAD.MOV.U32 R13, RZ, RZ, R8 ;  /* 0x000000ffff0d7224 */ /* 0x000fe400078e0008 */
[----:B------:R-:W-:Y:S02]  /*28c60*/  IMAD.MOV.U32 R12, RZ, RZ, 0x1 ;  /* 0x00000001ff0c7424 */ /* 0x000fe400078e00ff */
[----:B---3--:R-:W-:Y:S02]  /*28c70*/  IMAD.MOV.U32 R11, RZ, RZ, 0x181f ;  /* 0x0000181fff0b7424 */ /* 0x008fe400078e00ff */
[----:B------:R-:W-:-:S07]  /*28c80*/  IMAD.MOV.U32 R15, RZ, RZ, -0x1 ;  /* 0xffffffffff0f7424 */ /* 0x000fce00078e00ff */
[----:B012--5:R-:W-:Y:S05]  /*28c90*/  WARPSYNC.COLLECTIVE R15, `(.L_x_828) ;  /* 0x000000000f087348 */ /* 0x027fea0003c00000 */
[----:B--2---:R2:W3:Y:S02]  /*28ca0*/  SHFL.IDX P6, R14, R13, R12, R11 ;  /* 0x0000000c0d0e7389 */ /* 0x0044e400000c000b */
[----:B0123-5:R-:W-:Y:S01]  /*28cb0*/  ENDCOLLECTIVE ;  /* 0x000000000000791b */ /* 0x02ffe20003800000 */
.L_x_828:
[----:B------:R-:W-:Y:S05]  /*28cc0*/  BSYNC B1 ;  /* 0x0000000000017941 */ /* 0x000fea0003800000 */
.L_x_827:
[----:B------:R-:W-:Y:S02]  /*28cd0*/  IMAD.MOV.U32 R13, RZ, RZ, R3 ;  /* 0x000000ffff0d7224 */ /* 0x000fe400078e0003 */
[----:B------:R-:W-:Y:S02]  /*28ce0*/  IMAD.MOV.U32 R12, RZ, RZ, 0x1 ;  /* 0x00000001ff0c7424 */ /* 0x000fe400078e00ff */
[----:B------:R-:W-:Y:S02]  /*28cf0*/  IMAD.MOV.U32 R11, RZ, RZ, 0x181f ;  /* 0x0000181fff0b7424 */ /* 0x000fe400078e00ff */
[----:B------:R-:W-:Y:S02]  /*28d00*/  IMAD.MOV.U32 R15, RZ, RZ, -0x1 ;  /* 0xffffffffff0f7424 */ /* 0x000fe400078e00ff */
[----:B------:R-:W-:-:S07]  /*28d10*/  IMAD.MOV.U32 R0, RZ, RZ, R14 ;  /* 0x000000ffff007224 */ /* 0x000fce00078e000e */
[----:B------:R-:W-:Y:S05]  /*28d20*/  WARPSYNC.COLLECTIVE R15, `(.L_x_829) ;  /* 0x000000000f087348 */ /* 0x000fea0003c00000 */
[----:B------:R0:W1:Y:S02]  /*28d30*/  SHFL.IDX P6, R14, R13, R12, R11 ;  /* 0x0000000c0d0e7389 */ /* 0x00006400000c000b */
[----:B01----:R-:W-:Y:S01]  /*28d40*/  ENDCOLLECTIVE ;  /* 0x000000000000791b */ /* 0x003fe20003800000 */
.L_x_829:
[----:B------:R-:W-:Y:S05]  /*28d50*/  BRA `(.L_x_830) ;  /* 0xffffff5c00587947 */ /* 0x000fea000383ffff */
.L_x_625:
[----:B------:R-:W-:Y:S01]  /*28d60*/  BSSY B1, `(.L_x_831) ;  /* 0x0000008000017945 */ /* 0x000fe20003800000 */
[----:B------:R-:W-:Y:S02]  /*28d70*/  IMAD.MOV.U32 R13, RZ, RZ, R8 ;  /* 0x000000ffff0d7224 */ /* 0x000fe400078e0008 */
[----:B------:R-:W-:Y:S02]  /*28d80*/  IMAD.MOV.U32 R12, RZ, RZ, 0x2 ;  /* 0x00000002ff0c7424 */ /* 0x000fe400078e00ff */
[----:B------:R-:W-:Y:S02]  /*28d90*/  IMAD.MOV.U32 R11, RZ, RZ, 0x181f ;  /* 0x0000181fff0b7424 */ /* 0x000fe400078e00ff */
[----:B---3--:R-:W-:-:S07]  /*28da0*/  IMAD.MOV.U32 R15, RZ, RZ, -0x1 ;  /* 0xffffffffff0f7424 */ /* 0x008fce00078e00ff */
[----:B012-4-:R-:W-:Y:S05]  /*28db0*/  WARPSYNC.COLLECTIVE R15, `(.L_x_832) ;  /* 0x000000000f087348 */ /* 0x017fea0003c00000 */
[----:B--2---:R2:W3:Y:S02]  /*28dc0*/  SHFL.IDX P6, R14, R13, R12, R11 ;  /* 0x0000000c0d0e7389 */ /* 0x0044e400000c000b */
[----:B01234-:R-:W-:Y:S01]  /*28dd0*/  ENDCOLLECTIVE ;  /* 0x000000000000791b */ /* 0x01ffe20003800000 */
.L_x_832:
[----:B------:R-:W-:Y:S05]  /*28de0*/  BSYNC B1 ;  /* 0x0000000000017941 */ /* 0x000fea0003800000 */
.L_x_831:
        /* <DEDUP_REMOVED lines=8> */
.L_x_833:
[----:B------:R-:W-:Y:S05]  /*28e70*/  BRA `(.L_x_834) ;  /* 0xffffff5c005c7947 */ /* 0x000fea000383ffff */
.L_x_628:
        /* <DEDUP_REMOVED lines=8> */
.L_x_836:
[----:B------:R-:W-:Y:S05]  /*28f00*/  BSYNC B1 ;  /* 0x0000000000017941 */ /* 0x000fea0003800000 */
.L_x_835:
        /* <DEDUP_REMOVED lines=8> */
.L_x_837:
[----:B------:R-:W-:Y:S05]  /*28f90*/  BRA `(.L_x_838) ;  /* 0xffffff5c00607947 */ /* 0x000fea000383ffff */
.L_x_630:
[----:B------:R-:W-:Y:S02]  /*28fa0*/  IMAD.MOV.U32 R13, RZ, RZ, R4 ;  /* 0x000000ffff0d7224 */ /* 0x000fe400078e0004 */
[----:B------:R-:W-:Y:S02]  /*28fb0*/  IMAD.MOV.U32 R12, RZ, RZ, RZ ;  /* 0x000000ffff0c7224 */ /* 0x000fe400078e00ff */
[----:B------:R-:W-:Y:S02]  /*28fc0*/  IMAD.MOV.U32 R11, RZ, RZ, 0x1c1f ;  /* 0x00001c1fff0b7424 */ /* 0x000fe400078e00ff */
[----:B------:R-:W-:-:S07]  /*28fd0*/  IMAD.MOV.U32 R15, RZ, RZ, -0x1 ;  /* 0xffffffffff0f7424 */ /* 0x000fce00078e00ff */
[----:B------:R-:W-:Y:S05]  /*28fe0*/  WARPSYNC.COLLECTIVE R15, `(.L_x_839) ;  /* 0x000000000f087348 */ /* 0x000fea0003c00000 */
[----:B------:R0:W1:Y:S02]  /*28ff0*/  SHFL.IDX P6, R14, R13, R12, R11 ;  /* 0x0000000c0d0e7389 */ /* 0x00006400000c000b */
[----:B01----:R-:W-:Y:S01]  /*29000*/  ENDCOLLECTIVE ;  /* 0x000000000000791b */ /* 0x003fe20003800000 */
.L_x_839:
[----:B------:R-:W-:Y:S02]  /*29010*/  IMAD.MOV.U32 R13, RZ, RZ, R0 ;  /* 0x000000ffff0d7224 */ /* 0x000fe400078e0000 */
[----:B------:R-:W-:-:S07]  /*29020*/  IMAD.MOV.U32 R3, RZ, RZ, R14 ;  /* 0x000000ffff037224 */ /* 0x000fce00078e000e */
[----:B------:R-:W-:Y:S05]  /*29030*/  WARPSYNC.COLLECTIVE R15, `(.L_x_840) ;  /* 0x000000000f087348 */ /* 0x000fea0003c00000 */
[----:B------:R0:W1:Y:S02]  /*29040*/  SHFL.IDX P6, R14, R13, R12, R11 ;  /* 0x0000000c0d0e7389 */ /* 0x00006400000c000b */
[----:B01----:R-:W-:Y:S01]  /*29050*/  ENDCOLLECTIVE ;  /* 0x000000000000791b */ /* 0x003fe20003800000 */
.L_x_840:
[----:B------:R-:W-:Y:S05]  /*29060*/  BRA `(.L_x_841) ;  /* 0xffffff6000a07947 */ /* 0x000fea000383ffff */
.L_x_633:
[----:B------:R-:W-:Y:S01]  /*29070*/  BSSY B1, `(.L_x_842) ;  /* 0x0000008000017945 */ /* 0x000fe20003800000 */
[----:B--2---:R-:W-:Y:S02]  /*29080*/  IMAD.MOV.U32 R13, RZ, RZ, R4 ;  /* 0x000000ffff0d7224 */ /* 0x004fe400078e0004 */
[----:B------:R-:W-:Y:S02]  /*29090*/  IMAD.MOV.U32 R12, RZ, RZ, 0x1 ;  /* 0x00000001ff0c7424 */ /* 0x000fe400078e00ff */
[----:B------:R-:W-:Y:S02]  /*290a0*/  IMAD.MOV.U32 R11, RZ, RZ, 0x1c1f ;  /* 0x00001c1fff0b7424 */ /* 0x000fe400078e00ff */
[----:B------:R-:W-:-:S07]  /*290b0*/  IMAD.MOV.U32 R15, RZ, RZ, -0x1 ;  /* 0xffffffffff0f7424 */ /* 0x000fce00078e00ff */
[----:B01----:R-:W-:Y:S05]  /*290c0*/  WARPSYNC.COLLECTIVE R15, `(.L_x_843) ;  /* 0x000000000f087348 */ /* 0x003fea0003c00000 */
[----:B------:R2:W3:Y:S02]  /*290d0*/  SHFL.IDX P6, R14, R13, R12, R11 ;  /* 0x0000000c0d0e7389 */ /* 0x0004e400000c000b */
[----:B0123--:R-:W-:Y:S01]  /*290e0*/  ENDCOLLECTIVE ;  /* 0x000000000000791b */ /* 0x00ffe20003800000 */
.L_x_843:
[----:B------:R-:W-:Y:S05]  /*290f0*/  BSYNC B1 ;  /* 0x0000000000017941 */ /* 0x000fea0003800000 */
.L_x_842:
        /* <DEDUP_REMOVED lines=8> */
.L_x_844:
[----:B------:R-:W-:Y:S05]  /*29180*/  BRA `(.L_x_845) ;  /* 0xffffff6400807947 */ /* 0x000fea000383ffff */
.L_x_637:
[----:B------:R-:W-:Y:S02]  /*29190*/  IMAD.MOV.U32 R13, RZ, RZ, R4 ;  /* 0x000000ffff0d7224 */ /* 0x000fe400078e0004 */
[----:B------:R-:W-:Y:S02]  /*291a0*/  IMAD.MOV.U32 R12, RZ, RZ, RZ ;  /* 0x000000ffff0c7224 */ /* 0x000fe400078e00ff */
[----:B------:R-:W-:Y:S02]  /*291b0*/  IMAD.MOV.U32 R11, RZ, RZ, 0x181f ;  /* 0x0000181fff0b7424 */ /* 0x000fe400078e00ff */
[----:B------:R-:W-:-:S07]  /*291c0*/  IMAD.MOV.U32 R15, RZ, RZ, -0x1 ;  /* 0xffffffffff0f7424 */ /* 0x000fce00078e00ff */
[----:B01----:R-:W-:Y:S05]  /*291d0*/  WARPSYNC.COLLECTIVE R15, `(.L_x_846) ;  /* 0x000000000f087348 */ /* 0x003fea0003c00000 */
[----:B------:R2:W3:Y:S02]  /*291e0*/  SHFL.IDX P6, R14, R13, R12, R11 ;  /* 0x0000000c0d0e7389 */ /* 0x0004e400000c000b */
[----:B0123--:R-:W-:Y:S01]  /*291f0*/  ENDCOLLECTIVE ;  /* 0x000000000000791b */ /* 0x00ffe20003800000 */
.L_x_846:
[----:B------:R-:W-:Y:S02]  /*29200*/  IMAD.MOV.U32 R13, RZ, RZ, R3 ;  /* 0x000000ffff0d7224 */ /* 0x000fe400078e0003 */
[----:B------:R-:W-:-:S07]  /*29210*/  IMAD.MOV.U32 R0, RZ, RZ, R14 ;  /* 0x000000ffff007224 */ /* 0x000fce00078e000e */
[----:B------:R-:W-:Y:S05]  /*29220*/  WARPSYNC.COLLECTIVE R15, `(.L_x_847) ;  /* 0x000000000f087348 */ /* 0x000fea0003c00000 */
[----:B------:R0:W1:Y:S02]  /*29230*/  SHFL.IDX P6, R14, R13, R12, R11 ;  /* 0x0000000c0d0e7389 */ /* 0x00006400000c000b */
[----:B01----:R-:W-:Y:S01]  /*29240*/  ENDCOLLECTIVE ;  /* 0x000000000000791b */ /* 0x003fe20003800000 */
.L_x_847:
[----:B------:R-:W-:Y:S05]  /*29250*/  BRA `(.L_x_848) ;  /* 0xffffff7000b07947 */ /* 0x000fea000383ffff */
.L_x_640:
[----:B------:R-:W-:Y:S01]  /*29260*/  BSSY B1, `(.L_x_849) ;  /* 0x0000008000017945 */ /* 0x000fe20003800000 */
[----:B------:R-:W-:Y:S02]  /*29270*/  IMAD.MOV.U32 R13, RZ, RZ, R4 ;  /* 0x000000ffff0d7224 */ /* 0x000fe400078e0004 */
[----:B------:R-:W-:Y:S02]  /*29280*/  IMAD.MOV.U32 R12, RZ, RZ, 0x1 ;  /* 0x00000001ff0c7424 */ /* 0x000fe400078e00ff */
[----:B------:R-:W-:Y:S02]  /*29290*/  IMAD.MOV.U32 R11, RZ, RZ, 0x181f ;  /* 0x0000181fff0b7424 */ /* 0x000fe400078e00ff */
[----:B---3--:R-:W-:-:S07]  /*292a0*/  IMAD.MOV.U32 R15, RZ, RZ, -0x1 ;  /* 0xffffffffff0f7424 */ /* 0x008fce00078e00ff */
[----:B012-4-:R-:W-:Y:S05]  /*292b0*/  WARPSYNC.COLLECTIVE R15, `(.L_x_850) ;  /* 0x000000000f087348 */ /* 0x017fea0003c00000 */
[----:B----4-:R3:W4:Y:S02]  /*292c0*/  SHFL.IDX P6, R14, R13, R12, R11 ;  /* 0x0000000c0d0e7389 */ /* 0x01072400000c000b */
[----:B01234-:R-:W-:Y:S01]  /*292d0*/  ENDCOLLECTIVE ;  /* 0x000000000000791b */ /* 0x01ffe20003800000 */
.L_x_850:
[----:B------:R-:W-:Y:S05]  /*292e0*/  BSYNC B1 ;  /* 0x0000000000017941 */ /* 0x000fea0003800000 */
.L_x_849:
        /* <DEDUP_REMOVED lines=8> */
.L_x_851:
[----:B------:R-:W-:Y:S05]  /*29370*/  BRA `(.L_x_852) ;  /* 0xffffff7000b47947 */ /* 0x000fea000383ffff */
.L_x_643:
[----:B------:R-:W-:Y:S01]  /*29380*/  BSSY B1, `(.L_x_853) ;  /* 0x0000008000017945 */ /* 0x000fe20003800000 */
[----:B------:R-:W-:Y:S02]  /*29390*/  IMAD.MOV.U32 R13, RZ, RZ, R4 ;  /* 0x000000ffff0d7224 */ /* 0x000fe400078e0004 */
[----:B------:R-:W-:Y:S02]  /*293a0*/  IMAD.MOV.U32 R12, RZ, RZ, 0x2 ;  /* 0x00000002ff0c7424 */ /* 0x000fe400078e00ff */
[----:B------:R-:W-:Y:S02]  /*293b0*/  IMAD.MOV.U32 R11, RZ, RZ, 0x181f ;  /* 0x0000181fff0b7424 */ /* 0x000fe400078e00ff */
[----:B0-----:R-:W-:-:S07]  /*293c0*/  IMAD.MOV.U32 R15, RZ, RZ, -0x1 ;  /* 0xffffffffff0f7424 */ /* 0x001fce00078e00ff */
[----:B-1234-:R-:W-:Y:S05]  /*293d0*/  WARPSYNC.COLLECTIVE R15, `(.L_x_854) ;  /* 0x000000000f087348 */ /* 0x01efea0003c00000 */
[----:B----4-:R0:W4:Y:S02]  /*293e0*/  SHFL.IDX P6, R14, R13, R12, R11 ;  /* 0x0000000c0d0e7389 */ /* 0x01012400000c000b */
[----:B01234-:R-:W-:Y:S01]  /*293f0*/  ENDCOLLECTIVE ;  /* 0x000000000000791b */ /* 0x01ffe20003800000 */
.L_x_854:
[----:B------:R-:W-:Y:S05]  /*29400*/  BSYNC B1 ;  /* 0x0000000000017941 */ /* 0x000fea0003800000 */
.L_x_853:
        /* <DEDUP_REMOVED lines=8> */
.L_x_855:
[----:B------:R-:W-:Y:S05]  /*29490*/  BRA `(.L_x_856) ;  /* 0xffffff7000b87947 */ /* 0x000fea000383ffff */
.L_x_646:
[----:B------:R-:W-:Y:S01]  /*294a0*/  BSSY B1, `(.L_x_857) ;  /* 0x0000008000017945 */ /* 0x000fe20003800000 */
[----:B------:R-:W-:Y:S02]  /*294b0*/  IMAD.MOV.U32 R13, RZ, RZ, R4 ;  /* 0x000000ffff0d7224 */ /* 0x000fe400078e0004 */
[----:B------:R-:W-:Y:S02]  /*294c0*/  IMAD.MOV.U32 R12, RZ, RZ, 0x3 ;  /* 0x00000003ff0c7424 */ /* 0x000fe400078e00ff */
[----:B------:R-:W-:Y:S02]  /*294d0*/  IMAD.MOV.U32 R11, RZ, RZ, 0x181f ;  /* 0x0000181fff0b7424 */ /* 0x000fe400078e00ff */
[----:B0-----:R-:W-:-:S07]  /*294e0*/  IMAD.MOV.U32 R15, RZ, RZ, -0x1 ;  /* 0xffffffffff0f7424 */ /* 0x001fce00078e00ff */
[----:B-1234-:R-:W-:Y:S05]  /*294f0*/  WARPSYNC.COLLECTIVE R15, `(.L_x_858) ;  /* 0x000000000f087348 */ /* 0x01efea0003c00000 */
[----:B------:R0:W0:Y:S02]  /*29500*/  SHFL.IDX P6, R14, R13, R12, R11 ;  /* 0x0000000c0d0e7389 */ /* 0x00002400000c000b */
[----:B01234-:R-:W-:Y:S01]  /*29510*/  ENDCOLLECTIVE ;  /* 0x000000000000791b */ /* 0x01ffe20003800000 */
.L_x_858:
[----:B------:R-:W-:Y:S05]  /*29520*/  BSYNC B1 ;  /* 0x0000000000017941 */ /* 0x000fea0003800000 */
.L_x_857:
        /* <DEDUP_REMOVED lines=8> */
.L_x_859:
[----:B------:R-:W-:Y:S05]  /*295b0*/  BRA `(.L_x_860) ;  /* 0xffffff7000bc7947 */ /* 0x000fea000383ffff */
.L_x_663:
[----:B------:R-:W1:Y:S01]  /*295c0*/  S2R R4, SR_TID.X ;  /* 0x0000000000047919 */ /* 0x000e620000002100 */
[----:B------:R-:W-:Y:S01]  /*295d0*/  BSSY B1, `(.L_x_861) ;  /* 0x000000a000017945 */ /* 0x000fe20003800000 */
[----:B------:R-:W-:Y:S02]  /*295e0*/  IMAD.MOV.U32 R12, RZ, RZ, RZ ;  /* 0x000000ffff0c7224 */ /* 0x000fe400078e00ff */
[----:B0-----:R-:W-:Y:S02]  /*295f0*/  IMAD.MOV.U32 R11, RZ, RZ, 0x1f ;  /* 0x0000001fff0b7424 */ /* 0x001fe400078e00ff */
[----:B------:R-:W-:Y:S01]  /*29600*/  IMAD.MOV.U32 R15, RZ, RZ, -0x1 ;  /* 0xffffffffff0f7424 */ /* 0x000fe200078e00ff */
[----:B-1----:R-:W-:-:S04]  /*29610*/  SHF.R.U32.HI R4, RZ, 0x5, R4 ;  /* 0x00000005ff047819 */ /* 0x002fc80000011604 */
[----:B------:R-:W-:-:S05]  /*29620*/  LOP3.LUT R4, R4, 0x3, RZ, 0xc0, !PT ;  /* 0x0000000304047812 */ /* 0x000fca00078ec0ff */
[----:B------:R-:W-:-:S07]  /*29630*/  IMAD.MOV.U32 R13, RZ, RZ, R4 ;  /* 0x000000ffff0d7224 */ /* 0x000fce00078e0004 */
[----:B------:R-:W-:Y:S05]  /*29640*/  WARPSYNC.COLLECTIVE R15, `(.L_x_862) ;  /* 0x000000000f087348 */ /* 0x000fea0003c00000 */
[----:B------:R0:W1:Y:S02]  /*29650*/  SHFL.IDX P6, R14, R13, R12, R11 ;  /* 0x0000000c0d0e7389 */ /* 0x00006400000c000b */
[----:B01----:R-:W-:Y:S01]  /*29660*/  ENDCOLLECTIVE ;  /* 0x000000000000791b */ /* 0x003fe20003800000 */
.L_x_862:
[----:B------:R-:W-:Y:S05]  /*29670*/  BSYNC B1 ;  /* 0x0000000000017941 */ /* 0x000fea0003800000 */
.L_x_861:
[----:B------:R-:W-:Y:S05]  /*29680*/  BRA `(.L_x_863) ;  /* 0xffffff8800e87947 */ /* 0x000fea000383ffff */
.L_x_665:
[----:B------:R-:W-:Y:S01]  /*29690*/  BSSY B1, `(.L_x_864) ;  /* 0x0000006000017945 */ /* 0x000fe20003800000 */
[----:B------:R-:W-:-:S07]  /*296a0*/  IMAD.MOV.U32 R15, RZ, RZ, -0x1 ;  /* 0xffffffffff0f7424 */ /* 0x000fce00078e00ff */
[----:B01----:R-:W-:Y:S05]  /*296b0*/  WARPSYNC.COLLECTIVE R15, `(.L_x_865) ;  /* 0x000000000f0c7348 */ /* 0x003fea0003c00000 */
[----:B------:R-:W-:Y:S02]  /*296c0*/  ELECT P6, UR62, PT ;  /* 0x00000000003e782f */ /* 0x000fe400038c0000 */
[----:B------:R-:W-:Y:S01]  /*296d0*/  MOV R14, UR62 ;  /* 0x0000003e000e7c02 */ /* 0x000fe20008000f00 */
[----:B01----:R-:W-:Y:S10]  /*296e0*/  ENDCOLLECTIVE ;  /* 0x000000000000791b */ /* 0x003ff40003800000 */
.L_x_865:
[----:B------:R-:W-:Y:S05]  /*296f0*/  BSYNC B1 ;  /* 0x0000000000017941 */ /* 0x000fea0003800000 */
.L_x_864:
[----:B------:R-:W-:Y:S05]  /*29700*/  BRA `(.L_x_664) ;  /* 0xffffff8800e07947 */ /* 0x000fea000383ffff */
.L_x_667:
[----:B-1----:R1:W2:Y:S02]  /*29710*/  SYNCS.PHASECHK.TRANS64.TRYWAIT P0, [R18+URZ+0x34820], R3 ;  /* 0x03482003120075a7 */ /* 0x0022a4000800017f */
[----:B--2---:R-:W-:Y:S05]  /*29720*/  @!P0 NANOSLEEP.SYNCS 0x989680 ;  /* 0x009896800000895d */ /* 0x004fea0003900000 */
[----:B------:R-:W2:Y:S02]  /*29730*/  @!P0 SYNCS.PHASECHK.TRANS64 P0, [R18+URZ+0x34820], R3 ;  /* 0x03482003120085a7 */ /* 0x000ea4000800007f */
[----:B--2---:R-:W-:Y:S05]  /*29740*/  @!P0 BRA `(.L_x_667) ;  /* 0xfffffffc00f08947 */ /* 0x004fea000383ffff */
[----:B------:R-:W-:Y:S05]  /*29750*/  BRA `(.L_x_866) ;  /* 0xffffff8800f07947 */ /* 0x000fea000383ffff */
.L_x_671:
[----:B--2---:R2:W3:Y:S02]  /*29760*/  SYNCS.PHASECHK.TRANS64.TRYWAIT P0, [R5+URZ+0x348a0], R9 ;  /* 0x0348a009050075a7 */ /* 0x0044e4000800017f */
[----:B---3--:R-:W-:Y:S05]  /*29770*/  @!P0 NANOSLEEP.SYNCS 0x989680 ;  /* 0x009896800000895d */ /* 0x008fea0003900000 */
[----:B------:R-:W3:Y:S02]  /*29780*/  @!P0 SYNCS.PHASECHK.TRANS64 P0, [R5+URZ+0x348a0], R9 ;  /* 0x0348a009050085a7 */ /* 0x000ee4000800007f */
[----:B---3--:R-:W-:Y:S05]  /*29790*/  @!P0 BRA `(.L_x_671) ;  /* 0xfffffffc00f08947 */ /* 0x008fea000383ffff */
[----:B------:R-:W-:Y:S05]  /*297a0*/  BRA `(.L_x_867) ;  /* 0xffffff8c00107947 */ /* 0x000fea000383ffff */
.L_x_677:
[----:B0-----:R0:W1:Y:S02]  /*297b0*/  SYNCS.PHASECHK.TRANS64.TRYWAIT P0, [R5+URZ+0x348c0], R9 ;  /* 0x0348c009050075a7 */ /* 0x001064000800017f */
[----:B-1----:R-:W-:Y:S05]  /*297c0*/  @!P0 NANOSLEEP.SYNCS 0x989680 ;  /* 0x009896800000895d */ /* 0x002fea0003900000 */
[----:B------:R-:W1:Y:S02]  /*297d0*/  @!P0 SYNCS.PHASECHK.TRANS64 P0, [R5+URZ+0x348c0], R9 ;  /* 0x0348c009050085a7 */ /* 0x000e64000800007f */
[----:B-1----:R-:W-:Y:S05]  /*297e0*/  @!P0 BRA `(.L_x_677) ;  /* 0xfffffffc00f08947 */ /* 0x002fea000383ffff */
[----:B------:R-:W-:Y:S05]  /*297f0*/  BRA `(.L_x_868) ;  /* 0xffffff8c00d07947 */ /* 0x000fea000383ffff */
.L_x_685:
[----:B-1----:R1:W2:Y:S02]  /*29800*/  SYNCS.PHASECHK.TRANS64.TRYWAIT P2, [R7+URZ+0x348a0], R6 ;  /* 0x0348a006070075a7 */ /* 0x0022a4000804017f */
[----:B--2---:R-:W-:Y:S05]  /*29810*/  @!P2 NANOSLEEP.SYNCS 0x989680 ;  /* 0x009896800000a95d */ /* 0x004fea0003900000 */
[----:B------:R-:W2:Y:S02]  /*29820*/  @!P2 SYNCS.PHASECHK.TRANS64 P2, [R7+URZ+0x348a0], R6 ;  /* 0x0348a0060700a5a7 */ /* 0x000ea4000804007f */
[----:B--2---:R-:W-:Y:S05]  /*29830*/  @!P2 BRA `(.L_x_685) ;  /* 0xfffffffc00f0a947 */ /* 0x004fea000383ffff */
[----:B------:R-:W-:Y:S05]  /*29840*/  BRA `(.L_x_869) ;  /* 0xffffff9000e07947 */ /* 0x000fea000383ffff */
.L_x_691:
[----:B0-----:R0:W2:Y:S02]  /*29850*/  SYNCS.PHASECHK.TRANS64.TRYWAIT P2, [R7+URZ+0x348c0], R6 ;  /* 0x0348c006070075a7 */ /* 0x0010a4000804017f */
[----:B--2---:R-:W-:Y:S05]  /*29860*/  @!P2 NANOSLEEP.SYNCS 0x989680 ;  /* 0x009896800000a95d */ /* 0x004fea0003900000 */
[----:B------:R-:W2:Y:S02]  /*29870*/  @!P2 SYNCS.PHASECHK.TRANS64 P2, [R7+URZ+0x348c0], R6 ;  /* 0x0348c0060700a5a7 */ /* 0x000ea4000804007f */
[----:B--2---:R-:W-:Y:S05]  /*29880*/  @!P2 BRA `(.L_x_691) ;  /* 0xfffffffc00f0a947 */ /* 0x004fea000383ffff */
[----:B------:R-:W-:Y:S05]  /*29890*/  BRA `(.L_x_870) ;  /* 0xffffff94009c7947 */ /* 0x000fea000383ffff */
.L_x_707:
        /* <DEDUP_REMOVED lines=11> */
.L_x_872:
[----:B------:R-:W-:Y:S05]  /*29950*/  BSYNC B0 ;  /* 0x0000000000007941 */ /* 0x000fea0003800000 */
.L_x_871:
[----:B------:R-:W-:Y:S05]  /*29960*/  BRA `(.L_x_873) ;  /* 0xffffffa000a47947 */ /* 0x000fea000383ffff */
.L_x_709:
[----:B------:R-:W-:Y:S01]  /*29970*/  BSSY B0, `(.L_x_874) ;  /* 0x0000006000007945 */ /* 0x000fe20003800000 */
[----:B------:R-:W-:-:S07]  /*29980*/  IMAD.MOV.U32 R15, RZ, RZ, -0x1 ;  /* 0xffffffffff0f7424 */ /* 0x000fce00078e00ff */
[----:B01----:R-:W-:Y:S05]  /*29990*/  WARPSYNC.COLLECTIVE R15, `(.L_x_875) ;  /* 0x000000000f0c7348 */ /* 0x003fea0003c00000 */
[----:B------:R-:W-:Y:S02]  /*299a0*/  ELECT P6, UR62, PT ;  /* 0x00000000003e782f */ /* 0x000fe400038c0000 */
[----:B------:R-:W-:Y:S01]  /*299b0*/  MOV R14, UR62 ;  /* 0x0000003e000e7c02 */ /* 0x000fe20008000f00 */
[----:B01----:R-:W-:Y:S10]  /*299c0*/  ENDCOLLECTIVE ;  /* 0x000000000000791b */ /* 0x003ff40003800000 */
.L_x_875:
[----:B------:R-:W-:Y:S05]  /*299d0*/  BSYNC B0 ;  /* 0x0000000000007941 */ /* 0x000fea0003800000 */
.L_x_874:
[----:B------:R-:W-:Y:S05]  /*299e0*/  BRA `(.L_x_876) ;  /* 0xffffffa000b07947 */ /* 0x000fea000383ffff */
.L_x_711:
[----:B-1----:R1:W2:Y:S02]  /*299f0*/  SYNCS.PHASECHK.TRANS64.TRYWAIT P0, [R0+URZ+0x34840], R2 ;  /* 0x03484002000075a7 */ /* 0x0022a4000800017f */
[----:B--2---:R-:W-:Y:S05]  /*29a00*/  @!P0 NANOSLEEP.SYNCS 0x989680 ;  /* 0x009896800000895d */ /* 0x004fea0003900000 */
[----:B------:R-:W2:Y:S02]  /*29a10*/  @!P0 SYNCS.PHASECHK.TRANS64 P0, [R0+URZ+0x34840], R2 ;  /* 0x03484002000085a7 */ /* 0x000ea4000800007f */
[----:B--2---:R-:W-:Y:S05]  /*29a20*/  @!P0 BRA `(.L_x_711) ;  /* 0xfffffffc00f08947 */ /* 0x004fea000383ffff */
[----:B------:R-:W-:Y:S05]  /*29a30*/  BRA `(.L_x_877) ;  /* 0xffffffa400147947 */ /* 0x000fea000383ffff */
.L_x_715:
[----:B------:R-:W2:Y:S01]  /*29a40*/  LDL.LU R11, [R1+0x54] ;  /* 0x00005400010b7983 */ /* 0x000ea20000300800 */
[----:B------:R-:W-:Y:S02]  /*29a50*/  IMAD.MOV.U32 R13, RZ, RZ, R3 ;  /* 0x000000ffff0d7224 */ /* 0x000fe400078e0003 */
[----:B------:R-:W-:Y:S01]  /*29a60*/  IMAD.MOV.U32 R12, RZ, RZ, RZ ;  /* 0x000000ffff0c7224 */ /* 0x000fe200078e00ff */
[----:B------:R-:W0:Y:S01]  /*29a70*/  S2R R7, SR_TID.X ;  /* 0x0000000000077919 */ /* 0x000e220000002100 */
[----:B------:R-:W-:Y:S01]  /*29a80*/  IMAD.MOV.U32 R15, RZ, RZ, -0x1 ;  /* 0xffffffffff0f7424 */ /* 0x000fe200078e00ff */
[----:B0-----:R-:W-:-:S04]  /*29a90*/  LOP3.LUT R7, R7, 0x7f, RZ, 0xc0, !PT ;  /* 0x0000007f07077812 */ /* 0x001fc800078ec0ff */
        /* <DEDUP_REMOVED lines=9> */
.L_x_878:
[----:B------:R-:W-:Y:S02]  /*29b30*/  IMAD.MOV.U32 R13, RZ, RZ, R4 ;  /* 0x000000ffff0d7224 */ /* 0x000fe400078e0004 */
[----:B------:R-:W-:-:S07]  /*29b40*/  IMAD.MOV.U32 R6, RZ, RZ, R14 ;  /* 0x000000ffff067224 */ /* 0x000fce00078e000e */
[----:B------:R-:W-:Y:S05]  /*29b50*/  WARPSYNC.COLLECTIVE R15, `(.L_x_879) ;  /* 0x000000000f087348 */ /* 0x000fea0003c00000 */
[----:B------:R0:W1:Y:S02]  /*29b60*/  SHFL.IDX P6, R14, R13, R12, R11 ;  /* 0x0000000c0d0e7389 */ /* 0x00006400000c000b */
[----:B01----:R-:W-:Y:S01]  /*29b70*/  ENDCOLLECTIVE ;  /* 0x000000000000791b */ /* 0x003fe20003800000 */
.L_x_879:
        /* <DEDUP_REMOVED lines=18> */
.L_x_880:
[----:B------:R-:W-:Y:S02]  /*29ca0*/  IMAD.MOV.U32 R13, RZ, RZ, R4 ;  /* 0x000000ffff0d7224 */ /* 0x000fe400078e0004 */
[----:B------:R-:W-:-:S07]  /*29cb0*/  IMAD.MOV.U32 R8, RZ, RZ, R14 ;  /* 0x000000ffff087224 */ /* 0x000fce00078e000e */
[----:B------:R-:W-:Y:S05]  /*29cc0*/  WARPSYNC.COLLECTIVE R15, `(.L_x_881) ;  /* 0x000000000f087348 */ /* 0x000fea0003c00000 */
[----:B------:R0:W1:Y:S02]  /*29cd0*/  SHFL.IDX P6, R14, R13, R12, R11 ;  /* 0x0000000c0d0e7389 */ /* 0x00006400000c000b */
[----:B01----:R-:W-:Y:S01]  /*29ce0*/  ENDCOLLECTIVE ;  /* 0x000000000000791b */ /* 0x003fe20003800000 */
.L_x_881:
        /* <DEDUP_REMOVED lines=19> */
.L_x_882:
[----:B------:R-:W-:Y:S02]  /*29e20*/  IMAD.MOV.U32 R13, RZ, RZ, R4 ;  /* 0x000000ffff0d7224 */ /* 0x000fe400078e0004 */
[----:B------:R-:W-:-:S07]  /*29e30*/  IMAD.MOV.U32 R6, RZ, RZ, R14 ;  /* 0x000000ffff067224 */ /* 0x000fce00078e000e */
[----:B------:R-:W-:Y:S05]  /*29e40*/  WARPSYNC.COLLECTIVE R15, `(.L_x_883) ;  /* 0x000000000f087348 */ /* 0x000fea0003c00000 */
[----:B------:R0:W1:Y:S02]  /*29e50*/  SHFL.IDX P6, R14, R13, R12, R11 ;  /* 0x0000000c0d0e7389 */ /* 0x00006400000c000b */
[----:B01----:R-:W-:Y:S01]  /*29e60*/  ENDCOLLECTIVE ;  /* 0x000000000000791b */ /* 0x003fe20003800000 */
.L_x_883:
        /* <DEDUP_REMOVED lines=18> */
.L_x_884:
[----:B------:R-:W-:Y:S02]  /*29f90*/  IMAD.MOV.U32 R13, RZ, RZ, R4 ;  /* 0x000000ffff0d7224 */ /* 0x000fe400078e0004 */
[----:B------:R-:W-:-:S07]  /*29fa0*/  IMAD.MOV.U32 R6, RZ, RZ, R14 ;  /* 0x000000ffff067224 */ /* 0x000fce00078e000e */
[----:B------:R-:W-:Y:S05]  /*29fb0*/  WARPSYNC.COLLECTIVE R15, `(.L_x_885) ;  /* 0x000000000f087348 */ /* 0x000fea0003c00000 */
[----:B------:R0:W1:Y:S02]  /*29fc0*/  SHFL.IDX P6, R14, R13, R12, R11 ;  /* 0x0000000c0d0e7389 */ /* 0x00006400000c000b */
[----:B01----:R-:W-:Y:S01]  /*29fd0*/  ENDCOLLECTIVE ;  /* 0x000000000000791b */ /* 0x003fe20003800000 */
.L_x_885:
        /* <DEDUP_REMOVED lines=18> */
.L_x_886:
[----:B------:R-:W-:Y:S02]  /*2a100*/  IMAD.MOV.U32 R13, RZ, RZ, R4 ;  /* 0x000000ffff0d7224 */ /* 0x000fe400078e0004 */
[----:B------:R-:W-:-:S07]  /*2a110*/  IMAD.MOV.U32 R6, RZ, RZ, R14 ;  /* 0x000000ffff067224 */ /* 0x000fce00078e000e */
[----:B------:R-:W-:Y:S05]  /*2a120*/  WARPSYNC.COLLECTIVE R15, `(.L_x_887) ;  /* 0x000000000f087348 */ /* 0x000fea0003c00000 */
[----:B------:R0:W1:Y:S02]  /*2a130*/  SHFL.IDX P6, R14, R13, R12, R11 ;  /* 0x0000000c0d0e7389 */ /* 0x00006400000c000b */
[----:B01----:R-:W-:Y:S01]  /*2a140*/  ENDCOLLECTIVE ;  /* 0x000000000000791b */ /* 0x003fe20003800000 */
.L_x_887:
        /* <DEDUP_REMOVED lines=18> */
.L_x_888:
[----:B------:R-:W-:Y:S02]  /*2a270*/  IMAD.MOV.U32 R13, RZ, RZ, R4 ;  /* 0x000000ffff0d7224 */ /* 0x000fe400078e0004 */
[----:B------:R-:W-:-:S07]  /*2a280*/  IMAD.MOV.U32 R6, RZ, RZ, R14 ;  /* 0x000000ffff067224 */ /* 0x000fce00078e000e */
[----:B------:R-:W-:Y:S05]  /*2a290*/  WARPSYNC.COLLECTIVE R15, `(.L_x_889) ;  /* 0x000000000f087348 */ /* 0x000fea0003c00000 */
[----:B------:R0:W1:Y:S02]  /*2a2a0*/  SHFL.IDX P6, R14, R13, R12, R11 ;  /* 0x0000000c0d0e7389 */ /* 0x00006400000c000b */
[----:B01----:R-:W-:Y:S01]  /*2a2b0*/  ENDCOLLECTIVE ;  /* 0x000000000000791b */ /* 0x003fe20003800000 */
.L_x_889:
        /* <DEDUP_REMOVED lines=16> */
.L_x_890:
[----:B------:R-:W-:-:S05]  /*2a3c0*/  VIADD R7, R0, 0x60 ;  /* 0x0000006000077836 */ /* 0x000fca0000000000 */
[----:B------:R-:W-:Y:S01]  /*2a3d0*/  ISETP.GE.AND P2, PT, R7, R2, PT ;  /* 0x000000020700720c */ /* 0x000fe20003f46270 */
[----:B------:R-:W-:Y:S02]  /*2a3e0*/  IMAD.MOV.U32 R13, RZ, RZ, R4 ;  /* 0x000000ffff0d7224 */ /* 0x000fe400078e0004 */
[----:B------:R-:W-:-:S10]  /*2a3f0*/  IMAD.MOV.U32 R6, RZ, RZ, R14 ;  /* 0x000000ffff067224 */ /* 0x000fd400078e000e */
[----:B------:R-:W-:Y:S05]  /*2a400*/  WARPSYNC.COLLECTIVE R15, `(.L_x_891) ;  /* 0x000000000f087348 */ /* 0x000fea0003c00000 */
[----:B------:R0:W1:Y:S02]  /*2a410*/  SHFL.IDX P6, R14, R13, R12, R11 ;  /* 0x0000000c0d0e7389 */ /* 0x00006400000c000b */
[----:B01----:R-:W-:Y:S01]  /*2a420*/  ENDCOLLECTIVE ;  /* 0x000000000000791b */ /* 0x003fe20003800000 */
.L_x_891:
        /* <DEDUP_REMOVED lines=16> */
.L_x_892:
[----:B------:R-:W-:Y:S02]  /*2a530*/  IMAD.MOV.U32 R13, RZ, RZ, R4 ;  /* 0x000000ffff0d7224 */ /* 0x000fe400078e0004 */
[----:B------:R-:W-:-:S07]  /*2a540*/  IMAD.MOV.U32 R5, RZ, RZ, R14 ;  /* 0x000000ffff057224 */ /* 0x000fce00078e000e */
[----:B------:R-:W-:Y:S05]  /*2a550*/  WARPSYNC.COLLECTIVE R15, `(.L_x_893) ;  /* 0x000000000f087348 */ /* 0x000fea0003c00000 */
[----:B------:R0:W1:Y:S02]  /*2a560*/  SHFL.IDX P6, R14, R13, R12, R11 ;  /* 0x0000000c0d0e7389 */ /* 0x00006400000c000b */
[----:B01----:R-:W-:Y:S01]  /*2a570*/  ENDCOLLECTIVE ;  /* 0x000000000000791b */ /* 0x003fe20003800000 */
.L_x_893:
[----:B------:R-:W-:Y:S01]  /*2a580*/  IMAD.MOV.U32 R3, RZ, RZ, R14 ;  /* 0x000000ffff037224 */ /* 0x000fe200078e000e */
[----:B------:R-:W-:Y:S06]  /*2a590*/  BRA `(.L_x_894) ;  /* 0xffffffa400ac7947 */ /* 0x000fec000383ffff */
.L_x_720:
[----:B---3--:R3:W4:Y:S02]  /*2a5a0*/  SYNCS.PHASECHK.TRANS64.TRYWAIT P0, [R18+URZ+0x34820], R0 ;  /* 0x03482000120075a7 */ /* 0x008724000800017f */
[----:B----4-:R-:W-:Y:S05]  /*2a5b0*/  @!P0 NANOSLEEP.SYNCS 0x989680 ;  /* 0x009896800000895d */ /* 0x010fea0003900000 */
[----:B------:R-:W4:Y:S02]  /*2a5c0*/  @!P0 SYNCS.PHASECHK.TRANS64 P0, [R18+URZ+0x34820], R0 ;  /* 0x03482000120085a7 */ /* 0x000f24000800007f */
[----:B----4-:R-:W-:Y:S05]  /*2a5d0*/  @!P0 BRA `(.L_x_720) ;  /* 0xfffffffc00f08947 */ /* 0x010fea000383ffff */
[----:B------:R-:W-:Y:S05]  /*2a5e0*/  BRA `(.L_x_895) ;  /* 0xffffffa800207947 */ /* 0x000fea000383ffff */
.L_x_729:
[----:B-1----:R1:W2:Y:S02]  /*2a5f0*/  SYNCS.PHASECHK.TRANS64.TRYWAIT P0, [R3+URZ+0x34840], R2 ;  /* 0x03484002030075a7 */ /* 0x0022a4000800017f */
[----:B--2---:R-:W-:Y:S05]  /*2a600*/  @!P0 NANOSLEEP.SYNCS 0x989680 ;  /* 0x009896800000895d */ /* 0x004fea0003900000 */
[----:B------:R-:W2:Y:S02]  /*2a610*/  @!P0 SYNCS.PHASECHK.TRANS64 P0, [R3+URZ+0x34840], R2 ;  /* 0x03484002030085a7 */ /* 0x000ea4000800007f */
[----:B--2---:R-:W-:Y:S05]  /*2a620*/  @!P0 BRA `(.L_x_729) ;  /* 0xfffffffc00f08947 */ /* 0x004fea000383ffff */
[----:B------:R-:W-:Y:S05]  /*2a630*/  BRA `(.L_x_896) ;  /* 0xffffffac00007947 */ /* 0x000fea000383ffff */
.L_x_735:
[----:B0-----:R0:W1:Y:S02]  /*2a640*/  SYNCS.PHASECHK.TRANS64.TRYWAIT P0, [R3+URZ+0x60], R2 ;  /* 0x00006002030075a7 */ /* 0x001064000800017f */
[----:B-1----:R-:W-:Y:S05]  /*2a650*/  @!P0 NANOSLEEP.SYNCS 0x989680 ;  /* 0x009896800000895d */ /* 0x002fea0003900000 */
[----:B------:R-:W1:Y:S02]  /*2a660*/  @!P0 SYNCS.PHASECHK.TRANS64 P0, [R3+URZ+0x60], R2 ;  /* 0x00006002030085a7 */ /* 0x000e64000800007f */
[----:B-1----:R-:W-:Y:S05]  /*2a670*/  @!P0 BRA `(.L_x_735) ;  /* 0xfffffffc00f08947 */ /* 0x002fea000383ffff */
[----:B------:R-:W-:Y:S05]  /*2a680*/  BRA `(.L_x_897) ;  /* 0xffffffac00d47947 */ /* 0x000fea000383ffff */
.L_x_744:
[----:B-1----:R1:W2:Y:S02]  /*2a690*/  SYNCS.PHASECHK.TRANS64.TRYWAIT P0, [R3+URZ+0x34840], R2 ;  /* 0x03484002030075a7 */ /* 0x0022a4000800017f */
[----:B--2---:R-:W-:Y:S05]  /*2a6a0*/  @!P0 NANOSLEEP.SYNCS 0x989680 ;  /* 0x009896800000895d */ /* 0x004fea0003900000 */
[----:B------:R-:W2:Y:S02]  /*2a6b0*/  @!P0 SYNCS.PHASECHK.TRANS64 P0, [R3+URZ+0x34840], R2 ;  /* 0x03484002030085a7 */ /* 0x000ea4000800007f */
[----:B--2---:R-:W-:Y:S05]  /*2a6c0*/  @!P0 BRA `(.L_x_744) ;  /* 0xfffffffc00f08947 */ /* 0x004fea000383ffff */
[----:B------:R-:W-:Y:S05]  /*2a6d0*/  BRA `(.L_x_898) ;  /* 0xffffffb400687947 */ /* 0x000fea000383ffff */
.L_x_750:
[----:B0-----:R0:W1:Y:S02]  /*2a6e0*/  SYNCS.PHASECHK.TRANS64.TRYWAIT P0, [R2+URZ+0x60], R3 ;  /* 0x00006003020075a7 */ /* 0x001064000800017f */
[----:B-1----:R-:W-:Y:S05]  /*2a6f0*/  @!P0 NANOSLEEP.SYNCS 0x989680 ;  /* 0x009896800000895d */ /* 0x002fea0003900000 */
[----:B------:R-:W1:Y:S02]  /*2a700*/  @!P0 SYNCS.PHASECHK.TRANS64 P0, [R2+URZ+0x60], R3 ;  /* 0x00006003020085a7 */ /* 0x000e64000800007f */
[----:B-1----:R-:W-:Y:S05]  /*2a710*/  @!P0 BRA `(.L_x_750) ;  /* 0xfffffffc00f08947 */ /* 0x002fea000383ffff */
[----:B------:R-:W-:Y:S05]  /*2a720*/  BRA `(.L_x_899) ;  /* 0xffffffb8003c7947 */ /* 0x000fea000383ffff */
.L_x_759:
[----:B--2---:R2:W3:Y:S02]  /*2a730*/  SYNCS.PHASECHK.TRANS64.TRYWAIT P0, [R2+URZ+0x34840], R3 ;  /* 0x03484003020075a7 */ /* 0x0044e4000800017f */
[----:B---3--:R-:W-:Y:S05]  /*2a740*/  @!P0 NANOSLEEP.SYNCS 0x989680 ;  /* 0x009896800000895d */ /* 0x008fea0003900000 */
[----:B------:R-:W3:Y:S02]  /*2a750*/  @!P0 SYNCS.PHASECHK.TRANS64 P0, [R2+URZ+0x34840], R3 ;  /* 0x03484003020085a7 */ /* 0x000ee4000800007f */
[----:B---3--:R-:W-:Y:S05]  /*2a760*/  @!P0 BRA `(.L_x_759) ;  /* 0xfffffffc00f08947 */ /* 0x008fea000383ffff */
[----:B------:R-:W-:Y:S05]  /*2a770*/  BRA `(.L_x_900) ;  /* 0xffffffbc00a07947 */ /* 0x000fea000383ffff */
.L_x_765:
[----:B0-----:R0:W1:Y:S02]  /*2a780*/  SYNCS.PHASECHK.TRANS64.TRYWAIT P0, [R2+URZ+0x60], R5 ;  /* 0x00006005020075a7 */ /* 0x001064000800017f */
[----:B-1----:R-:W-:Y:S05]  /*2a790*/  @!P0 NANOSLEEP.SYNCS 0x989680 ;  /* 0x009896800000895d */ /* 0x002fea0003900000 */
[----:B------:R-:W1:Y:S02]  /*2a7a0*/  @!P0 SYNCS.PHASECHK.TRANS64 P0, [R2+URZ+0x60], R5 ;  /* 0x00006005020085a7 */ /* 0x000e64000800007f */
[----:B-1----:R-:W-:Y:S05]  /*2a7b0*/  @!P0 BRA `(.L_x_765) ;  /* 0xfffffffc00f08947 */ /* 0x002fea000383ffff */
[----:B------:R-:W-:Y:S05]  /*2a7c0*/  BRA `(.L_x_901) ;  /* 0xffffffc000747947 */ /* 0x000fea000383ffff */
.L_x_776:
[----:B--2---:R2:W3:Y:S02]  /*2a7d0*/  SYNCS.PHASECHK.TRANS64.TRYWAIT P0, [R0+URZ+0x34860], R2 ;  /* 0x03486002000075a7 */ /* 0x0044e4000800017f */
[----:B---3--:R-:W-:Y:S05]  /*2a7e0*/  @!P0 NANOSLEEP.SYNCS 0x989680 ;  /* 0x009896800000895d */ /* 0x008fea0003900000 */
[----:B------:R-:W3:Y:S02]  /*2a7f0*/  @!P0 SYNCS.PHASECHK.TRANS64 P0, [R0+URZ+0x34860], R2 ;  /* 0x03486002000085a7 */ /* 0x000ee4000800007f */
[----:B---3--:R-:W-:Y:S05]  /*2a800*/  @!P0 BRA `(.L_x_776) ;  /* 0xfffffffc00f08947 */ /* 0x008fea000383ffff */
[----:B------:R-:W-:Y:S05]  /*2a810*/  BRA `(.L_x_902) ;  /* 0xffffffc400c47947 */ /* 0x000fea000383ffff */
.L_x_783:
[----:B------:R-:W3:Y:S01]  /*2a820*/  LDL R0, [R1+0x10] ;  /* 0x0000100001007983 */ /* 0x000ee20000100800 */
[----:B------:R-:W-:Y:S01]  /*2a830*/  BSSY B0, `(.L_x_903) ;  /* 0x0000008000007945 */ /* 0x000fe20003800000 */
[----:B------:R-:W-:Y:S02]  /*2a840*/  IMAD.MOV.U32 R12, RZ, RZ, RZ ;  /* 0x000000ffff0c7224 */ /* 0x000fe400078e00ff */
[----:B0-----:R-:W-:Y:S02]  /*2a850*/  IMAD.MOV.U32 R11, RZ, RZ, 0x1f ;  /* 0x0000001fff0b7424 */ /* 0x001fe400078e00ff */
[----:B------:R-:W-:Y:S02]  /*2a860*/  IMAD.MOV.U32 R15, RZ, RZ, -0x1 ;  /* 0xffffffffff0f7424 */ /* 0x000fe400078e00ff */
[----:B---3--:R-:W-:-:S07]  /*2a870*/  IMAD.MOV.U32 R13, RZ, RZ, R0 ;  /* 0x000000ffff0d7224 */ /* 0x008fce00078e0000 */
[----:B-12---:R-:W-:Y:S05]  /*2a880*/  WARPSYNC.COLLECTIVE R15, `(.L_x_904) ;  /* 0x000000000f087348 */ /* 0x006fea0003c00000 */
[----:B------:R0:W3:Y:S02]  /*2a890*/  SHFL.IDX P6, R14, R13, R12, R11 ;  /* 0x0000000c0d0e7389 */ /* 0x0000e400000c000b */
[----:B0123--:R-:W-:Y:S01]  /*2a8a0*/  ENDCOLLECTIVE ;  /* 0x000000000000791b */ /* 0x00ffe20003800000 */
.L_x_904:
[----:B------:R-:W-:Y:S05]  /*2a8b0*/  BSYNC B0 ;  /* 0x0000000000007941 */ /* 0x000fea0003800000 */
.L_x_903:
        /* <DEDUP_REMOVED lines=9> */
.L_x_905:
        /* <DEDUP_REMOVED lines=15> */
[C---:B------:R-:W-:Y:S02]  /*2aa40*/  ISETP.GE.U32.AND P3, PT, R16.reuse, 0x4, PT ;  /* 0x000000041000780c */ /* 0x040fe40003f66070 */
[C---:B------:R-:W-:Y:S02]  /*2aa50*/  ISETP.GE.U32.AND P4, PT, R16.reuse, 0x8, PT ;  /* 0x000000081000780c */ /* 0x040fe40003f86070 */
[----:B------:R-:W-:Y:S01]  /*2aa60*/  ISETP.GE.U32.AND P5, PT, R16, 0x10, PT ;  /* 0x000000101000780c */ /* 0x000fe20003fa6070 */
[----:B--2---:R-:W-:Y:S02]  /*2aa70*/  @!P1 IMAD.MOV.U32 R4, RZ, RZ, R8 ;  /* 0x000000ffff049224 */ /* 0x004fe400078e0008 */
[----:B------:R-:W-:-:S02]  /*2aa80*/  IMAD.MOV.U32 R8, RZ, RZ, RZ ;  /* 0x000000ffff087224 */ /* 0x000fc400078e00ff */
[----:B---3--:R-:W-:Y:S01]  /*2aa90*/  @!P1 IMAD.MOV.U32 R6, RZ, RZ, R2 ;  /* 0x000000ffff069224 */ /* 0x008fe200078e0002 */
[----:B------:R-:W-:-:S03]  /*2aaa0*/  ISETP.NE.AND P1, PT, R16, RZ, PT ;  /* 0x000000ff1000720c */ /* 0x000fc60003f25270 */
[----:B------:R-:W-:-:S04]  /*2aab0*/  IMAD R2, R6, R4, RZ ;  /* 0x0000000406027224 */ /* 0x000fc800078e02ff */
[----:B------:R-:W-:-:S07]  /*2aac0*/  IMAD.MOV.U32 R13, RZ, RZ, R2 ;  /* 0x000000ffff0d7224 */ /* 0x000fce00078e0002 */
[----:B------:R-:W-:Y:S05]  /*2aad0*/  WARPSYNC.COLLECTIVE R15, `(.L_x_906) ;  /* 0x000000000f087348 */ /* 0x000fea0003c00000 */
[----:B------:R0:W1:Y:S02]  /*2aae0*/  SHFL.UP P6, R14, R13, R12, R11 ;  /* 0x0400000c0d0e7389 */ /* 0x00006400000c000b */
[----:B01----:R-:W-:Y:S01]  /*2aaf0*/  ENDCOLLECTIVE ;  /* 0x000000000000791b */ /* 0x003fe20003800000 */
.L_x_906:
        /* <DEDUP_REMOVED lines=8> */
.L_x_907:
        /* <DEDUP_REMOVED lines=8> */
.L_x_908:
        /* <DEDUP_REMOVED lines=8> */
.L_x_909:
        /* <DEDUP_REMOVED lines=8> */
.L_x_910:
        /* <DEDUP_REMOVED lines=9> */
.L_x_911:
[----:B------:R-:W-:Y:S01]  /*2ad90*/  IMAD.MOV.U32 R9, RZ, RZ, R14 ;  /* 0x000000ffff097224 */ /* 0x000fe200078e000e */
[----:B------:R-:W-:Y:S06]  /*2ada0*/  BRA `(.L_x_912) ;  /* 0xffffffc800387947 */ /* 0x000fec000383ffff */
.L_x_786:
[----:B------:R-:W-:Y:S01]  /*2adb0*/  BSSY B0, `(.L_x_913) ;  /* 0x0000008000007945 */ /* 0x000fe20003800000 */
[----:B------:R-:W-:Y:S02]  /*2adc0*/  IMAD.MOV.U32 R13, RZ, RZ, R2 ;  /* 0x000000ffff0d7224 */ /* 0x000fe400078e0002 */
[----:B------:R-:W-:Y:S02]  /*2add0*/  IMAD.MOV.U32 R12, RZ, RZ, 0x1 ;  /* 0x00000001ff0c7424 */ /* 0x000fe400078e00ff */
[----:B------:R-:W-:Y:S02]  /*2ade0*/  IMAD.MOV.U32 R11, RZ, RZ, RZ ;  /* 0x000000ffff0b7224 */ /* 0x000fe400078e00ff */
[----:B------:R-:W-:-:S07]  /*2adf0*/  IMAD.MOV.U32 R15, RZ, RZ, -0x1 ;  /* 0xffffffffff0f7424 */ /* 0x000fce00078e00ff */
[----:B0-----:R-:W-:Y:S05]  /*2ae00*/  WARPSYNC.COLLECTIVE R15, `(.L_x_914) ;  /* 0x000000000f087348 */ /* 0x001fea0003c00000 */
[----:B------:R1:W2:Y:S02]  /*2ae10*/  SHFL.UP P6, R14, R13, R12, R11 ;  /* 0x0400000c0d0e7389 */ /* 0x0002a400000c000b */
[----:B012---:R-:W-:Y:S01]  /*2ae20*/  ENDCOLLECTIVE ;  /* 0x000000000000791b */ /* 0x007fe20003800000 */
.L_x_914:
[----:B------:R-:W-:Y:S05]  /*2ae30*/  BSYNC B0 ;  /* 0x0000000000007941 */ /* 0x000fea0003800000 */
.L_x_913:
        /* <DEDUP_REMOVED lines=10> */
.L_x_915:
        /* <DEDUP_REMOVED lines=8> */
.L_x_916:
        /* <DEDUP_REMOVED lines=8> */
.L_x_917:
        /* <DEDUP_REMOVED lines=8> */
.L_x_918:
        /* <DEDUP_REMOVED lines=9> */
.L_x_919:
[----:B------:R-:W-:Y:S01]  /*2b0f0*/  IMAD.MOV.U32 R9, RZ, RZ, R14 ;  /* 0x000000ffff097224 */ /* 0x000fe200078e000e */
[----:B------:R-:W-:Y:S06]  /*2b100*/  BRA `(.L_x_920) ;  /* 0xffffffc800107947 */ /* 0x000fec000383ffff */
.L_x_788:
[----:B------:R-:W-:Y:S01]  /*2b110*/  BSSY B0, `(.L_x_921) ;  /* 0x0000006000007945 */ /* 0x000fe20003800000 */
[----:B------:R-:W-:Y:S01]  /*2b120*/  PLOP3.LUT P6, PT, P6, PT, PT, 0x8, 0x0 ;  /* 0x000000000000781c */ /* 0x000fe200037ce170 */
[----:B------:R-:W-:-:S12]  /*2b130*/  IMAD.MOV.U32 R15, RZ, RZ, -0x1 ;  /* 0xffffffffff0f7424 */ /* 0x000fd800078e00ff */
[----:B0-----:R-:W-:Y:S05]  /*2b140*/  WARPSYNC.COLLECTIVE R15, `(.L_x_922) ;  /* 0x000000000f087348 */ /* 0x001fea0003c00000 */
[----:B------:R-:W-:Y:S01]  /*2b150*/  VOTE.ANY R14, PT, P6 ;  /* 0x00000000000e7806 */ /* 0x000fe200030e0100 */
[----:B0-----:R-:W-:Y:S06]  /*2b160*/  ENDCOLLECTIVE ;  /* 0x000000000000791b */ /* 0x001fec0003800000 */
.L_x_922:
[----:B------:R-:W-:Y:S05]  /*2b170*/  BSYNC B0 ;  /* 0x0000000000007941 */ /* 0x000fea0003800000 */
.L_x_921:
        /* <DEDUP_REMOVED lines=9> */
.L_x_923:
[----:B------:R-:W-:Y:S02]  /*2b210*/  IMAD.MOV.U32 R13, RZ, RZ, R6 ;  /* 0x000000ffff0d7224 */ /* 0x000fe400078e0006 */
[----:B------:R-:W-:-:S07]  /*2b220*/  IMAD.MOV.U32 R4, RZ, RZ, R14 ;  /* 0x000000ffff047224 */ /* 0x000fce00078e000e */
[----:B------:R-:W-:Y:S05]  /*2b230*/  WARPSYNC.COLLECTIVE R15, `(.L_x_924) ;  /* 0x000000000f087348 */ /* 0x000fea0003c00000 */
[----:B------:R0:W1:Y:S02]  /*2b240*/  SHFL.IDX P6, R14, R13, R12, R11 ;  /* 0x0000000c0d0e7389 */ /* 0x00006400000c000b */
[----:B01----:R-:W-:Y:S01]  /*2b250*/  ENDCOLLECTIVE ;  /* 0x000000000000791b */ /* 0x003fe20003800000 */
.L_x_924:
[----:B------:R-:W-:Y:S01]  /*2b260*/  IMAD.MOV.U32 R6, RZ, RZ, R14 ;  /* 0x000000ffff067224 */ /* 0x000fe200078e000e */
[----:B------:R-:W-:Y:S06]  /*2b270*/  BRA `(.L_x_925) ;  /* 0xffffffc400f07947 */ /* 0x000fec000383ffff */
.L_x_790:
[----:B------:R-:W-:Y:S01]  /*2b280*/  BSSY B0, `(.L_x_926) ;  /* 0x0000007000007945 */ /* 0x000fe20003800000 */
[----:B------:R-:W-:Y:S02]  /*2b290*/  IMAD.MOV.U32 R13, RZ, RZ, R7 ;  /* 0x000000ffff0d7224 */ /* 0x000fe400078e0007 */
[----:B------:R-:W-:Y:S02]  /*2b2a0*/  IMAD.MOV.U32 R11, RZ, RZ, 0x1f ;  /* 0x0000001fff0b7424 */ /* 0x000fe400078e00ff */
[----:B------:R-:W-:-:S07]  /*2b2b0*/  IMAD.MOV.U32 R15, RZ, RZ, -0x1 ;  /* 0xffffffffff0f7424 */ /* 0x000fce00078e00ff */
[----:B0123--:R-:W-:Y:S05]  /*2b2c0*/  WARPSYNC.COLLECTIVE R15, `(.L_x_927) ;  /* 0x000000000f087348 */ /* 0x00ffea0003c00000 */
[----:B------:R4:W0:Y:S02]  /*2b2d0*/  SHFL.IDX P6, R14, R13, R12, R11 ;  /* 0x0000000c0d0e7389 */ /* 0x00082400000c000b */
[----:B01234-:R-:W-:Y:S01]  /*2b2e0*/  ENDCOLLECTIVE ;  /* 0x000000000000791b */ /* 0x01ffe20003800000 */
.L_x_927:
[----:B------:R-:W-:Y:S05]  /*2b2f0*/  BSYNC B0 ;  /* 0x0000000000007941 */ /* 0x000fea0003800000 */
.L_x_926:
[----:B------:R-:W-:Y:S01]  /*2b300*/  IMAD.MOV.U32 R7, RZ, RZ, R14 ;  /* 0x000000ffff077224 */ /* 0x000fe200078e000e */
[----:B------:R-:W-:Y:S06]  /*2b310*/  BRA `(.L_x_928) ;  /* 0xffffffc400e07947 */ /* 0x000fec000383ffff */
.L_x_794:
[----:B0-----:R0:W1:Y:S02]  /*2b320*/  SYNCS.PHASECHK.TRANS64.TRYWAIT P0, [R0+URZ+0x34820], R3 ;  /* 0x03482003000075a7 */ /* 0x001064000800017f */
[----:B-1----:R-:W-:Y:S05]  /*2b330*/  @!P0 NANOSLEEP.SYNCS 0x989680 ;  /* 0x009896800000895d */ /* 0x002fea0003900000 */
[----:B------:R-:W1:Y:S02]  /*2b340*/  @!P0 SYNCS.PHASECHK.TRANS64 P0, [R0+URZ+0x34820], R3 ;  /* 0x03482003000085a7 */ /* 0x000e64000800007f */
[----:B-1----:R-:W-:Y:S05]  /*2b350*/  @!P0 BRA `(.L_x_794) ;  /* 0xfffffffc00f08947 */ /* 0x002fea000383ffff */
[----:B------:R-:W-:Y:S05]  /*2b360*/  BRA `(.L_x_929) ;  /* 0xffffffcc00787947 */ /* 0x000fea000383ffff */
.L_x_795:
        /* <DEDUP_REMOVED lines=11> */
.L_x_931:
[----:B------:R-:W-:Y:S05]  /*2b420*/  BSYNC B0 ;  /* 0x0000000000007941 */ /* 0x000fea0003800000 */
.L_x_930:
[----:B------:R-:W-:Y:S05]  /*2b430*/  BRA `(.L_x_932) ;  /* 0xffffffcc00607947 */ /* 0x000fea000383ffff */
.L_x_796:
[----:B------:R-:W-:Y:S01]  /*2b440*/  BSSY B0, `(.L_x_933) ;  /* 0x0000006000007945 */ /* 0x000fe20003800000 */
[----:B------:R-:W-:-:S07]  /*2b450*/  IMAD.MOV.U32 R15, RZ, RZ, -0x1 ;  /* 0xffffffffff0f7424 */ /* 0x000fce00078e00ff */
[----:B01----:R-:W-:Y:S05]  /*2b460*/  WARPSYNC.COLLECTIVE R15, `(.L_x_934) ;  /* 0x000000000f0c7348 */ /* 0x003fea0003c00000 */
[----:B------:R-:W-:Y:S02]  /*2b470*/  ELECT P6, UR62, PT ;  /* 0x00000000003e782f */ /* 0x000fe400038c0000 */
[----:B------:R-:W-:Y:S01]  /*2b480*/  MOV R14, UR62 ;  /* 0x0000003e000e7c02 */ /* 0x000fe20008000f00 */
[----:B01----:R-:W-:Y:S10]  /*2b490*/  ENDCOLLECTIVE ;  /* 0x000000000000791b */ /* 0x003ff40003800000 */
.L_x_934:
[----:B------:R-:W-:Y:S05]  /*2b4a0*/  BSYNC B0 ;  /* 0x0000000000007941 */ /* 0x000fea0003800000 */
.L_x_933:
[----:B------:R-:W-:Y:S05]  /*2b4b0*/  BRA `(.L_x_935) ;  /* 0xffffffcc00547947 */ /* 0x000fea000383ffff */
.L_x_798:
[----:B0-----:R0:W1:Y:S02]  /*2b4c0*/  SYNCS.PHASECHK.TRANS64.TRYWAIT P0, [R6+URZ], R5 ;  /* 0x00000005060075a7 */ /* 0x001064000800017f */
[----:B-1----:R-:W-:Y:S05]  /*2b4d0*/  @!P0 NANOSLEEP.SYNCS 0x989680 ;  /* 0x009896800000895d */ /* 0x002fea0003900000 */
[----:B------:R-:W1:Y:S02]  /*2b4e0*/  @!P0 SYNCS.PHASECHK.TRANS64 P0, [R6+URZ], R5 ;  /* 0x00000005060085a7 */ /* 0x000e64000800007f */
[----:B-1----:R-:W-:Y:S05]  /*2b4f0*/  @!P0 BRA `(.L_x_798) ;  /* 0xfffffffc00f08947 */ /* 0x002fea000383ffff */
[----:B------:R-:W-:Y:S05]  /*2b500*/  BRA `(.L_x_936) ;  /* 0xffffffcc008c7947 */ /* 0x000fea000383ffff */
.L_x_799:
[----:B-1----:R1:W2:Y:S02]  /*2b510*/  SYNCS.PHASECHK.TRANS64.TRYWAIT P0, [R7+URZ], R2 ;  /* 0x00000002070075a7 */ /* 0x0022a4000800017f */
[----:B--2---:R-:W-:Y:S05]  /*2b520*/  @!P0 NANOSLEEP.SYNCS 0x989680 ;  /* 0x009896800000895d */ /* 0x004fea0003900000 */
[----:B------:R-:W2:Y:S02]  /*2b530*/  @!P0 SYNCS.PHASECHK.TRANS64 P0, [R7+URZ], R2 ;  /* 0x00000002070085a7 */ /* 0x000ea4000800007f */
[----:B--2---:R-:W-:Y:S05]  /*2b540*/  @!P0 BRA `(.L_x_799) ;  /* 0xfffffffc00f08947 */ /* 0x004fea000383ffff */
[----:B------:R-:W-:Y:S05]  /*2b550*/  BRA `(.L_x_937) ;  /* 0xffffffcc00807947 */ /* 0x000fea000383ffff */
.L_x_801:
[----:B--2---:R2:W3:Y:S02]  /*2b560*/  SYNCS.PHASECHK.TRANS64.TRYWAIT P0, [R4+URZ], R5 ;  /* 0x00000005040075a7 */ /* 0x0044e4000800017f */
[----:B---3--:R-:W-:Y:S05]  /*2b570*/  @!P0 NANOSLEEP.SYNCS 0x989680 ;  /* 0x009896800000895d */ /* 0x008fea0003900000 */
[----:B------:R-:W3:Y:S02]  /*2b580*/  @!P0 SYNCS.PHASECHK.TRANS64 P0, [R4+URZ], R5 ;  /* 0x00000005040085a7 */ /* 0x000ee4000800007f */
[----:B---3--:R-:W-:Y:S05]  /*2b590*/  @!P0 BRA `(.L_x_801) ;  /* 0xfffffffc00f08947 */ /* 0x008fea000383ffff */
[----:B------:R-:W-:Y:S05]  /*2b5a0*/  BRA `(.L_x_938) ;  /* 0xffffffcc00847947 */ /* 0x000fea000383ffff */
.L_x_939:
        /* <DEDUP_REMOVED lines=13> */
.L_x_3093:


//--------------------- .text._ZN7cutlass13device_kernelIN5flash11enable_sm90INS1_16FlashAttnFwdSm90INS1_25CollectiveMainloopFwdSm90ILi2EN4cute5tupleIJNS5_1CILi1EEES8_S8_EEENS6_IJNS7_ILi128EEESA_SA_EEELi128ENS_10bfloat16_tEfNS_4arch4Sm90ELb0ELb1ELb0ELb0ELb0ELb0ELb0ELb1ELb1ELb1ELb1ELb0EEENS1_21CollectiveEpilogueFwdISB_S9_SC_SE_Li256ELb0ELb1ELb1ELb0EEENS1_19SingleTileSchedulerILb0ELb1ELb1ELi128EEEEEEEEEvNT_6ParamsE --------------------------
	.section	.text._ZN7cutlass13device_kernelIN5flash11enable_sm90INS1_16FlashAttnFwdSm90INS1_25CollectiveMainloopFwdSm90ILi2EN4cute5tupleIJNS5_1CILi1EEES8_S8_EEENS6_IJNS7_ILi128EEESA_SA_EEELi128ENS_10bfloat16_tEfNS_4arch4Sm90ELb0ELb1ELb0ELb0ELb0ELb0ELb0ELb1ELb1ELb1ELb1ELb0EEENS1_21CollectiveEpilogueFwdISB_S9_SC_SE_Li256ELb0ELb1ELb1ELb0EEENS1_19SingleTileSchedulerILb0ELb1ELb1ELi128EEEEEEEEEvNT_6ParamsE,"ax",@progbits
	.align	128
.text._ZN7cutlass13device_kernelIN5flash11enable_sm90INS1_16FlashAttnFwdSm90INS1_25CollectiveMainloopFwdSm90ILi2EN4cute5tupleIJNS5_1CILi1EEES8_S8_EEENS6_IJNS7_ILi128EEESA_SA_EEELi128ENS_10bfloat16_tEfNS_4arch4Sm90ELb0ELb1ELb0ELb0ELb0ELb0ELb0ELb1ELb1ELb1ELb1ELb0EEENS1_21CollectiveEpilogueFwdISB_S9_SC_SE_Li256ELb0ELb1ELb1ELb0EEENS1_19SingleTileSchedulerILb0ELb1ELb1ELi128EEEEEEEEEvNT_6ParamsE:
        .type           _ZN7cutlass13device_kernelIN5flash11enable_sm90INS1_16FlashAttnFwdSm90INS1_25CollectiveMainloopFwdSm90ILi2EN4cute5tupleIJNS5_1CILi1EEES8_S8_EEENS6_IJNS7_ILi128EEESA_SA_EEELi128ENS_10bfloat16_tEfNS_4arch4Sm90ELb0ELb1ELb0ELb0ELb0ELb0ELb0ELb1ELb1ELb1ELb1ELb0EEENS1_21CollectiveEpilogueFwdISB_S9_SC_SE_Li256ELb0ELb1ELb1ELb0EEENS1_19SingleTileSchedulerILb0ELb1ELb1ELi128EEEEEEEEEvNT_6ParamsE,@function
        .size           _ZN7cutlass13device_kernelIN5flash11enable_sm90INS1_16FlashAttnFwdSm90INS1_25CollectiveMainloopFwdSm90ILi2EN4cute5tupleIJNS5_1CILi1EEES8_S8_EEENS6_IJNS7_ILi128EEESA_SA_EEELi128ENS_10bfloat16_tEfNS_4arch4Sm90ELb0ELb1ELb0ELb0ELb0ELb0ELb0ELb1ELb1ELb1ELb1ELb0EEENS1_21CollectiveEpilogueFwdISB_S9_SC_SE_Li256ELb0ELb1ELb1ELb0EEENS1_19SingleTileSchedulerILb0ELb1ELb1ELi128EEEEEEEEEvNT_6ParamsE,(.L_x_3094 - _ZN7cutlass13device_kernelIN5flash11enable_sm90INS1_16FlashAttnFwdSm90INS1_25CollectiveMainloopFwdSm90ILi2EN4cute5tupleIJNS5_1CILi1EEES8_S8_EEENS6_IJNS7_ILi128EEESA_SA_EEELi128ENS_10bfloat16_tEfNS_4arch4Sm90ELb0ELb1ELb0ELb0ELb0ELb0ELb0ELb1ELb1ELb1ELb1ELb0EEENS1_21CollectiveEpilogueFwdISB_S9_SC_SE_Li256ELb0ELb1ELb1ELb0EEENS1_19SingleTileSchedulerILb0ELb1ELb1ELi128EEEEEEEEEvNT_6ParamsE)
        .other          _ZN7cutlass13device_kernelIN5flash11enable_sm90INS1_16FlashAttnFwdSm90INS1_25CollectiveMainloopFwdSm90ILi2EN4cute5tupleIJNS5_1CILi1EEES8_S8_EEENS6_IJNS7_ILi128EEESA_SA_EEELi128ENS_10bfloat16_tEfNS_4arch4Sm90ELb0ELb1ELb0ELb0ELb0ELb0ELb0ELb1ELb1ELb1ELb1ELb0EEENS1_21CollectiveEpilogueFwdISB_S9_SC_SE_Li256ELb0ELb1ELb1ELb0EEENS1_19SingleTileSchedulerILb0ELb1ELb1ELi128EEEEEEEEEvNT_6ParamsE,@"STO_CUDA_ENTRY STV_DEFAULT"
_ZN7cutlass13device_kernelIN5flash11enable_sm90INS1_16FlashAttnFwdSm90INS1_25CollectiveMainloopFwdSm90ILi2EN4cute5tupleIJNS5_1CILi1EEES8_S8_EEENS6_IJNS7_ILi128EEESA_SA_EEELi128ENS_10bfloat16_tEfNS_4arch4Sm90ELb0ELb1ELb0ELb0ELb0ELb0ELb0ELb1ELb1ELb1ELb1ELb0EEENS1_21CollectiveEpilogueFwdISB_S9_SC_SE_Li256ELb0ELb1ELb1ELb0EEENS1_19SingleTileSchedulerILb0ELb1ELb1ELi128EEEEEEEEEvNT_6ParamsE:
        /* <DEDUP_REMOVED lines=17> */
.L_x_941:
[----:B------:R-:W-:Y:S05]  /*0110*/  BSYNC B0 ;  /* 0x0000000000007941 */ /* 0x000fea0003800000 */
.L_x_940:
        /* <DEDUP_REMOVED lines=40> */
.L_x_942:
        /* <DEDUP_REMOVED lines=22> */
.L_x_943:
        /* <DEDUP_REMOVED lines=18> */
.L_x_944:
        /* <DEDUP_REMOVED lines=22> */
.L_x_945:
        /* <DEDUP_REMOVED lines=22> */
.L_x_946:
[----:B--2---:R-:W-:Y:S01]  /*08e0*/  ISETP.NE.AND P0, PT, R2, RZ, PT ;  /* 0x000000ff0200720c */ /* 0x004fe20003f05270 */
[----:B------:R-:W-:Y:S01]  /*08f0*/  IMAD.MOV.U32 R2, RZ, RZ, 0x1 ;  /* 0x00000001ff027424 */ /* 0x000fe200078e00ff */
[----:B------:R-:W-:Y:S01]  /*0900*/  NOP ;  /* 0x0000000000007918 */ /* 0x000fe20000000000 */
[----:B------:R-:W-:Y:S01]  /*0910*/  ULDC.64 UR44, c[0x0][0x208] ;  /* 0x00008200002c7ab9 */ /* 0x000fe20000000a00 */
[----:B------:R-:W-:Y:S02]  /*0920*/  BSSY B6, `(.L_x_947) ;  /* 0x0001253000067945 */ /* 0x000fe40003800000 */
[----:B------:R-:W-:-:S05]  /*0930*/  SEL R2, R2, 0x2, !P0 ;  /* 0x0000000202027807 */ /* 0x000fca0004000000 */
[----:B------:R2:W-:Y:S01]  /*0940*/  STL [R1+0x14], R2 ;  /* 0x0000140201007387 */ /* 0x0005e20000100800 */
[----:B01-34-:R-:W-:Y:S06]  /*0950*/  BAR.SYNC.DEFER_BLOCKING 0x0 ;  /* 0x0000000000007b1d */ /* 0x01bfec0000010000 */
[----:B------:R-:W-:Y:S05]  /*0960*/  @!P0 BRA `(.L_x_948) ;  /* 0x000000e400988947 */ /* 0x000fea0003800000 */
.L_x_949:
[----:B------:R-:W-:-:S08]  /*0970*/  NOP ;  /* 0x0000000000007918 */ /* 0x000fd00000000000 */
[----:B------:R-:W0:Y:S02]  /*0980*/  USETMAXREG.TRY_ALLOC.CTAPOOL UP0, 0xf0 ;  /* 0x000000f0000079c8 */ /* 0x000e240008000600 */
[----:B0-----:R-:W-:-:S13]  /*0990*/  PLOP3.LUT P0, PT, PT, PT, UP0, 0x80, 0x0 ;  /* 0x000000000000781c */ /* 0x001fda0003f0f008 */
[----:B------:R-:W-:Y:S05]  /*09a0*/  @!P0 BRA `(.L_x_949) ;  /* 0xfffffffc00f08947 */ /* 0x000fea000383ffff */
[----:B--2---:R-:W0:Y:S01]  /*09b0*/  LDC R2, c[0x0][0xc50] ;  /* 0x00031400ff027b82 */ /* 0x004e220000000800 */
[----:B------:R-:W1:Y:S07]  /*09c0*/  S2R R6, SR_TID.X ;  /* 0x0000000000067919 */ /* 0x000e6e0000002100 */
[----:B------:R-:W2:Y:S08]  /*09d0*/  S2UR UR4, SR_CTAID.Y ;  /* 0x00000000000479c3 */ /* 0x000eb00000002600 */
[----:B------:R-:W3:Y:S08]  /*09e0*/  S2UR UR5, SR_CTAID.Z ;  /* 0x00000000000579c3 */ /* 0x000ef00000002700 */
[----:B------:R-:W-:Y:S06]  /*09f0*/  BAR.ARV 0x8, 0x180 ;  /* 0x0206000000007b1d */ /* 0x000fec0000002000 */
[----:B0-----:R-:W-:Y:S01]  /*0a00*/  ISETP.NE.AND P1, PT, R2, 0x1, PT ;  /* 0x000000010200780c */ /* 0x001fe20003f25270 */
[----:B--2---:R-:W-:Y:S01]  /*0a10*/  IMAD.U32 R18, RZ, RZ, UR4 ;  /* 0x00000004ff127e24 */ /* 0x004fe2000f8e00ff */
[----:B-1----:R-:W-:-:S11]  /*0a20*/  LOP3.LUT R4, R6, 0xffffff80, RZ, 0xc0, !PT ;  /* 0xffffff8006047812 */ /* 0x002fd600078ec0ff */
[----:B------:R-:W0:Y:S01]  /*0a30*/  @P1 LDC R0, c[0x0][0xc54] ;  /* 0x00031500ff001b82 */ /* 0x000e220000000800 */
[----:B------:R-:W-:-:S07]  /*0a40*/  ISETP.NE.AND P0, PT, R4, 0x80, PT ;  /* 0x000000800400780c */ /* 0x000fce0003f05270 */
[----:B------:R-:W1:Y:S08]  /*0a50*/  @P1 LDC R3, c[0x0][0xc58] ;  /* 0x00031600ff031b82 */ /* 0x000e700000000800 */
[----:B------:R-:W-:Y:S06]  /*0a60*/  @!P0 BAR.ARV 0x9, 0x100 ;  /* 0x0244000000008b1d */ /* 0x000fec0000002000 */
[----:B---3--:R-:W-:Y:S01]  /*0a70*/  ISETP.LE.AND P0, PT, RZ, UR5, PT ;  /* 0x00000005ff007c0c */ /* 0x008fe2000bf03270 */
[----:B0-----:R-:W-:-:S05]  /*0a80*/  @P1 IMAD.HI.U32 R0, R0, UR4, RZ ;  /* 0x0000000400001c27 */ /* 0x001fca000f8e00ff */
[----:B-1----:R-:W-:-:S05]  /*0a90*/  @P1 SHF.R.U32.HI R18, RZ, R3, R0 ;  /* 0x00000003ff121219 */ /* 0x002fca0000011600 */
[----:B------:R-:W-:-:S04]  /*0aa0*/  IMAD.MOV R3, RZ, RZ, -R18 ;  /* 0x000000ffff037224 */ /* 0x000fc800078e0a12 */
[----:B------:R-:W-:Y:S01]  /*0ab0*/  IMAD R17, R2, R3, UR4 ;  /* 0x0000000402117e24 */ /* 0x000fe2000f8e0203 */
[----:B------:R-:W-:Y:S06]  /*0ac0*/  @!P0 BRA `(.L_x_950) ;  /* 0x0000012000e08947 */ /* 0x000fec0003800000 */
[----:B------:R-:W0:Y:S01]  /*0ad0*/  LDC R0, c[0x0][0x448] ;  /* 0x00011200ff007b82 */ /* 0x000e220000000800 */
[----:B------:R-:W1:Y:S01]  /*0ae0*/  S2R R23, SR_CTAID.X ;  /* 0x0000000000177919 */ /* 0x000e620000002500 */
[----:B------:R-:W-:-:S06]  /*0af0*/  VIADD R89, R6, 0xffffff80 ;  /* 0xffffff8006597836 */ /* 0x000fcc0000000000 */
[----:B------:R-:W2:Y:S08]  /*0b00*/  LDC.64 R2, c[0x0][0x418] ;  /* 0x00010600ff027b82 */ /* 0x000eb00000000a00 */
[----:B------:R-:W3:Y:S01]  /*0b10*/  LDC.64 R12, c[0x0][0x9e0] ;  /* 0x00027800ff0c7b82 */ /* 0x000ee20000000a00 */
[----:B0-----:R-:W-:-:S07]  /*0b20*/  ISETP.NE.AND P1, PT, R0, 0x1, PT ;  /* 0x000000010000780c */ /* 0x001fce0003f25270 */
[----:B------:R-:W0:Y:S01]  /*0b30*/  LDC R9, c[0x0][0x288] ;  /* 0x0000a200ff097b82 */ /* 0x000e220000000800 */
[----:B--2---:R-:W-:-:S07]  /*0b40*/  ISETP.NE.U32.AND P0, PT, R2, RZ, PT ;  /* 0x000000ff0200720c */ /* 0x004fce0003f05070 */
[----:B------:R-:W2:Y:S01]  /*0b50*/  LDC R16, c[0x0][0x424] ;  /* 0x00010900ff107b82 */ /* 0x000ea20000000800 */
[----:B-1----:R-:W-:Y:S01]  /*0b60*/  IMAD.SHL.U32 R23, R23, 0x80, RZ ;  /* 0x0000008017177824 */ /* 0x002fe200078e00ff */
[----:B------:R-:W-:-:S03]  /*0b70*/  ISETP.NE.AND.EX P0, PT, R3, RZ, PT, P0 ;  /* 0x000000ff0300720c */ /* 0x000fc60003f05300 */
[----:B------:R-:W-:Y:S01]  /*0b80*/  @P1 VIADD R0, R23, 0x7f ;  /* 0x0000007f17001836 */ /* 0x000fe20000000000 */
[----:B---3--:R-:W-:Y:S02]  /*0b90*/  ISETP.GE.AND P2, PT, R13, 0x1, PT ;  /* 0x000000010d00780c */ /* 0x008fe40003f46270 */
[----:B------:R-:W1:Y:S08]  /*0ba0*/  @P1 LDC R5, c[0x0][0x44c] ;  /* 0x00011300ff051b82 */ /* 0x000e700000000800 */
[----:B------:R-:W3:Y:S01]  /*0bb0*/  @P1 LDC R7, c[0x0][0x450] ;  /* 0x00011400ff071b82 */ /* 0x000ee20000000800 */
[----:B0-----:R-:W-:-:S07]  /*0bc0*/  IADD3 R3, -R9, 0x1, RZ ;  /* 0x0000000109037810 */ /* 0x001fce0007ffe1ff */
[----:B------:R-:W0:Y:S01]  /*0bd0*/  LDC R11, c[0x0][0x2f0] ;  /* 0x0000bc00ff0b7b82 */ /* 0x000e220000000800 */
[----:B--2---:R-:W-:Y:S01]  /*0be0*/  SEL R16, R16, 0x1, P0 ;  /* 0x0000000110107807 */ /* 0x004fe20000000000 */
[----:B-1----:R-:W-:-:S04]  /*0bf0*/  @P1 IMAD.HI.U32 R2, R0, R5, RZ ;  /* 0x0000000500021227 */ /* 0x002fc800078e00ff */
[----:B------:R-:W-:Y:S01]  /*0c00*/  VIADD R0, R23, 0x7f ;  /* 0x0000007f17007836 */ /* 0x000fe20000000000 */
[----:B---3--:R-:W-:Y:S01]  /*0c10*/  @P1 SHF.R.U32.HI R0, RZ, R7, R2 ;  /* 0x00000007ff001219 */ /* 0x008fe20000011602 */
[----:B0-----:R-:W-:-:S04]  /*0c20*/  IMAD R3, R16, R11, R3 ;  /* 0x0000000b10037224 */ /* 0x001fc800078e0203 */
[----:B------:R-:W-:-:S04]  /*0c30*/  IMAD.IADD R3, R3, 0x1, R0 ;  /* 0x0000000103037824 */ /* 0x000fc800078e0200 */
[----:B------:R-:W-:Y:S01]  /*0c40*/  IMAD.IADD R0, R3, 0x1, R12 ;  /* 0x0000000103007824 */ /* 0x000fe200078e020c */
[----:B------:R-:W-:Y:S06]  /*0c50*/  @!P2 BRA `(.L_x_951) ;  /* 0x000000000040a947 */ /* 0x000fec0003800000 */
[C---:B------:R-:W-:Y:S01]  /*0c60*/  ISETP.GT.AND P0, PT, R3.reuse, RZ, PT ;  /* 0x000000ff0300720c */ /* 0x040fe20003f04270 */
[----:B------:R-:W-:-:S12]  /*0c70*/  VIADD R2, R3, 0xffffffff ;  /* 0xffffffff03027836 */ /* 0x000fd80000000000 */
[----:B------:R-:W-:Y:S05]  /*0c80*/  @P0 BRA `(.L_x_952) ;  /* 0x00000000001c0947 */ /* 0x000fea0003800000 */
[----:B------:R-:W-:Y:S01]  /*0c90*/  ISETP.NE.AND P0, PT, R13, 0x1, PT ;  /* 0x000000010d00780c */ /* 0x000fe20003f05270 */
[----:B------:R-:W-:-:S12]  /*0ca0*/  IMAD.MOV R3, RZ, RZ, -R3 ;  /* 0x000000ffff037224 */ /* 0x000fd800078e0a03 */
[----:B------:R-:W0:Y:S02]  /*0cb0*/  @P0 LDC.64 R4, c[0x0][0x9e8] ;  /* 0x00027a00ff040b82 */ /* 0x000e240000000a00 */
[----:B0-----:R-:W-:-:S05]  /*0cc0*/  @P0 IMAD.HI.U32 R2, R3, R4, RZ ;  /* 0x0000000403020227 */ /* 0x001fca00078e00ff */
[----:B------:R-:W-:-:S04]  /*0cd0*/  @P0 SHF.R.U32.HI R3, RZ, R5, R2 ;  /* 0x00000005ff030219 */ /* 0x000fc80000011602 */
[----:B------:R-:W-:Y:S01]  /*0ce0*/  LOP3.LUT R2, RZ, R3, RZ, 0x33, !PT ;  /* 0x00000003ff027212 */ /* 0x000fe200078e33ff */
[----:B------:R-:W-:Y:S06]  /*0cf0*/  BRA `(.L_x_953) ;  /* 0x0000000000107947 */ /* 0x000fec0003800000 */
.L_x_952:
[----:B------:R-:W-:-:S13]  /*0d00*/  ISETP.NE.AND P0, PT, R13, 0x1, PT ;  /* 0x000000010d00780c */ /* 0x000fda0003f05270 */
[----:B------:R-:W0:Y:S02]  /*0d10*/  @P0 LDC.64 R4, c[0x0][0x9e8] ;  /* 0x00027a00ff040b82 */ /* 0x000e240000000a00 */
[----:B0-----:R-:W-:-:S05]  /*0d20*/  @P0 IMAD.HI.U32 R4, R2, R4, RZ ;  /* 0x0000000402040227 */ /* 0x001fca00078e00ff */
[----:B------:R-:W-:-:S07]  /*0d30*/  @P0 SHF.R.U32.HI R2, RZ, R5, R4 ;  /* 0x00000005ff020219 */ /* 0x000fce0000011604 */
.L_x_953:
[----:B------:R-:W-:-:S05]  /*0d40*/  IMAD R3, R2, R13, R13 ;  /* 0x0000000d02037224 */ /* 0x000fca00078e020d */
[----:B------:R-:W-:-:S07]  /*0d50*/  VIMNMX R0, R0, R3, PT ;  /* 0x0000000300007248 */ /* 0x000fce0003fe0100 */
.L_x_951:
[----:B------:R-:W0:Y:S01]  /*0d60*/  @P1 LDC R4, c[0x0][0x44c] ;  /* 0x00011300ff041b82 */ /* 0x000e220000000800 */
[----:B------:R-:W-:Y:S01]  /*0d70*/  VIADD R2, R0, 0x7f ;  /* 0x0000007f00027836 */ /* 0x000fe20000000000 */
[----:B------:R-:W-:Y:S01]  /*0d80*/  ULDC UR4, c[0x0][0x9dc] ;  /* 0x0002770000047ab9 */ /* 0x000fe20000000800 */
[CC--:B------:R-:W-:Y:S02]  /*0d90*/  IMAD R0, R16.reuse, R11.reuse, 0x7f ;  /* 0x0000007f10007424 */ /* 0x0c0fe400078e020b */
[----:B------:R-:W-:Y:S01]  /*0da0*/  IMAD.MOV.U32 R7, RZ, RZ, R23 ;  /* 0x000000ffff077224 */ /* 0x000fe200078e0017 */
[----:B------:R-:W-:Y:S01]  /*0db0*/  SHF.R.S32.HI R5, RZ, 0x1f, R2 ;  /* 0x0000001fff057819 */ /* 0x000fe20000011402 */
[----:B------:R-:W-:Y:S01]  /*0dc0*/  IMAD R88, R16, R11, -R9 ;  /* 0x0000000b10587224 */ /* 0x000fe200078e0a09 */
[----:B------:R-:W1:Y:S01]  /*0dd0*/  @P1 LDC R15, c[0x0][0x450] ;  /* 0x00011400ff0f1b82 */ /* 0x000e620000000800 */
[----:B------:R-:W-:Y:S02]  /*0de0*/  SHF.R.S32.HI R3, RZ, 0x1f, R0 ;  /* 0x0000001fff037819 */ /* 0x000fe40000011400 */
[----:B------:R-:W-:-:S02]  /*0df0*/  LEA.HI R5, R5, R2, RZ, 0x7 ;  /* 0x0000000205057211 */ /* 0x000fc400078f38ff */
[----:B------:R-:W-:Y:S02]  /*0e00*/  LEA.HI R3, R3, R0, RZ, 0x7 ;  /* 0x0000000003037211 */ /* 0x000fe400078f38ff */
[----:B------:R-:W-:Y:S02]  /*0e10*/  SHF.R.S32.HI R0, RZ, 0x7, R5 ;  /* 0x00000007ff007819 */ /* 0x000fe40000011405 */
[----:B------:R-:W-:-:S04]  /*0e20*/  SHF.R.S32.HI R3, RZ, 0x7, R3 ;  /* 0x00000007ff037819 */ /* 0x000fc80000011403 */
[----:B------:R-:W-:Y:S01]  /*0e30*/  VIMNMX R9, R3, R0, PT ;  /* 0x0000000003097248 */ /* 0x000fe20003fe0100 */
[----:B0-----:R-:W-:-:S05]  /*0e40*/  @P1 IMAD.HI.U32 R4, R23, R4, RZ ;  /* 0x0000000417041227 */ /* 0x001fca00078e00ff */
[----:B-1----:R-:W-:-:S05]  /*0e50*/  @P1 SHF.R.U32.HI R7, RZ, R15, R4 ;  /* 0x0000000fff071219 */ /* 0x002fca0000011604 */
[----:B------:R-:W-:-:S04]  /*0e60*/  IMAD.IADD R2, R88, 0x1, R7 ;  /* 0x0000000158027824 */ /* 0x000fc800078e0207 */
[----:B------:R-:W-:Y:S01]  /*0e70*/  VIADD R0, R2, -UR4 ;  /* 0x8000000402007c36 */ /* 0x000fe20008000000 */
[----:B------:R-:W-:Y:S06]  /*0e80*/  @!P2 BRA `(.L_x_954) ;  /* 0x00000000003ca947 */ /* 0x000fec0003800000 */
[----:B------:R-:W-:-:S13]  /*0e90*/  ISETP.GT.AND P0, PT, R2, -0x1, PT ;  /* 0xffffffff0200780c */ /* 0x000fda0003f04270 */
[----:B------:R-:W-:Y:S05]  /*0ea0*/  @P0 BRA `(.L_x_955) ;  /* 0x00000000001c0947 */ /* 0x000fea0003800000 */
[----:B------:R-:W-:Y:S02]  /*0eb0*/  ISETP.NE.AND P0, PT, R13, 0x1, PT ;  /* 0x000000010d00780c */ /* 0x000fe40003f05270 */
[----:B------:R-:W-:-:S11]  /*0ec0*/  LOP3.LUT R3, RZ, R2, RZ, 0x33, !PT ;  /* 0x00000002ff037212 */ /* 0x000fd600078e33ff */
[----:B------:R-:W0:Y:S02]  /*0ed0*/  @P0 LDC.64 R4, c[0x0][0x9e8] ;  /* 0x00027a00ff040b82 */ /* 0x000e240000000a00 */
[----:B0-----:R-:W-:-:S05]  /*0ee0*/  @P0 IMAD.HI.U32 R2, R3, R4, RZ ;  /* 0x0000000403020227 */ /* 0x001fca00078e00ff */
[----:B------:R-:W-:-:S04]  /*0ef0*/  @P0 SHF.R.U32.HI R3, RZ, R5, R2 ;  /* 0x00000005ff030219 */ /* 0x000fc80000011602 */
[----:B------:R-:W-:Y:S01]  /*0f00*/  LOP3.LUT R2, RZ, R3, RZ, 0x33, !PT ;  /* 0x00000003ff027212 */ /* 0x000fe200078e33ff */
[----:B------:R-:W-:Y:S06]  /*0f10*/  BRA `(.L_x_956) ;  /* 0x0000000000107947 */ /* 0x000fec0003800000 */
.L_x_955:
[----:B------:R-:W-:-:S13]  /*0f20*/  ISETP.NE.AND P0, PT, R13, 0x1, PT ;  /* 0x000000010d00780c */ /* 0x000fda0003f05270 */
[----:B------:R-:W0:Y:S02]  /*0f30*/  @P0 LDC.64 R4, c[0x0][0x9e8] ;  /* 0x00027a00ff040b82 */ /* 0x000e240000000a00 */
[----:B0-----:R-:W-:-:S05]  /*0f40*/  @P0 IMAD.HI.U32 R4, R2, R4, RZ ;  /* 0x0000000402040227 */ /* 0x001fca00078e00ff */
[----:B------:R-:W-:-:S07]  /*0f50*/  @P0 SHF.R.U32.HI R2, RZ, R5, R4 ;  /* 0x00000005ff020219 */ /* 0x000fce0000011604 */
.L_x_956:
[----:B------:R-:W-:-:S05]  /*0f60*/  IMAD R3, R2, R13, RZ ;  /* 0x0000000d02037224 */ /* 0x000fca00078e02ff */
[----:B------:R-:W-:-:S07]  /*0f70*/  VIMNMX R0, R0, R3, !PT ;  /* 0x0000000300007248 */ /* 0x000fce0007fe0100 */
.L_x_954:
[----:B------:R-:W-:Y:S01]  /*0f80*/  SHF.R.S32.HI R3, RZ, 0x1f, R0 ;  /* 0x0000001fff037819 */ /* 0x000fe20000011400 */
[----:B------:R-:W-:-:S03]  /*0f90*/  IMAD.MOV.U32 R22, RZ, RZ, RZ ;  /* 0x000000ffff167224 */ /* 0x000fc600078e00ff */
[----:B------:R-:W-:Y:S02]  /*0fa0*/  LEA.HI R3, R3, R0, RZ, 0x7 ;  /* 0x0000000003037211 */ /* 0x000fe400078f38ff */
[----:B------:R-:W-:Y:S02]  /*0fb0*/  SHF.R.U32.HI R0, RZ, 0x10, R17 ;  /* 0x00000010ff007819 */ /* 0x000fe40000011611 */
[----:B------:R-:W-:Y:S02]  /*0fc0*/  SHF.R.S32.HI R3, RZ, 0x7, R3 ;  /* 0x00000007ff037819 */ /* 0x000fe40000011403 */
[----:B------:R-:W-:Y:S02]  /*0fd0*/  ISETP.NE.AND P0, PT, R0, RZ, PT ;  /* 0x000000ff0000720c */ /* 0x000fe40003f05270 */
[----:B------:R-:W-:Y:S02]  /*0fe0*/  VIMNMX R8, RZ, R3, !PT ;  /* 0x00000003ff087248 */ /* 0x000fe40007fe0100 */
[----:B------:R-:W-:-:S02]  /*0ff0*/  LOP3.LUT R17, R17, 0xffff, RZ, 0xc0, !PT ;  /* 0x0000ffff11117812 */ /* 0x000fc400078ec0ff */
[----:B------:R-:W-:-:S07]  /*1000*/  ISETP.GT.AND P1, PT, R9, R8, PT ;  /* 0x000000080900720c */ /* 0x000fce0003f24270 */
[----:B------:R-:W0:Y:S06]  /*1010*/  @!P0 LDC R0, c[0x0][0x9f0] ;  /* 0x00027c00ff008b82 */ /* 0x000e2c0000000800 */
[----:B------:R-:W-:Y:S05]  /*1020*/  @!P1 BRA `(.L_x_957) ;  /* 0x0000000000709947 */ /* 0x000fea0003800000 */
[-C--:B0-----:R-:W-:Y:S02]  /*1030*/  IABS R6, R0.reuse ;  /* 0x0000000000067213 */ /* 0x081fe40000000000 */
[----:B------:R-:W-:Y:S02]  /*1040*/  IADD3 R2, R0, -0x1, R9 ;  /* 0xffffffff00027810 */ /* 0x000fe40007ffe009 */
[----:B------:R-:W0:Y:S03]  /*1050*/  I2F.RP R4, R6 ;  /* 0x0000000600047306 */ /* 0x000e260000209400 */
[----:B------:R-:W-:Y:S01]  /*1060*/  IMAD.IADD R5, R2, 0x1, -R8 ;  /* 0x0000000102057824 */ /* 0x000fe200078e0a08 */
[----:B------:R-:W-:-:S04]  /*1070*/  IABS R2, R0 ;  /* 0x0000000000027213 */ /* 0x000fc80000000000 */
[----:B------:R-:W-:Y:S02]  /*1080*/  IABS R10, R5 ;  /* 0x00000005000a7213 */ /* 0x000fe40000000000 */
[----:B------:R-:W-:-:S04]  /*1090*/  LOP3.LUT R5, R5, R0, RZ, 0x3c, !PT ;  /* 0x0000000005057212 */ /* 0x000fc800078e3cff */
[----:B------:R-:W-:Y:S01]  /*10a0*/  ISETP.GE.AND P2, PT, R5, RZ, PT ;  /* 0x000000ff0500720c */ /* 0x000fe20003f46270 */
[----:B0-----:R-:W0:Y:S02]  /*10b0*/  MUFU.RCP R4, R4 ;  /* 0x0000000400047308 */ /* 0x001e240000001000 */
[----:B0-----:R-:W-:Y:S02]  /*10c0*/  VIADD R3, R4, 0xffffffe ;  /* 0x0ffffffe04037836 */ /* 0x001fe40000000000 */
[----:B------:R-:W-:Y:S02]  /*10d0*/  IMAD.MOV R4, RZ, RZ, -R2 ;  /* 0x000000ffff047224 */ /* 0x000fe400078e0a02 */
[----:B------:R-:W-:Y:S02]  /*10e0*/  IMAD.MOV.U32 R2, RZ, RZ, RZ ;  /* 0x000000ffff027224 */ /* 0x000fe400078e00ff */
[----:B------:R-:W0:Y:S02]  /*10f0*/  F2I.FTZ.U32.TRUNC.NTZ R3, R3 ;  /* 0x0000000300037305 */ /* 0x000e24000021f000 */
[----:B0-----:R-:W-:-:S04]  /*1100*/  IMAD.MOV R7, RZ, RZ, -R3 ;  /* 0x000000ffff077224 */ /* 0x001fc800078e0a03 */
[----:B------:R-:W-:-:S04]  /*1110*/  IMAD R7, R7, R6, RZ ;  /* 0x0000000607077224 */ /* 0x000fc800078e02ff */
[----:B------:R-:W-:-:S04]  /*1120*/  IMAD.HI.U32 R2, R3, R7, R2 ;  /* 0x0000000703027227 */ /* 0x000fc800078e0002 */
[----:B------:R-:W-:-:S04]  /*1130*/  IMAD.MOV.U32 R3, RZ, RZ, R10 ;  /* 0x000000ffff037224 */ /* 0x000fc800078e000a */
        /* <DEDUP_REMOVED lines=10> */
[----:B------:R-:W-:-:S07]  /*11e0*/  IMAD.MOV.U32 R22, RZ, RZ, R2 ;  /* 0x000000ffff167224 */ /* 0x000fce00078e0002 */
.L_x_957:
[-C--:B------:R-:W-:Y:S01]  /*11f0*/  IMAD R17, R17, R22.reuse, R8 ;  /* 0x0000001611117224 */ /* 0x080fe200078e0208 */
[----:B------:R-:W-:Y:S02]  /*1200*/  PLOP3.LUT P0, PT, PT, PT, PT, 0x80, 0x0 ;  /* 0x000000000000781c */ /* 0x000fe40003f0f070 */
[----:B------:R-:W-:Y:S02]  /*1210*/  CS2R R4, SRZ ;  /* 0x0000000000047805 */ /* 0x000fe4000001ff00 */
[----:B------:R-:W-:Y:S02]  /*1220*/  CS2R R150, SRZ ;  /* 0x0000000000967805 */ /* 0x000fe4000001ff00 */
[----:B------:R-:W-:Y:S02]  /*1230*/  CS2R R148, SRZ ;  /* 0x0000000000947805 */ /* 0x000fe4000001ff00 */
[----:B------:R-:W-:Y:S02]  /*1240*/  VIADDMNMX R22, R17, R22, R9, PT ;  /* 0x0000001611167246 */ /* 0x000fe40003800109 */
[----:B------:R-:W-:-:S02]  /*1250*/  CS2R R146, SRZ ;  /* 0x0000000000927805 */ /* 0x000fc4000001ff00 */
[----:B------:R-:W-:Y:S02]  /*1260*/  CS2R R144, SRZ ;  /* 0x0000000000907805 */ /* 0x000fe4000001ff00 */
[----:B------:R-:W-:Y:S02]  /*1270*/  CS2R R142, SRZ ;  /* 0x00000000008e7805 */ /* 0x000fe4000001ff00 */
[----:B------:R-:W-:Y:S02]  /*1280*/  ISETP.GT.AND P1, PT, R22, R17, PT ;  /* 0x000000111600720c */ /* 0x000fe40003f24270 */
        /* <DEDUP_REMOVED lines=26> */
[----:B------:R-:W-:Y:S01]  /*1430*/  CS2R R2, SRZ ;  /* 0x0000000000027805 */ /* 0x000fe2000001ff00 */
[----:B------:R-:W-:Y:S06]  /*1440*/  @!P1 BRA `(.L_x_958) ;  /* 0x000000c000c49947 */ /* 0x000fec0003800000 */
[----:B------:R-:W-:Y:S01]  /*1450*/  SHF.R.S32.HI R90, RZ, 0x1f, R89 ;  /* 0x0000001fff5a7819 */ /* 0x000fe20000011459 */
[----:B------:R-:W1:Y:S01]  /*1460*/  S2UR UR5, SR_CgaCtaId ;  /* 0x00000000000579c3 */ /* 0x000e620000008800 */
[----:B------:R-:W-:Y:S02]  /*1470*/  UMOV UR36, 0x400 ;  /* 0x0000040000247882 */ /* 0x000fe40000000000 */
[----:B------:R-:W-:-:S04]  /*1480*/  LEA.HI R91, R90, R89, RZ, 0x7 ;  /* 0x000000595a5b7211 */ /* 0x000fc800078f38ff */
[----:B------:R-:W-:-:S05]  /*1490*/  SHF.R.S32.HI R92, RZ, 0x7, R91 ;  /* 0x00000007ff5c7819 */ /* 0x000fca000001145b */
[----:B0-----:R-:W0:Y:S01]  /*14a0*/  SHFL.IDX PT, R0, R92, RZ, 0x1f ;  /* 0x00001fff5c007589 */ /* 0x001e2200000e0000 */
[----:B-1----:R-:W-:-:S04]  /*14b0*/  ULEA UR36, UR5, UR36, 0x18 ;  /* 0x0000002405247291 */ /* 0x002fc8000f8ec03f */
[----:B------:R-:W-:-:S04]  /*14c0*/  UIADD3 UR5, UR36, 0x10400, URZ ;  /* 0x0001040024057890 */ /* 0x000fc8000fffe03f */
[----:B------:R-:W-:Y:S01]  /*14d0*/  ULOP3.LUT UP0, URZ, UR5, 0x3ff, URZ, 0xc0, !UPT ;  /* 0x000003ff053f7892 */ /* 0x000fe2000f80c03f */
[----:B0-----:R-:W-:-:S05]  /*14e0*/  R2UR UR37, R0 ;  /* 0x00000000002572ca */ /* 0x001fca00000e0000 */
[----:B------:R-:W-:-:S08]  /*14f0*/  PLOP3.LUT P0, PT, PT, PT, UP0, 0x80, 0x0 ;  /* 0x000000000000781c */ /* 0x000fd00003f0f008 */
[----:B------:R-:W-:-:S04]  /*1500*/  ULEA.HI UR4, UR37, UR37, URZ, 0x1 ;  /* 0x0000002525047291 */ /* 0x000fc8000f8f083f */
        /* <DEDUP_REMOVED lines=22> */
.L_x_959:
[----:B------:R-:W2:Y:S01]  /*1670*/  LDL.LU R20, [R1+0x14] ;  /* 0x0000140001147983 */ /* 0x000ea20000300800 */
[----:B------:R-:W-:-:S04]  /*1680*/  SHF.L.U32 R2, RZ, 0x1f, RZ ;  /* 0x0000001fff027819 */ /* 0x000fc800000006ff */
[----:B------:R-:W0:Y:S01]  /*1690*/  SYNCS.PHASECHK.TRANS64.TRYWAIT P1, [UR36+0x28800], R2 ;  /* 0x02880002ff0075a7 */ /* 0x000e220008020164 */
[----:B--2---:R-:W-:-:S04]  /*16a0*/  LOP3.LUT R0, R20, 0x1, RZ, 0xfc, !PT ;  /* 0x0000000114007812 */ /* 0x004fc800078efcff */
[----:B------:R-:W-:Y:S01]  /*16b0*/  ISETP.NE.AND P0, PT, R0, 0x3, PT ;  /* 0x000000030000780c */ /* 0x000fe20003f05270 */
[----:B0-----:R-:W-:-:S12]  /*16c0*/  @!P1 BRA `(.L_x_960) ;  /* 0x0000011400e89947 */ /* 0x001fd80003800000 */
.L_x_1120:
[----:B------:R-:W-:Y:S05]  /*16d0*/  @!P0 BRA `(.L_x_961) ;  /* 0x0000000000048947 */ /* 0x000fea0003800000 */
[----:B------:R-:W-:Y:S01]  /*16e0*/  BPT.TRAP 0x1 ;  /* 0x000000040000795c */ /* 0x000fe20000300000 */
.L_x_961:
[----:B------:R1:W2:Y:S01]  /*16f0*/  SYNCS.PHASECHK.TRANS64.TRYWAIT P2, [UR36+0x28830], R2 ;  /* 0x02883002ff0075a7 */ /* 0x0002a20008040164 */
[----:B------:R-:W-:Y:S05]  /*1700*/  @!P0 BRA `(.L_x_962) ;  /* 0x0000000000048947 */ /* 0x000fea0003800000 */
[----:B------:R-:W-:Y:S01]  /*1710*/  BPT.TRAP 0x1 ;  /* 0x000000040000795c */ /* 0x000fe20000300000 */
.L_x_962:
[----:B------:R-:W3:Y:S01]  /*1720*/  S2R R0, SR_TID.X ;  /* 0x0000000000007919 */ /* 0x000ee20000002100 */
[----:B------:R-:W-:-:S05]  /*1730*/  IMAD.U32 R6, RZ, RZ, UR38 ;  /* 0x00000026ff067e24 */ /* 0x000fca000f8e00ff */
[----:B------:R-:W-:Y:S02]  /*1740*/  LOP3.LUT R6, R6, 0x10000, RZ, 0xfc, !PT ;  /* 0x0001000006067812 */ /* 0x000fe400078efcff */
[----:B---3--:R-:W-:-:S04]  /*1750*/  LOP3.LUT R0, R0, 0x7f, RZ, 0xc0, !PT ;  /* 0x0000007f00007812 */ /* 0x008fc800078ec0ff */
[----:B------:R-:W-:Y:S01]  /*1760*/  ISETP.NE.AND P1, PT, R0, RZ, PT ;  /* 0x000000ff0000720c */ /* 0x000fe20003f25270 */
[----:B--2---:R-:W-:-:S12]  /*1770*/  @P2 BRA `(.L_x_963) ;  /* 0x0000000000082947 */ /* 0x004fd80003800000 */
[----:B------:R-:W2:Y:S02]  /*1780*/  SYNCS.PHASECHK.TRANS64.TRYWAIT P2, [UR36+0x28830], R2 ;  /* 0x02883002ff0075a7 */ /* 0x000ea40008040164 */
[----:B--2---:R-:W-:Y:S05]  /*1790*/  @!P2 BRA `(.L_x_964) ;  /* 0x0000011400cca947 */ /* 0x004fea0003800000 */
.L_x_963:
[----:B------:R-:W-:Y:S05]  /*17a0*/  WARPSYNC.ALL ;  /* 0x0000000000007948 */ /* 0x000fea0003800000 */
[----:B------:R-:W-:Y:S01]  /*17b0*/  IMAD.MOV.U32 R7, RZ, RZ, 0x40000040 ;  /* 0x40000040ff077424 */ /* 0x000fe200078e00ff */
[----:B------:R-:W-:Y:S01]  /*17c0*/  UIADD3 UR4, UR36, 0x18400, URZ ;  /* 0x0001840024047890 */ /* 0x000fe2000fffe03f */
[C---:B------:R-:W-:Y:S01]  /*17d0*/  R2UR UR8, R6.reuse ;  /* 0x00000000060872ca */ /* 0x040fe200000e0000 */
[----:B------:R-:W-:Y:S02]  /*17e0*/  WARPGROUP.ARRIVE ;  /* 0x00000000000079c5 */ /* 0x000fe40000000000 */
[----:B------:R-:W-:Y:S01]  /*17f0*/  R2UR UR9, R7 ;  /* 0x00000000070972ca */ /* 0x000fe200000e0000 */
[----:B------:R-:W-:Y:S01]  /*1800*/  USHF.R.U32.HI UR4, URZ, 0x4, UR4 ;  /* 0x000000043f047899 */ /* 0x000fe20008011604 */
[----:B------:R-:W-:Y:S01]  /*1810*/  R2UR UR32, R6 ;  /* 0x00000000062072ca */ /* 0x000fe200000e0000 */
[----:B------:R-:W-:Y:S01]  /*1820*/  UMOV UR11, 0x40000040 ;  /* 0x40000040000b7882 */ /* 0x000fe20000000000 */
[----:B------:R-:W-:Y:S01]  /*1830*/  UMOV UR13, 0x40000040 ;  /* 0x40000040000d7882 */ /* 0x000fe20000000000 */
[----:B------:R-:W-:Y:S01]  /*1840*/  ULOP3.LUT UR4, UR4, 0x3fff, URZ, 0xc0, !UPT ;  /* 0x00003fff04047892 */ /* 0x000fe2000f8ec03f */
[----:B01----:R-:W0:Y:S01]  /*1850*/  LDC R2, c[0x0][0x448] ;  /* 0x00011200ff027b82 */ /* 0x003e220000000800 */
[----:B------:R-:W-:Y:S01]  /*1860*/  UMOV UR15, 0x40000040 ;  /* 0x40000040000f7882 */ /* 0x000fe20000000000 */
[----:B------:R-:W-:Y:S01]  /*1870*/  UMOV UR17, 0x40000040 ;  /* 0x4000004000117882 */ /* 0x000fe20000000000 */
[----:B------:R-:W-:Y:S01]  /*1880*/  ULOP3.LUT UR6, UR4, 0x10000, URZ, 0xfc, !UPT ;  /* 0x0001000004067892 */ /* 0x000fe2000f8efc3f */
[----:B------:R-:W-:Y:S01]  /*1890*/  LOP3.LUT R0, R91, 0xffffff80, RZ, 0xc0, !PT ;  /* 0xffffff805b007812 */ /* 0x000fe200078ec0ff */
[----:B------:R-:W-:Y:S01]  /*18a0*/  UMOV UR19, 0x40000040 ;  /* 0x4000004000137882 */ /* 0x000fe20000000000 */
[----:B------:R-:W-:Y:S01]  /*18b0*/  UMOV UR21, 0x40000040 ;  /* 0x4000004000157882 */ /* 0x000fe20000000000 */
[----:B------:R-:W-:Y:S01]  /*18c0*/  UIADD3 UR14, UR6, 0x4, URZ ;  /* 0x00000004060e7890 */ /* 0x000fe2000fffe03f */
[----:B------:R-:W-:Y:S01]  /*18d0*/  LEA.HI R90, R90, R89, RZ, 0x2 ;  /* 0x000000595a5a7211 */ /* 0x000fe200078f10ff */
[----:B------:R-:W-:Y:S01]  /*18e0*/  UIADD3 UR12, UR32, 0x4, URZ ;  /* 0x00000004200c7890 */ /* 0x000fe2000fffe03f */
[C---:B------:R-:W-:Y:S01]  /*18f0*/  IMAD.IADD R5, R89.reuse, 0x1, -R0 ;  /* 0x0000000159057824 */ /* 0x040fe200078e0a00 */
[----:B------:R-:W-:Y:S01]  /*1900*/  UMOV UR10, UR6 ;  /* 0x00000006000a7c82 */ /* 0x000fe20008000000 */
[----:B------:R-:W-:Y:S01]  /*1910*/  UIADD3 UR16, UR32, 0x6, URZ ;  /* 0x0000000620107890 */ /* 0x000fe2000fffe03f */
[----:B------:R-:W-:Y:S01]  /*1920*/  HGMMA.64x128x16.F32.BF16 R24, gdesc[UR8], RZ, !UPT, gsb0 ;  /* 0x01e00000081879f0 */ /* 0x000fe2000c0018ff */
[----:B------:R-:W-:Y:S01]  /*1930*/  UIADD3 UR8, UR32, 0x2, URZ ;  /* 0x0000000220087890 */ /* 0x000fe2000fffe03f */
[----:B------:R-:W-:Y:S01]  /*1940*/  SHF.R.S32.HI R0, RZ, 0x1f, R5 ;  /* 0x0000001fff007819 */ /* 0x000fe20000011405 */
[----:B------:R-:W-:Y:S01]  /*1950*/  UIADD3 UR10, UR6, 0x2, URZ ;  /* 0x00000002060a7890 */ /* 0x000fe2000fffe03f */
[----:B------:R-:W-:Y:S01]  /*1960*/  LEA.HI R4, R92, R92, RZ, 0x1 ;  /* 0x0000005c5c047211 */ /* 0x000fe200078f08ff */
[----:B------:R-:W-:Y:S01]  /*1970*/  UMOV UR9, 0x40000040 ;  /* 0x4000004000097882 */ /* 0x000fe20000000000 */
[----:B------:R-:W-:Y:S01]  /*1980*/  UMOV UR11, 0x40000040 ;  /* 0x40000040000b7882 */ /* 0x000fe20000000000 */
[----:B------:R-:W-:Y:S01]  /*1990*/  UIADD3 UR18, UR6, 0x6, URZ ;  /* 0x0000000606127890 */ /* 0x000fe2000fffe03f */
[----:B------:R-:W-:Y:S01]  /*19a0*/  LOP3.LUT R90, R90, 0xfffffffc, RZ, 0xc0, !PT ;  /* 0xfffffffc5a5a7812 */ /* 0x000fe200078ec0ff */
[----:B------:R-:W-:Y:S01]  /*19b0*/  UIADD3 UR20, UR32, 0x400, URZ ;  /* 0x0000040020147890 */ /* 0x000fe2000fffe03f */
[-C--:B------:R-:W-:Y:S01]  /*19c0*/  LEA.HI R3, R0, R5.reuse, RZ, 0x5 ;  /* 0x0000000500037211 */ /* 0x080fe200078f28ff */
[----:B------:R-:W-:Y:S01]  /*19d0*/  UIADD3 UR22, UR6, 0x400, URZ ;  /* 0x0000040006167890 */ /* 0x000fe2000fffe03f */
[----:B0-----:R-:W-:Y:S01]  /*19e0*/  ISETP.NE.AND P2, PT, R2, 0x1, PT ;  /* 0x000000010200780c */ /* 0x001fe20003f45270 */
[----:B------:R-:W-:Y:S01]  /*19f0*/  UMOV UR23, 0x40000040 ;  /* 0x4000004000177882 */ /* 0x000fe20000000000 */
[----:B------:R-:W-:Y:S01]  /*1a00*/  UIADD3 UR24, UR32, 0x402, URZ ;  /* 0x0000040220187890 */ /* 0x000fe2000fffe03f */
[----:B------:R-:W-:Y:S01]  /*1a10*/  LEA.HI R2, R0, R5, RZ, 0x2 ;  /* 0x0000000500027211 */ /* 0x000fe200078f10ff */
[----:B------:R-:W-:Y:S01]  /*1a20*/  UIADD3 UR26, UR6, 0x402, URZ ;  /* 0x00000402061a7890 */ /* 0x000fe2000fffe03f */
[----:B------:R-:W-:Y:S01]  /*1a30*/  LOP3.LUT R11, R4, 0x3fffffe, RZ, 0xc0, !PT ;  /* 0x03fffffe040b7812 */ /* 0x000fe200078ec0ff */
[----:B------:R-:W-:Y:S01]  /*1a40*/  UMOV UR25, 0x40000040 ;  /* 0x4000004000197882 */ /* 0x000fe20000000000 */
[----:B------:R-:W-:Y:S01]  /*1a50*/  UMOV UR27, 0x40000040 ;  /* 0x40000040001b7882 */ /* 0x000fe20000000000 */
[----:B------:R-:W-:Y:S01]  /*1a60*/  UIADD3 UR28, UR32, 0x404, URZ ;  /* 0x00000404201c7890 */ /* 0x000fe2000fffe03f */
[--C-:B------:R-:W-:Y:S01]  /*1a70*/  SHF.R.S32.HI R0, RZ, 0x2, R2.reuse ;  /* 0x00000002ff007819 */ /* 0x100fe20000011402 */
[----:B------:R-:W-:Y:S01]  /*1a80*/  UIADD3 UR30, UR6, 0x404, URZ ;  /* 0x00000404061e7890 */ /* 0x000fe2000fffe03f */
[----:B------:R-:W-:Y:S01]  /*1a90*/  SHF.R.S32.HI R9, RZ, 0x1f, R2 ;  /* 0x0000001fff097819 */ /* 0x000fe20000011402 */
[----:B------:R-:W-:Y:S01]  /*1aa0*/  UMOV UR29, 0x40000040 ;  /* 0x40000040001d7882 */ /* 0x000fe20000000000 */
[----:B------:R-:W-:Y:S01]  /*1ab0*/  UMOV UR31, 0x40000040 ;  /* 0x40000040001f7882 */ /* 0x000fe20000000000 */
[----:B------:R-:W-:Y:S01]  /*1ac0*/  UIADD3 UR32, UR32, 0x406, URZ ;  /* 0x0000040620207890 */ /* 0x000fe2000fffe03f */
[----:B------:R-:W0:Y:S01]  /*1ad0*/  @P2 LDC R13, c[0x0][0x44c] ;  /* 0x00011300ff0d2b82 */ /* 0x000e220000000800 */
[----:B------:R-:W-:Y:S01]  /*1ae0*/  UIADD3 UR34, UR6, 0x406, URZ ;  /* 0x0000040606227890 */ /* 0x000fe2000fffe03f */
[----:B------:R-:W-:Y:S01]  /*1af0*/  SHF.R.S32.HI R4, RZ, 0x5, R3 ;  /* 0x00000005ff047819 */ /* 0x000fe20000011403 */
[----:B------:R-:W-:Y:S01]  /*1b00*/  UMOV UR33, 0x40000040 ;  /* 0x4000004000217882 */ /* 0x000fe20000000000 */
[----:B------:R-:W-:Y:S01]  /*1b10*/  UMOV UR35, 0x40000040 ;  /* 0x4000004000237882 */ /* 0x000fe20000000000 */
[----:B------:R-:W-:Y:S01]  /*1b20*/  IMAD.IADD R90, R89, 0x1, -R90 ;  /* 0x00000001595a7824 */ /* 0x000fe200078e0a5a */
[----:B------:R-:W-:Y:S01]  /*1b30*/  LEA.HI R9, R9, R0, RZ, 0x3 ;  /* 0x0000000009097211 */ /* 0x000fe200078f18ff */
[----:B------:R-:W-:Y:S01]  /*1b40*/  IMAD R4, R4, 0x10, R23 ;  /* 0x0000001004047824 */ /* 0x000fe200078e0217 */
[----:B------:R-:W1:Y:S01]  /*1b50*/  @P2 LDC R15, c[0x0][0x450] ;  /* 0x00011400ff0f2b82 */ /* 0x000e620000000800 */
[----:B------:R-:W-:Y:S01]  /*1b60*/  IMAD.IADD R11, R92, 0x1, -R11 ;  /* 0x000000015c0b7824 */ /* 0x000fe200078e0a0b */
[----:B------:R-:W-:Y:S01]  /*1b70*/  LEA.HI R3, R90, R90, RZ, 0x1 ;  /* 0x0000005a5a037211 */ /* 0x000fe200078f08ff */
[----:B------:R-:W-:Y:S01]  /*1b80*/  ULDC UR38, c[0x0][0x2f0] ;  /* 0x0000bc0000267ab9 */ /* 0x000fe20000000800 */
[----:B------:R-:W-:Y:S01]  /*1b90*/  LOP3.LUT R9, R9, 0xfffffff8, RZ, 0xc0, !PT ;  /* 0xfffffff809097812 */ /* 0x000fe200078ec0ff */
[----:B------:R-:W-:Y:S01]  /*1ba0*/  ULDC UR4, c[0x0][0x288] ;  /* 0x0000a20000047ab9 */ /* 0x000fe20000000800 */
[----:B------:R-:W-:Y:S01]  /*1bb0*/  LOP3.LUT R3, R3, 0x1ffffffe, RZ, 0xc0, !PT ;  /* 0x1ffffffe03037812 */ /* 0x000fe200078ec0ff */
[----:B------:R-:W-:Y:S01]  /*1bc0*/  ULDC UR7, c[0x0][0x9dc] ;  /* 0x0002770000077ab9 */ /* 0x000fe20000000800 */
[----:B------:R-:W-:Y:S01]  /*1bd0*/  IADD3 R4, R4, R0, -R9 ;  /* 0x0000000004047210 */ /* 0x000fe20007ffe809 */
[----:B------:R-:W-:Y:S01]  /*1be0*/  IMAD.MOV.U32 R9, RZ, RZ, -0x80 ;  /* 0xffffff80ff097424 */ /* 0x000fe200078e00ff */
[----:B------:R-:W-:Y:S01]  /*1bf0*/  LOP3.LUT R2, R2, 0x7ffffffc, RZ, 0xc0, !PT ;  /* 0x7ffffffc02027812 */ /* 0x000fe200078ec0ff */
[----:B------:R-:W-:Y:S01]  /*1c00*/  IMAD.IADD R3, R90, 0x1, -R3 ;  /* 0x000000015a037824 */ /* 0x000fe200078e0a03 */
[----:B------:R-:W-:Y:S01]  /*1c10*/  ULOP3.LUT UR7, URZ, UR7, URZ, 0x33, !UPT ;  /* 0x000000073f077292 */ /* 0x000fe2000f8e333f */
[----:B------:R-:W-:Y:S01]  /*1c20*/  IMAD R4, R11, 0x40, R4 ;  /* 0x000000400b047824 */ /* 0x000fe200078e0204 */
[C---:B------:R-:W-:Y:S01]  /*1c30*/  LEA R21, R22.reuse, 0xffffff80, 0x7 ;  /* 0xffffff8016157811 */ /* 0x040fe200078e38ff */
[----:B------:R-:W-:-:S02]  /*1c40*/  IMAD R89, R22, R9, 0x80 ;  /* 0x0000008016597424 */ /* 0x000fc400078e0209 */
[----:B------:R-:W-:Y:S02]  /*1c50*/  IMAD R8, R3, 0x8, R4 ;  /* 0x0000000803087824 */ /* 0x000fe400078e0204 */
[----:B------:R-:W-:Y:S02]  /*1c60*/  IMAD.U32 R4, RZ, RZ, UR36 ;  /* 0x00000024ff047e24 */ /* 0x000fe4000f8e00ff */
[----:B0-----:R-:W-:-:S04]  /*1c70*/  @P2 IMAD.HI.U32 R0, R8, R13, RZ ;  /* 0x0000000d08002227 */ /* 0x001fc800078e00ff */
[----:B------:R-:W-:Y:S01]  /*1c80*/  IMAD.MOV.U32 R3, RZ, RZ, R8 ;  /* 0x000000ffff037224 */ /* 0x000fe200078e0008 */
[----:B-1----:R-:W-:Y:S01]  /*1c90*/  @P2 SHF.R.U32.HI R3, RZ, R15, R0 ;  /* 0x0000000fff032219 */ /* 0x002fe20000011600 */
[----:B------:R-:W-:Y:S01]  /*1ca0*/  IMAD.IADD R5, R5, 0x1, -R2 ;  /* 0x0000000105057824 */ /* 0x000fe200078e0a02 */
[----:B------:R-:W0:Y:S01]  /*1cb0*/  LDC.64 R14, c[0x0][0x9e0] ;  /* 0x00027800ff0e7b82 */ /* 0x000e220000000a00 */
[----:B------:R-:W-:Y:S02]  /*1cc0*/  VIADD R2, R89, 0x1 ;  /* 0x0000000159027836 */ /* 0x000fe40000000000 */
[----:B------:R-:W1:Y:S01]  /*1cd0*/  SHFL.IDX PT, R13, R3, RZ, 0x1c1f ;  /* 0x001c1fff030d7589 */ /* 0x000e6200000e0000 */
[----:B------:R-:W-:Y:S02]  /*1ce0*/  @!P1 VIADD R0, R4, 0x28840 ;  /* 0x0002884004009836 */ /* 0x000fe40000000000 */
[----:B------:R-:W-:-:S03]  /*1cf0*/  IMAD R9, R5, -0x2, R2 ;  /* 0xfffffffe05097824 */ /* 0x000fc600078e0202 */
[----:B------:R-:W-:Y:S01]  /*1d00*/  @!P1 PRMT R0, RZ, 0x654, R0 ;  /* 0x00000654ff009816 */ /* 0x000fe20000000000 */
[----:B------:R-:W-:Y:S02]  /*1d10*/  IMAD R2, R16, UR38, R9 ;  /* 0x0000002610027c24 */ /* 0x000fe4000f8e0209 */
[----:B------:R-:W-:-:S04]  /*1d20*/  IMAD.U32 R9, RZ, RZ, UR4 ;  /* 0x00000004ff097e24 */ /* 0x000fc8000f8e00ff */
[----:B------:R-:W-:-:S04]  /*1d30*/  IMAD.IADD R11, R2, 0x1, -R9 ;  /* 0x00000001020b7824 */ /* 0x000fc800078e0a09 */
[----:B------:R-:W-:Y:S01]  /*1d40*/  VIADD R90, R11, UR7 ;  /* 0x000000070b5a7c36 */ /* 0x000fe20008000000 */
[----:B0-----:R-:W-:Y:S01]  /*1d50*/  ISETP.GE.AND P3, PT, R15, 0x1, PT ;  /* 0x000000010f00780c */ /* 0x001fe20003f66270 */
[----:B------:R-:W-:Y:S02]  /*1d60*/  IMAD.IADD R91, R11, 0x1, R14 ;  /* 0x000000010b5b7824 */ /* 0x000fe400078e020e */
[----:B-1----:R-:W-:Y:S01]  /*1d70*/  IMAD.IADD R11, R90, 0x1, R13 ;  /* 0x000000015a0b7824 */ /* 0x002fe200078e020d */
[----:B------:R-:W-:Y:S02]  /*1d80*/  WARPGROUP.DEPBAR.LE gsb0, 0x0 ;  /* 0x00008000000079c5 */ /* 0x000fe40000010000 */
[----:B------:R-:W-:-:S06]  /*1d90*/  WARPGROUP.ARRIVE ;  /* 0x00000000000079c5 */ /* 0x000fcc0000000000 */
[----:B------:R-:W-:Y:S03]  /*1da0*/  HGMMA.64x128x16.F32.BF16 R24, gdesc[UR8], R24, gsb0 ;  /* 0x01e00000081879f0 */ /* 0x000fe60008001818 */
[----:B------:R-:W-:Y:S02]  /*1db0*/  WARPGROUP.DEPBAR.LE gsb0, 0x0 ;  /* 0x00008000000079c5 */ /* 0x000fe40000010000 */
[----:B------:R-:W-:-:S07]  /*1dc0*/  WARPGROUP.ARRIVE ;  /* 0x00000000000079c5 */ /* 0x000fce0000000000 */
        /* <DEDUP_REMOVED lines=17> */
[----:B------:R0:W-:Y:S02]  /*1ee0*/  @!P1 SYNCS.ARRIVE.TRANS64.RED.A1T0 RZ, [R0+URZ], RZ ;  /* 0x000000ff00ff99a7 */ /* 0x0001e4000810043f */
[----:B0-----:R-:W-:-:S04]  /*1ef0*/  IMAD R0, R16, UR38, R89 ;  /* 0x0000002610007c24 */ /* 0x001fc8000f8e0259 */
[----:B------:R-:W-:-:S05]  /*1f00*/  IMAD R116, R5, -0x2, R0 ;  /* 0xfffffffe05747824 */ /* 0x000fca00078e0200 */
[----:B------:R-:W-:Y:S01]  /*1f10*/  VIADDMNMX R0, R13, R91, R116, PT ;  /* 0x0000005b0d007246 */ /* 0x000fe20003800174 */
[----:B------:R-:W-:Y:S06]  /*1f20*/  @!P3 BRA `(.L_x_965) ;  /* 0x000000000054b947 */ /* 0x000fec0003800000 */
[----:B------:R-:W-:Y:S01]  /*1f30*/  IMAD R2, R16, UR38, R13 ;  /* 0x0000002610027c24 */ /* 0x000fe2000f8e020d */
[----:B------:R-:W-:Y:S03]  /*1f40*/  BSSY B0, `(.L_x_966) ;  /* 0x000000f000007945 */ /* 0x000fe60003800000 */
[----:B------:R-:W-:-:S05]  /*1f50*/  IMAD.IADD R2, R2, 0x1, -R9 ;  /* 0x0000000102027824 */ /* 0x000fca00078e0a09 */
        /* <DEDUP_REMOVED lines=9> */
.L_x_967:
[----:B------:R-:W-:-:S13]  /*1ff0*/  ISETP.NE.AND P4, PT, R15, 0x1, PT ;  /* 0x000000010f00780c */ /* 0x000fda0003f85270 */
[----:B------:R-:W0:Y:S02]  /*2000*/  @P4 LDC.64 R12, c[0x0][0x9e8] ;  /* 0x00027a00ff0c4b82 */ /* 0x000e240000000a00 */
[----:B0-----:R-:W-:-:S05]  /*2010*/  @P4 IMAD.HI.U32 R4, R2, R12, RZ ;  /* 0x0000000c02044227 */ /* 0x001fca00078e00ff */
[----:B------:R-:W-:-:S07]  /*2020*/  @P4 SHF.R.U32.HI R2, RZ, R13, R4 ;  /* 0x0000000dff024219 */ /* 0x000fce0000011604 */
.L_x_968:
[----:B------:R-:W-:Y:S05]  /*2030*/  BSYNC B0 ;  /* 0x0000000000007941 */ /* 0x000fea0003800000 */
.L_x_966:
[----:B------:R-:W-:-:S04]  /*2040*/  IMAD R2, R2, R15, -R21 ;  /* 0x0000000f02027224 */ /* 0x000fc800078e0a15 */
[----:B------:R-:W-:-:S05]  /*2050*/  IMAD R2, R5, -0x2, R2 ;  /* 0xfffffffe05027824 */ /* 0x000fca00078e0202 */
[----:B------:R-:W-:Y:S02]  /*2060*/  VIMNMX R11, R11, R2, !PT ;  /* 0x000000020b0b7248 */ /* 0x000fe40007fe0100 */
[----:B------:R-:W-:-:S07]  /*2070*/  VIADDMNMX R0, R2, R15, R0, PT ;  /* 0x0000000f02007246 */ /* 0x000fce0003800100 */
.L_x_965:
[C---:B------:R-:W-:Y:S01]  /*2080*/  ISETP.GE.AND P4, PT, R89.reuse, 0x2, PT ;  /* 0x000000025900780c */ /* 0x040fe20003f86270 */
[----:B------:R-:W0:Y:S01]  /*2090*/  SHFL.IDX PT, R3, R3, 0x1, 0x1c1f ;  /* 0x003c1f0003037f89 */ /* 0x000e2200000e0000 */
[----:B------:R-:W-:Y:S02]  /*20a0*/  ISETP.GE.AND P6, PT, R89, 0x9, PT ;  /* 0x000000095900780c */ /* 0x000fe40003fc6270 */
[----:B------:R-:W-:-:S04]  /*20b0*/  ISETP.GT.AND P5, PT, R11, 0x1, !P4 ;  /* 0x000000010b00780c */ /* 0x000fc800067a4270 */
[----:B------:R-:W-:-:S04]  /*20c0*/  ISETP.LT.OR P5, PT, R0, 0x2, P5 ;  /* 0x000000020000780c */ /* 0x000fc80002fa1670 */
[----:B------:R-:W-:Y:S02]  /*20d0*/  FSEL R130, R25, -INF , !P5 ;  /* 0xff80000019827808 */ /* 0x000fe40006800000 */
[----:B------:R-:W-:Y:S02]  /*20e0*/  ISETP.GT.AND P5, PT, R11, 0x8, !P6 ;  /* 0x000000080b00780c */ /* 0x000fe400077a4270 */
[----:B------:R-:W-:Y:S02]  /*20f0*/  P2R R25, PR, RZ, 0x40 ;  /* 0x00000040ff197803 */ /* 0x000fe40000000000 */
[----:B------:R-:W-:Y:S02]  /*2100*/  ISETP.LT.OR P5, PT, R0, 0x9, P5 ;  /* 0x000000090000780c */ /* 0x000fe40002fa1670 */
[----:B------:R-:W-:Y:S02]  /*2110*/  ISETP.GE.AND P6, PT, R89, 0xa, PT ;  /* 0x0000000a5900780c */ /* 0x000fe40003fc6270 */
[----:B------:R-:W-:-:S02]  /*2120*/  FSEL R182, R28, -INF , !P5 ;  /* 0xff8000001cb67808 */ /* 0x000fc40006800000 */
[----:B------:R-:W-:Y:S02]  /*2130*/  ISETP.GT.AND P5, PT, R11, 0x9, !P6 ;  /* 0x000000090b00780c */ /* 0x000fe400077a4270 */
[----:B------:R-:W-:Y:S02]  /*2140*/  P2R R92, PR, RZ, 0x40 ;  /* 0x00000040ff5c7803 */ /* 0x000fe40000000000 */
[----:B------:R-:W-:Y:S02]  /*2150*/  ISETP.LT.OR P5, PT, R0, 0xa, P5 ;  /* 0x0000000a0000780c */ /* 0x000fe40002fa1670 */
[----:B------:R-:W-:Y:S02]  /*2160*/  ISETP.GE.AND P6, PT, R89, 0x11, PT ;  /* 0x000000115900780c */ /* 0x000fe40003fc6270 */
[----:B------:R-:W-:Y:S02]  /*2170*/  FSEL R132, R29, -INF , !P5 ;  /* 0xff8000001d847808 */ /* 0x000fe40006800000 */
[----:B------:R-:W-:-:S02]  /*2180*/  ISETP.GT.AND P5, PT, R11, 0x10, !P6 ;  /* 0x000000100b00780c */ /* 0x000fc400077a4270 */
[----:B------:R-:W-:Y:S02]  /*2190*/  P2R R93, PR, RZ, 0x40 ;  /* 0x00000040ff5d7803 */ /* 0x000fe40000000000 */
[----:B------:R-:W-:Y:S02]  /*21a0*/  ISETP.LT.OR P5, PT, R0, 0x11, P5 ;  /* 0x000000110000780c */ /* 0x000fe40002fa1670 */
[----:B------:R-:W-:Y:S02]  /*21b0*/  ISETP.GE.AND P6, PT, R89, 0x12, PT ;  /* 0x000000125900780c */ /* 0x000fe40003fc6270 */
[----:B------:R-:W-:Y:S02]  /*21c0*/  FSEL R176, R32, -INF , !P5 ;  /* 0xff80000020b07808 */ /* 0x000fe40006800000 */
[----:B------:R-:W-:Y:S02]  /*21d0*/  ISETP.GT.AND P5, PT, R11, 0x11, !P6 ;  /* 0x000000110b00780c */ /* 0x000fe400077a4270 */
[----:B------:R-:W-:-:S02]  /*21e0*/  P2R R94, PR, RZ, 0x40 ;  /* 0x00000040ff5e7803 */ /* 0x000fc40000000000 */
[C---:B------:R-:W-:Y:S02]  /*21f0*/  ISETP.LT.OR P5, PT, R0.reuse, 0x12, P5 ;  /* 0x000000120000780c */ /* 0x040fe40002fa1670 */
[----:B------:R-:W-:Y:S02]  /*2200*/  ISETP.GE.AND P6, PT, R89, 0x19, PT ;  /* 0x000000195900780c */ /* 0x000fe40003fc6270 */
[----:B------:R-:W-:Y:S02]  /*2210*/  FSEL R134, R33, -INF , !P5 ;  /* 0xff80000021867808 */ /* 0x000fe40006800000 */
[----:B------:R-:W-:Y:S02]  /*2220*/  ISETP.GT.AND P5, PT, R11, 0x18, !P6 ;  /* 0x000000180b00780c */ /* 0x000fe400077a4270 */
[----:B------:R-:W-:Y:S02]  /*2230*/  P2R R32, PR, RZ, 0x40 ;  /* 0x00000040ff207803 */ /* 0x000fe40000000000 */
[----:B------:R-:W-:-:S02]  /*2240*/  ISETP.LT.OR P5, PT, R0, 0x19, P5 ;  /* 0x000000190000780c */ /* 0x000fc40002fa1670 */
[----:B------:R-:W-:Y:S02]  /*2250*/  ISETP.GE.AND P6, PT, R89, 0x1a, PT ;  /* 0x0000001a5900780c */ /* 0x000fe40003fc6270 */
[----:B------:R-:W-:Y:S02]  /*2260*/  FSEL R128, R36, -INF , !P5 ;  /* 0xff80000024807808 */ /* 0x000fe40006800000 */
[----:B------:R-:W-:Y:S02]  /*2270*/  ISETP.GT.AND P5, PT, R11, 0x19, !P6 ;  /* 0x000000190b00780c */ /* 0x000fe400077a4270 */
[----:B------:R-:W-:Y:S02]  /*2280*/  P2R R33, PR, RZ, 0x40 ;  /* 0x00000040ff217803 */ /* 0x000fe40000000000 */
[----:B------:R-:W-:Y:S02]  /*2290*/  ISETP.LT.OR P5, PT, R0, 0x1a, P5 ;  /* 0x0000001a0000780c */ /* 0x000fe40002fa1670 */
[----:B------:R-:W-:-:S02]  /*22a0*/  ISETP.GE.AND P6, PT, R89, 0x21, PT ;  /* 0x000000215900780c */ /* 0x000fc40003fc6270 */
[----:B------:R-:W-:Y:S01]  /*22b0*/  FSEL R126, R37, -INF , !P5 ;  /* 0xff800000257e7808 */ /* 0x000fe20006800000 */
[----:B0-----:R-:W-:Y:S01]  /*22c0*/  IMAD.IADD R37, R90, 0x1, R3 ;  /* 0x000000015a257824 */ /* 0x001fe200078e0203 */
        /* <DEDUP_REMOVED lines=107> */
[----:B------:R-:W-:Y:S02]  /*2980*/  ISETP.LT.OR P5, PT, R0, 0x72, P5 ;  /* 0x000000720000780c */ /* 0x000fe40002fa1670 */
[----:B------:R-:W-:Y:S02]  /*2990*/  VIADDMNMX R116, R3, R91, R116, PT ;  /* 0x0000005b03747246 */ /* 0x000fe40003800174 */
[----:B------:R-:W-:Y:S02]  /*29a0*/  FSEL R20, R81, -INF , !P5 ;  /* 0xff80000051147808 */ /* 0x000fe40006800000 */
[----:B------:R-:W-:-:S04]  /*29b0*/  ISETP.GE.AND P5, PT, R89, 0x79, PT ;  /* 0x000000795900780c */ /* 0x000fc80003fa6270 */
[----:B------:R-:W-:-:S04]  /*29c0*/  ISETP.GT.AND P6, PT, R11, 0x78, !P5 ;  /* 0x000000780b00780c */ /* 0x000fc80006fc4270 */
[----:B------:R-:W-:-:S04]  /*29d0*/  ISETP.LT.OR P6, PT, R0, 0x79, P6 ;  /* 0x000000790000780c */ /* 0x000fc800037c1670 */
[----:B------:R-:W-:Y:S02]  /*29e0*/  FSEL R84, R84, -INF , !P6 ;  /* 0xff80000054547808 */ /* 0x000fe40007000000 */
[----:B------:R-:W-:-:S04]  /*29f0*/  ISETP.GE.AND P6, PT, R89, 0x1, PT ;  /* 0x000000015900780c */ /* 0x000fc80003fc6270 */
[----:B------:R-:W-:Y:S02]  /*2a00*/  P2R R13, PR, RZ, 0x40 ;  /* 0x00000040ff0d7803 */ /* 0x000fe40000000000 */
[----:B------:R-:W-:-:S04]  /*2a10*/  ISETP.GT.AND P6, PT, R11, RZ, !P6 ;  /* 0x000000ff0b00720c */ /* 0x000fc800077c4270 */
[----:B------:R-:W-:-:S04]  /*2a20*/  ISETP.LT.OR P6, PT, R0, 0x1, P6 ;  /* 0x000000010000780c */ /* 0x000fc800037c1670 */
[----:B------:R-:W-:Y:S02]  /*2a30*/  FSEL R180, R24, -INF , !P6 ;  /* 0xff80000018b47808 */ /* 0x000fe40007000000 */
[----:B------:R-:W-:-:S04]  /*2a40*/  ISETP.GE.AND P6, PT, R89, 0x7a, PT ;  /* 0x0000007a5900780c */ /* 0x000fc80003fc6270 */
[----:B------:R-:W-:Y:S02]  /*2a50*/  P2R R81, PR, RZ, 0x40 ;  /* 0x00000040ff517803 */ /* 0x000fe40000000000 */
[----:B------:R-:W-:-:S04]  /*2a60*/  ISETP.GT.AND P6, PT, R11, 0x79, !P6 ;  /* 0x000000790b00780c */ /* 0x000fc800077c4270 */
[----:B------:R-:W-:-:S04]  /*2a70*/  ISETP.LT.OR P6, PT, R0, 0x7a, P6 ;  /* 0x0000007a0000780c */ /* 0x000fc800037c1670 */
[----:B------:R-:W-:Y:S01]  /*2a80*/  FSEL R24, R85, -INF , !P6 ;  /* 0xff80000055187808 */ /* 0x000fe20007000000 */
[----:B------:R-:W-:Y:S08]  /*2a90*/  @!P3 BRA `(.L_x_969) ;  /* 0x000000000054b947 */ /* 0x000ff00003800000 */
        /* <DEDUP_REMOVED lines=12> */
.L_x_971:
[----:B------:R-:W-:-:S13]  /*2b60*/  ISETP.NE.AND P6, PT, R15, 0x1, PT ;  /* 0x000000010f00780c */ /* 0x000fda0003fc5270 */
[----:B------:R-:W0:Y:S02]  /*2b70*/  @P6 LDC.64 R28, c[0x0][0x9e8] ;  /* 0x00027a00ff1c6b82 */ /* 0x000e240000000a00 */
[----:B0-----:R-:W-:-:S05]  /*2b80*/  @P6 IMAD.HI.U32 R28, R0, R28, RZ ;  /* 0x0000001c001c6227 */ /* 0x001fca00078e00ff */
[----:B------:R-:W-:-:S07]  /*2b90*/  @P6 SHF.R.U32.HI R0, RZ, R29, R28 ;  /* 0x0000001dff006219 */ /* 0x000fce000001161c */
.L_x_972:
[----:B------:R-:W-:Y:S05]  /*2ba0*/  BSYNC B0 ;  /* 0x0000000000007941 */ /* 0x000fea0003800000 */
.L_x_970:
[----:B------:R-:W-:-:S04]  /*2bb0*/  IMAD R0, R0, R15, -R21 ;  /* 0x0000000f00007224 */ /* 0x000fc800078e0a15 */
[----:B------:R-:W-:-:S05]  /*2bc0*/  IMAD R0, R5, -0x2, R0 ;  /* 0xfffffffe05007824 */ /* 0x000fca00078e0200 */
[----:B------:R-:W-:Y:S02]  /*2bd0*/  VIMNMX R37, R37, R0, !PT ;  /* 0x0000000025257248 */ /* 0x000fe40007fe0100 */
[----:B------:R-:W-:-:S07]  /*2be0*/  VIADDMNMX R116, R0, R15, R116, PT ;  /* 0x0000000f00747246 */ /* 0x000fce0003800174 */
.L_x_969:
[----:B------:R-:W-:Y:S01]  /*2bf0*/  ISETP.GT.AND P4, PT, R37, 0x1, !P4 ;  /* 0x000000012500780c */ /* 0x000fe20006784270 */
[----:B------:R-:W-:Y:S01]  /*2c00*/  ULDC UR4, c[0x0][0x988] ;  /* 0x0002620000047ab9 */ /* 0x000fe20000000800 */
[----:B------:R-:W-:Y:S01]  /*2c10*/  ISETP.NE.AND P6, PT, R32, RZ, PT ;  /* 0x000000ff2000720c */ /* 0x000fe20003fc5270 */
[----:B------:R-:W-:Y:S01]  /*2c20*/  IMAD.U32 R11, RZ, RZ, UR4 ;  /* 0x00000004ff0b7e24 */ /* 0x000fe2000f8e00ff */
[----:B------:R-:W-:Y:S02]  /*2c30*/  ISETP.LT.OR P4, PT, R116, 0x2, P4 ;  /* 0x000000027400780c */ /* 0x000fe40002781670 */
[----:B------:R-:W-:Y:S02]  /*2c40*/  FMNMX.FTZ R0, R180, R130, !PT ;  /* 0x00000082b4007209 */ /* 0x000fe40007810000 */
[----:B------:R-:W-:Y:S02]  /*2c50*/  FSEL R28, R27, -INF , !P4 ;  /* 0xff8000001b1c7808 */ /* 0x000fe40006000000 */
[----:B------:R-:W-:-:S02]  /*2c60*/  ISETP.NE.AND P4, PT, R25, RZ, PT ;  /* 0x000000ff1900720c */ /* 0x000fc40003f85270 */
[----:B------:R-:W-:Y:S02]  /*2c70*/  FMNMX.FTZ R0, R182, R0, !PT ;  /* 0x00000000b6007209 */ /* 0x000fe40007810000 */
[----:B------:R-:W-:Y:S02]  /*2c80*/  ISETP.GT.AND P4, PT, R37, 0x8, !P4 ;  /* 0x000000082500780c */ /* 0x000fe40006784270 */
[----:B------:R-:W-:Y:S02]  /*2c90*/  FMNMX.FTZ R0, R132, R0, !PT ;  /* 0x0000000084007209 */ /* 0x000fe40007810000 */
[----:B------:R-:W-:Y:S02]  /*2ca0*/  ISETP.LT.OR P4, PT, R116, 0x9, P4 ;  /* 0x000000097400780c */ /* 0x000fe40002781670 */
[----:B------:R-:W-:Y:S02]  /*2cb0*/  FMNMX.FTZ R0, R176, R0, !PT ;  /* 0x00000000b0007209 */ /* 0x000fe40007810000 */
[----:B------:R-:W-:-:S02]  /*2cc0*/  FSEL R30, R30, -INF , !P4 ;  /* 0xff8000001e1e7808 */ /* 0x000fc40006000000 */
[----:B------:R-:W-:Y:S02]  /*2cd0*/  ISETP.NE.AND P4, PT, R92, RZ, PT ;  /* 0x000000ff5c00720c */ /* 0x000fe40003f85270 */
[----:B------:R-:W-:Y:S02]  /*2ce0*/  FMNMX.FTZ R3, R134, R0, !PT ;  /* 0x0000000086037209 */ /* 0x000fe40007810000 */
[----:B------:R-:W-:Y:S02]  /*2cf0*/  ISETP.GT.AND P4, PT, R37, 0x9, !P4 ;  /* 0x000000092500780c */ /* 0x000fe40006784270 */
[----:B------:R-:W-:Y:S02]  /*2d00*/  FMNMX.FTZ R3, R128, R3, !PT ;  /* 0x0000000380037209 */ /* 0x000fe40007810000 */
[----:B------:R-:W-:Y:S02]  /*2d10*/  ISETP.LT.OR P4, PT, R116, 0xa, P4 ;  /* 0x0000000a7400780c */ /* 0x000fe40002781670 */
[----:B------:R-:W-:-:S02]  /*2d20*/  FMNMX.FTZ R3, R126, R3, !PT ;  /* 0x000000037e037209 */ /* 0x000fc40007810000 */
[----:B------:R-:W-:Y:S02]  /*2d30*/  FSEL R32, R31, -INF , !P4 ;  /* 0xff8000001f207808 */ /* 0x000fe40006000000 */
[----:B------:R-:W-:Y:S02]  /*2d40*/  ISETP.NE.AND P4, PT, R93, RZ, PT ;  /* 0x000000ff5d00720c */ /* 0x000fe40003f85270 */
[----:B------:R-:W-:Y:S02]  /*2d50*/  FMNMX.FTZ R3, R124, R3, !PT ;  /* 0x000000037c037209 */ /* 0x000fe40007810000 */
[----:B------:R-:W-:Y:S02]  /*2d60*/  ISETP.GT.AND P4, PT, R37, 0x10, !P4 ;  /* 0x000000102500780c */ /* 0x000fe40006784270 */
[----:B------:R-:W-:Y:S02]  /*2d70*/  FMNMX.FTZ R3, R122, R3, !PT ;  /* 0x000000037a037209 */ /* 0x000fe40007810000 */
[----:B------:R-:W-:-:S02]  /*2d80*/  ISETP.LT.OR P4, PT, R116, 0x11, P4 ;  /* 0x000000117400780c */ /* 0x000fc40002781670 */
[----:B------:R-:W-:Y:S02]  /*2d90*/  FMNMX.FTZ R3, R120, R3, !PT ;  /* 0x0000000378037209 */ /* 0x000fe40007810000 */
[----:B------:R-:W-:Y:S02]  /*2da0*/  FSEL R34, R34, -INF , !P4 ;  /* 0xff80000022227808 */ /* 0x000fe40006000000 */
[----:B------:R-:W-:Y:S02]  /*2db0*/  ISETP.NE.AND P4, PT, R94, RZ, PT ;  /* 0x000000ff5e00720c */ /* 0x000fe40003f85270 */
[----:B------:R-:W-:Y:S02]  /*2dc0*/  FMNMX.FTZ R3, R118, R3, !PT ;  /* 0x0000000376037209 */ /* 0x000fe40007810000 */
[----:B------:R-:W-:Y:S02]  /*2dd0*/  ISETP.GT.AND P4, PT, R37, 0x11, !P4 ;  /* 0x000000112500780c */ /* 0x000fe40006784270 */
[----:B------:R-:W-:-:S02]  /*2de0*/  FMNMX.FTZ R3, R114, R3, !PT ;  /* 0x0000000372037209 */ /* 0x000fc40007810000 */
[----:B------:R-:W-:Y:S02]  /*2df0*/  ISETP.LT.OR P4, PT, R116, 0x12, P4 ;  /* 0x000000127400780c */ /* 0x000fe40002781670 */
[----:B------:R-:W-:Y:S02]  /*2e00*/  FMNMX.FTZ R3, R112, R3, !PT ;  /* 0x0000000370037209 */ /* 0x000fe40007810000 */
[----:B------:R-:W-:Y:S02]  /*2e10*/  FSEL R36, R35, -INF , !P4 ;  /* 0xff80000023247808 */ /* 0x000fe40006000000 */
[----:B------:R-:W-:Y:S02]  /*2e20*/  ISETP.GT.AND P4, PT, R37, 0x18, !P6 ;  /* 0x000000182500780c */ /* 0x000fe40007784270 */
[----:B------:R-:W-:Y:S02]  /*2e30*/  ISETP.NE.AND P6, PT, R40, RZ, PT ;  /* 0x000000ff2800720c */ /* 0x000fe40003fc5270 */
        /* <DEDUP_REMOVED lines=10> */
[----:B------:R-:W-:Y:S02]  /*2ee0*/  ISETP.NE.AND P4, PT, R95, RZ, PT ;  /* 0x000000ff5f00720c */ /* 0x000fe40003f85270 */
[----:B------:R-:W-:Y:S02]  /*2ef0*/  FMNMX.FTZ R3, R102, R3, !PT ;  /* 0x0000000366037209 */ /* 0x000fe40007810000 */
[----:B------:R-:W-:-:S02]  /*2f00*/  ISETP.GT.AND P4, PT, R37, 0x20, !P4 ;  /* 0x000000202500780c */ /* 0x000fc40006784270 */
[----:B------:R-:W-:Y:S02]  /*2f10*/  FMNMX.FTZ R3, R100, R3, !PT ;  /* 0x0000000364037209 */ /* 0x000fe40007810000 */
[----:B------:R-:W-:Y:S02]  /*2f20*/  ISETP.LT.OR P4, PT, R116, 0x21, P4 ;  /* 0x000000217400780c */ /* 0x000fe40002781670 */
[----:B------:R-:W-:Y:S02]  /*2f30*/  FMNMX.FTZ R3, R64, R3, !PT ;  /* 0x0000000340037209 */ /* 0x000fe40007810000 */
[----:B------:R-:W-:Y:S02]  /*2f40*/  FSEL R42, R42, -INF , !P4 ;  /* 0xff8000002a2a7808 */ /* 0x000fe40006000000 */
[----:B------:R-:W-:Y:S02]  /*2f50*/  ISETP.NE.AND P4, PT, R96, RZ, PT ;  /* 0x000000ff6000720c */ /* 0x000fe40003f85270 */
[----:B------:R-:W-:-:S02]  /*2f60*/  FMNMX.FTZ R3, R2, R3, !PT ;  /* 0x0000000302037209 */ /* 0x000fc40007810000 */
[----:B------:R-:W-:Y:S02]  /*2f70*/  ISETP.GT.AND P4, PT, R37, 0x21, !P4 ;  /* 0x000000212500780c */ /* 0x000fe40006784270 */
[----:B------:R-:W-:Y:S02]  /*2f80*/  FMNMX.FTZ R3, R68, R3, !PT ;  /* 0x0000000344037209 */ /* 0x000fe40007810000 */
        /* <DEDUP_REMOVED lines=22> */
[C---:B------:R-:W-:Y:S01]  /*30f0*/  ISETP.GT.AND P5, PT, R37.reuse, 0x78, !P5 ;  /* 0x000000782500780c */ /* 0x040fe20006fa4270 */
[----:B------:R-:W0:Y:S01]  /*3100*/  SHFL.BFLY PT, R0, R3, 0x2, 0x1f ;  /* 0x0c401f0003007f89 */ /* 0x000e2200000e0000 */
[----:B------:R-:W-:Y:S02]  /*3110*/  FSEL R50, R50, -INF , !P4 ;  /* 0xff80000032327808 */ /* 0x000fe40006000000 */
[----:B------:R-:W-:Y:S02]  /*3120*/  ISETP.NE.AND P4, PT, R98, RZ, PT ;  /* 0x000000ff6200720c */ /* 0x000fe40003f85270 */
[----:B------:R-:W-:Y:S02]  /*3130*/  ISETP.LT.OR P5, PT, R116, 0x79, P5 ;  /* 0x000000797400780c */ /* 0x000fe40002fa1670 */
[----:B------:R-:W-:Y:S02]  /*3140*/  ISETP.GT.AND P4, PT, R37, 0x31, !P4 ;  /* 0x000000312500780c */ /* 0x000fe40006784270 */
[----:B------:R-:W-:-:S02]  /*3150*/  FSEL R86, R86, -INF , !P5 ;  /* 0xff80000056567808 */ /* 0x000fc40006800000 */
[----:B------:R-:W-:-:S04]  /*3160*/  ISETP.LT.OR P4, PT, R116, 0x32, P4 ;  /* 0x000000327400780c */ /* 0x000fc80002781670 */
[----:B------:R-:W-:Y:S02]  /*3170*/  FSEL R52, R51, -INF , !P4 ;  /* 0xff80000033347808 */ /* 0x000fe40006000000 */
[----:B------:R-:W-:-:S04]  /*3180*/  ISETP.NE.AND P4, PT, R49, RZ, PT ;  /* 0x000000ff3100720c */ /* 0x000fc80003f85270 */
[----:B------:R-:W-:-:S04]  /*3190*/  ISETP.GT.AND P4, PT, R37, 0x38, !P4 ;  /* 0x000000382500780c */ /* 0x000fc80006784270 */
        /* <DEDUP_REMOVED lines=10> */
[----:B------:R-:W-:Y:S02]  /*3240*/  ISETP.GT.AND P4, PT, R37, 0x41, !P6 ;  /* 0x000000412500780c */ /* 0x000fe40007784270 */
[----:B------:R-:W-:Y:S02]  /*3250*/  ISETP.NE.AND P6, PT, R60, RZ, PT ;  /* 0x000000ff3c00720c */ /* 0x000fe40003fc5270 */
[----:B------:R-:W-:-:S04]  /*3260*/  ISETP.LT.OR P4, PT, R116, 0x42, P4 ;  /* 0x000000427400780c */ /* 0x000fc80002781670 */
[----:B------:R-:W-:Y:S02]  /*3270*/  FSEL R60, R59, -INF , !P4 ;  /* 0xff8000003b3c7808 */ /* 0x000fe40006000000 */
[----:B------:R-:W-:Y:S02]  /*3280*/  ISETP.NE.AND P4, PT, R57, RZ, PT ;  /* 0x000000ff3900720c */ /* 0x000fe40003f85270 */
[----:B------:R-:W1:Y:S02]  /*3290*/  @P2 LDC R57, c[0x0][0x450] ;  /* 0x00011400ff392b82 */ /* 0x000e640000000800 */
        /* <DEDUP_REMOVED lines=41> */
[----:B0-----:R-:W-:Y:S02]  /*3530*/  FMNMX.FTZ R13, R3, R0, !PT ;  /* 0x00000000030d7209 */ /* 0x001fe40007810000 */
[----:B------:R-:W-:-:S03]  /*3540*/  ISETP.LT.OR P4, PT, R116, 0x71, P4 ;  /* 0x000000717400780c */ /* 0x000fc60002781670 */
[----:B------:R-:W0:Y:S01]  /*3550*/  SHFL.BFLY PT, R0, R13, 0x1, 0x1f ;  /* 0x0c201f000d007f89 */ /* 0x000e2200000e0000 */
[----:B------:R-:W-:Y:S02]  /*3560*/  FSEL R82, R82, -INF , !P4 ;  /* 0xff80000052527808 */ /* 0x000fe40006000000 */
[----:B0-----:R-:W-:-:S04]  /*3570*/  FMNMX.FTZ R0, R13, R0, !PT ;  /* 0x000000000d007209 */ /* 0x001fc80007810000 */
[C---:B------:R-:W-:Y:S01]  /*3580*/  FSETP.NEU.FTZ.AND P4, PT, R0.reuse, -INF , PT ;  /* 0xff8000000000780b */ /* 0x040fe20003f9d000 */
[----:B------:R-:W-:-:S05]  /*3590*/  FMUL.FTZ R21, R0, R11 ;  /* 0x0000000b00157220 */ /* 0x000fca0000410000 */
[----:B------:R-:W-:Y:S02]  /*35a0*/  FSEL R39, R21, RZ, P4 ;  /* 0x000000ff15277208 */ /* 0x000fe40002000000 */
[----:B------:R-:W-:Y:S02]  /*35b0*/  ISETP.GT.AND P4, PT, R37, RZ, !P6 ;  /* 0x000000ff2500720c */ /* 0x000fe40007784270 */
[----:B------:R-:W-:Y:S01]  /*35c0*/  ISETP.NE.AND P6, PT, R81, RZ, PT ;  /* 0x000000ff5100720c */ /* 0x000fe20003fc5270 */
[-CC-:B------:R-:W-:Y:S01]  /*35d0*/  FFMA.FTZ R29, R134, R11.reuse, -R39.reuse ;  /* 0x0000000b861d7223 */ /* 0x180fe20000010827 */
[----:B------:R-:W-:Y:S01]  /*35e0*/  ISETP.LT.OR P4, PT, R116, 0x1, P4 ;  /* 0x000000017400780c */ /* 0x000fe20002781670 */
[-CC-:B------:R-:W-:Y:S01]  /*35f0*/  FFMA.FTZ R164, R106, R11.reuse, -R39.reuse ;  /* 0x0000000b6aa47223 */ /* 0x180fe20000010827 */
[----:B------:R-:W-:Y:S01]  /*3600*/  ISETP.GT.AND P6, PT, R37, 0x79, !P6 ;  /* 0x000000792500780c */ /* 0x000fe200077c4270 */
[-CC-:B------:R-:W-:Y:S01]  /*3610*/  FFMA.FTZ R41, R104, R11.reuse, -R39.reuse ;  /* 0x0000000b68297223 */ /* 0x180fe20000010827 */
[----:B------:R-:W-:Y:S01]  /*3620*/  FSEL R26, R26, -INF , !P4 ;  /* 0xff8000001a1a7808 */ /* 0x000fe20006000000 */
[-CC-:B------:R-:W-:Y:S01]  /*3630*/  FFMA.FTZ R43, R100, R11.reuse, -R39.reuse ;  /* 0x0000000b642b7223 */ /* 0x180fe20000010827 */
[----:B------:R-:W-:Y:S01]  /*3640*/  ISETP.NE.AND P4, PT, R77, RZ, PT ;  /* 0x000000ff4d00720c */ /* 0x000fe20003f85270 */
[-CC-:B------:R-:W-:Y:S01]  /*3650*/  FFMA.FTZ R180, R180, R11.reuse, -R39.reuse ;  /* 0x0000000bb4b47223 */ /* 0x180fe20000010827 */
[----:B------:R-:W-:Y:S01]  /*3660*/  FMNMX.FTZ R21, R26, R28, !PT ;  /* 0x0000001c1a157209 */ /* 0x000fe20007810000 */
[-CC-:B------:R-:W-:Y:S01]  /*3670*/  FFMA.FTZ R3, R130, R11.reuse, -R39.reuse ;  /* 0x0000000b82037223 */ /* 0x180fe20000010827 */
[----:B------:R-:W-:Y:S01]  /*3680*/  ISETP.GT.AND P4, PT, R37, 0x71, !P4 ;  /* 0x000000712500780c */ /* 0x000fe20006784270 */
[--C-:B------:R-:W-:Y:S01]  /*3690*/  FFMA.FTZ R2, R2, R11, -R39.reuse ;  /* 0x0000000b02027223 */ /* 0x100fe20000010827 */
[----:B------:R-:W-:Y:S01]  /*36a0*/  FMNMX.FTZ R21, R30, R21, !PT ;  /* 0x000000151e157209 */ /* 0x000fe20007810000 */
[--C-:B------:R-:W-:Y:S01]  /*36b0*/  FFMA.FTZ R182, R182, R11, -R39.reuse ;  /* 0x0000000bb6b67223 */ /* 0x100fe20000010827 */
[----:B------:R-:W-:Y:S01]  /*36c0*/  ISETP.LT.OR P4, PT, R116, 0x72, P4 ;  /* 0x000000727400780c */ /* 0x000fe20002781670 */
[----:B------:R-:W-:Y:S01]  /*36d0*/  MUFU.EX2 R180, R180 ;  /* 0x000000b400b47308 */ /* 0x000fe20000000800 */
[----:B------:R-:W-:Y:S01]  /*36e0*/  FMNMX.FTZ R21, R32, R21, !PT ;  /* 0x0000001520157209 */ /* 0x000fe20007810000 */
[-CC-:B------:R-:W-:Y:S01]  /*36f0*/  FFMA.FTZ R4, R4, R11.reuse, -R39.reuse ;  /* 0x0000000b04047223 */ /* 0x180fe20000010827 */
[----:B------:R-:W-:Y:S01]  /*3700*/  FSEL R106, R83, -INF , !P4 ;  /* 0xff800000536a7808 */ /* 0x000fe20006000000 */
[--C-:B------:R-:W-:Y:S01]  /*3710*/  FFMA.FTZ R13, R132, R11, -R39.reuse ;  /* 0x0000000b840d7223 */ /* 0x100fe20000010827 */
[----:B------:R-:W-:Y:S01]  /*3720*/  FMNMX.FTZ R25, R34, R21, !PT ;  /* 0x0000001522197209 */ /* 0x000fe20007810000 */
[--C-:B------:R-:W-:Y:S01]  /*3730*/  FFMA.FTZ R176, R176, R11, -R39.reuse ;  /* 0x0000000bb0b07223 */ /* 0x100fe20000010827 */
[----:B------:R-:W-:Y:S01]  /*3740*/  ISETP.LT.OR P6, PT, R116, 0x7a, P6 ;  /* 0x0000007a7400780c */ /* 0x000fe200037c1670 */
[----:B------:R0:W-:Y:S01]  /*3750*/  MUFU.EX2 R21, R29 ;  /* 0x0000001d00157308 */ /* 0x0001e20000000800 */
[----:B------:R-:W-:Y:S01]  /*3760*/  FMNMX.FTZ R25, R36, R25, !PT ;  /* 0x0000001924197209 */ /* 0x000fe20007810000 */
[-CC-:B------:R-:W-:Y:S01]  /*3770*/  FFMA.FTZ R178, R128, R11.reuse, -R39.reuse ;  /* 0x0000000b80b27223 */ /* 0x180fe20000010827 */
[----:B------:R-:W-:Y:S01]  /*3780*/  FSEL R104, R87, -INF , !P6 ;  /* 0xff80000057687808 */ /* 0x000fe20007000000 */
[--C-:B------:R-:W-:Y:S01]  /*3790*/  FFMA.FTZ R126, R126, R11, -R39.reuse ;  /* 0x0000000b7e7e7223 */ /* 0x100fe20000010827 */
[----:B------:R-:W-:Y:S01]  /*37a0*/  FMNMX.FTZ R25, R38, R25, !PT ;  /* 0x0000001926197209 */ /* 0x000fe20007810000 */
[-CC-:B------:R-:W-:Y:S01]  /*37b0*/  FFMA.FTZ R172, R124, R11.reuse, -R39.reuse ;  /* 0x0000000b7cac7223 */ /* 0x180fe20000010827 */
[--C-:B------:R-:W-:Y:S01]  /*37c0*/  FFMA.FTZ R122, R122, R11, -R39.reuse ;  /* 0x0000000b7a7a7223 */ /* 0x100fe20000010827 */
[----:B------:R-:W2:Y:S01]  /*37d0*/  MUFU.EX2 R3, R3 ;  /* 0x0000000300037308 */ /* 0x000ea20000000800 */
        /* <DEDUP_REMOVED lines=20> */
[----:B0-----:R-:W-:Y:S01]  /*3920*/  FMNMX.FTZ R29, R50, R27, !PT ;  /* 0x0000001b321d7209 */ /* 0x001fe20007810000 */
[-CC-:B------:R-:W-:Y:S01]  /*3930*/  FFMA.FTZ R20, R20, R11.reuse, -R39.reuse ;  /* 0x0000000b14147223 */ /* 0x180fe20000010827 */
[--C-:B------:R-:W-:Y:S01]  /*3940*/  FFMA.FTZ R84, R84, R11, -R39.reuse ;  /* 0x0000000b54547223 */ /* 0x100fe20000010827 */
[----:B------:R-:W0:Y:S01]  /*3950*/  MUFU.EX2 R13, R13 ;  /* 0x0000000d000d7308 */ /* 0x000e220000000800 */
[----:B------:R-:W-:Y:S01]  /*3960*/  FMNMX.FTZ R29, R52, R29, !PT ;  /* 0x0000001d341d7209 */ /* 0x000fe20007810000 */
[----:B------:R-:W-:Y:S01]  /*3970*/  FFMA.FTZ R24, R24, R11, -R39 ;  /* 0x0000000b18187223 */ /* 0x000fe20000010827 */
[----:B--2---:R-:W-:Y:S01]  /*3980*/  FADD.FTZ R53, R180, R3 ;  /* 0x00000003b4357221 */ /* 0x004fe20000010000 */
[----:B------:R-:W-:-:S02]  /*3990*/  F2FP.BF16.F32.PACK_AB R180, R3, R180 ;  /* 0x000000b403b4723e */ /* 0x000fc400000010ff */
[----:B------:R-:W-:Y:S02]  /*39a0*/  FMNMX.FTZ R29, R54, R29, !PT ;  /* 0x0000001d361d7209 */ /* 0x000fe40007810000 */
[----:B------:R-:W2:Y:S02]  /*39b0*/  MUFU.EX2 R176, R176 ;  /* 0x000000b000b07308 */ /* 0x000ea40000000800 */
[----:B------:R-:W-:-:S04]  /*39c0*/  FMNMX.FTZ R29, R56, R29, !PT ;  /* 0x0000001d381d7209 */ /* 0x000fc80007810000 */
[----:B------:R-:W-:Y:S02]  /*39d0*/  FMNMX.FTZ R31, R58, R29, !PT ;  /* 0x0000001d3a1f7209 */ /* 0x000fe40007810000 */
[----:B------:R-:W4:Y:S02]  /*39e0*/  MUFU.EX2 R178, R178 ;  /* 0x000000b200b27308 */ /* 0x000f240000000800 */
[----:B------:R-:W-:-:S04]  /*39f0*/  FMNMX.FTZ R31, R60, R31, !PT ;  /* 0x0000001f3c1f7209 */ /* 0x000fc80007810000 */
[----:B------:R-:W-:Y:S02]  /*3a00*/  FMNMX.FTZ R31, R62, R31, !PT ;  /* 0x0000001f3e1f7209 */ /* 0x000fe40007810000 */
[----:B------:R-:W5:Y:S02]  /*3a10*/  MUFU.EX2 R25, R126 ;  /* 0x0000007e00197308 */ /* 0x000f640000000800 */
[----:B------:R-:W-:-:S04]  /*3a20*/  FMNMX.FTZ R31, R90, R31, !PT ;  /* 0x0000001f5a1f7209 */ /* 0x000fc80007810000 */
[----:B------:R-:W-:Y:S02]  /*3a30*/  FMNMX.FTZ R33, R66, R31, !PT ;  /* 0x0000001f42217209 */ /* 0x000fe40007810000 */
[----:B------:R-:W1:Y:S02]  /*3a40*/  MUFU.EX2 R172, R172 ;  /* 0x000000ac00ac7308 */ /* 0x000e640000000800 */
        /* <DEDUP_REMOVED lines=14> */
[----:B------:R3:W-:Y:S02]  /*3b30*/  MUFU.EX2 R41, R2 ;  /* 0x0000000200297308 */ /* 0x0007e40000000800 */
[----:B------:R-:W-:-:S05]  /*3b40*/  FMNMX.FTZ R37, R104, R37, !PT ;  /* 0x0000002568257209 */ /* 0x000fca0007810000 */
[----:B------:R-:W2:Y:S01]  /*3b50*/  SHFL.BFLY PT, R100, R37, 0x2, 0x1f ;  /* 0x0c401f0025647f89 */ /* 0x000ea200000e0000 */
[----:B------:R-:W1:Y:S01]  /*3b60*/  MUFU.EX2 R168, R168 ;  /* 0x000000a800a87308 */ /* 0x000e620000000800 */
[----:B---3--:R-:W-:-:S07]  /*3b70*/  FFMA.FTZ R2, R12, R11, -R39 ;  /* 0x0000000b0c027223 */ /* 0x008fce0000010827 */
[----:B------:R3:W-:Y:S08]  /*3b80*/  MUFU.EX2 R49, R2 ;  /* 0x0000000200317308 */ /* 0x0007f00000000800 */
[----:B------:R-:W1:Y:S01]  /*3b90*/  MUFU.EX2 R31, R112 ;  /* 0x00000070001f7308 */ /* 0x000e620000000800 */
[----:B---3--:R-:W-:Y:S01]  /*3ba0*/  FADD.FTZ R2, R182, R53 ;  /* 0x00000035b6027221 */ /* 0x008fe20000010000 */
[----:B0-----:R-:W-:-:S03]  /*3bb0*/  F2FP.BF16.F32.PACK_AB R182, R13, R182 ;  /* 0x000000b60db6723e */ /* 0x001fc600000010ff */
[----:B------:R-:W-:Y:S01]  /*3bc0*/  FADD.FTZ R53, R13, R2 ;  /* 0x000000020d357221 */ /* 0x000fe20000010000 */
[----:B--2---:R-:W-:Y:S02]  /*3bd0*/  FMNMX.FTZ R100, R37, R100, !PT ;  /* 0x0000006425647209 */ /* 0x004fe40007810000 */
[----:B------:R-:W0:Y:S01]  /*3be0*/  MUFU.EX2 R170, R170 ;  /* 0x000000aa00aa7308 */ /* 0x000e220000000800 */
[----:B------:R-:W-:Y:S01]  /*3bf0*/  FADD.FTZ R2, R176, R53 ;  /* 0x00000035b0027221 */ /* 0x000fe20000010000 */
[C---:B------:R-:W-:Y:S01]  /*3c00*/  F2FP.BF16.F32.PACK_AB R176, R21.reuse, R176 ;  /* 0x000000b015b0723e */ /* 0x040fe200000010ff */
[----:B------:R-:W2:Y:S02]  /*3c10*/  SHFL.BFLY PT, R37, R100, 0x1, 0x1f ;  /* 0x0c201f0064257f89 */ /* 0x000ea400000e0000 */
[----:B------:R-:W-:-:S03]  /*3c20*/  FADD.FTZ R53, R21, R2 ;  /* 0x0000000215357221 */ /* 0x000fc60000010000 */
[----:B------:R-:W-:Y:S01]  /*3c30*/  MUFU.EX2 R33, R108 ;  /* 0x0000006c00217308 */ /* 0x000fe20000000800 */
[----:B----4-:R-:W-:Y:S01]  /*3c40*/  FADD.FTZ R2, R178, R53 ;  /* 0x00000035b2027221 */ /* 0x010fe20000010000 */
[----:B-----5:R-:W-:-:S03]  /*3c50*/  F2FP.BF16.F32.PACK_AB R178, R25, R178 ;  /* 0x000000b219b2723e */ /* 0x020fc600000010ff */
[----:B------:R-:W-:-:S03]  /*3c60*/  FADD.FTZ R55, R25, R2 ;  /* 0x0000000219377221 */ /* 0x000fc60000010000 */
[----:B------:R3:W-:Y:S08]  /*3c70*/  MUFU.EX2 R47, R10 ;  /* 0x0000000a002f7308 */ /* 0x0007f00000000800 */
[----:B------:R-:W-:Y:S01]  /*3c80*/  MUFU.EX2 R164, R164 ;  /* 0x000000a400a47308 */ /* 0x000fe20000000800 */
[----:B---3--:R-:W3:Y:S01]  /*3c90*/  @P2 LDC R10, c[0x0][0x44c] ;  /* 0x00011300ff0a2b82 */ /* 0x008ee20000000800 */
[----:B--2---:R-:W-:-:S04]  /*3ca0*/  FMNMX.FTZ R12, R100, R37, !PT ;  /* 0x00000025640c7209 */ /* 0x004fc80007810000 */
[C---:B------:R-:W-:Y:S01]  /*3cb0*/  FSETP.NEU.FTZ.AND P4, PT, R12.reuse, -INF , PT ;  /* 0xff8000000c00780b */ /* 0x040fe20003f9d000 */
[-C--:B------:R-:W-:Y:S01]  /*3cc0*/  FMUL.FTZ R4, R12, R11.reuse ;  /* 0x0000000b0c047220 */ /* 0x080fe20000410000 */
[----:B------:R-:W-:Y:S04]  /*3cd0*/  MUFU.EX2 R102, R102 ;  /* 0x0000006600667308 */ /* 0x000fe80000000800 */
[----:B------:R-:W-:Y:S01]  /*3ce0*/  FSEL R39, R4, RZ, P4 ;  /* 0x000000ff04277208 */ /* 0x000fe20002000000 */
[----:B-1----:R-:W-:Y:S01]  /*3cf0*/  FADD.FTZ R4, R172, R55 ;  /* 0x00000037ac047221 */ /* 0x002fe20000010000 */
[C---:B------:R-:W-:Y:S02]  /*3d00*/  F2FP.BF16.F32.PACK_AB R172, R27.reuse, R172 ;  /* 0x000000ac1bac723e */ /* 0x040fe400000010ff */
        /* <DEDUP_REMOVED lines=11> */
[----:B------:R-:W-:Y:S01]  /*3dc0*/  FADD.FTZ R55, R27, R4 ;  /* 0x000000041b377221 */ /* 0x000fe20000010000 */
[-CC-:B------:R-:W-:Y:S01]  /*3dd0*/  FFMA.FTZ R44, R44, R11.reuse, -R39.reuse ;  /* 0x0000000b2c2c7223 */ /* 0x180fe20000010827 */
[-CC-:B------:R-:W-:Y:S01]  /*3de0*/  FFMA.FTZ R46, R46, R11.reuse, -R39.reuse ;  /* 0x0000000b2e2e7223 */ /* 0x180fe20000010827 */
[-C--:B------:R-:W-:Y:S01]  /*3df0*/  FFMA.FTZ R48, R48, R11.reuse, -R39 ;  /* 0x0000000b30307223 */ /* 0x080fe20000010827 */
[----:B------:R-:W-:Y:S01]  /*3e00*/  FADD.FTZ R4, R174, R55 ;  /* 0x00000037ae047221 */ /* 0x000fe20000010000 */
[----:B------:R-:W1:Y:S01]  /*3e10*/  MUFU.EX2 R181, R28 ;  /* 0x0000001c00b57308 */ /* 0x000e620000000800 */
[-CC-:B------:R-:W-:Y:S01]  /*3e20*/  FFMA.FTZ R50, R50, R11.reuse, -R39.reuse ;  /* 0x0000000b32327223 */ /* 0x180fe20000010827 */
[-CC-:B------:R-:W-:Y:S01]  /*3e30*/  FFMA.FTZ R52, R52, R11.reuse, -R39.reuse ;  /* 0x0000000b34347223 */ /* 0x180fe20000010827 */
[----:B------:R-:W-:Y:S01]  /*3e40*/  FADD.FTZ R55, R29, R4 ;  /* 0x000000041d377221 */ /* 0x000fe20000010000 */
[-CC-:B------:R-:W-:Y:S01]  /*3e50*/  FFMA.FTZ R54, R54, R11.reuse, -R39.reuse ;  /* 0x0000000b36367223 */ /* 0x180fe20000010827 */
[-CC-:B------:R-:W-:Y:S01]  /*3e60*/  FFMA.FTZ R56, R56, R11.reuse, -R39.reuse ;  /* 0x0000000b38387223 */ /* 0x180fe20000010827 */
[-C--:B------:R-:W-:Y:S01]  /*3e70*/  FFMA.FTZ R58, R58, R11.reuse, -R39 ;  /* 0x0000000b3a3a7223 */ /* 0x080fe20000010827 */
[----:B------:R-:W-:Y:S01]  /*3e80*/  FADD.FTZ R4, R168, R55 ;  /* 0x00000037a8047221 */ /* 0x000fe20000010000 */
[----:B------:R-:W2:Y:S01]  /*3e90*/  MUFU.EX2 R30, R30 ;  /* 0x0000001e001e7308 */ /* 0x000ea20000000800 */
[-CC-:B------:R-:W-:Y:S01]  /*3ea0*/  FFMA.FTZ R60, R60, R11.reuse, -R39.reuse ;  /* 0x0000000b3c3c7223 */ /* 0x180fe20000010827 */
[----:B------:R-:W-:Y:S01]  /*3eb0*/  FFMA.FTZ R62, R62, R11, -R39 ;  /* 0x0000000b3e3e7223 */ /* 0x000fe20000010827 */
[----:B------:R-:W-:Y:S01]  /*3ec0*/  FADD.FTZ R55, R31, R4 ;  /* 0x000000041f377221 */ /* 0x000fe20000010000 */
[----:B---3--:R-:W-:-:S04]  /*3ed0*/  @P2 IMAD.HI.U32 R10, R23, R10, RZ ;  /* 0x0000000a170a2227 */ /* 0x008fc800078e00ff */
[-CC-:B------:R-:W-:Y:S01]  /*3ee0*/  FFMA.FTZ R90, R90, R11.reuse, -R39.reuse ;  /* 0x0000000b5a5a7223 */ /* 0x180fe20000010827 */
[----:B------:R-:W-:Y:S01]  /*3ef0*/  FFMA.FTZ R66, R66, R11, -R39 ;  /* 0x0000000b42427223 */ /* 0x000fe20000010827 */
[----:B0-----:R-:W-:Y:S01]  /*3f00*/  FADD.FTZ R4, R170, R55 ;  /* 0x00000037aa047221 */ /* 0x001fe20000010000 */
[----:B------:R-:W0:Y:S01]  /*3f10*/  MUFU.EX2 R183, R32 ;  /* 0x0000002000b77308 */ /* 0x000e220000000800 */
[----:B-1----:R-:W-:Y:S01]  /*3f20*/  FADD.FTZ R53, R26, R181 ;  /* 0x000000b51a357221 */ /* 0x002fe20000010000 */
[----:B------:R-:W-:Y:S01]  /*3f30*/  @P2 SHF.R.U32.HI R23, RZ, R57, R10 ;  /* 0x00000039ff172219 */ /* 0x000fe2000001160a */
[----:B------:R-:W-:Y:S01]  /*3f40*/  FADD.FTZ R55, R33, R4 ;  /* 0x0000000421377221 */ /* 0x000fe20000010000 */
[-CC-:B------:R-:W-:Y:S01]  /*3f50*/  FFMA.FTZ R92, R92, R11.reuse, -R39.reuse ;  /* 0x0000000b5c5c7223 */ /* 0x180fe20000010827 */
[-CC-:B------:R-:W-:Y:S01]  /*3f60*/  FFMA.FTZ R70, R70, R11.reuse, -R39.reuse ;  /* 0x0000000b46467223 */ /* 0x180fe20000010827 */
[-C--:B------:R-:W-:Y:S01]  /*3f70*/  FFMA.FTZ R94, R94, R11.reuse, -R39 ;  /* 0x0000000b5e5e7223 */ /* 0x080fe20000010827 */
[----:B------:R-:W-:Y:S01]  /*3f80*/  FADD.FTZ R4, R164, R55 ;  /* 0x00000037a4047221 */ /* 0x000fe20000010000 */
[----:B------:R-:W1:Y:S01]  /*3f90*/  MUFU.EX2 R34, R34 ;  /* 0x0000002200227308 */ /* 0x000e620000000800 */
[----:B--2---:R-:W-:Y:S01]  /*3fa0*/  FADD.FTZ R2, R30, R53 ;  /* 0x000000351e027221 */ /* 0x004fe20000010000 */
[-CC-:B------:R-:W-:Y:S01]  /*3fb0*/  FFMA.FTZ R74, R74, R11.reuse, -R39.reuse ;  /* 0x0000000b4a4a7223 */ /* 0x180fe20000010827 */
[----:B------:R-:W-:Y:S01]  /*3fc0*/  FADD.FTZ R55, R35, R4 ;  /* 0x0000000423377221 */ /* 0x000fe20000010000 */
[-CC-:B------:R-:W-:Y:S01]  /*3fd0*/  FFMA.FTZ R96, R96, R11.reuse, -R39.reuse ;  /* 0x0000000b60607223 */ /* 0x180fe20000010827 */
[-CC-:B------:R-:W-:Y:S01]  /*3fe0*/  FFMA.FTZ R78, R78, R11.reuse, -R39.reuse ;  /* 0x0000000b4e4e7223 */ /* 0x180fe20000010827 */
[-C--:B------:R-:W-:Y:S01]  /*3ff0*/  FFMA.FTZ R98, R98, R11.reuse, -R39 ;  /* 0x0000000b62627223 */ /* 0x080fe20000010827 */
[----:B------:R-:W-:Y:S01]  /*4000*/  FADD.FTZ R4, R102, R55 ;  /* 0x0000003766047221 */ /* 0x000fe20000010000 */
[----:B------:R-:W2:Y:S01]  /*4010*/  MUFU.EX2 R177, R36 ;  /* 0x0000002400b17308 */ /* 0x000ea20000000800 */
[----:B0-----:R-:W-:Y:S01]  /*4020*/  FADD.FTZ R53, R183, R2 ;  /* 0x00000002b7357221 */ /* 0x001fe20000010000 */
[-CC-:B------:R-:W-:Y:S01]  /*4030*/  FFMA.FTZ R82, R82, R11.reuse, -R39.reuse ;  /* 0x0000000b52527223 */ /* 0x180fe20000010827 */
[----:B------:R-:W-:Y:S01]  /*4040*/  FADD.FTZ R55, R43, R4 ;  /* 0x000000042b377221 */ /* 0x000fe20000010000 */
[-CC-:B------:R-:W-:Y:S01]  /*4050*/  FFMA.FTZ R106, R106, R11.reuse, -R39.reuse ;  /* 0x0000000b6a6a7223 */ /* 0x180fe20000010827 */
[-CC-:B------:R-:W-:Y:S01]  /*4060*/  FFMA.FTZ R86, R86, R11.reuse, -R39.reuse ;  /* 0x0000000b56567223 */ /* 0x180fe20000010827 */
[----:B------:R-:W-:Y:S01]  /*4070*/  FFMA.FTZ R39, R104, R11, -R39 ;  /* 0x0000000b68277223 */ /* 0x000fe20000010827 */
[----:B------:R-:W-:Y:S01]  /*4080*/  F2FP.BF16.F32.PACK_AB R174, R29, R174 ;  /* 0x000000ae1dae723e */ /* 0x000fe200000010ff */
[----:B------:R-:W0:Y:S01]  /*4090*/  MUFU.EX2 R38, R38 ;  /* 0x0000002600267308 */ /* 0x000e220000000800 */
[----:B-1----:R-:W-:Y:S01]  /*40a0*/  FADD.FTZ R2, R34, R53 ;  /* 0x0000003522027221 */ /* 0x002fe20000010000 */
[----:B------:R-:W-:Y:S01]  /*40b0*/  F2FP.BF16.F32.PACK_AB R168, R31, R168 ;  /* 0x000000a81fa8723e */ /* 0x000fe200000010ff */
[----:B------:R-:W-:Y:S01]  /*40c0*/  VIADD R10, R22, 0xfffffffe ;  /* 0xfffffffe160a7836 */ /* 0x000fe20000000000 */
[----:B------:R-:W-:-:S02]  /*40d0*/  F2FP.BF16.F32.PACK_AB R170, R33, R170 ;  /* 0x000000aa21aa723e */ /* 0x000fc400000010ff */
[----:B------:R-:W-:Y:S02]  /*40e0*/  F2FP.BF16.F32.PACK_AB R164, R35, R164 ;  /* 0x000000a423a4723e */ /* 0x000fe400000010ff */
[----:B------:R-:W1:Y:S01]  /*40f0*/  MUFU.EX2 R179, R40 ;  /* 0x0000002800b37308 */ /* 0x000e620000000800 */
[----:B--2---:R-:W-:Y:S01]  /*4100*/  FADD.FTZ R53, R177, R2 ;  /* 0x00000002b1357221 */ /* 0x004fe20000010000 */
[----:B------:R-:W-:Y:S02]  /*4110*/  F2FP.BF16.F32.PACK_AB R166, R43, R102 ;  /* 0x000000662ba6723e */ /* 0x000fe400000010ff */
[----:B------:R-:W-:Y:S02]  /*4120*/  F2FP.BF16.F32.PACK_AB R181, R181, R26 ;  /* 0x0000001ab5b5723e */ /* 0x000fe400000010ff */
[----:B------:R-:W-:Y:S02]  /*4130*/  F2FP.BF16.F32.PACK_AB R183, R183, R30 ;  /* 0x0000001eb7b7723e */ /* 0x000fe400000010ff */
[----:B------:R-:W2:Y:S01]  /*4140*/  MUFU.EX2 R42, R42 ;  /* 0x0000002a002a7308 */ /* 0x000ea20000000800 */
[----:B0-----:R-:W-:Y:S01]  /*4150*/  FADD.FTZ R2, R38, R53 ;  /* 0x0000003526027221 */ /* 0x001fe20000010000 */
[----:B------:R-:W-:-:S06]  /*4160*/  F2FP.BF16.F32.PACK_AB R177, R177, R34 ;  /* 0x00000022b1b1723e */ /* 0x000fcc00000010ff */
[----:B------:R-:W0:Y:S01]  /*4170*/  MUFU.EX2 R173, R44 ;  /* 0x0000002c00ad7308 */ /* 0x000e220000000800 */
[C---:B-1----:R-:W-:Y:S01]  /*4180*/  FADD.FTZ R53, R179.reuse, R2 ;  /* 0x00000002b3357221 */ /* 0x042fe20000010000 */
[----:B------:R-:W-:-:S06]  /*4190*/  F2FP.BF16.F32.PACK_AB R179, R179, R38 ;  /* 0x00000026b3b3723e */ /* 0x000fcc00000010ff */
[----:B------:R-:W1:Y:S01]  /*41a0*/  MUFU.EX2 R46, R46 ;  /* 0x0000002e002e7308 */ /* 0x000e620000000800 */
[----:B--2---:R-:W-:-:S07]  /*41b0*/  FADD.FTZ R2, R42, R53 ;  /* 0x000000352a027221 */ /* 0x004fce0000010000 */
        /* <DEDUP_REMOVED lines=9> */
[----:B0-----:R-:W-:-:S07]  /*4250*/  FADD.FTZ R2, R50, R53 ;  /* 0x0000003532027221 */ /* 0x001fce0000010000 */
[----:B------:R-:W0:Y:S01]  /*4260*/  MUFU.EX2 R64, R64 ;  /* 0x0000004000407308 */ /* 0x000e220000000800 */
[C---:B-1----:R-:W-:Y:S01]  /*4270*/  FADD.FTZ R53, R169.reuse, R2 ;  /* 0x00000002a9357221 */ /* 0x042fe20000010000 */
[----:B------:R-:W-:-:S06]  /*4280*/  F2FP.BF16.F32.PACK_AB R169, R169, R50 ;  /* 0x00000032a9a9723e */ /* 0x000fcc00000010ff */
[----:B------:R-:W1:Y:S01]  /*4290*/  MUFU.EX2 R171, R56 ;  /* 0x0000003800ab7308 */ /* 0x000e620000000800 */
[----:B--2---:R-:W-:-:S07]  /*42a0*/  FADD.FTZ R2, R54, R53 ;  /* 0x0000003536027221 */ /* 0x004fce0000010000 */
[----:B------:R-:W2:Y:S01]  /*42b0*/  MUFU.EX2 R58, R58 ;  /* 0x0000003a003a7308 */ /* 0x000ea20000000800 */
[----:B0-----:R-:W-:Y:S01]  /*42c0*/  FADD.FTZ R4, R64, R55 ;  /* 0x0000003740047221 */ /* 0x001fe20000010000 */
[----:B------:R-:W-:Y:S01]  /*42d0*/  IMAD.IADD R55, R88, 0x1, R23 ;  /* 0x0000000158377824 */ /* 0x000fe200078e0217 */
[C---:B------:R-:W-:Y:S02]  /*42e0*/  F2FP.BF16.F32.PACK_AB R160, R41.reuse, R64 ;  /* 0x0000004029a0723e */ /* 0x040fe400000010ff */
[----:B------:R-:W-:Y:S01]  /*42f0*/  FADD.FTZ R53, R41, R4 ;  /* 0x0000000429357221 */ /* 0x000fe20000010000 */
[----:B------:R-:W-:Y:S02]  /*4300*/  IMAD.IADD R14, R55, 0x1, R14 ;  /* 0x00000001370e7824 */ /* 0x000fe400078e020e */
        /* <DEDUP_REMOVED lines=19> */
[----:B--2---:R-:W-:Y:S01]  /*4440*/  FADD.FTZ R4, R68, R53 ;  /* 0x0000003544047221 */ /* 0x004fe20000010000 */
[----:B------:R-:W-:-:S03]  /*4450*/  F2FP.BF16.F32.PACK_AB R162, R45, R68 ;  /* 0x000000442da2723e */ /* 0x000fc600000010ff */
[----:B------:R-:W-:-:S03]  /*4460*/  FADD.FTZ R13, R45, R4 ;  /* 0x000000042d0d7221 */ /* 0x000fc60000010000 */
        /* <DEDUP_REMOVED lines=26> */
[----:B0-----:R-:W-:-:S07]  /*4610*/  FADD.FTZ R2, R82, R3 ;  /* 0x0000000352027221 */ /* 0x001fce0000010000 */
[----:B------:R-:W0:Y:S01]  /*4620*/  MUFU.EX2 R84, R84 ;  /* 0x0000005400547308 */ /* 0x000e220000000800 */
[C---:B-1----:R-:W-:Y:S01]  /*4630*/  FADD.FTZ R13, R51.reuse, R4 ;  /* 0x00000004330d7221 */ /* 0x042fe20000010000 */
[----:B------:R-:W-:-:S06]  /*4640*/  F2FP.BF16.F32.PACK_AB R152, R51, R80 ;  /* 0x000000503398723e */ /* 0x000fcc00000010ff */
[----:B------:R-:W1:Y:S01]  /*4650*/  MUFU.EX2 R86, R86 ;  /* 0x0000005600567308 */ /* 0x000e620000000800 */
[C---:B--2---:R-:W-:Y:S01]  /*4660*/  FADD.FTZ R3, R153.reuse, R2 ;  /* 0x0000000299037221 */ /* 0x044fe20000010000 */
[----:B------:R-:W-:-:S06]  /*4670*/  F2FP.BF16.F32.PACK_AB R153, R153, R82 ;  /* 0x000000529999723e */ /* 0x000fcc00000010ff */
[----:B------:R-:W2:Y:S01]  /*4680*/  MUFU.EX2 R37, R24 ;  /* 0x0000001800257308 */ /* 0x000ea20000000800 */
[----:B0-----:R-:W-:-:S07]  /*4690*/  FADD.FTZ R4, R84, R13 ;  /* 0x0000000d54047221 */ /* 0x001fce0000010000 */
[----:B------:R-:W0:Y:S01]  /*46a0*/  MUFU.EX2 R39, R39 ;  /* 0x0000002700277308 */ /* 0x000e220000000800 */
[----:B-1----:R-:W-:Y:S01]  /*46b0*/  FADD.FTZ R2, R86, R3 ;  /* 0x0000000356027221 */ /* 0x002fe20000010000 */
[C---:B--2---:R-:W-:Y:S01]  /*46c0*/  FADD.FTZ R4, R37.reuse, R4 ;  /* 0x0000000425047221 */ /* 0x044fe20000010000 */
[----:B------:R-:W-:Y:S02]  /*46d0*/  F2FP.BF16.F32.PACK_AB R154, R37, R84 ;  /* 0x00000054259a723e */ /* 0x000fe400000010ff */
[C---:B0-----:R-:W-:Y:S01]  /*46e0*/  FADD.FTZ R3, R39.reuse, R2 ;  /* 0x0000000227037221 */ /* 0x041fe20000010000 */
[----:B------:R-:W-:Y:S01]  /*46f0*/  F2FP.BF16.F32.PACK_AB R155, R39, R86 ;  /* 0x00000056279b723e */ /* 0x000fe200000010ff */
        /* <DEDUP_REMOVED lines=11> */
.L_x_974:
[----:B------:R-:W-:-:S13]  /*47b0*/  ISETP.NE.AND P4, PT, R15, 0x1, PT ;  /* 0x000000010f00780c */ /* 0x000fda0003f85270 */
[----:B------:R-:W0:Y:S02]  /*47c0*/  @P4 LDC.64 R20, c[0x0][0x9e8] ;  /* 0x00027a00ff144b82 */ /* 0x000e240000000a00 */
[----:B0-----:R-:W-:-:S05]  /*47d0*/  @P4 IMAD.HI.U32 R20, R2, R20, RZ ;  /* 0x0000001402144227 */ /* 0x001fca00078e00ff */
[----:B------:R-:W-:-:S07]  /*47e0*/  @P4 SHF.R.U32.HI R2, RZ, R21, R20 ;  /* 0x00000015ff024219 */ /* 0x000fce0000011614 */
.L_x_975:
[----:B------:R-:W-:-:S05]  /*47f0*/  IMAD R15, R2, R15, R15 ;  /* 0x0000000f020f7224 */ /* 0x000fca00078e020f */
[----:B------:R-:W-:-:S07]  /*4800*/  VIMNMX R14, R14, R15, PT ;  /* 0x0000000f0e0e7248 */ /* 0x000fce0003fe0100 */
.L_x_973:
[----:B------:R-:W-:Y:S01]  /*4810*/  SHF.R.S32.HI R13, RZ, 0x1f, R14 ;  /* 0x0000001fff0d7819 */ /* 0x000fe2000001140e */
[----:B------:R-:W-:Y:S01]  /*4820*/  UMOV UR4, URZ ;  /* 0x0000003f00047c82 */ /* 0x000fe20008000000 */
[----:B------:R-:W-:Y:S01]  /*4830*/  IMAD.MOV.U32 R2, RZ, RZ, RZ ;  /* 0x000000ffff027224 */ /* 0x000fe200078e00ff */
[----:B------:R-:W-:Y:S02]  /*4840*/  CS2R R150, SRZ ;  /* 0x0000000000967805 */ /* 0x000fe4000001ff00 */
[----:B------:R-:W-:Y:S02]  /*4850*/  LEA.HI R13, R13, R14, RZ, 0x7 ;  /* 0x0000000e0d0d7211 */ /* 0x000fe400078f38ff */
[----:B------:R-:W-:Y:S02]  /*4860*/  CS2R R148, SRZ ;  /* 0x0000000000947805 */ /* 0x000fe4000001ff00 */
[----:B------:R-:W-:Y:S02]  /*4870*/  CS2R R146, SRZ ;  /* 0x0000000000927805 */ /* 0x000fe4000001ff00 */
[----:B------:R-:W-:-:S02]  /*4880*/  CS2R R144, SRZ ;  /* 0x0000000000907805 */ /* 0x000fc4000001ff00 */
[----:B------:R-:W-:Y:S02]  /*4890*/  SHF.R.S32.HI R14, RZ, 0x7, R13 ;  /* 0x00000007ff0e7819 */ /* 0x000fe4000001140d */
[----:B------:R-:W-:Y:S02]  /*48a0*/  CS2R R142, SRZ ;  /* 0x00000000008e7805 */ /* 0x000fe4000001ff00 */
[----:B------:R-:W-:Y:S02]  /*48b0*/  CS2R R140, SRZ ;  /* 0x00000000008c7805 */ /* 0x000fe4000001ff00 */
[----:B------:R-:W-:Y:S02]  /*48c0*/  CS2R R138, SRZ ;  /* 0x00000000008a7805 */ /* 0x000fe4000001ff00 */
[----:B------:R-:W-:Y:S02]  /*48d0*/  VIMNMX R13, R17, R14, !PT ;  /* 0x0000000e110d7248 */ /* 0x000fe40007fe0100 */
[----:B------:R-:W-:-:S02]  /*48e0*/  CS2R R136, SRZ ;  /* 0x0000000000887805 */ /* 0x000fc4000001ff00 */
[----:B------:R-:W-:Y:S02]  /*48f0*/  CS2R R134, SRZ ;  /* 0x0000000000867805 */ /* 0x000fe4000001ff00 */
[----:B------:R-:W-:Y:S02]  /*4900*/  CS2R R132, SRZ ;  /* 0x0000000000847805 */ /* 0x000fe4000001ff00 */
[----:B------:R-:W-:Y:S02]  /*4910*/  ISETP.GE.AND P4, PT, R10, R13, PT ;  /* 0x0000000d0a00720c */ /* 0x000fe40003f86270 */
        /* <DEDUP_REMOVED lines=23> */
[----:B------:R-:W-:Y:S01]  /*4a90*/  IMAD.MOV.U32 R15, RZ, RZ, RZ ;  /* 0x000000ffff0f7224 */ /* 0x000fe200078e00ff */
[----:B------:R-:W-:Y:S01]  /*4aa0*/  UMOV UR5, URZ ;  /* 0x0000003f00057c82 */ /* 0x000fe20008000000 */
[----:B------:R-:W-:Y:S01]  /*4ab0*/  IMAD.MOV.U32 R151, RZ, RZ, RZ ;  /* 0x000000ffff977224 */ /* 0x000fe200078e00ff */
[----:B------:R-:W-:Y:S01]  /*4ac0*/  ULDC UR46, c[0x0][0x9e4] ;  /* 0x00027900002e7ab9 */ /* 0x000fe20000000800 */
[----:B------:R-:W-:Y:S01]  /*4ad0*/  ULDC UR38, c[0x0][0x2f0] ;  /* 0x0000bc0000267ab9 */ /* 0x000fe20000000800 */
[----:B------:R-:W-:-:S05]  /*4ae0*/  ULDC UR39, c[0x0][0x9e0] ;  /* 0x0002780000277ab9 */ /* 0x000fca0000000800 */
.L_x_993:
[----:B------:R-:W-:Y:S01]  /*4af0*/  UIADD3 UR4, UR5, 0x1, URZ ;  /* 0x0000000105047890 */ /* 0x000fe2000fffe03f */
[----:B------:R-:W-:-:S03]  /*4b00*/  ISETP.NE.AND P4, PT, RZ, UR37, PT ;  /* 0x00000025ff007c0c */ /* 0x000fc6000bf85270 */
[----:B------:R-:W-:-:S04]  /*4b10*/  UISETP.NE.AND UP0, UPT, UR4, 0x2, UPT ;  /* 0x000000020400788c */ /* 0x000fc8000bf05270 */
[----:B------:R-:W-:Y:S02]  /*4b20*/  USEL UR10, URZ, 0x1, UP0 ;  /* 0x000000013f0a7887 */ /* 0x000fe40008000000 */
[----:B------:R-:W-:-:S04]  /*4b30*/  USEL UR4, UR4, URZ, UP0 ;  /* 0x0000003f04047287 */ /* 0x000fc80008000000 */
[----:B------:R-:W-:Y:S01]  /*4b40*/  LOP3.LUT R2, R15, UR10, RZ, 0x3c, !PT ;  /* 0x0000000a0f027c12 */ /* 0x000fe2000f8e3cff */
[----:B------:R-:W-:Y:S07]  /*4b50*/  @P4 BRA `(.L_x_977) ;  /* 0x0000000000284947 */ /* 0x000fee0003800000 */
[----:B------:R-:W-:Y:S05]  /*4b60*/  @!P0 BRA `(.L_x_978) ;  /* 0x0000000000048947 */ /* 0x000fea0003800000 */
[----:B------:R-:W-:Y:S01]  /*4b70*/  BPT.TRAP 0x1 ;  /* 0x000000040000795c */ /* 0x000fe20000300000 */
.L_x_978:
[----:B------:R-:W-:Y:S01]  /*4b80*/  ULEA UR10, UR4, UR36, 0x3 ;  /* 0x00000024040a7291 */ /* 0x000fe2000f8e183f */
[----:B------:R-:W-:-:S08]  /*4b90*/  SHF.L.U32 R9, R2, 0x1f, RZ ;  /* 0x0000001f02097819 */ /* 0x000fd000000006ff */
[----:B------:R0:W1:Y:S01]  /*4ba0*/  SYNCS.PHASECHK.TRANS64.TRYWAIT P5, [UR10+0x28830], R9 ;  /* 0x02883009ff0075a7 */ /* 0x00006200080a014a */
[----:B------:R-:W-:Y:S05]  /*4bb0*/  @!P0 BRA `(.L_x_979) ;  /* 0x0000000000048947 */ /* 0x000fea0003800000 */
[----:B------:R-:W-:Y:S01]  /*4bc0*/  BPT.TRAP 0x1 ;  /* 0x000000040000795c */ /* 0x000fe20000300000 */
.L_x_979:
[----:B-1----:R-:W-:Y:S05]  /*4bd0*/  @P5 BRA `(.L_x_977) ;  /* 0x0000000000085947 */ /* 0x002fea0003800000 */
[----:B------:R-:W1:Y:S02]  /*4be0*/  SYNCS.PHASECHK.TRANS64.TRYWAIT P5, [UR10+0x28830], R9 ;  /* 0x02883009ff0075a7 */ /* 0x000e6400080a014a */
[----:B-1----:R-:W-:Y:S05]  /*4bf0*/  @!P5 BRA `(.L_x_980) ;  /* 0x000000e000ccd947 */ /* 0x002fea0003800000 */
.L_x_977:
[----:B01----:R-:W-:Y:S01]  /*4c00*/  VIADD R9, R19, 0x8 ;  /* 0x0000000813097836 */ /* 0x003fe20000000000 */
[----:B------:R-:W-:Y:S01]  /*4c10*/  R2UR UR40, R6 ;  /* 0x00000000062872ca */ /* 0x000fe200000e0000 */
[----:B------:R-:W-:Y:S01]  /*4c20*/  ULEA UR42, UR4, UR6, 0xb ;  /* 0x00000006042a7291 */ /* 0x000fe2000f8e583f */
[----:B------:R-:W-:Y:S01]  /*4c30*/  R2UR UR41, R7 ;  /* 0x00000000072972ca */ /* 0x000fe200000e0000 */
[----:B------:R-:W-:Y:S01]  /*4c40*/  UMOV UR43, 0x40000040 ;  /* 0x40000040002b7882 */ /* 0x000fe20000000000 */
[----:B------:R0:W-:Y:S01]  /*4c50*/  BAR.SYNC.DEFER_BLOCKING R9, 0x100 ;  /* 0x000400090000751d */ /* 0x0001e20000010000 */
[----:B------:R-:W-:Y:S02]  /*4c60*/  UIADD3 UR10, UR42, 0x2, URZ ;  /* 0x000000022a0a7890 */ /* 0x000fe4000fffe03f */
[----:B------:R-:W-:Y:S02]  /*4c70*/  UIADD3 UR14, UR42, 0x4, URZ ;  /* 0x000000042a0e7890 */ /* 0x000fe4000fffe03f */
[----:B------:R-:W-:Y:S01]  /*4c80*/  UIADD3 UR18, UR42, 0x6, URZ ;  /* 0x000000062a127890 */ /* 0x000fe2000fffe03f */
[----:B------:R-:W-:Y:S01]  /*4c90*/  UMOV UR11, 0x40000040 ;  /* 0x40000040000b7882 */ /* 0x000fe20000000000 */
[----:B------:R-:W-:Y:S01]  /*4ca0*/  UMOV UR15, 0x40000040 ;  /* 0x40000040000f7882 */ /* 0x000fe20000000000 */
[----:B------:R-:W-:Y:S01]  /*4cb0*/  UMOV UR19, 0x40000040 ;  /* 0x4000004000137882 */ /* 0x000fe20000000000 */
        /* <DEDUP_REMOVED lines=8> */
[----:B------:R-:W-:-:S06]  /*4d40*/  WARPGROUP.ARRIVE ;  /* 0x00000000000079c5 */ /* 0x000fcc0000000000 */
[----:B------:R-:W-:Y:S03]  /*4d50*/  HGMMA.64x128x16.F32.BF16 R24, gdesc[UR40], RZ, !UPT, gsb0 ;  /* 0x01e00000281879f0 */ /* 0x000fe6000c0018ff */
        /* <DEDUP_REMOVED lines=22> */
[----:B0-----:R-:W-:Y:S05]  /*4ec0*/  @P4 BRA `(.L_x_981) ;  /* 0x0000000000284947 */ /* 0x001fea0003800000 */
[----:B------:R-:W-:Y:S05]  /*4ed0*/  @!P0 BRA `(.L_x_982) ;  /* 0x0000000000048947 */ /* 0x000fea0003800000 */
[----:B------:R-:W-:Y:S01]  /*4ee0*/  BPT.TRAP 0x1 ;  /* 0x000000040000795c */ /* 0x000fe20000300000 */
.L_x_982:
[----:B------:R-:W-:Y:S01]  /*4ef0*/  ULEA UR10, UR5, UR36, 0x3 ;  /* 0x00000024050a7291 */ /* 0x000fe2000f8e183f */
[----:B------:R-:W-:-:S08]  /*4f00*/  SHF.L.U32 R9, R15, 0x1f, RZ ;  /* 0x0000001f0f097819 */ /* 0x000fd000000006ff */
[----:B------:R0:W1:Y:S01]  /*4f10*/  SYNCS.PHASECHK.TRANS64.TRYWAIT P4, [UR10+0x28850], R9 ;  /* 0x02885009ff0075a7 */ /* 0x000062000808014a */
[----:B------:R-:W-:Y:S05]  /*4f20*/  @!P0 BRA `(.L_x_983) ;  /* 0x0000000000048947 */ /* 0x000fea0003800000 */
[----:B------:R-:W-:Y:S01]  /*4f30*/  BPT.TRAP 0x1 ;  /* 0x000000040000795c */ /* 0x000fe20000300000 */
.L_x_983:
[----:B-1----:R-:W-:Y:S05]  /*4f40*/  @P4 BRA `(.L_x_981) ;  /* 0x0000000000084947 */ /* 0x002fea0003800000 */
[----:B------:R-:W1:Y:S02]  /*4f50*/  SYNCS.PHASECHK.TRANS64.TRYWAIT P4, [UR10+0x28850], R9 ;  /* 0x02885009ff0075a7 */ /* 0x000e64000808014a */
[----:B-1----:R-:W-:Y:S05]  /*4f60*/  @!P4 BRA `(.L_x_984) ;  /* 0x000000e00008c947 */ /* 0x002fea0003800000 */
.L_x_981:
[----:B------:R-:W-:Y:S01]  /*4f70*/  UIADD3 UR10, UR36, 0x400, URZ ;  /* 0x00000400240a7890 */ /* 0x000fe2000fffe03f */
[----:B------:R-:W-:Y:S01]  /*4f80*/  WARPGROUP.ARRIVE ;  /* 0x00000000000079c5 */ /* 0x000fe20000000000 */
[----:B------:R-:W-:Y:S01]  /*4f90*/  UMOV UR11, 0x40000040 ;  /* 0x40000040000b7882 */ /* 0x000fe20000000000 */
[----:B------:R-:W-:Y:S01]  /*4fa0*/  UMOV UR15, 0x40000040 ;  /* 0x40000040000f7882 */ /* 0x000fe20000000000 */
[----:B------:R-:W-:Y:S01]  /*4fb0*/  USHF.R.U32.HI UR10, URZ, 0x4, UR10 ;  /* 0x000000043f0a7899 */ /* 0x000fe2000801160a */
[----:B01----:R-:W0:Y:S01]  /*4fc0*/  @P2 LDC R9, c[0x0][0x44c] ;  /* 0x00011300ff092b82 */ /* 0x003e220000000800 */
[----:B------:R-:W-:Y:S02]  /*4fd0*/  IMAD.U32 R14, RZ, RZ, UR4 ;  /* 0x00000004ff0e7e24 */ /* 0x000fe4000f8e00ff */
[----:B------:R-:W-:Y:S01]  /*4fe0*/  ULOP3.LUT UR10, UR10, 0x3fff, URZ, 0xc0, !UPT ;  /* 0x00003fff0a0a7892 */ /* 0x000fe2000f8ec03f */
[----:B------:R-:W-:Y:S02]  /*4ff0*/  IMAD.MOV.U32 R15, RZ, RZ, R8 ;  /* 0x000000ffff0f7224 */ /* 0x000fe400078e0008 */
[----:B------:R-:W-:Y:S01]  /*5000*/  @!P1 LEA R14, R14, UR36, 0x3 ;  /* 0x000000240e0e9c11 */ /* 0x000fe2000f8e18ff */
[----:B------:R-:W-:Y:S01]  /*5010*/  ULOP3.LUT UR10, UR10, 0x4000000, URZ, 0xfc, !UPT ;  /* 0x040000000a0a7892 */ /* 0x000fe2000f8efc3f */
[----:B------:R-:W1:Y:S03]  /*5020*/  @P2 LDC R20, c[0x0][0x450] ;  /* 0x00011400ff142b82 */ /* 0x000e660000000800 */
[----:B------:R-:W-:Y:S01]  /*5030*/  ULEA UR10, UR5, UR10, 0xb ;  /* 0x0000000a050a7291 */ /* 0x000fe2000f8e583f */
[----:B------:R-:W-:-:S03]  /*5040*/  @!P1 VIADD R14, R14, 0x28840 ;  /* 0x000288400e0e9836 */ /* 0x000fc60000000000 */
[----:B------:R-:W-:Y:S02]  /*5050*/  UIADD3 UR14, UR10, 0x80, URZ ;  /* 0x000000800a0e7890 */ /* 0x000fe4000fffe03f */
[----:B------:R-:W-:-:S03]  /*5060*/  @!P1 PRMT R14, RZ, 0x654, R14 ;  /* 0x00000654ff0e9816 */ /* 0x000fc6000000000e */
[----:B------:R-:W-:Y:S01]  /*5070*/  HGMMA.64x128x16.F32.BF16 R88, R180, gdesc[UR8].tnspB, R88, gsb0 ;  /* 0x41e00008b4587df0 */ /* 0x000fe20008001858 */
[----:B------:R-:W-:Y:S01]  /*5080*/  UMOV UR11, 0x40000040 ;  /* 0x40000040000b7882 */ /* 0x000fe20000000000 */
[----:B0-----:R-:W-:Y:S02]  /*5090*/  @P2 IMAD.HI.U32 R11, R8, R9, RZ ;  /* 0x00000009080b2227 */ /* 0x001fe400078e00ff */
[----:B------:R-:W0:Y:S03]  /*50a0*/  LDC R9, c[0x0][0x288] ;  /* 0x0000a200ff097b82 */ /* 0x000e260000000800 */
[----:B-1----:R-:W-:Y:S02]  /*50b0*/  @P2 SHF.R.U32.HI R15, RZ, R20, R11 ;  /* 0x00000014ff0f2219 */ /* 0x002fe4000001160b */
[----:B------:R-:W-:-:S03]  /*50c0*/  IADD3 R11, -R19, 0xb, RZ ;  /* 0x0000000b130b7810 */ /* 0x000fc60007ffe1ff */
[----:B------:R-:W1:Y:S01]  /*50d0*/  SHFL.IDX PT, R22, R15, RZ, 0x1c1f ;  /* 0x001c1fff0f167589 */ /* 0x000e6200000e0000 */
        /* <DEDUP_REMOVED lines=16> */
[----:B------:R-:W-:Y:S01]  /*51e0*/  WARPGROUP.ARRIVE ;  /* 0x00000000000079c5 */ /* 0x000fe20000000000 */
[----:B------:R-:W-:-:S06]  /*51f0*/  IMAD.SHL.U32 R168, R10, 0x80, RZ ;  /* 0x000000800aa87824 */ /* 0x000fcc00078e00ff */
[----:B------:R-:W-:Y:S01]  /*5200*/  HGMMA.64x128x16.F32.BF16 R88, R164, gdesc[UR12].tnspB, R88, gsb0 ;  /* 0x41e0000ca4587df0 */ /* 0x000fe20008001858 */
[----:B------:R-:W-:Y:S01]  /*5210*/  UIADD3 UR14, UR10, 0x280, URZ ;  /* 0x000002800a0e7890 */ /* 0x000fe2000fffe03f */
[----:B------:R-:W-:Y:S01]  /*5220*/  IADD3 R20, -R168, 0x1, RZ ;  /* 0x00000001a8147810 */ /* 0x000fe20007ffe1ff */
[----:B------:R-:W-:-:S04]  /*5230*/  UMOV UR15, 0x40000040 ;  /* 0x40000040000f7882 */ /* 0x000fc80000000000 */
[----:B------:R-:W-:Y:S01]  /*5240*/  IMAD R21, R5, -0x2, R20 ;  /* 0xfffffffe05157824 */ /* 0x000fe200078e0214 */
[----:B------:R-:W-:Y:S02]  /*5250*/  WARPGROUP.DEPBAR.LE gsb0, 0x0 ;  /* 0x00008000000079c5 */ /* 0x000fe40000010000 */
[----:B------:R-:W-:-:S06]  /*5260*/  WARPGROUP.ARRIVE ;  /* 0x00000000000079c5 */ /* 0x000fcc0000000000 */
[----:B------:R-:W-:Y:S01]  /*5270*/  HGMMA.64x128x16.F32.BF16 R88, R160, gdesc[UR12].tnspB, R88, gsb0 ;  /* 0x41e0000ca0587df0 */ /* 0x000fe20008001858 */
[----:B------:R-:W-:Y:S01]  /*5280*/  UIADD3 UR14, UR10, 0x300, URZ ;  /* 0x000003000a0e7890 */ /* 0x000fe2000fffe03f */
[----:B------:R-:W-:Y:S01]  /*5290*/  UMOV UR15, 0x40000040 ;  /* 0x40000040000f7882 */ /* 0x000fe20000000000 */
[----:B------:R-:W-:Y:S01]  /*52a0*/  UIADD3 UR10, UR10, 0x380, URZ ;  /* 0x000003800a0a7890 */ /* 0x000fe2000fffe03f */
[----:B------:R-:W-:Y:S02]  /*52b0*/  WARPGROUP.DEPBAR.LE gsb0, 0x0 ;  /* 0x00008000000079c5 */ /* 0x000fe40000010000 */
[----:B------:R-:W-:-:S06]  /*52c0*/  WARPGROUP.ARRIVE ;  /* 0x00000000000079c5 */ /* 0x000fcc0000000000 */
[----:B------:R-:W-:Y:S03]  /*52d0*/  HGMMA.64x128x16.F32.BF16 R88, R156, gdesc[UR12].tnspB, R88, gsb0 ;  /* 0x41e0000c9c587df0 */ /* 0x000fe60008001858 */
[----:B------:R-:W-:Y:S02]  /*52e0*/  WARPGROUP.DEPBAR.LE gsb0, 0x0 ;  /* 0x00008000000079c5 */ /* 0x000fe40000010000 */
[----:B------:R-:W-:-:S07]  /*52f0*/  WARPGROUP.ARRIVE ;  /* 0x00000000000079c5 */ /* 0x000fce0000000000 */
[----:B------:R-:W-:Y:S03]  /*5300*/  HGMMA.64x128x16.F32.BF16 R88, R152, gdesc[UR8].tnspB, R88, gsb0 ;  /* 0x41e0000898587df0 */ /* 0x000fe60008001858 */
[----:B------:R-:W-:Y:S02]  /*5310*/  WARPGROUP.DEPBAR.LE gsb0, 0x0 ;  /* 0x00008000000079c5 */ /* 0x000fe40000010000 */
[----:B------:R2:W-:Y:S06]  /*5320*/  BAR.ARV R11, 0x100 ;  /* 0x0004000b0000751d */ /* 0x0005ec0000002000 */
[----:B------:R3:W-:Y:S02]  /*5330*/  @!P1 SYNCS.ARRIVE.TRANS64.RED.A1T0 RZ, [R14+URZ], RZ ;  /* 0x000000ff0eff99a7 */ /* 0x0007e4000810043f */
[----:B---3--:R-:W-:-:S04]  /*5340*/  IMAD R14, R16, UR38, R21 ;  /* 0x00000026100e7c24 */ /* 0x008fc8000f8e0215 */
[----:B0-----:R-:W-:-:S04]  /*5350*/  IMAD.IADD R14, R14, 0x1, -R9 ;  /* 0x000000010e0e7824 */ /* 0x001fc800078e0a09 */
[C---:B------:R-:W-:Y:S02]  /*5360*/  VIADD R153, R14.reuse, UR39 ;  /* 0x000000270e997c36 */ /* 0x040fe40008000000 */
[----:B------:R-:W-:Y:S02]  /*5370*/  VIADD R155, R14, UR7 ;  /* 0x000000070e9b7c36 */ /* 0x000fe40008000000 */
[--C-:B-1----:R-:W-:Y:S02]  /*5380*/  IMAD.IADD R14, R153, 0x1, R22.reuse ;  /* 0x00000001990e7824 */ /* 0x102fe400078e0216 */
[----:B------:R-:W-:Y:S01]  /*5390*/  IMAD.IADD R21, R155, 0x1, R22 ;  /* 0x000000019b157824 */ /* 0x000fe200078e0216 */
[----:B--2---:R-:W-:Y:S06]  /*53a0*/  @!P3 BRA `(.L_x_985) ;  /* 0x00000000005cb947 */ /* 0x004fec0003800000 */
[----:B------:R-:W-:Y:S01]  /*53b0*/  IMAD R20, R16, UR38, R22 ;  /* 0x0000002610147c24 */ /* 0x000fe2000f8e0216 */
[----:B------:R-:W-:Y:S03]  /*53c0*/  BSSY B0, `(.L_x_986) ;  /* 0x0000011000007945 */ /* 0x000fe60003800000 */
[----:B------:R-:W-:-:S05]  /*53d0*/  IMAD.IADD R11, R20, 0x1, -R9 ;  /* 0x00000001140b7824 */ /* 0x000fca00078e0a09 */
[----:B------:R-:W-:-:S13]  /*53e0*/  ISETP.GT.AND P4, PT, R11, -0x1, PT ;  /* 0xffffffff0b00780c */ /* 0x000fda0003f84270 */
[----:B------:R-:W-:Y:S05]  /*53f0*/  @P4 BRA `(.L_x_987) ;  /* 0x0000000000204947 */ /* 0x000fea0003800000 */
[----:B------:R-:W-:Y:S01]  /*5400*/  IMAD.U32 R23, RZ, RZ, UR46 ;  /* 0x0000002eff177e24 */ /* 0x000fe2000f8e00ff */
[----:B------:R-:W-:-:S04]  /*5410*/  LOP3.LUT R11, RZ, R11, RZ, 0x33, !PT ;  /* 0x0000000bff0b7212 */ /* 0x000fc800078e33ff */
[----:B------:R-:W-:-:S13]  /*5420*/  ISETP.NE.AND P4, PT, R23, 0x1, PT ;  /* 0x000000011700780c */ /* 0x000fda0003f85270 */
[----:B------:R-:W0:Y:S02]  /*5430*/  @P4 LDC.64 R156, c[0x0][0x9e8] ;  /* 0x00027a00ff9c4b82 */ /* 0x000e240000000a00 */
[----:B0-----:R-:W-:-:S05]  /*5440*/  @P4 IMAD.HI.U32 R20, R11, R156, RZ ;  /* 0x0000009c0b144227 */ /* 0x001fca00078e00ff */
[----:B------:R-:W-:-:S04]  /*5450*/  @P4 SHF.R.U32.HI R11, RZ, R157, R20 ;  /* 0x0000009dff0b4219 */ /* 0x000fc80000011614 */
[----:B------:R-:W-:Y:S01]  /*5460*/  LOP3.LUT R11, RZ, R11, RZ, 0x33, !PT ;  /* 0x0000000bff0b7212 */ /* 0x000fe200078e33ff */
[----:B------:R-:W-:Y:S06]  /*5470*/  BRA `(.L_x_988) ;  /* 0x0000000000147947 */ /* 0x000fec0003800000 */
.L_x_987:
[----:B------:R-:W-:-:S05]  /*5480*/  IMAD.U32 R23, RZ, RZ, UR46 ;  /* 0x0000002eff177e24 */ /* 0x000fca000f8e00ff */
[----:B------:R-:W-:-:S13]  /*5490*/  ISETP.NE.AND P4, PT, R23, 0x1, PT ;  /* 0x000000011700780c */ /* 0x000fda0003f85270 */
[----:B------:R-:W0:Y:S02]  /*54a0*/  @P4 LDC.64 R156, c[0x0][0x9e8] ;  /* 0x00027a00ff9c4b82 */ /* 0x000e240000000a00 */
[----:B0-----:R-:W-:-:S05]  /*54b0*/  @P4 IMAD.HI.U32 R20, R11, R156, RZ ;  /* 0x0000009c0b144227 */ /* 0x001fca00078e00ff */
[----:B------:R-:W-:-:S07]  /*54c0*/  @P4 SHF.R.U32.HI R11, RZ, R157, R20 ;  /* 0x0000009dff0b4219 */ /* 0x000fce0000011614 */
.L_x_988:
[----:B------:R-:W-:Y:S05]  /*54d0*/  BSYNC B0 ;  /* 0x0000000000007941 */ /* 0x000fea0003800000 */
.L_x_986:
[----:B------:R-:W-:-:S04]  /*54e0*/  IMAD R20, R11, R23, -R168 ;  /* 0x000000170b147224 */ /* 0x000fc800078e0aa8 */
[----:B------:R-:W-:-:S05]  /*54f0*/  IMAD R20, R5, -0x2, R20 ;  /* 0xfffffffe05147824 */ /* 0x000fca00078e0214 */
[----:B------:R-:W-:Y:S02]  /*5500*/  VIADDMNMX R14, R20, R23, R14, PT ;  /* 0x00000017140e7246 */ /* 0x000fe4000380010e */
[----:B------:R-:W-:-:S07]  /*5510*/  VIMNMX R21, R21, R20, !PT ;  /* 0x0000001415157248 */ /* 0x000fce0007fe0100 */
.L_x_985:
[----:B------:R-:W-:Y:S01]  /*5520*/  ISETP.GT.AND P4, PT, R10, -0x1, PT ;  /* 0xffffffff0a00780c */ /* 0x000fe20003f84270 */
[----:B------:R-:W0:Y:S03]  /*5530*/  SHFL.IDX PT, R170, R15, 0x1, 0x1c1f ;  /* 0x003c1f000faa7f89 */ /* 0x000e2600000e0000 */
[C---:B------:R-:W-:Y:S02]  /*5540*/  ISETP.GT.AND P6, PT, R21.reuse, RZ, P4 ;  /* 0x000000ff1500720c */ /* 0x040fe400027c4270 */
[----:B------:R-:W-:Y:S02]  /*5550*/  ISETP.GT.AND P5, PT, R21, 0x1, P4 ;  /* 0x000000011500780c */ /* 0x000fe400027a4270 */
[C---:B------:R-:W-:Y:S02]  /*5560*/  ISETP.LT.OR P6, PT, R14.reuse, 0x1, P6 ;  /* 0x000000010e00780c */ /* 0x040fe400037c1670 */
[----:B------:R-:W-:-:S02]  /*5570*/  ISETP.LT.OR P5, PT, R14, 0x2, P5 ;  /* 0x000000020e00780c */ /* 0x000fc40002fa1670 */
[----:B------:R-:W-:Y:S02]  /*5580*/  FSEL R23, R24, -INF , !P6 ;  /* 0xff80000018177808 */ /* 0x000fe40007000000 */
[----:B------:R-:W-:Y:S02]  /*5590*/  FSEL R186, R25, -INF , !P5 ;  /* 0xff80000019ba7808 */ /* 0x000fe40006800000 */
[C---:B------:R-:W-:Y:S02]  /*55a0*/  ISETP.GT.AND P6, PT, R21.reuse, 0x8, P4 ;  /* 0x000000081500780c */ /* 0x040fe400027c4270 */
[----:B------:R-:W-:Y:S02]  /*55b0*/  ISETP.GT.AND P5, PT, R21, 0x9, P4 ;  /* 0x000000091500780c */ /* 0x000fe400027a4270 */
[C---:B------:R-:W-:Y:S02]  /*55c0*/  ISETP.LT.OR P6, PT, R14.reuse, 0x9, P6 ;  /* 0x000000090e00780c */ /* 0x040fe400037c1670 */
[----:B------:R-:W-:-:S02]  /*55d0*/  ISETP.LT.OR P5, PT, R14, 0xa, P5 ;  /* 0x0000000a0e00780c */ /* 0x000fc40002fa1670 */
[----:B------:R-:W-:Y:S01]  /*55e0*/  FSEL R192, R28, -INF , !P6 ;  /* 0xff8000001cc07808 */ /* 0x000fe20007000000 */
[----:B0-----:R-:W-:Y:S01]  /*55f0*/  IMAD.IADD R15, R153, 0x1, R170 ;  /* 0x00000001990f7824 */ /* 0x001fe200078e02aa */
[----:B------:R-:W-:Y:S02]  /*5600*/  FSEL R194, R29, -INF , !P5 ;  /* 0xff8000001dc27808 */ /* 0x000fe40006800000 */
[C---:B------:R-:W-:Y:S02]  /*5610*/  ISETP.GT.AND P6, PT, R21.reuse, 0x10, P4 ;  /* 0x000000101500780c */ /* 0x040fe400027c4270 */
        /* <DEDUP_REMOVED lines=78> */
[----:B------:R-:W-:Y:S01]  /*5b00*/  ISETP.GT.AND P5, PT, R21, 0x79, P4 ;  /* 0x000000791500780c */ /* 0x000fe200027a4270 */
[----:B------:R-:W-:Y:S01]  /*5b10*/  IMAD.IADD R21, R155, 0x1, R170 ;  /* 0x000000019b157824 */ /* 0x000fe200078e02aa */
[C---:B------:R-:W-:Y:S02]  /*5b20*/  ISETP.LT.OR P6, PT, R14.reuse, 0x79, P6 ;  /* 0x000000790e00780c */ /* 0x040fe400037c1670 */
[----:B------:R-:W-:-:S02]  /*5b30*/  ISETP.LT.OR P5, PT, R14, 0x7a, P5 ;  /* 0x0000007a0e00780c */ /* 0x000fc40002fa1670 */
[----:B------:R-:W-:Y:S02]  /*5b40*/  FSEL R84, R84, -INF , !P6 ;  /* 0xff80000054547808 */ /* 0x000fe40007000000 */
[----:B------:R-:W-:Y:S01]  /*5b50*/  FSEL R44, R85, -INF , !P5 ;  /* 0xff800000552c7808 */ /* 0x000fe20006800000 */
[----:B------:R-:W-:Y:S08]  /*5b60*/  @!P3 BRA `(.L_x_989) ;  /* 0x00000000005cb947 */ /* 0x000ff00003800000 */
        /* <DEDUP_REMOVED lines=13> */
.L_x_991:
[----:B------:R-:W-:-:S05]  /*5c40*/  IMAD.U32 R25, RZ, RZ, UR46 ;  /* 0x0000002eff197e24 */ /* 0x000fca000f8e00ff */
[----:B------:R-:W-:-:S13]  /*5c50*/  ISETP.NE.AND P5, PT, R25, 0x1, PT ;  /* 0x000000011900780c */ /* 0x000fda0003fa5270 */
[----:B------:R-:W0:Y:S02]  /*5c60*/  @P5 LDC.64 R170, c[0x0][0x9e8] ;  /* 0x00027a00ffaa5b82 */ /* 0x000e240000000a00 */
[----:B0-----:R-:W-:-:S05]  /*5c70*/  @P5 IMAD.HI.U32 R14, R11, R170, RZ ;  /* 0x000000aa0b0e5227 */ /* 0x001fca00078e00ff */
[----:B------:R-:W-:-:S07]  /*5c80*/  @P5 SHF.R.U32.HI R11, RZ, R171, R14 ;  /* 0x000000abff0b5219 */ /* 0x000fce000001160e */
.L_x_992:
[----:B------:R-:W-:Y:S05]  /*5c90*/  BSYNC B0 ;  /* 0x0000000000007941 */ /* 0x000fea0003800000 */
.L_x_990:
[----:B------:R-:W-:-:S04]  /*5ca0*/  IMAD R14, R11, R25, -R168 ;  /* 0x000000190b0e7224 */ /* 0x000fc800078e0aa8 */
[----:B------:R-:W-:-:S05]  /*5cb0*/  IMAD R14, R5, -0x2, R14 ;  /* 0xfffffffe050e7824 */ /* 0x000fca00078e020e */
[----:B------:R-:W-:Y:S02]  /*5cc0*/  VIADDMNMX R15, R14, R25, R15, PT ;  /* 0x000000190e0f7246 */ /* 0x000fe4000380010f */
[----:B------:R-:W-:-:S07]  /*5cd0*/  VIMNMX R21, R21, R14, !PT ;  /* 0x0000000e15157248 */ /* 0x000fce0007fe0100 */
.L_x_989:
[----:B------:R-:W-:Y:S02]  /*5ce0*/  FMNMX.FTZ R11, R23, R0, !PT ;  /* 0x00000000170b7209 */ /* 0x000fe40007810000 */
[----:B------:R-:W-:Y:S02]  /*5cf0*/  ISETP.GT.AND P5, PT, R21, 0x8, P4 ;  /* 0x000000081500780c */ /* 0x000fe400027a4270 */
[----:B------:R-:W-:Y:S02]  /*5d00*/  FMNMX.FTZ R11, R186, R11, !PT ;  /* 0x0000000bba0b7209 */ /* 0x000fe40007810000 */
[----:B------:R-:W-:Y:S02]  /*5d10*/  ISETP.LT.OR P5, PT, R15, 0x9, P5 ;  /* 0x000000090f00780c */ /* 0x000fe40002fa1670 */
[----:B------:R-:W-:Y:S02]  /*5d20*/  FMNMX.FTZ R11, R192, R11, !PT ;  /* 0x0000000bc00b7209 */ /* 0x000fe40007810000 */
[----:B------:R-:W-:-:S02]  /*5d30*/  FSEL R170, R30, -INF , !P5 ;  /* 0xff8000001eaa7808 */ /* 0x000fc40006800000 */
        /* <DEDUP_REMOVED lines=19> */
[C---:B------:R-:W-:Y:S02]  /*5e70*/  ISETP.GT.AND P5, PT, R21.reuse, 0x28, P4 ;  /* 0x000000281500780c */ /* 0x040fe400027a4270 */
[----:B------:R-:W-:Y:S02]  /*5e80*/  FMNMX.FTZ R11, R152, R11, !PT ;  /* 0x0000000b980b7209 */ /* 0x000fe40007810000 */
[----:B------:R-:W-:Y:S02]  /*5e90*/  ISETP.GT.AND P6, PT, R21, 0x1, P4 ;  /* 0x000000011500780c */ /* 0x000fe400027c4270 */
[----:B------:R-:W-:Y:S02]  /*5ea0*/  FMNMX.FTZ R11, R52, R11, !PT ;  /* 0x0000000b340b7209 */ /* 0x000fe40007810000 */
[----:B------:R-:W-:-:S02]  /*5eb0*/  ISETP.LT.OR P5, PT, R15, 0x29, P5 ;  /* 0x000000290f00780c */ /* 0x000fc40002fa1670 */
[----:B------:R-:W-:Y:S02]  /*5ec0*/  FMNMX.FTZ R11, R48, R11, !PT ;  /* 0x0000000b300b7209 */ /* 0x000fe40007810000 */
[----:B------:R-:W-:Y:S02]  /*5ed0*/  ISETP.LT.OR P6, PT, R15, 0x2, P6 ;  /* 0x000000020f00780c */ /* 0x000fe400037c1670 */
[----:B------:R-:W-:Y:S02]  /*5ee0*/  FMNMX.FTZ R11, R56, R11, !PT ;  /* 0x0000000b380b7209 */ /* 0x000fe40007810000 */
[----:B------:R-:W-:Y:S02]  /*5ef0*/  FSEL R172, R46, -INF , !P5 ;  /* 0xff8000002eac7808 */ /* 0x000fe40006800000 */
        /* <DEDUP_REMOVED lines=30> */
[C---:B------:R-:W-:Y:S01]  /*60e0*/  ISETP.LT.OR P5, PT, R15.reuse, 0x41, P5 ;  /* 0x000000410f00780c */ /* 0x040fe20002fa1670 */
[----:B------:R-:W0:Y:S01]  /*60f0*/  SHFL.BFLY PT, R14, R11, 0x2, 0x1f ;  /* 0x0c401f000b0e7f89 */ /* 0x000e2200000e0000 */
        /* <DEDUP_REMOVED lines=11> */
[----:B------:R-:W-:Y:S02]  /*61b0*/  ISETP.LT.OR P5, PT, R15, 0x49, P5 ;  /* 0x000000490f00780c */ /* 0x000fe40002fa1670 */
[----:B0-----:R-:W-:-:S02]  /*61c0*/  FMNMX.FTZ R14, R11, R14, !PT ;  /* 0x0000000e0b0e7209 */ /* 0x001fc40007810000 */
[----:B------:R-:W0:Y:S01]  /*61d0*/  LDC R11, c[0x0][0x988] ;  /* 0x00026200ff0b7b82 */ /* 0x000e220000000800 */
[----:B------:R-:W-:Y:S02]  /*61e0*/  ISETP.LT.OR P6, PT, R15, 0x2a, P6 ;  /* 0x0000002a0f00780c */ /* 0x000fe400037c1670 */
[----:B------:R-:W1:Y:S01]  /*61f0*/  SHFL.BFLY PT, R25, R14, 0x1, 0x1f ;  /* 0x0c201f000e197f89 */ /* 0x000e6200000e0000 */
[----:B------:R-:W-:Y:S02]  /*6200*/  FSEL R62, R62, -INF , !P5 ;  /* 0xff8000003e3e7808 */ /* 0x000fe40006800000 */
[----:B------:R-:W-:Y:S02]  /*6210*/  FSEL R34, R47, -INF , !P6 ;  /* 0xff8000002f227808 */ /* 0x000fe40007000000 */
[C---:B------:R-:W-:Y:S02]  /*6220*/  ISETP.GT.AND P5, PT, R21.reuse, RZ, P4 ;  /* 0x000000ff1500720c */ /* 0x040fe400027a4270 */
[----:B------:R-:W-:-:S02]  /*6230*/  ISETP.GT.AND P6, PT, R21, 0x31, P4 ;  /* 0x000000311500780c */ /* 0x000fc400027c4270 */
[C---:B------:R-:W-:Y:S02]  /*6240*/  ISETP.LT.OR P5, PT, R15.reuse, 0x1, P5 ;  /* 0x000000010f00780c */ /* 0x040fe40002fa1670 */
[----:B------:R-:W-:Y:S02]  /*6250*/  ISETP.LT.OR P6, PT, R15, 0x32, P6 ;  /* 0x000000320f00780c */ /* 0x000fe400037c1670 */
[----:B------:R-:W-:Y:S02]  /*6260*/  FSEL R35, R26, -INF , !P5 ;  /* 0xff8000001a237808 */ /* 0x000fe40006800000 */
[----:B------:R-:W-:Y:S02]  /*6270*/  FSEL R46, R51, -INF , !P6 ;  /* 0xff800000332e7808 */ /* 0x000fe40007000000 */
[----:B------:R-:W-:Y:S02]  /*6280*/  ISETP.GT.AND P6, PT, R21, 0x39, P4 ;  /* 0x000000391500780c */ /* 0x000fe400027c4270 */
[----:B------:R-:W-:-:S02]  /*6290*/  FMNMX.FTZ R27, R35, R12, !PT ;  /* 0x0000000c231b7209 */ /* 0x000fc40007810000 */
[----:B------:R-:W-:Y:S02]  /*62a0*/  ISETP.LT.OR P6, PT, R15, 0x3a, P6 ;  /* 0x0000003a0f00780c */ /* 0x000fe400037c1670 */
[----:B------:R-:W-:Y:S02]  /*62b0*/  FMNMX.FTZ R29, R182, R27, !PT ;  /* 0x0000001bb61d7209 */ /* 0x000fe40007810000 */
[----:B-1----:R-:W-:Y:S02]  /*62c0*/  FMNMX.FTZ R14, R14, R25, !PT ;  /* 0x000000190e0e7209 */ /* 0x002fe40007810000 */
[----:B------:R-:W-:Y:S02]  /*62d0*/  FSEL R30, R55, -INF , !P6 ;  /* 0xff800000371e7808 */ /* 0x000fe40007000000 */
[C---:B------:R-:W-:Y:S01]  /*62e0*/  FSETP.NEU.FTZ.AND P6, PT, R14.reuse, -INF , PT ;  /* 0xff8000000e00780b */ /* 0x040fe20003fdd000 */
[----:B0-----:R-:W-:Y:S01]  /*62f0*/  FMUL.FTZ R31, R14, R11 ;  /* 0x0000000b0e1f7220 */ /* 0x001fe20000410000 */
[----:B------:R-:W-:-:S02]  /*6300*/  FMNMX.FTZ R29, R170, R29, !PT ;  /* 0x0000001daa1d7209 */ /* 0x000fc40007810000 */
[----:B------:R-:W-:Y:S02]  /*6310*/  ISETP.GT.AND P5, PT, R21, 0x49, P4 ;  /* 0x000000491500780c */ /* 0x000fe400027a4270 */
[----:B------:R-:W-:Y:S02]  /*6320*/  FSEL R31, R31, RZ, P6 ;  /* 0x000000ff1f1f7208 */ /* 0x000fe40003000000 */
[----:B------:R-:W-:Y:S02]  /*6330*/  FMNMX.FTZ R29, R180, R29, !PT ;  /* 0x0000001db41d7209 */ /* 0x000fe40007810000 */
[----:B------:R-:W-:Y:S01]  /*6340*/  ISETP.LT.OR P5, PT, R15, 0x4a, P5 ;  /* 0x0000004a0f00780c */ /* 0x000fe20002fa1670 */
[--C-:B------:R-:W-:Y:S01]  /*6350*/  FFMA.FTZ R37, R190, R11, -R31.reuse ;  /* 0x0000000bbe257223 */ /* 0x100fe2000001081f */
[----:B------:R-:W-:Y:S01]  /*6360*/  FMNMX.FTZ R29, R168, R29, !PT ;  /* 0x0000001da81d7209 */ /* 0x000fe20007810000 */
[-CC-:B------:R-:W-:Y:S01]  /*6370*/  FFMA.FTZ R39, R188, R11.reuse, -R31.reuse ;  /* 0x0000000bbc277223 */ /* 0x180fe2000001081f */
[----:B------:R-:W-:Y:S01]  /*6380*/  FSEL R190, R63, -INF , !P5 ;  /* 0xff8000003fbe7808 */ /* 0x000fe20006800000 */
[--C-:B------:R-:W-:Y:S01]  /*6390*/  FFMA.FTZ R41, R166, R11, -R31.reuse ;  /* 0x0000000ba6297223 */ /* 0x100fe2000001081f */
[----:B------:R-:W-:Y:S01]  /*63a0*/  ISETP.GT.AND P5, PT, R21, 0x50, P4 ;  /* 0x000000501500780c */ /* 0x000fe200027a4270 */
[----:B------:R-:W-:Y:S01]  /*63b0*/  MUFU.EX2 R27, R37 ;  /* 0x00000025001b7308 */ /* 0x000fe20000000800 */
[----:B------:R-:W-:Y:S01]  /*63c0*/  FMNMX.FTZ R33, R178, R29, !PT ;  /* 0x0000001db2217209 */ /* 0x000fe20007810000 */
[-CC-:B------:R-:W-:Y:S01]  /*63d0*/  FFMA.FTZ R45, R154, R11.reuse, -R31.reuse ;  /* 0x0000000b9a2d7223 */ /* 0x180fe2000001081f */
[----:B------:R-:W-:Y:S01]  /*63e0*/  ISETP.LT.OR P5, PT, R15, 0x51, P5 ;  /* 0x000000510f00780c */ /* 0x000fe20002fa1670 */
[--C-:B------:R-:W-:Y:S01]  /*63f0*/  FFMA.FTZ R47, R52, R11, -R31.reuse ;  /* 0x0000000b342f7223 */ /* 0x100fe2000001081f */
[----:B------:R-:W-:Y:S01]  /*6400*/  FMNMX.FTZ R33, R38, R33, !PT ;  /* 0x0000002126217209 */ /* 0x000fe20007810000 */
[-CC-:B------:R-:W-:Y:S01]  /*6410*/  FFMA.FTZ R49, R56, R11.reuse, -R31.reuse ;  /* 0x0000000b38317223 */ /* 0x180fe2000001081f */
[----:B------:R-:W-:Y:S01]  /*6420*/  FSEL R188, R66, -INF , !P5 ;  /* 0xff80000042bc7808 */ /* 0x000fe20006800000 */
[----:B------:R0:W-:Y:S01]  /*6430*/  MUFU.EX2 R29, R41 ;  /* 0x00000029001d7308 */ /* 0x0001e20000000800 */
[----:B------:R-:W-:Y:S01]  /*6440*/  ISETP.GT.AND P5, PT, R21, 0x51, P4 ;  /* 0x000000511500780c */ /* 0x000fe200027a4270 */
[--C-:B------:R-:W-:Y:S01]  /*6450*/  FFMA.FTZ R23, R23, R11, -R31.reuse ;  /* 0x0000000b17177223 */ /* 0x100fe2000001081f */
[----:B------:R-:W-:Y:S01]  /*6460*/  FMNMX.FTZ R33, R176, R33, !PT ;  /* 0x00000021b0217209 */ /* 0x000fe20007810000 */
[-CC-:B------:R-:W-:Y:S01]  /*6470*/  FFMA.FTZ R186, R186, R11.reuse, -R31.reuse ;  /* 0x0000000bbaba7223 */ /* 0x180fe2000001081f */
[----:B------:R-:W-:Y:S01]  /*6480*/  ISETP.LT.OR P5, PT, R15, 0x52, P5 ;  /* 0x000000520f00780c */ /* 0x000fe20002fa1670 */
[--C-:B------:R-:W-:Y:S01]  /*6490*/  FFMA.FTZ R25, R192, R11, -R31.reuse ;  /* 0x0000000bc0197223 */ /* 0x100fe2000001081f */
[----:B------:R-:W-:Y:S01]  /*64a0*/  FMNMX.FTZ R33, R42, R33, !PT ;  /* 0x000000212a217209 */ /* 0x000fe20007810000 */
[----:B------:R1:W-:Y:S01]  /*64b0*/  MUFU.EX2 R66, R39 ;  /* 0x0000002700427308 */ /* 0x0003e20000000800 */
[----:B------:R-:W-:Y:S01]  /*64c0*/  FSEL R166, R67, -INF , !P5 ;  /* 0xff80000043a67808 */ /* 0x000fe20006800000 */
[-CC-:B0-----:R-:W-:Y:S01]  /*64d0*/  FFMA.FTZ R41, R158, R11.reuse, -R31.reuse ;  /* 0x0000000b9e297223 */ /* 0x181fe2000001081f */
[----:B------:R-:W-:Y:S01]  /*64e0*/  ISETP.GT.AND P5, PT, R21, 0x58, P4 ;  /* 0x000000581500780c */ /* 0x000fe200027a4270 */
[--C-:B------:R-:W-:Y:S01]  /*64f0*/  FFMA.FTZ R51, R32, R11, -R31.reuse ;  /* 0x0000000b20337223 */ /* 0x100fe2000001081f */
[----:B------:R-:W-:Y:S01]  /*6500*/  FMNMX.FTZ R37, R174, R33, !PT ;  /* 0x00000021ae257209 */ /* 0x000fe20007810000 */
[--C-:B------:R-:W-:Y:S01]  /*6510*/  FFMA.FTZ R194, R194, R11, -R31.reuse ;  /* 0x0000000bc2c27223 */ /* 0x100fe2000001081f */
[----:B------:R-:W-:Y:S01]  /*6520*/  ISETP.LT.OR P5, PT, R15, 0x59, P5 ;  /* 0x000000590f00780c */ /* 0x000fe20002fa1670 */
[----:B------:R-:W-:Y:S01]  /*6530*/  MUFU.EX2 R23, R23 ;  /* 0x0000001700177308 */ /* 0x000fe20000000800 */
[----:B------:R-:W-:Y:S01]  /*6540*/  FMNMX.FTZ R37, R172, R37, !PT ;  /* 0x00000025ac257209 */ /* 0x000fe20007810000 */
[-CC-:B-1----:R-:W-:Y:S01]  /*6550*/  FFMA.FTZ R39, R162, R11.reuse, -R31.reuse ;  /* 0x0000000ba2277223 */ /* 0x182fe2000001081f */
[----:B------:R-:W-:Y:S01]  /*6560*/  FSEL R70, R70, -INF , !P5 ;  /* 0xff80000046467808 */ /* 0x000fe20006800000 */
[--C-:B------:R-:W-:Y:S01]  /*6570*/  FFMA.FTZ R164, R164, R11, -R31.reuse ;  /* 0x0000000ba4a47223 */ /* 0x100fe2000001081f */
[----:B------:R-:W-:Y:S01]  /*6580*/  FMNMX.FTZ R37, R34, R37, !PT ;  /* 0x0000002522257209 */ /* 0x000fe20007810000 */
[--C-:B------:R-:W-:Y:S01]  /*6590*/  FFMA.FTZ R160, R160, R11, -R31.reuse ;  /* 0x0000000ba0a07223 */ /* 0x100fe2000001081f */
[----:B------:R-:W-:Y:S01]  /*65a0*/  ISETP.GT.AND P5, PT, R21, 0x59, P4 ;  /* 0x000000591500780c */ /* 0x000fe200027a4270 */
[----:B------:R0:W-:Y:S01]  /*65b0*/  MUFU.EX2 R33, R39 ;  /* 0x0000002700217308 */ /* 0x0001e20000000800 */
[----:B------:R-:W-:Y:S01]  /*65c0*/  FMNMX.FTZ R37, R50, R37, !PT ;  /* 0x0000002532257209 */ /* 0x000fe20007810000 */
[-CC-:B------:R-:W-:Y:S01]  /*65d0*/  FFMA.FTZ R48, R48, R11.reuse, -R31.reuse ;  /* 0x0000000b30307223 */ /* 0x180fe2000001081f */
[----:B------:R-:W-:Y:S01]  /*65e0*/  ISETP.LT.OR P5, PT, R15, 0x5a, P5 ;  /* 0x0000005a0f00780c */ /* 0x000fe20002fa1670 */
[-CC-:B------:R-:W-:Y:S01]  /*65f0*/  FFMA.FTZ R40, R40, R11.reuse, -R31.reuse ;  /* 0x0000000b28287223 */ /* 0x180fe2000001081f */
[----:B------:R-:W-:Y:S01]  /*6600*/  FSEL R55, R14, RZ, P6 ;  /* 0x000000ff0e377208 */ /* 0x000fe20003000000 */
[--C-:B------:R-:W-:Y:S01]  /*6610*/  FFMA.FTZ R22, R22, R11, -R31.reuse ;  /* 0x0000000b16167223 */ /* 0x100fe2000001081f */
[----:B------:R-:W-:Y:S01]  /*6620*/  FSEL R162, R71, -INF , !P5 ;  /* 0xff80000047a27808 */ /* 0x000fe20006800000 */
[----:B------:R-:W-:Y:S01]  /*6630*/  MUFU.EX2 R186, R186 ;  /* 0x000000ba00ba7308 */ /* 0x000fe20000000800 */
[----:B0-----:R-:W-:Y:S01]  /*6640*/  FMNMX.FTZ R39, R46, R37, !PT ;  /* 0x000000252e277209 */ /* 0x001fe20007810000 */
[----:B------:R-:W-:Y:S01]  /*6650*/  FADD.FTZ R0, -R55, R0 ;  /* 0x0000000037007221 */ /* 0x000fe20000010100 */
[----:B------:R-:W-:Y:S01]  /*6660*/  ISETP.GT.AND P5, PT, R21, 0x60, P4 ;  /* 0x000000601500780c */ /* 0x000fe200027a4270 */
[--C-:B------:R-:W-:Y:S01]  /*6670*/  FFMA.FTZ R28, R28, R11, -R31.reuse ;  /* 0x0000000b1c1c7223 */ /* 0x100fe2000001081f */
[----:B------:R-:W-:Y:S01]  /*6680*/  FMNMX.FTZ R39, R54, R39, !PT ;  /* 0x0000002736277209 */ /* 0x000fe20007810000 */
[----:B------:R-:W-:Y:S01]  /*6690*/  FMUL.FTZ R0, R0, R11 ;  /* 0x0000000b00007220 */ /* 0x000fe20000410000 */
[----:B------:R-:W-:Y:S01]  /*66a0*/  ISETP.LT.OR P5, PT, R15, 0x61, P5 ;  /* 0x000000610f00780c */ /* 0x000fe20002fa1670 */
[----:B------:R0:W-:Y:S01]  /*66b0*/  MUFU.EX2 R37, R41 ;  /* 0x0000002900257308 */ /* 0x0001e20000000800 */
[----:B------:R-:W-:Y:S01]  /*66c0*/  FMNMX.FTZ R39, R30, R39, !PT ;  /* 0x000000271e277209 */ /* 0x000fe20007810000 */
[-CC-:B------:R-:W-:Y:S01]  /*66d0*/  FFMA.FTZ R24, R24, R11.reuse, -R31.reuse ;  /* 0x0000000b18187223 */ /* 0x180fe2000001081f */
[----:B------:R-:W-:Y:S01]  /*66e0*/  FSEL R158, R74, -INF , !P5 ;  /* 0xff8000004a9e7808 */ /* 0x000fe20006800000 */
[-CC-:B------:R-:W-:Y:S01]  /*66f0*/  FFMA.FTZ R74, R156, R11.reuse, -R31.reuse ;  /* 0x0000000b9c4a7223 */ /* 0x180fe2000001081f */
[----:B------:R-:W-:Y:S01]  /*6700*/  ISETP.GT.AND P5, PT, R21, 0x61, P4 ;  /* 0x000000611500780c */ /* 0x000fe200027a4270 */
[--C-:B------:R-:W-:Y:S01]  /*6710*/  FFMA.FTZ R36, R36, R11, -R31.reuse ;  /* 0x0000000b24247223 */ /* 0x100fe2000001081f */
[----:B------:R-:W-:Y:S01]  /*6720*/  FMNMX.FTZ R39, R58, R39, !PT ;  /* 0x000000273a277209 */ /* 0x000fe20007810000 */
[----:B------:R-:W1:Y:S01]  /*6730*/  MUFU.EX2 R0, R0 ;  /* 0x0000000000007308 */ /* 0x000e620000000800 */
[----:B------:R-:W-:Y:S01]  /*6740*/  ISETP.LT.OR P5, PT, R15, 0x62, P5 ;  /* 0x000000620f00780c */ /* 0x000fe20002fa1670 */
[----:B------:R-:W-:Y:S01]  /*6750*/  FFMA.FTZ R32, R84, R11, -R31 ;  /* 0x0000000b54207223 */ /* 0x000fe2000001081f */
[----:B0-----:R-:W-:-:S02]  /*6760*/  FMNMX.FTZ R41, R184, R39, !PT ;  /* 0x00000027b8297209 */ /* 0x001fc40007810000 */
[----:B------:R-:W-:Y:S02]  /*6770*/  FSEL R156, R75, -INF , !P5 ;  /* 0xff8000004b9c7808 */ /* 0x000fe40006800000 */
[----:B------:R-:W-:Y:S01]  /*6780*/  ISETP.GT.AND P5, PT, R21, 0x68, P4 ;  /* 0x000000681500780c */ /* 0x000fe200027a4270 */
[----:B------:R-:W-:Y:S01]  /*6790*/  MUFU.EX2 R39, R45 ;  /* 0x0000002d00277308 */ /* 0x000fe20000000800 */
[----:B------:R-:W-:Y:S02]  /*67a0*/  FMNMX.FTZ R41, R62, R41, !PT ;  /* 0x000000293e297209 */ /* 0x000fe40007810000 */
[----:B------:R-:W-:Y:S02]  /*67b0*/  ISETP.LT.OR P5, PT, R15, 0x69, P5 ;  /* 0x000000690f00780c */ /* 0x000fe40002fa1670 */
[----:B------:R-:W-:Y:S02]  /*67c0*/  FMNMX.FTZ R41, R190, R41, !PT ;  /* 0x00000029be297209 */ /* 0x000fe40007810000 */
[----:B------:R-:W-:Y:S01]  /*67d0*/  FSEL R154, R78, -INF , !P5 ;  /* 0xff8000004e9a7808 */ /* 0x000fe20006800000 */
[--C-:B------:R-:W-:Y:S01]  /*67e0*/  FFMA.FTZ R78, R152, R11, -R31.reuse ;  /* 0x0000000b984e7223 */ /* 0x100fe2000001081f */
[----:B------:R-:W-:Y:S01]  /*67f0*/  FMNMX.FTZ R41, R188, R41, !PT ;  /* 0x00000029bc297209 */ /* 0x000fe20007810000 */
[--C-:B------:R-:W-:Y:S01]  /*6800*/  FFMA.FTZ R152, R80, R11, -R31.reuse ;  /* 0x0000000b50987223 */ /* 0x100fe2000001081f */
[----:B------:R-:W-:Y:S01]  /*6810*/  ISETP.GT.AND P5, PT, R21, 0x69, P4 ;  /* 0x000000691500780c */ /* 0x000fe200027a4270 */
[----:B------:R-:W0:Y:S01]  /*6820*/  MUFU.EX2 R25, R25 ;  /* 0x0000001900197308 */ /* 0x000e220000000800 */
[----:B------:R-:W-:Y:S01]  /*6830*/  FMNMX.FTZ R43, R166, R41, !PT ;  /* 0x00000029a62b7209 */ /* 0x000fe20007810000 */
[-C--:B-1----:R-:W-:Y:S01]  /*6840*/  FMUL.FTZ R88, R88, R0.reuse ;  /* 0x0000000058587220 */ /* 0x082fe20000410000 */
[----:B------:R-:W-:Y:S01]  /*6850*/  ISETP.LT.OR P5, PT, R15, 0x6a, P5 ;  /* 0x0000006a0f00780c */ /* 0x000fe20002fa1670 */
[-C--:B------:R-:W-:Y:S01]  /*6860*/  FMUL.FTZ R89, R89, R0.reuse ;  /* 0x0000000059597220 */ /* 0x080fe20000410000 */
[----:B------:R-:W-:Y:S01]  /*6870*/  FMNMX.FTZ R43, R70, R43, !PT ;  /* 0x0000002b462b7209 */ /* 0x000fe20007810000 */
[-C--:B------:R-:W-:Y:S01]  /*6880*/  FMUL.FTZ R92, R92, R0.reuse ;  /* 0x000000005c5c7220 */ /* 0x080fe20000410000 */
[----:B------:R-:W-:Y:S01]  /*6890*/  FSEL R52, R79, -INF , !P5 ;  /* 0xff8000004f347808 */ /* 0x000fe20006800000 */
[----:B------:R1:W-:Y:S01]  /*68a0*/  MUFU.EX2 R41, R47 ;  /* 0x0000002f00297308 */ /* 0x0003e20000000800 */
[----:B------:R-:W-:Y:S01]  /*68b0*/  ISETP.GT.AND P5, PT, R21, 0x70, P4 ;  /* 0x000000701500780c */ /* 0x000fe200027a4270 */
[-C--:B------:R-:W-:Y:S01]  /*68c0*/  FMUL.FTZ R93, R93, R0.reuse ;  /* 0x000000005d5d7220 */ /* 0x080fe20000410000 */
[----:B------:R-:W-:Y:S01]  /*68d0*/  FMNMX.FTZ R43, R162, R43, !PT ;  /* 0x0000002ba22b7209 */ /* 0x000fe20007810000 */
[-C--:B------:R-:W-:Y:S01]  /*68e0*/  FMUL.FTZ R96, R96, R0.reuse ;  /* 0x0000000060607220 */ /* 0x080fe20000410000 */
[----:B------:R-:W-:Y:S01]  /*68f0*/  ISETP.LT.OR P5, PT, R15, 0x71, P5 ;  /* 0x000000710f00780c */ /* 0x000fe20002fa1670 */
[-C--:B------:R-:W-:Y:S01]  /*6900*/  FMUL.FTZ R97, R97, R0.reuse ;  /* 0x0000000061617220 */ /* 0x080fe20000410000 */
[----:B------:R-:W-:Y:S01]  /*6910*/  FMNMX.FTZ R43, R158, R43, !PT ;  /* 0x0000002b9e2b7209 */ /* 0x000fe20007810000 */
[----:B------:R-:W2:Y:S01]  /*6920*/  MUFU.EX2 R26, R194 ;  /* 0x000000c2001a7308 */ /* 0x000ea20000000800 */
[----:B------:R-:W-:Y:S01]  /*6930*/  FSEL R82, R82, -INF , !P5 ;  /* 0xff80000052527808 */ /* 0x000fe20006800000 */
[--C-:B-1----:R-:W-:Y:S01]  /*6940*/  FFMA.FTZ R47, R72, R11, -R31.reuse ;  /* 0x0000000b482f7223 */ /* 0x102fe2000001081f */
[----:B------:R-:W-:Y:S01]  /*6950*/  ISETP.GT.AND P5, PT, R21, 0x71, P4 ;  /* 0x000000711500780c */ /* 0x000fe200027a4270 */
[-C--:B------:R-:W-:Y:S01]  /*6960*/  FMUL.FTZ R100, R100, R0.reuse ;  /* 0x0000000064647220 */ /* 0x080fe20000410000 */
[----:B------:R-:W-:Y:S01]  /*6970*/  FMNMX.FTZ R45, R156, R43, !PT ;  /* 0x0000002b9c2d7209 */ /* 0x000fe20007810000 */
[-C--:B------:R-:W-:Y:S01]  /*6980*/  FMUL.FTZ R101, R101, R0.reuse ;  /* 0x0000000065657220 */ /* 0x080fe20000410000 */
[----:B------:R-:W-:Y:S01]  /*6990*/  ISETP.LT.OR P5, PT, R15, 0x72, P5 ;  /* 0x000000720f00780c */ /* 0x000fe20002fa1670 */
[----:B------:R1:W-:Y:S01]  /*69a0*/  MUFU.EX2 R43, R49 ;  /* 0x00000031002b7308 */ /* 0x0003e20000000800 */
[----:B------:R-:W-:Y:S01]  /*69b0*/  FMNMX.FTZ R45, R154, R45, !PT ;  /* 0x0000002d9a2d7209 */ /* 0x000fe20007810000 */
[-C--:B------:R-:W-:Y:S01]  /*69c0*/  FMUL.FTZ R104, R104, R0.reuse ;  /* 0x0000000068687220 */ /* 0x080fe20000410000 */
[----:B------:R-:W-:Y:S01]  /*69d0*/  FSEL R56, R83, -INF , !P5 ;  /* 0xff80000053387808 */ /* 0x000fe20006800000 */
[-C--:B------:R-:W-:Y:S01]  /*69e0*/  FMUL.FTZ R105, R105, R0.reuse ;  /* 0x0000000069697220 */ /* 0x080fe20000410000 */
[C---:B------:R-:W-:Y:S01]  /*69f0*/  ISETP.GT.AND P5, PT, R21.reuse, 0x78, P4 ;  /* 0x000000781500780c */ /* 0x040fe200027a4270 */
[-C--:B------:R-:W-:Y:S01]  /*6a00*/  FMUL.FTZ R108, R108, R0.reuse ;  /* 0x000000006c6c7220 */ /* 0x080fe20000410000 */
[----:B------:R-:W-:Y:S01]  /*6a10*/  FMNMX.FTZ R45, R52, R45, !PT ;  /* 0x0000002d342d7209 */ /* 0x000fe20007810000 */
[----:B------:R-:W3:Y:S01]  /*6a20*/  MUFU.EX2 R164, R164 ;  /* 0x000000a400a47308 */ /* 0x000ee20000000800 */
[----:B------:R-:W-:Y:S01]  /*6a30*/  ISETP.GT.AND P4, PT, R21, 0x79, P4 ;  /* 0x000000791500780c */ /* 0x000fe20002784270 */
[--C-:B------:R-:W-:Y:S01]  /*6a40*/  FFMA.FTZ R21, R64, R11, -R31.reuse ;  /* 0x0000000b40157223 */ /* 0x100fe2000001081f */
[----:B------:R-:W-:Y:S01]  /*6a50*/  ISETP.LT.OR P5, PT, R15, 0x79, P5 ;  /* 0x000000790f00780c */ /* 0x000fe20002fa1670 */
[-C--:B------:R-:W-:Y:S01]  /*6a60*/  FMUL.FTZ R109, R109, R0.reuse ;  /* 0x000000006d6d7220 */ /* 0x080fe20000410000 */
[----:B------:R-:W-:Y:S01]  /*6a70*/  FMNMX.FTZ R45, R82, R45, !PT ;  /* 0x0000002d522d7209 */ /* 0x000fe20007810000 */
[-C--:B------:R-:W-:Y:S01]  /*6a80*/  FMUL.FTZ R112, R112, R0.reuse ;  /* 0x0000000070707220 */ /* 0x080fe20000410000 */
[----:B------:R-:W-:Y:S01]  /*6a90*/  ISETP.LT.OR P4, PT, R15, 0x7a, P4 ;  /* 0x0000007a0f00780c */ /* 0x000fe20002781670 */
[--C-:B------:R-:W-:Y:S01]  /*6aa0*/  FFMA.FTZ R15, R60, R11, -R31.reuse ;  /* 0x0000000b3c0f7223 */ /* 0x100fe2000001081f */
[----:B------:R-:W-:Y:S01]  /*6ab0*/  FSEL R86, R86, -INF , !P5 ;  /* 0xff80000056567808 */ /* 0x000fe20006800000 */
[----:B------:R-:W4:Y:S01]  /*6ac0*/  MUFU.EX2 R160, R160 ;  /* 0x000000a000a07308 */ /* 0x000f220000000800 */
[----:B------:R-:W-:Y:S01]  /*6ad0*/  FMNMX.FTZ R45, R56, R45, !PT ;  /* 0x0000002d382d7209 */ /* 0x000fe20007810000 */
[-C--:B------:R-:W-:Y:S01]  /*6ae0*/  FMUL.FTZ R113, R113, R0.reuse ;  /* 0x0000000071717220 */ /* 0x080fe20000410000 */
[----:B------:R-:W-:Y:S01]  /*6af0*/  FSEL R60, R87, -INF , !P4 ;  /* 0xff800000573c7808 */ /* 0x000fe20006000000 */
[-C--:B------:R-:W-:Y:S01]  /*6b00*/  FMUL.FTZ R116, R116, R0.reuse ;  /* 0x0000000074747220 */ /* 0x080fe20000410000 */
[----:B------:R-:W-:Y:S01]  /*6b10*/  FMNMX.FTZ R45, R86, R45, !PT ;  /* 0x0000002d562d7209 */ /* 0x000fe20007810000 */
[-C--:B------:R-:W-:Y:S01]  /*6b20*/  FMUL.FTZ R117, R117, R0.reuse ;  /* 0x0000000075757220 */ /* 0x080fe20000410000 */
[-C--:B------:R-:W-:Y:S01]  /*6b30*/  FMUL.FTZ R120, R120, R0.reuse ;  /* 0x0000000078787220 */ /* 0x080fe20000410000 */
[----:B------:R-:W5:Y:S01]  /*6b40*/  MUFU.EX2 R74, R74 ;  /* 0x0000004a004a7308 */ /* 0x000f620000000800 */
[----:B-1----:R-:W-:Y:S01]  /*6b50*/  FMNMX.FTZ R49, R60, R45, !PT ;  /* 0x0000002d3c317209 */ /* 0x002fe20007810000 */
[----:B------:R-:W-:Y:S01]  /*6b60*/  FFMA.FTZ R45, R68, R11, -R31 ;  /* 0x0000000b442d7223 */ /* 0x000fe2000001081f */
[-C--:B------:R-:W-:Y:S01]  /*6b70*/  FMUL.FTZ R121, R121, R0.reuse ;  /* 0x0000000079797220 */ /* 0x080fe20000410000 */
[-C--:B------:R-:W-:Y:S01]  /*6b80*/  FMUL.FTZ R124, R124, R0.reuse ;  /* 0x000000007c7c7220 */ /* 0x080fe20000410000 */
[-C--:B------:R-:W-:Y:S01]  /*6b90*/  FMUL.FTZ R125, R125, R0.reuse ;  /* 0x000000007d7d7220 */ /* 0x080fe20000410000 */
[----:B------:R-:W1:Y:S01]  /*6ba0*/  SHFL.BFLY PT, R64, R49, 0x2, 0x1f ;  /* 0x0c401f0031407f89 */ /* 0x000e6200000e0000 */
[-C--:B------:R-:W-:Y:S01]  /*6bb0*/  FMUL.FTZ R128, R128, R0.reuse ;  /* 0x0000000080807220 */ /* 0x080fe20000410000 */
[----:B------:R-:W5:Y:S01]  /*6bc0*/  MUFU.EX2 R78, R78 ;  /* 0x0000004e004e7308 */ /* 0x000f620000000800 */
[-C--:B------:R-:W-:Y:S01]  /*6bd0*/  FMUL.FTZ R129, R129, R0.reuse ;  /* 0x0000000081817220 */ /* 0x080fe20000410000 */
[-C--:B------:R-:W-:Y:S01]  /*6be0*/  FMUL.FTZ R132, R132, R0.reuse ;  /* 0x0000000084847220 */ /* 0x080fe20000410000 */
[-C--:B------:R-:W-:Y:S01]  /*6bf0*/  FMUL.FTZ R133, R133, R0.reuse ;  /* 0x0000000085857220 */ /* 0x080fe20000410000 */
[-C--:B------:R-:W-:Y:S01]  /*6c00*/  FMUL.FTZ R136, R136, R0.reuse ;  /* 0x0000000088887220 */ /* 0x080fe20000410000 */
[-C--:B------:R-:W-:Y:S01]  /*6c10*/  FMUL.FTZ R137, R137, R0.reuse ;  /* 0x0000000089897220 */ /* 0x080fe20000410000 */
[-C--:B------:R-:W-:Y:S01]  /*6c20*/  FMUL.FTZ R140, R140, R0.reuse ;  /* 0x000000008c8c7220 */ /* 0x080fe20000410000 */
[-C--:B------:R-:W-:Y:S01]  /*6c30*/  FMUL.FTZ R141, R141, R0.reuse ;  /* 0x000000008d8d7220 */ /* 0x080fe20000410000 */
[----:B------:R-:W5:Y:S01]  /*6c40*/  MUFU.EX2 R48, R48 ;  /* 0x0000003000307308 */ /* 0x000f620000000800 */
[-C--:B------:R-:W-:Y:S01]  /*6c50*/  FMUL.FTZ R144, R144, R0.reuse ;  /* 0x0000000090907220 */ /* 0x080fe20000410000 */
[-C--:B------:R-:W-:Y:S01]  /*6c60*/  FMUL.FTZ R145, R145, R0.reuse ;  /* 0x0000000091917220 */ /* 0x080fe20000410000 */
[-C--:B------:R-:W-:Y:S01]  /*6c70*/  FMUL.FTZ R148, R148, R0.reuse ;  /* 0x0000000094947220 */ /* 0x080fe20000410000 */
[----:B------:R-:W-:-:S04]  /*6c80*/  FMUL.FTZ R149, R149, R0 ;  /* 0x0000000095957220 */ /* 0x000fc80000410000 */
[----:B------:R-:W5:Y:S01]  /*6c90*/  MUFU.EX2 R40, R40 ;  /* 0x0000002800287308 */ /* 0x000f620000000800 */
[----:B-1----:R-:W-:Y:S01]  /*6ca0*/  FMNMX.FTZ R53, R49, R64, !PT ;  /* 0x0000004031357209 */ /* 0x002fe20007810000 */
[-CC-:B------:R-:W-:Y:S01]  /*6cb0*/  FFMA.FTZ R64, R20, R11.reuse, -R31.reuse ;  /* 0x0000000b14407223 */ /* 0x180fe2000001081f */
[-CC-:B------:R-:W-:Y:S01]  /*6cc0*/  FFMA.FTZ R49, R76, R11.reuse, -R31.reuse ;  /* 0x0000000b4c317223 */ /* 0x180fe2000001081f */
[----:B------:R-:W-:-:S04]  /*6cd0*/  FFMA.FTZ R31, R44, R11, -R31 ;  /* 0x0000000b2c1f7223 */ /* 0x000fc8000001081f */
[----:B------:R-:W1:Y:S01]  /*6ce0*/  MUFU.EX2 R15, R15 ;  /* 0x0000000f000f7308 */ /* 0x000e620000000800 */
[----:B------:R-:W0:Y:S07]  /*6cf0*/  SHFL.BFLY PT, R20, R53, 0x1, 0x1f ;  /* 0x0c201f0035147f89 */ /* 0x000e2e00000e0000 */
[----:B------:R-:W-:Y:S08]  /*6d00*/  MUFU.EX2 R22, R22 ;  /* 0x0000001600167308 */ /* 0x000ff00000000800 */
[----:B------:R-:W-:Y:S08]  /*6d10*/  MUFU.EX2 R21, R21 ;  /* 0x0000001500157308 */ /* 0x000ff00000000800 */
[----:B------:R-:W-:Y:S01]  /*6d20*/  MUFU.EX2 R28, R28 ;  /* 0x0000001c001c7308 */ /* 0x000fe20000000800 */
[----:B0-----:R-:W-:-:S04]  /*6d30*/  FMNMX.FTZ R20, R53, R20, !PT ;  /* 0x0000001435147209 */ /* 0x001fc80007810000 */
[C---:B------:R-:W-:Y:S01]  /*6d40*/  FSETP.NEU.FTZ.AND P4, PT, R20.reuse, -INF , PT ;  /* 0xff8000001400780b */ /* 0x040fe20003f9d000 */
[----:B------:R-:W-:Y:S02]  /*6d50*/  FMUL.FTZ R44, R20, R11 ;  /* 0x0000000b142c7220 */ /* 0x000fe40000410000 */
[----:B------:R-:W-:Y:S03]  /*6d60*/  MUFU.EX2 R45, R45 ;  /* 0x0000002d002d7308 */ /* 0x000fe60000000800 */
[----:B------:R-:W-:-:S05]  /*6d70*/  FSEL R53, R44, RZ, P4 ;  /* 0x000000ff2c357208 */ /* 0x000fca0002000000 */
[-C--:B------:R-:W-:Y:S01]  /*6d80*/  FFMA.FTZ R44, R35, R11.reuse, -R53 ;  /* 0x0000000b232c7223 */ /* 0x080fe20000010835 */
[----:B------:R-:W-:Y:S01]  /*6d90*/  FFMA.FTZ R35, R0, R4, R23 ;  /* 0x0000000400237223 */ /* 0x000fe20000010017 */
[-CC-:B------:R-:W-:Y:S01]  /*6da0*/  FFMA.FTZ R169, R50, R11.reuse, -R53.reuse ;  /* 0x0000000b32a97223 */ /* 0x180fe20000010835 */
[----:B------:R-:W-:Y:S02]  /*6db0*/  IMAD.U32 R50, RZ, RZ, UR5 ;  /* 0x00000005ff327e24 */ /* 0x000fe4000f8e00ff */
[-C--:B------:R-:W-:Y:S01]  /*6dc0*/  FFMA.FTZ R171, R54, R11.reuse, -R53 ;  /* 0x0000000b36ab7223 */ /* 0x080fe20000010835 */
[----:B------:R-:W-:Y:S01]  /*6dd0*/  FADD.FTZ R4, R186, R35 ;  /* 0x00000023ba047221 */ /* 0x000fe20000010000 */
[-CC-:B------:R-:W-:Y:S01]  /*6de0*/  FFMA.FTZ R181, R182, R11.reuse, -R53.reuse ;  /* 0x0000000bb6b57223 */ /* 0x180fe20000010835 */
[----:B------:R-:W-:Y:S01]  /*6df0*/  MUFU.EX2 R44, R44 ;  /* 0x0000002c002c7308 */ /* 0x000fe20000000800 */
[----:B------:R-:W-:Y:S01]  /*6e00*/  @!P1 LEA R54, R50, UR36, 0x3 ;  /* 0x0000002432369c11 */ /* 0x000fe2000f8e18ff */
[----:B------:R-:W-:Y:S01]  /*6e10*/  FADD.FTZ R35, R25, R4 ;  /* 0x0000000419237221 */ /* 0x000fe20000010000 */
[-CC-:B------:R-:W-:Y:S01]  /*6e20*/  FFMA.FTZ R183, R170, R11.reuse, -R53.reuse ;  /* 0x0000000baab77223 */ /* 0x180fe20000010835 */
[-CC-:B------:R-:W-:Y:S01]  /*6e30*/  FFMA.FTZ R68, R180, R11.reuse, -R53.reuse ;  /* 0x0000000bb4447223 */ /* 0x180fe20000010835 */
[-C--:B------:R-:W-:Y:S01]  /*6e40*/  FFMA.FTZ R177, R168, R11.reuse, -R53 ;  /* 0x0000000ba8b17223 */ /* 0x080fe20000010835 */
[----:B--2---:R-:W-:Y:S01]  /*6e50*/  FADD.FTZ R4, R26, R35 ;  /* 0x000000231a047221 */ /* 0x004fe20000010000 */
[-CC-:B------:R-:W-:Y:S01]  /*6e60*/  FFMA.FTZ R72, R178, R11.reuse, -R53.reuse ;  /* 0x0000000bb2487223 */ /* 0x180fe20000010835 */
[----:B------:R-:W-:Y:S01]  /*6e70*/  MUFU.EX2 R181, R181 ;  /* 0x000000b500b57308 */ /* 0x000fe20000000800 */
[-CC-:B------:R-:W-:Y:S01]  /*6e80*/  FFMA.FTZ R179, R38, R11.reuse, -R53.reuse ;  /* 0x0000000b26b37223 */ /* 0x180fe20000010835 */
[----:B------:R-:W-:Y:S01]  /*6e90*/  FADD.FTZ R35, R27, R4 ;  /* 0x000000041b237221 */ /* 0x000fe20000010000 */
[-CC-:B------:R-:W-:Y:S01]  /*6ea0*/  FFMA.FTZ R165, R58, R11.reuse, -R53.reuse ;  /* 0x0000000b3aa57223 */ /* 0x180fe20000010835 */
[-CC-:B------:R-:W-:Y:S01]  /*6eb0*/  FFMA.FTZ R38, R176, R11.reuse, -R53.reuse ;  /* 0x0000000bb0267223 */ /* 0x180fe20000010835 */
[-C--:B------:R-:W-:Y:S01]  /*6ec0*/  FFMA.FTZ R173, R42, R11.reuse, -R53 ;  /* 0x0000000b2aad7223 */ /* 0x080fe20000010835 */
[----:B------:R-:W-:Y:S01]  /*6ed0*/  FADD.FTZ R4, R66, R35 ;  /* 0x0000002342047221 */ /* 0x000fe20000010000 */
[--C-:B------:R-:W-:Y:S01]  /*6ee0*/  FFMA.FTZ R42, R174, R11, -R53.reuse ;  /* 0x0000000bae2a7223 */ /* 0x100fe20000010835 */
[----:B------:R-:W-:Y:S01]  /*6ef0*/  MUFU.EX2 R183, R183 ;  /* 0x000000b700b77308 */ /* 0x000fe20000000800 */
[----:B------:R-:W-:Y:S01]  /*6f00*/  F2FP.BF16.F32.PACK_AB R180, R186, R23 ;  /* 0x00000017bab4723e */ /* 0x000fe200000010ff */
[----:B------:R-:W-:Y:S01]  /*6f10*/  FADD.FTZ R35, R29, R4 ;  /* 0x000000041d237221 */ /* 0x000fe20000010000 */
[--C-:B------:R-:W-:Y:S01]  /*6f20*/  FFMA.FTZ R175, R172, R11, -R53.reuse ;  /* 0x0000000bacaf7223 */ /* 0x100fe20000010835 */
[----:B------:R-:W-:Y:S01]  /*6f30*/  F2FP.BF16.F32.PACK_AB R182, R26, R25 ;  /* 0x000000191ab6723e */ /* 0x000fe200000010ff */
[-C--:B------:R-:W-:Y:S01]  /*6f40*/  FFMA.FTZ R34, R34, R11.reuse, -R53 ;  /* 0x0000000b22227223 */ /* 0x080fe20000010835 */
[----:B---3--:R-:W-:Y:S01]  /*6f50*/  FADD.FTZ R4, R164, R35 ;  /* 0x00000023a4047221 */ /* 0x008fe20000010000 */
[-CC-:B------:R-:W-:Y:S01]  /*6f60*/  FFMA.FTZ R46, R46, R11.reuse, -R53.reuse ;  /* 0x0000000b2e2e7223 */ /* 0x180fe20000010835 */
[----:B------:R-:W-:Y:S01]  /*6f70*/  MUFU.EX2 R68, R68 ;  /* 0x0000004400447308 */ /* 0x000fe20000000800 */
[-CC-:B------:R-:W-:Y:S01]  /*6f80*/  FFMA.FTZ R30, R30, R11.reuse, -R53.reuse ;  /* 0x0000000b1e1e7223 */ /* 0x180fe20000010835 */
[----:B------:R-:W-:Y:S01]  /*6f90*/  FADD.FTZ R35, R33, R4 ;  /* 0x0000000421237221 */ /* 0x000fe20000010000 */
[-CC-:B------:R-:W-:Y:S01]  /*6fa0*/  FFMA.FTZ R184, R184, R11.reuse, -R53.reuse ;  /* 0x0000000bb8b87223 */ /* 0x180fe20000010835 */
[-CC-:B------:R-:W-:Y:S01]  /*6fb0*/  FFMA.FTZ R62, R62, R11.reuse, -R53.reuse ;  /* 0x0000000b3e3e7223 */ /* 0x180fe20000010835 */
[-C--:B------:R-:W-:Y:S01]  /*6fc0*/  FFMA.FTZ R190, R190, R11.reuse, -R53 ;  /* 0x0000000bbebe7223 */ /* 0x080fe20000010835 */
[----:B----4-:R-:W-:Y:S01]  /*6fd0*/  FADD.FTZ R4, R160, R35 ;  /* 0x00000023a0047221 */ /* 0x010fe20000010000 */
[----:B------:R-:W-:Y:S01]  /*6fe0*/  FSEL R35, R20, RZ, P4 ;  /* 0x000000ff14237208 */ /* 0x000fe20002000000 */
[----:B------:R-:W-:Y:S01]  /*6ff0*/  MUFU.EX2 R177, R177 ;  /* 0x000000b100b17308 */ /* 0x000fe20000000800 */
[----:B------:R-:W-:Y:S01]  /*7000*/  FFMA.FTZ R188, R188, R11, -R53 ;  /* 0x0000000bbcbc7223 */ /* 0x000fe20000010835 */
[----:B------:R-:W-:Y:S01]  /*7010*/  FADD.FTZ R55, R37, R4 ;  /* 0x0000000425377221 */ /* 0x000fe20000010000 */
[----:B------:R-:W-:-:S02]  /*7020*/  @!P1 VIADD R54, R54, 0x28860 ;  /* 0x0002886036369836 */ /* 0x000fc40000000000 */
[----:B------:R-:W-:Y:S01]  /*7030*/  FADD.FTZ R4, -R35, R12 ;  /* 0x0000000c23047221 */ /* 0x000fe20000010100 */
[-C--:B------:R-:W-:Y:S01]  /*7040*/  FFMA.FTZ R70, R70, R11.reuse, -R53 ;  /* 0x0000000b46467223 */ /* 0x080fe20000010835 */
[----:B-----5:R-:W-:Y:S01]  /*7050*/  FADD.FTZ R50, R74, R55 ;  /* 0x000000374a327221 */ /* 0x020fe20000010000 */
[-CC-:B------:R-:W-:Y:S01]  /*7060*/  FFMA.FTZ R57, R154, R11.reuse, -R53.reuse ;  /* 0x0000000b9a397223 */ /* 0x180fe20000010835 */
[-C--:B------:R-:W-:Y:S01]  /*7070*/  FMUL.FTZ R4, R4, R11.reuse ;  /* 0x0000000b04047220 */ /* 0x080fe20000410000 */
[----:B------:R-:W-:Y:S01]  /*7080*/  MUFU.EX2 R24, R24 ;  /* 0x0000001800187308 */ /* 0x000fe20000000800 */
[----:B------:R-:W-:Y:S01]  /*7090*/  FADD.FTZ R35, R39, R50 ;  /* 0x0000003227237221 */ /* 0x000fe20000010000 */
[----:B------:R-:W-:Y:S01]  /*70a0*/  @!P1 PRMT R54, RZ, 0x654, R54 ;  /* 0x00000654ff369816 */ /* 0x000fe20000000036 */
[-CC-:B------:R-:W-:Y:S01]  /*70b0*/  FFMA.FTZ R52, R52, R11.reuse, -R53.reuse ;  /* 0x0000000b34347223 */ /* 0x180fe20000010835 */
[-C--:B------:R-:W-:Y:S01]  /*70c0*/  FFMA.FTZ R82, R82, R11.reuse, -R53 ;  /* 0x0000000b52527223 */ /* 0x080fe20000010835 */
[----:B------:R-:W-:Y:S01]  /*70d0*/  FADD.FTZ R50, R78, R35 ;  /* 0x000000234e327221 */ /* 0x000fe20000010000 */
[----:B------:R0:W-:Y:S01]  /*70e0*/  @!P1 SYNCS.ARRIVE.TRANS64.RED.A1T0 RZ, [R54+URZ], RZ ;  /* 0x000000ff36ff99a7 */ /* 0x0001e2000810043f */
[-CC-:B------:R-:W-:Y:S01]  /*70f0*/  FFMA.FTZ R56, R56, R11.reuse, -R53.reuse ;  /* 0x0000000b38387223 */ /* 0x180fe20000010835 */
[----:B------:R2:W3:Y:S01]  /*7100*/  MUFU.EX2 R35, R4 ;  /* 0x0000000400237308 */ /* 0x0004e20000000800 */
[----:B------:R-:W-:Y:S01]  /*7110*/  FADD.FTZ R55, R41, R50 ;  /* 0x0000003229377221 */ /* 0x000fe20000010000 */
[----:B------:R-:W-:Y:S01]  /*7120*/  FFMA.FTZ R86, R86, R11, -R53 ;  /* 0x0000000b56567223 */ /* 0x000fe20000010835 */
[----:B------:R-:W-:Y:S01]  /*7130*/  ISETP.GT.AND P4, PT, R10, R13, PT ;  /* 0x0000000d0a00720c */ /* 0x000fe20003f84270 */
[----:B------:R-:W-:Y:S01]  /*7140*/  UMOV UR5, UR4 ;  /* 0x0000000400057c82 */ /* 0x000fe20008000000 */
[----:B------:R-:W-:Y:S01]  /*7150*/  FADD.FTZ R50, R48, R55 ;  /* 0x0000003730327221 */ /* 0x000fe20000010000 */
[--C-:B0-----:R-:W-:Y:S01]  /*7160*/  FFMA.FTZ R54, R158, R11, -R53.reuse ;  /* 0x0000000b9e367223 */ /* 0x101fe20000010835 */
[----:B------:R-:W-:Y:S01]  /*7170*/  F2FP.BF16.F32.PACK_AB R178, R164, R29 ;  /* 0x0000001da4b2723e */ /* 0x000fe200000010ff */
[----:B------:R-:W0:Y:S01]  /*7180*/  MUFU.EX2 R72, R72 ;  /* 0x0000004800487308 */ /* 0x000e220000000800 */
[----:B------:R-:W-:Y:S01]  /*7190*/  FADD.FTZ R55, R43, R50 ;  /* 0x000000322b377221 */ /* 0x000fe20000010000 */
[----:B------:R-:W-:Y:S01]  /*71a0*/  FFMA.FTZ R50, R162, R11, -R53 ;  /* 0x0000000ba2327223 */ /* 0x000fe20000010835 */
[----:B------:R-:W-:Y:S01]  /*71b0*/  F2FP.BF16.F32.PACK_AB R172, R160, R33 ;  /* 0x00000021a0ac723e */ /* 0x000fe200000010ff */
[----:B------:R-:W-:-:S02]  /*71c0*/  VIADD R10, R10, 0xffffffff ;  /* 0xffffffff0a0a7836 */ /* 0x000fc40000000000 */
[----:B--2---:R-:W-:Y:S01]  /*71d0*/  FADD.FTZ R4, R40, R55 ;  /* 0x0000003728047221 */ /* 0x004fe20000010000 */
[----:B------:R-:W-:Y:S01]  /*71e0*/  FFMA.FTZ R55, R156, R11, -R53 ;  /* 0x0000000b9c377223 */ /* 0x000fe20000010835 */
[----:B------:R-:W-:Y:S01]  /*71f0*/  F2FP.BF16.F32.PACK_AB R176, R66, R27 ;  /* 0x0000001b42b0723e */ /* 0x000fe200000010ff */
[----:B------:R-:W2:Y:S01]  /*7200*/  MUFU.EX2 R47, R47 ;  /* 0x0000002f002f7308 */ /* 0x000ea20000000800 */
[----:B-1----:R-:W-:Y:S01]  /*7210*/  FADD.FTZ R59, R15, R4 ;  /* 0x000000040f3b7221 */ /* 0x002fe20000010000 */
[----:B---3--:R-:W-:Y:S01]  /*7220*/  FFMA.FTZ R4, R35, R3, R44 ;  /* 0x0000000323047223 */ /* 0x008fe2000001002c */
[----:B------:R-:W-:Y:S01]  /*7230*/  F2FP.BF16.F32.PACK_AB R174, R74, R37 ;  /* 0x000000254aae723e */ /* 0x000fe200000010ff */
        /* <DEDUP_REMOVED lines=12> */
[----:B------:R-:W3:Y:S01]  /*7300*/  MUFU.EX2 R64, R64 ;  /* 0x0000004000407308 */ /* 0x000ee20000000800 */
[----:B------:R-:W-:Y:S01]  /*7310*/  FADD.FTZ R23, R45, R58 ;  /* 0x0000003a2d177221 */ /* 0x000fe20000010000 */
[----:B------:R-:W-:Y:S01]  /*7320*/  FADD.FTZ R3, R177, R4 ;  /* 0x00000004b1037221 */ /* 0x000fe20000010000 */
[----:B------:R-:W-:Y:S01]  /*7330*/  F2FP.BF16.F32.PACK_AB R160, R28, R21 ;  /* 0x000000151ca0723e */ /* 0x000fe200000010ff */
[----:B------:R-:W-:Y:S01]  /*7340*/  FMUL.FTZ R94, R94, R35 ;  /* 0x000000235e5e7220 */ /* 0x000fe20000410000 */
[----:B------:R-:W-:Y:S01]  /*7350*/  FADD.FTZ R26, R24, R23 ;  /* 0x00000017181a7221 */ /* 0x000fe20000010000 */
[----:B0-----:R-:W-:Y:S01]  /*7360*/  FADD.FTZ R4, R72, R3 ;  /* 0x0000000348047221 */ /* 0x001fe20000010000 */
[----:B------:R-:W-:Y:S01]  /*7370*/  F2FP.BF16.F32.PACK_AB R162, R24, R45 ;  /* 0x0000002d18a2723e */ /* 0x000fe200000010ff */
[----:B------:R-:W0:Y:S01]  /*7380*/  MUFU.EX2 R38, R38 ;  /* 0x0000002600267308 */ /* 0x000e220000000800 */
[----:B--2---:R-:W-:Y:S01]  /*7390*/  FADD.FTZ R23, R47, R26 ;  /* 0x0000001a2f177221 */ /* 0x004fe20000010000 */
[----:B-1----:R-:W-:Y:S01]  /*73a0*/  FADD.FTZ R3, R179, R4 ;  /* 0x00000004b3037221 */ /* 0x002fe20000010000 */
[----:B------:R-:W-:Y:S01]  /*73b0*/  F2FP.BF16.F32.PACK_AB R181, R181, R44 ;  /* 0x0000002cb5b5723e */ /* 0x000fe200000010ff */
[----:B------:R-:W-:Y:S01]  /*73c0*/  FMUL.FTZ R95, R95, R35 ;  /* 0x000000235f5f7220 */ /* 0x000fe20000410000 */
[----:B------:R-:W-:Y:S01]  /*73d0*/  F2FP.BF16.F32.PACK_AB R183, R68, R183 ;  /* 0x000000b744b7723e */ /* 0x000fe200000010ff */
[----:B------:R-:W-:Y:S01]  /*73e0*/  FMUL.FTZ R98, R98, R35 ;  /* 0x0000002362627220 */ /* 0x000fe20000410000 */
[----:B------:R-:W-:Y:S01]  /*73f0*/  F2FP.BF16.F32.PACK_AB R177, R72, R177 ;  /* 0x000000b148b1723e */ /* 0x000fe200000010ff */
[----:B------:R-:W1:Y:S01]  /*7400*/  MUFU.EX2 R49, R49 ;  /* 0x0000003100317308 */ /* 0x000e620000000800 */
[C---:B---3--:R-:W-:Y:S01]  /*7410*/  FADD.FTZ R26, R64.reuse, R23 ;  /* 0x00000017401a7221 */ /* 0x048fe20000010000 */
[----:B------:R-:W-:Y:S01]  /*7420*/  F2FP.BF16.F32.PACK_AB R156, R64, R47 ;  /* 0x0000002f409c723e */ /* 0x000fe200000010ff */
[-C--:B------:R-:W-:Y:S01]  /*7430*/  FMUL.FTZ R99, R99, R35.reuse ;  /* 0x0000002363637220 */ /* 0x080fe20000410000 */
[-C--:B------:R-:W-:Y:S01]  /*7440*/  FMUL.FTZ R102, R102, R35.reuse ;  /* 0x0000002366667220 */ /* 0x080fe20000410000 */
[-C--:B------:R-:W-:Y:S01]  /*7450*/  FMUL.FTZ R103, R103, R35.reuse ;  /* 0x0000002367677220 */ /* 0x080fe20000410000 */
[-C--:B------:R-:W-:Y:S01]  /*7460*/  FMUL.FTZ R106, R106, R35.reuse ;  /* 0x000000236a6a7220 */ /* 0x080fe20000410000 */
[----:B------:R-:W-:Y:S01]  /*7470*/  FMUL.FTZ R107, R107, R35 ;  /* 0x000000236b6b7220 */ /* 0x000fe20000410000 */
[----:B------:R-:W2:Y:S01]  /*7480*/  MUFU.EX2 R173, R173 ;  /* 0x000000ad00ad7308 */ /* 0x000ea20000000800 */
[C---:B0-----:R-:W-:Y:S01]  /*7490*/  FADD.FTZ R4, R38.reuse, R3 ;  /* 0x0000000326047221 */ /* 0x041fe20000010000 */
[----:B------:R-:W-:Y:S01]  /*74a0*/  F2FP.BF16.F32.PACK_AB R179, R38, R179 ;  /* 0x000000b326b3723e */ /* 0x000fe200000010ff */
[-C--:B------:R-:W-:Y:S01]  /*74b0*/  FMUL.FTZ R110, R110, R35.reuse ;  /* 0x000000236e6e7220 */ /* 0x080fe20000410000 */
[-C--:B------:R-:W-:Y:S01]  /*74c0*/  FMUL.FTZ R111, R111, R35.reuse ;  /* 0x000000236f6f7220 */ /* 0x080fe20000410000 */
[-C--:B------:R-:W-:Y:S01]  /*74d0*/  FMUL.FTZ R114, R114, R35.reuse ;  /* 0x0000002372727220 */ /* 0x080fe20000410000 */
[-C--:B------:R-:W-:Y:S01]  /*74e0*/  FMUL.FTZ R115, R115, R35.reuse ;  /* 0x0000002373737220 */ /* 0x080fe20000410000 */
[-C--:B------:R-:W-:Y:S01]  /*74f0*/  FMUL.FTZ R118, R118, R35.reuse ;  /* 0x0000002376767220 */ /* 0x080fe20000410000 */
[----:B------:R-:W0:Y:S01]  /*7500*/  MUFU.EX2 R36, R36 ;  /* 0x0000002400247308 */ /* 0x000e220000000800 */
[----:B-1----:R-:W-:Y:S01]  /*7510*/  FADD.FTZ R23, R49, R26 ;  /* 0x0000001a31177221 */ /* 0x002fe20000010000 */
[-C--:B------:R-:W-:Y:S01]  /*7520*/  FMUL.FTZ R119, R119, R35.reuse ;  /* 0x0000002377777220 */ /* 0x080fe20000410000 */
[-C--:B------:R-:W-:Y:S01]  /*7530*/  FMUL.FTZ R122, R122, R35.reuse ;  /* 0x000000237a7a7220 */ /* 0x080fe20000410000 */
[-C--:B------:R-:W-:Y:S01]  /*7540*/  FMUL.FTZ R123, R123, R35.reuse ;  /* 0x000000237b7b7220 */ /* 0x080fe20000410000 */
[-C--:B------:R-:W-:Y:S01]  /*7550*/  FMUL.FTZ R126, R126, R35.reuse ;  /* 0x000000237e7e7220 */ /* 0x080fe20000410000 */
[-C--:B------:R-:W-:Y:S01]  /*7560*/  FMUL.FTZ R127, R127, R35.reuse ;  /* 0x000000237f7f7220 */ /* 0x080fe20000410000 */
[-C--:B------:R-:W-:Y:S01]  /*7570*/  FMUL.FTZ R130, R130, R35.reuse ;  /* 0x0000002382827220 */ /* 0x080fe20000410000 */
[----:B------:R-:W1:Y:S01]  /*7580*/  MUFU.EX2 R42, R42 ;  /* 0x0000002a002a7308 */ /* 0x000e620000000800 */
[----:B--2---:R-:W-:Y:S01]  /*7590*/  FADD.FTZ R3, R173, R4 ;  /* 0x00000004ad037221 */ /* 0x004fe20000010000 */
[-C--:B------:R-:W-:Y:S01]  /*75a0*/  FMUL.FTZ R131, R131, R35.reuse ;  /* 0x0000002383837220 */ /* 0x080fe20000410000 */
[-C--:B------:R-:W-:Y:S01]  /*75b0*/  FMUL.FTZ R134, R134, R35.reuse ;  /* 0x0000002386867220 */ /* 0x080fe20000410000 */
[-C--:B------:R-:W-:Y:S01]  /*75c0*/  FMUL.FTZ R135, R135, R35.reuse ;  /* 0x0000002387877220 */ /* 0x080fe20000410000 */
[-C--:B------:R-:W-:Y:S01]  /*75d0*/  FMUL.FTZ R138, R138, R35.reuse ;  /* 0x000000238a8a7220 */ /* 0x080fe20000410000 */
[-C--:B------:R-:W-:Y:S01]  /*75e0*/  FMUL.FTZ R139, R139, R35.reuse ;  /* 0x000000238b8b7220 */ /* 0x080fe20000410000 */
[----:B------:R-:W-:Y:S01]  /*75f0*/  FMUL.FTZ R142, R142, R35 ;  /* 0x000000238e8e7220 */ /* 0x000fe20000410000 */
[----:B------:R-:W-:Y:S01]  /*7600*/  MUFU.EX2 R152, R152 ;  /* 0x0000009800987308 */ /* 0x000fe20000000800 */
[C---:B0-----:R-:W-:Y:S01]  /*7610*/  FADD.FTZ R23, R36.reuse, R23 ;  /* 0x0000001724177221 */ /* 0x041fe20000010000 */
[----:B------:R-:W-:Y:S01]  /*7620*/  F2FP.BF16.F32.PACK_AB R158, R36, R49 ;  /* 0x00000031249e723e */ /* 0x000fe200000010ff */
[-C--:B------:R-:W-:Y:S01]  /*7630*/  FMUL.FTZ R143, R143, R35.reuse ;  /* 0x000000238f8f7220 */ /* 0x080fe20000410000 */
[-C--:B------:R-:W-:Y:S01]  /*7640*/  FMUL.FTZ R146, R146, R35.reuse ;  /* 0x0000002392927220 */ /* 0x080fe20000410000 */
[-C--:B------:R-:W-:Y:S01]  /*7650*/  FMUL.FTZ R147, R147, R35.reuse ;  /* 0x0000002393937220 */ /* 0x080fe20000410000 */
[-C--:B------:R-:W-:Y:S01]  /*7660*/  FMUL.FTZ R150, R150, R35.reuse ;  /* 0x0000002396967220 */ /* 0x080fe20000410000 */
[----:B------:R-:W-:Y:S01]  /*7670*/  FMUL.FTZ R151, R151, R35 ;  /* 0x0000002397977220 */ /* 0x000fe20000410000 */
[----:B------:R-:W0:Y:S01]  /*7680*/  MUFU.EX2 R175, R175 ;  /* 0x000000af00af7308 */ /* 0x000e220000000800 */
[C---:B-1----:R-:W-:Y:S01]  /*7690*/  FADD.FTZ R4, R42.reuse, R3 ;  /* 0x000000032a047221 */ /* 0x042fe20000010000 */
[----:B------:R-:W-:Y:S01]  /*76a0*/  F2FP.BF16.F32.PACK_AB R173, R42, R173 ;  /* 0x000000ad2aad723e */ /* 0x000fe200000010ff */
[----:B------:R-:W-:-:S05]  /*76b0*/  IMAD.MOV.U32 R0, RZ, RZ, R14 ;  /* 0x000000ffff007224 */ /* 0x000fca00078e000e */
[----:B------:R-:W-:Y:S08]  /*76c0*/  MUFU.EX2 R51, R51 ;  /* 0x0000003300337308 */ /* 0x000ff00000000800 */
[----:B------:R-:W1:Y:S01]  /*76d0*/  MUFU.EX2 R34, R34 ;  /* 0x0000002200227308 */ /* 0x000e620000000800 */
[----:B0-----:R-:W-:-:S07]  /*76e0*/  FADD.FTZ R3, R175, R4 ;  /* 0x00000004af037221 */ /* 0x001fce0000010000 */
[----:B------:R-:W-:Y:S08]  /*76f0*/  MUFU.EX2 R32, R32 ;  /* 0x0000002000207308 */ /* 0x000ff00000000800 */
[----:B------:R-:W0:Y:S01]  /*7700*/  MUFU.EX2 R169, R169 ;  /* 0x000000a900a97308 */ /* 0x000e220000000800 */
[C---:B-1----:R-:W-:Y:S01]  /*7710*/  FADD.FTZ R4, R34.reuse, R3 ;  /* 0x0000000322047221 */ /* 0x042fe20000010000 */
[----:B------:R-:W-:-:S06]  /*7720*/  F2FP.BF16.F32.PACK_AB R175, R34, R175 ;  /* 0x000000af22af723e */ /* 0x000fcc00000010ff */
[----:B------:R-:W1:Y:S08]  /*7730*/  MUFU.EX2 R31, R31 ;  /* 0x0000001f001f7308 */ /* 0x000e700000000800 */
[----:B------:R-:W2:Y:S01]  /*7740*/  MUFU.EX2 R46, R46 ;  /* 0x0000002e002e7308 */ /* 0x000ea20000000800 */
[----:B0-----:R-:W-:-:S07]  /*7750*/  FADD.FTZ R3, R169, R4 ;  /* 0x00000004a9037221 */ /* 0x001fce0000010000 */
[----:B------:R0:W-:Y:S01]  /*7760*/  MUFU.EX2 R12, R30 ;  /* 0x0000001e000c7308 */ /* 0x0001e20000000800 */
[----:B-1----:R-:W-:-:S07]  /*7770*/  F2FP.BF16.F32.PACK_AB R154, R31, R32 ;  /* 0x000000201f9a723e */ /* 0x002fce00000010ff */
[----:B------:R-:W1:Y:S01]  /*7780*/  MUFU.EX2 R171, R171 ;  /* 0x000000ab00ab7308 */ /* 0x000e620000000800 */
[----:B0-----:R-:W-:Y:S01]  /*7790*/  FFMA.FTZ R30, R166, R11, -R53 ;  /* 0x0000000ba61e7223 */ /* 0x001fe20000010835 */
[----:B------:R-:W-:Y:S01]  /*77a0*/  F2FP.BF16.F32.PACK_AB R166, R22, R15 ;  /* 0x0000000f16a6723e */ /* 0x000fe200000010ff */
[----:B------:R-:W-:Y:S01]  /*77b0*/  FADD.FTZ R22, R152, R23 ;  /* 0x0000001798167221 */ /* 0x000fe20000010000 */
[----:B------:R-:W-:Y:S01]  /*77c0*/  FFMA.FTZ R53, R60, R11, -R53 ;  /* 0x0000000b3c357223 */ /* 0x000fe20000010835 */
[C---:B------:R-:W-:Y:S02]  /*77d0*/  F2FP.BF16.F32.PACK_AB R152, R51.reuse, R152 ;  /* 0x000000983398723e */ /* 0x040fe400000010ff */
[----:B------:R-:W-:Y:S01]  /*77e0*/  FADD.FTZ R15, R51, R22 ;  /* 0x00000016330f7221 */ /* 0x000fe20000010000 */
[----:B------:R-:W0:Y:S01]  /*77f0*/  MUFU.EX2 R165, R165 ;  /* 0x000000a500a57308 */ /* 0x000e220000000800 */
[----:B--2---:R-:W-:Y:S02]  /*7800*/  F2FP.BF16.F32.PACK_AB R169, R46, R169 ;  /* 0x000000a92ea9723e */ /* 0x004fe400000010ff */
[----:B------:R-:W-:Y:S01]  /*7810*/  FADD.FTZ R22, R32, R15 ;  /* 0x0000000f20167221 */ /* 0x000fe20000010000 */
[----:B------:R-:W-:-:S03]  /*7820*/  IMAD.MOV.U32 R15, RZ, RZ, R2 ;  /* 0x000000ffff0f7224 */ /* 0x000fc600078e0002 */
[----:B------:R-:W-:Y:S01]  /*7830*/  FADD.FTZ R4, R31, R22 ;  /* 0x000000161f047221 */ /* 0x000fe20000010000 */
[----:B------:R-:W2:Y:S01]  /*7840*/  MUFU.EX2 R184, R184 ;  /* 0x000000b800b87308 */ /* 0x000ea20000000800 */
[----:B------:R-:W-:-:S04]  /*7850*/  FADD.FTZ R22, R46, R3 ;  /* 0x000000032e167221 */ /* 0x000fc80000010000 */
[----:B-1----:R-:W-:Y:S01]  /*7860*/  FADD.FTZ R3, R171, R22 ;  /* 0x00000016ab037221 */ /* 0x002fe20000010000 */
[C---:B------:R-:W-:Y:S02]  /*7870*/  F2FP.BF16.F32.PACK_AB R171, R12.reuse, R171 ;  /* 0x000000ab0cab723e */ /* 0x040fe400000010ff */
[----:B------:R-:W1:Y:S01]  /*7880*/  MUFU.EX2 R167, R62 ;  /* 0x0000003e00a77308 */ /* 0x000e620000000800 */
[----:B------:R-:W-:Y:S01]  /*7890*/  FADD.FTZ R22, R12, R3 ;  /* 0x000000030c167221 */ /* 0x000fe20000010000 */
[----:B------:R-:W-:-:S03]  /*78a0*/  IMAD.MOV.U32 R12, RZ, RZ, R20 ;  /* 0x000000ffff0c7224 */ /* 0x000fc600078e0014 */
[----:B0-----:R-:W-:-:S03]  /*78b0*/  FADD.FTZ R22, R165, R22 ;  /* 0x00000016a5167221 */ /* 0x001fc60000010000 */
[----:B------:R-:W0:Y:S01]  /*78c0*/  MUFU.EX2 R190, R190 ;  /* 0x000000be00be7308 */ /* 0x000e220000000800 */
[C---:B--2---:R-:W-:Y:S01]  /*78d0*/  FADD.FTZ R22, R184.reuse, R22 ;  /* 0x00000016b8167221 */ /* 0x044fe20000010000 */
[----:B------:R-:W-:-:S06]  /*78e0*/  F2FP.BF16.F32.PACK_AB R165, R184, R165 ;  /* 0x000000a5b8a5723e */ /* 0x000fcc00000010ff */
[----:B------:R-:W2:Y:S01]  /*78f0*/  MUFU.EX2 R161, R188 ;  /* 0x000000bc00a17308 */ /* 0x000ea20000000800 */
[----:B-1----:R-:W-:-:S07]  /*7900*/  FADD.FTZ R22, R167, R22 ;  /* 0x00000016a7167221 */ /* 0x002fce0000010000 */
[----:B------:R-:W1:Y:S01]  /*7910*/  MUFU.EX2 R30, R30 ;  /* 0x0000001e001e7308 */ /* 0x000e620000000800 */
[C---:B0-----:R-:W-:Y:S01]  /*7920*/  FADD.FTZ R22, R190.reuse, R22 ;  /* 0x00000016be167221 */ /* 0x041fe20000010000 */
[----:B------:R-:W-:-:S06]  /*7930*/  F2FP.BF16.F32.PACK_AB R167, R190, R167 ;  /* 0x000000a7bea7723e */ /* 0x000fcc00000010ff */
[----:B------:R-:W0:Y:S01]  /*7940*/  MUFU.EX2 R163, R70 ;  /* 0x0000004600a37308 */ /* 0x000e220000000800 */
[----:B--2---:R-:W-:-:S07]  /*7950*/  FADD.FTZ R22, R161, R22 ;  /* 0x00000016a1167221 */ /* 0x004fce0000010000 */
[----:B------:R-:W2:Y:S01]  /*7960*/  MUFU.EX2 R50, R50 ;  /* 0x0000003200327308 */ /* 0x000ea20000000800 */
[C---:B-1----:R-:W-:Y:S01]  /*7970*/  FADD.FTZ R22, R30.reuse, R22 ;  /* 0x000000161e167221 */ /* 0x042fe20000010000 */
[----:B------:R-:W-:-:S06]  /*7980*/  F2FP.BF16.F32.PACK_AB R161, R30, R161 ;  /* 0x000000a11ea1723e */ /* 0x000fcc00000010ff */
[----:B------:R-:W1:Y:S01]  /*7990*/  MUFU.EX2 R157, R54 ;  /* 0x00000036009d7308 */ /* 0x000e620000000800 */
[----:B0-----:R-:W-:-:S07]  /*79a0*/  FADD.FTZ R22, R163, R22 ;  /* 0x00000016a3167221 */ /* 0x001fce0000010000 */
        /* <DEDUP_REMOVED lines=17> */
[----:B------:R-:W-:-:S03]  /*7ac0*/  F2FP.BF16.F32.PACK_AB R153, R56, R153 ;  /* 0x000000993899723e */ /* 0x000fc600000010ff */
[----:B-1----:R-:W-:-:S04]  /*7ad0*/  FADD.FTZ R22, R155, R22 ;  /* 0x000000169b167221 */ /* 0x002fc80000010000 */
[C---:B0-----:R-:W-:Y:S01]  /*7ae0*/  FADD.FTZ R3, R53.reuse, R22 ;  /* 0x0000001635037221 */ /* 0x041fe20000010000 */
[----:B------:R-:W-:Y:S01]  /*7af0*/  F2FP.BF16.F32.PACK_AB R155, R53, R155 ;  /* 0x0000009b359b723e */ /* 0x000fe200000010ff */
[----:B------:R-:W-:Y:S06]  /*7b00*/  @P4 BRA `(.L_x_993) ;  /* 0xffffffcc00f84947 */ /* 0x000fec000383ffff */
[----:B------:R-:W-:Y:S02]  /*7b10*/  IMAD.MOV.U32 R12, RZ, RZ, R20 ;  /* 0x000000ffff0c7224 */ /* 0x000fe400078e0014 */
[----:B------:R-:W-:-:S07]  /*7b20*/  IMAD.MOV.U32 R0, RZ, RZ, R14 ;  /* 0x000000ffff007224 */ /* 0x000fce00078e000e */
.L_x_976:
[----:B------:R-:W0:Y:S01]  /*7b30*/  LDC R13, c[0x0][0x448] ;  /* 0x00011200ff0d7b82 */ /* 0x000e220000000800 */
[----:B------:R-:W-:-:S05]  /*7b40*/  IADD3 R15, -R9, 0x1, RZ ;  /* 0x00000001090f7810 */ /* 0x000fca0007ffe1ff */
[----:B------:R-:W-:Y:S02]  /*7b50*/  IMAD R20, R16, UR38, R15 ;  /* 0x0000002610147c24 */ /* 0x000fe4000f8e020f */
[----:B------:R-:W1:Y:S08]  /*7b60*/  S2UR UR5, SR_CTAID.X ;  /* 0x00000000000579c3 */ /* 0x000e700000002500 */
[----:B------:R-:W2:Y:S01]  /*7b70*/  LDC R22, c[0x0][0x9e4] ;  /* 0x00027900ff167b82 */ /* 0x000ea20000000800 */
[----:B0-----:R-:W-:Y:S01]  /*7b80*/  ISETP.NE.AND P5, PT, R13, 0x1, PT ;  /* 0x000000010d00780c */ /* 0x001fe20003fa5270 */
[----:B-1----:R-:W-:-:S12]  /*7b90*/  ULEA UR5, UR5, 0x7f, 0x7 ;  /* 0x0000007f05057891 */ /* 0x002fd8000f8e383f */
[----:B------:R-:W0:Y:S01]  /*7ba0*/  @P5 LDC R13, c[0x0][0x44c] ;  /* 0x00011300ff0d5b82 */ /* 0x000e220000000800 */
[----:B------:R-:W-:Y:S01]  /*7bb0*/  IMAD.U32 R9, RZ, RZ, UR5 ;  /* 0x00000005ff097e24 */ /* 0x000fe2000f8e00ff */
[----:B--2---:R-:W-:-:S06]  /*7bc0*/  ISETP.GE.AND P6, PT, R22, 0x1, PT ;  /* 0x000000011600780c */ /* 0x004fcc0003fc6270 */
[----:B------:R-:W1:Y:S01]  /*7bd0*/  @P5 LDC R14, c[0x0][0x450] ;  /* 0x00011400ff0e5b82 */ /* 0x000e620000000800 */
[----:B0-----:R-:W-:Y:S01]  /*7be0*/  @P5 IMAD.HI.U32 R13, R13, UR5, RZ ;  /* 0x000000050d0d5c27 */ /* 0x001fe2000f8e00ff */
[----:B------:R-:W-:-:S04]  /*7bf0*/  ULDC UR5, c[0x0][0x9dc] ;  /* 0x0002770000057ab9 */ /* 0x000fc80000000800 */
        /* <DEDUP_REMOVED lines=13> */
.L_x_995:
[----:B------:R-:W-:-:S13]  /*7cd0*/  ISETP.NE.AND P2, PT, R22, 0x1, PT ;  /* 0x000000011600780c */ /* 0x000fda0003f45270 */
[----:B------:R-:W0:Y:S02]  /*7ce0*/  @P2 LDC.64 R14, c[0x0][0x9e8] ;  /* 0x00027a00ff0e2b82 */ /* 0x000e240000000a00 */
[----:B0-----:R-:W-:-:S05]  /*7cf0*/  @P2 IMAD.HI.U32 R14, R9, R14, RZ ;  /* 0x0000000e090e2227 */ /* 0x001fca00078e00ff */
[----:B------:R-:W-:-:S07]  /*7d00*/  @P2 SHF.R.U32.HI R9, RZ, R15, R14 ;  /* 0x0000000fff092219 */ /* 0x000fce000001160e */
.L_x_996:
[----:B------:R-:W-:-:S05]  /*7d10*/  IMAD R14, R9, R22, RZ ;  /* 0x00000016090e7224 */ /* 0x000fca00078e02ff */
[----:B------:R-:W-:-:S07]  /*7d20*/  VIMNMX R13, R13, R14, !PT ;  /* 0x0000000e0d0d7248 */ /* 0x000fce0007fe0100 */
.L_x_994:
[----:B------:R-:W-:-:S05]  /*7d30*/  VIADD R13, R13, 0x7f ;  /* 0x0000007f0d0d7836 */ /* 0x000fca0000000000 */
[----:B------:R-:W-:-:S04]  /*7d40*/  SHF.R.S32.HI R14, RZ, 0x1f, R13 ;  /* 0x0000001fff0e7819 */ /* 0x000fc8000001140d */
[----:B------:R-:W-:-:S04]  /*7d50*/  LEA.HI R14, R14, R13, RZ, 0x7 ;  /* 0x0000000d0e0e7211 */ /* 0x000fc800078f38ff */
[----:B------:R-:W-:-:S04]  /*7d60*/  SHF.R.S32.HI R14, RZ, 0x7, R14 ;  /* 0x00000007ff0e7819 */ /* 0x000fc8000001140e */
[----:B------:R-:W-:-:S04]  /*7d70*/  VIMNMX R9, R17, R14, !PT ;  /* 0x0000000e11097248 */ /* 0x000fc80007fe0100 */
[----:B------:R-:W-:-:S13]  /*7d80*/  ISETP.GE.AND P2, PT, R10, R9, PT ;  /* 0x000000090a00720c */ /* 0x000fda0003f46270 */
[----:B------:R-:W-:Y:S05]  /*7d90*/  @!P2 BRA `(.L_x_997) ;  /* 0x0000001c00f0a947 */ /* 0x000fea0003800000 */
[----:B------:R-:W-:Y:S01]  /*7da0*/  IMAD.MOV.U32 R15, RZ, RZ, R12 ;  /* 0x000000ffff0f7224 */ /* 0x000fe200078e000c */
[----:B------:R-:W-:Y:S01]  /*7db0*/  UMOV UR5, UR4 ;  /* 0x0000000400057c82 */ /* 0x000fe20008000000 */
[----:B------:R-:W-:Y:S02]  /*7dc0*/  IMAD.MOV.U32 R13, RZ, RZ, R0 ;  /* 0x000000ffff0d7224 */ /* 0x000fe400078e0000 */
[----:B------:R-:W-:-:S07]  /*7dd0*/  IMAD.MOV.U32 R14, RZ, RZ, R2 ;  /* 0x000000ffff0e7224 */ /* 0x000fce00078e0002 */
.L_x_1006:
        /* <DEDUP_REMOVED lines=9> */
.L_x_999:
[----:B------:R-:W-:Y:S01]  /*7e70*/  ULEA UR10, UR4, UR36, 0x3 ;  /* 0x00000024040a7291 */ /* 0x000fe2000f8e183f */
[----:B------:R-:W-:-:S08]  /*7e80*/  SHF.L.U32 R0, R2, 0x1f, RZ ;  /* 0x0000001f02007819 */ /* 0x000fd000000006ff */
[----:B------:R0:W1:Y:S01]  /*7e90*/  SYNCS.PHASECHK.TRANS64.TRYWAIT P3, [UR10+0x28830], R0 ;  /* 0x02883000ff0075a7 */ /* 0x000062000806014a */
[----:B------:R-:W-:Y:S05]  /*7ea0*/  @!P0 BRA `(.L_x_1000) ;  /* 0x0000000000048947 */ /* 0x000fea0003800000 */
[----:B------:R-:W-:Y:S01]  /*7eb0*/  BPT.TRAP 0x1 ;  /* 0x000000040000795c */ /* 0x000fe20000300000 */
.L_x_1000:
[----:B-1----:R-:W-:Y:S05]  /*7ec0*/  @P3 BRA `(.L_x_998) ;  /* 0x0000000000083947 */ /* 0x002fea0003800000 */
[----:B------:R-:W1:Y:S02]  /*7ed0*/  SYNCS.PHASECHK.TRANS64.TRYWAIT P3, [UR10+0x28830], R0 ;  /* 0x02883000ff0075a7 */ /* 0x000e64000806014a */
[----:B-1----:R-:W-:Y:S05]  /*7ee0*/  @!P3 BRA `(.L_x_1001) ;  /* 0x000000b00040b947 */ /* 0x002fea0003800000 */
.L_x_998:
        /* <DEDUP_REMOVED lines=47> */
.L_x_1003:
[----:B------:R-:W-:Y:S01]  /*81e0*/  ULEA UR10, UR5, UR36, 0x3 ;  /* 0x00000024050a7291 */ /* 0x000fe2000f8e183f */
[----:B------:R-:W-:-:S08]  /*81f0*/  SHF.L.U32 R0, R14, 0x1f, RZ ;  /* 0x0000001f0e007819 */ /* 0x000fd000000006ff */
[----:B------:R0:W1:Y:S01]  /*8200*/  SYNCS.PHASECHK.TRANS64.TRYWAIT P2, [UR10+0x28850], R0 ;  /* 0x02885000ff0075a7 */ /* 0x000062000804014a */
[----:B------:R-:W-:Y:S05]  /*8210*/  @!P0 BRA `(.L_x_1004) ;  /* 0x0000000000048947 */ /* 0x000fea0003800000 */
[----:B------:R-:W-:Y:S01]  /*8220*/  BPT.TRAP 0x1 ;  /* 0x000000040000795c */ /* 0x000fe20000300000 */
.L_x_1004:
[----:B-1----:R-:W-:Y:S05]  /*8230*/  @P2 BRA `(.L_x_1002) ;  /* 0x0000000000082947 */ /* 0x002fea0003800000 */
[----:B------:R-:W1:Y:S02]  /*8240*/  SYNCS.PHASECHK.TRANS64.TRYWAIT P2, [UR10+0x28850], R0 ;  /* 0x02885000ff0075a7 */ /* 0x000e64000804014a */
[----:B-1----:R-:W-:Y:S05]  /*8250*/  @!P2 BRA `(.L_x_1005) ;  /* 0x000000ac007ca947 */ /* 0x002fea0003800000 */
.L_x_1002:
[----:B------:R-:W-:Y:S01]  /*8260*/  UIADD3 UR10, UR36, 0x400, URZ ;  /* 0x00000400240a7890 */ /* 0x000fe2000fffe03f */
[----:B------:R-:W-:Y:S01]  /*8270*/  WARPGROUP.ARRIVE ;  /* 0x00000000000079c5 */ /* 0x000fe20000000000 */
[----:B------:R-:W-:Y:S01]  /*8280*/  UMOV UR11, 0x40000040 ;  /* 0x40000040000b7882 */ /* 0x000fe20000000000 */
[----:B------:R-:W-:Y:S01]  /*8290*/  UMOV UR15, 0x40000040 ;  /* 0x40000040000f7882 */ /* 0x000fe20000000000 */
[----:B------:R-:W-:Y:S01]  /*82a0*/  USHF.R.U32.HI UR10, URZ, 0x4, UR10 ;  /* 0x000000043f0a7899 */ /* 0x000fe2000801160a */
[----:B01----:R-:W-:Y:S02]  /*82b0*/  FMNMX.FTZ R0, R24, R13, !PT ;  /* 0x0000000d18007209 */ /* 0x003fe40007810000 */
[C---:B------:R-:W-:Y:S01]  /*82c0*/  ISETP.GT.AND P2, PT, R10.reuse, R9, PT ;  /* 0x000000090a00720c */ /* 0x040fe20003f44270 */
[----:B------:R-:W-:Y:S01]  /*82d0*/  ULOP3.LUT UR10, UR10, 0x3fff, URZ, 0xc0, !UPT ;  /* 0x00003fff0a0a7892 */ /* 0x000fe2000f8ec03f */
[----:B------:R-:W-:Y:S01]  /*82e0*/  FMNMX.FTZ R11, R25, R0, !PT ;  /* 0x00000000190b7209 */ /* 0x000fe20007810000 */
[----:B------:R-:W-:-:S02]  /*82f0*/  VIADD R10, R10, 0xffffffff ;  /* 0xffffffff0a0a7836 */ /* 0x000fc40000000000 */
[----:B------:R-:W-:Y:S01]  /*8300*/  ULOP3.LUT UR10, UR10, 0x4000000, URZ, 0xfc, !UPT ;  /* 0x040000000a0a7892 */ /* 0x000fe2000f8efc3f */
[----:B------:R-:W-:-:S03]  /*8310*/  FMNMX.FTZ R0, R28, R11, !PT ;  /* 0x0000000b1c007209 */ /* 0x000fc60007810000 */
[----:B------:R-:W-:Y:S01]  /*8320*/  ULEA UR10, UR5, UR10, 0xb ;  /* 0x0000000a050a7291 */ /* 0x000fe2000f8e583f */
[----:B------:R-:W-:-:S03]  /*8330*/  FMNMX.FTZ R11, R29, R0, !PT ;  /* 0x000000001d0b7209 */ /* 0x000fc60007810000 */
[----:B------:R-:W-:Y:S01]  /*8340*/  UIADD3 UR14, UR10, 0x80, URZ ;  /* 0x000000800a0e7890 */ /* 0x000fe2000fffe03f */
[----:B------:R-:W-:-:S04]  /*8350*/  FMNMX.FTZ R0, R32, R11, !PT ;  /* 0x0000000b20007209 */ /* 0x000fc80007810000 */
[----:B------:R-:W-:Y:S01]  /*8360*/  HGMMA.64x128x16.F32.BF16 R88, R180, gdesc[UR8].tnspB, R88, gsb0 ;  /* 0x41e00008b4587df0 */ /* 0x000fe20008001858 */
        /* <DEDUP_REMOVED lines=29> */
[----:B0-----:R-:W-:Y:S02]  /*8540*/  FMNMX.FTZ R20, R12, R11, !PT ;  /* 0x0000000b0c147209 */ /* 0x001fe40007810000 */
[----:B------:R-:W0:Y:S01]  /*8550*/  LDC R11, c[0x0][0x988] ;  /* 0x00026200ff0b7b82 */ /* 0x000e220000000800 */
[----:B------:R-:W-:Y:S02]  /*8560*/  FMNMX.FTZ R12, R26, R15, !PT ;  /* 0x0000000f1a0c7209 */ /* 0x000fe40007810000 */
[----:B------:R-:W1:Y:S01]  /*8570*/  SHFL.BFLY PT, R21, R20, 0x1, 0x1f ;  /* 0x0c201f0014157f89 */ /* 0x000e6200000e0000 */
[----:B------:R-:W-:Y:S02]  /*8580*/  WARPGROUP.DEPBAR.LE gsb0, 0x0 ;  /* 0x00008000000079c5 */ /* 0x000fe40000010000 */
[----:B------:R-:W-:-:S06]  /*8590*/  WARPGROUP.ARRIVE ;  /* 0x00000000000079c5 */ /* 0x000fcc0000000000 */
[----:B------:R-:W-:Y:S01]  /*85a0*/  HGMMA.64x128x16.F32.BF16 R88, R176, gdesc[UR12].tnspB, R88, gsb0 ;  /* 0x41e0000cb0587df0 */ /* 0x000fe20008001858 */
[----:B------:R-:W-:Y:S01]  /*85b0*/  UIADD3 UR14, UR10, 0x100, URZ ;  /* 0x000001000a0e7890 */ /* 0x000fe2000fffe03f */
[----:B------:R-:W-:Y:S01]  /*85c0*/  UMOV UR15, 0x40000040 ;  /* 0x40000040000f7882 */ /* 0x000fe20000000000 */
[----:B-1----:R-:W-:-:S05]  /*85d0*/  FMNMX.FTZ R0, R20, R21, !PT ;  /* 0x0000001514007209 */ /* 0x002fca0007810000 */
[----:B------:R-:W-:-:S04]  /*85e0*/  FADD.FTZ R14, -R0, R13 ;  /* 0x0000000d000e7221 */ /* 0x000fc80000010100 */
[-C--:B0-----:R-:W-:Y:S01]  /*85f0*/  FMUL.FTZ R13, R14, R11.reuse ;  /* 0x0000000b0e0d7220 */ /* 0x081fe20000410000 */
[----:B------:R-:W-:-:S04]  /*8600*/  FMUL.FTZ R14, R0, R11 ;  /* 0x0000000b000e7220 */ /* 0x000fc80000410000 */
        /* <DEDUP_REMOVED lines=12> */
[----:B------:R-:W-:Y:S01]  /*86d0*/  FFMA.FTZ R85, R85, R11, -R14 ;  /* 0x0000000b55557223 */ /* 0x000fe2000001080e */
[----:B------:R-:W-:Y:S01]  /*86e0*/  FMNMX.FTZ R12, R34, R29, !PT ;  /* 0x0000001d220c7209 */ /* 0x000fe20007810000 */
[----:B------:R-:W-:Y:S03]  /*86f0*/  MUFU.EX2 R13, R13 ;  /* 0x0000000d000d7308 */ /* 0x000fe60000000800 */
[----:B------:R-:W-:-:S04]  /*8700*/  FMNMX.FTZ R29, R35, R12, !PT ;  /* 0x0000000c231d7209 */ /* 0x000fc80007810000 */
[----:B------:R-:W-:Y:S01]  /*8710*/  FMNMX.FTZ R12, R38, R29, !PT ;  /* 0x0000001d260c7209 */ /* 0x000fe20007810000 */
[----:B------:R-:W-:Y:S01]  /*8720*/  FFMA.FTZ R29, R37, R11, -R14 ;  /* 0x0000000b251d7223 */ /* 0x000fe2000001080e */
[----:B------:R-:W0:Y:S02]  /*8730*/  MUFU.EX2 R180, R180 ;  /* 0x000000b400b47308 */ /* 0x000e240000000800 */
[----:B------:R-:W-:-:S04]  /*8740*/  FMNMX.FTZ R33, R39, R12, !PT ;  /* 0x0000000c27217209 */ /* 0x000fc80007810000 */
[----:B------:R-:W-:Y:S02]  /*8750*/  FMNMX.FTZ R12, R42, R33, !PT ;  /* 0x000000212a0c7209 */ /* 0x000fe40007810000 */
[----:B------:R-:W1:Y:S02]  /*8760*/  MUFU.EX2 R21, R21 ;  /* 0x0000001500157308 */ /* 0x000e640000000800 */
[----:B------:R-:W-:-:S04]  /*8770*/  FMNMX.FTZ R33, R43, R12, !PT ;  /* 0x0000000c2b217209 */ /* 0x000fc80007810000 */
[----:B------:R-:W-:Y:S01]  /*8780*/  FMNMX.FTZ R12, R46, R33, !PT ;  /* 0x000000212e0c7209 */ /* 0x000fe20007810000 */
[----:B------:R-:W-:Y:S01]  /*8790*/  FFMA.FTZ R33, R41, R11, -R14 ;  /* 0x0000000b29217223 */ /* 0x000fe2000001080e */
[----:B------:R-:W-:Y:S01]  /*87a0*/  MUFU.EX2 R182, R182 ;  /* 0x000000b600b67308 */ /* 0x000fe20000000800 */
[----:B0-----:R-:W-:Y:S01]  /*87b0*/  FFMA.FTZ R4, R13, R4, R180 ;  /* 0x000000040d047223 */ /* 0x001fe200000100b4 */
[----:B------:R-:W-:-:S04]  /*87c0*/  FMNMX.FTZ R37, R47, R12, !PT ;  /* 0x0000000c2f257209 */ /* 0x000fc80007810000 */
[----:B------:R-:W-:Y:S02]  /*87d0*/  FMNMX.FTZ R12, R50, R37, !PT ;  /* 0x00000025320c7209 */ /* 0x000fe40007810000 */
[----:B------:R-:W-:Y:S01]  /*87e0*/  MUFU.EX2 R23, R23 ;  /* 0x0000001700177308 */ /* 0x000fe20000000800 */
[----:B-1----:R-:W-:Y:S02]  /*87f0*/  F2FP.BF16.F32.PACK_AB R180, R21, R180 ;  /* 0x000000b415b4723e */ /* 0x002fe400000010ff */
[----:B------:R-:W-:-:S04]  /*8800*/  FMNMX.FTZ R37, R51, R12, !PT ;  /* 0x0000000c33257209 */ /* 0x000fc80007810000 */
[----:B------:R-:W-:Y:S01]  /*8810*/  FMNMX.FTZ R12, R54, R37, !PT ;  /* 0x00000025360c7209 */ /* 0x000fe20007810000 */
[----:B------:R-:W-:Y:S01]  /*8820*/  FFMA.FTZ R37, R45, R11, -R14 ;  /* 0x0000000b2d257223 */ /* 0x000fe2000001080e */
[----:B------:R-:W-:Y:S02]  /*8830*/  MUFU.EX2 R25, R25 ;  /* 0x0000001900197308 */ /* 0x000fe40000000800 */
[----:B------:R-:W-:-:S04]  /*8840*/  FMNMX.FTZ R41, R55, R12, !PT ;  /* 0x0000000c37297209 */ /* 0x000fc80007810000 */
[----:B------:R-:W-:Y:S02]  /*8850*/  FMNMX.FTZ R12, R58, R41, !PT ;  /* 0x000000293a0c7209 */ /* 0x000fe40007810000 */
[----:B------:R-:W-:Y:S02]  /*8860*/  MUFU.EX2 R29, R29 ;  /* 0x0000001d001d7308 */ /* 0x000fe40000000800 */
        /* <DEDUP_REMOVED lines=16> */
[-CC-:B------:R-:W-:Y:S01]  /*8970*/  FFMA.FTZ R49, R57, R11.reuse, -R14.reuse ;  /* 0x0000000b39317223 */ /* 0x180fe2000001080e */
[-CC-:B------:R-:W-:Y:S01]  /*8980*/  FFMA.FTZ R57, R65, R11.reuse, -R14.reuse ;  /* 0x0000000b41397223 */ /* 0x180fe2000001080e */
[-CC-:B------:R-:W-:Y:S01]  /*8990*/  FFMA.FTZ R65, R73, R11.reuse, -R14.reuse ;  /* 0x0000000b49417223 */ /* 0x180fe2000001080e */
[----:B------:R-:W-:Y:S01]  /*89a0*/  FMNMX.FTZ R53, R79, R12, !PT ;  /* 0x0000000c4f357209 */ /* 0x000fe20007810000 */
[----:B------:R-:W-:Y:S01]  /*89b0*/  FFMA.FTZ R73, R81, R11, -R14 ;  /* 0x0000000b51497223 */ /* 0x000fe2000001080e */
[----:B------:R-:W-:Y:S02]  /*89c0*/  MUFU.EX2 R20, R20 ;  /* 0x0000001400147308 */ /* 0x000fe40000000800 */
[----:B------:R-:W-:-:S04]  /*89d0*/  FMNMX.FTZ R12, R82, R53, !PT ;  /* 0x00000035520c7209 */ /* 0x000fc80007810000 */
[----:B------:R-:W-:Y:S01]  /*89e0*/  FMNMX.FTZ R53, R83, R12, !PT ;  /* 0x0000000c53357209 */ /* 0x000fe20007810000 */
[----:B------:R-:W-:Y:S02]  /*89f0*/  WARPGROUP.DEPBAR.LE gsb0, 0x0 ;  /* 0x00008000000079c5 */ /* 0x000fe40000010000 */
[----:B------:R-:W-:Y:S01]  /*8a00*/  WARPGROUP.ARRIVE ;  /* 0x00000000000079c5 */ /* 0x000fe20000000000 */
[----:B------:R-:W-:Y:S01]  /*8a10*/  FMNMX.FTZ R12, R86, R53, !PT ;  /* 0x00000035560c7209 */ /* 0x000fe20007810000 */
[-CC-:B------:R-:W-:Y:S01]  /*8a20*/  FFMA.FTZ R53, R61, R11.reuse, -R14.reuse ;  /* 0x0000000b3d357223 */ /* 0x180fe2000001080e */
[-CC-:B------:R-:W-:Y:S01]  /*8a30*/  FFMA.FTZ R61, R69, R11.reuse, -R14.reuse ;  /* 0x0000000b453d7223 */ /* 0x180fe2000001080e */
[-CC-:B------:R-:W-:Y:S01]  /*8a40*/  FFMA.FTZ R176, R32, R11.reuse, -R14.reuse ;  /* 0x0000000b20b07223 */ /* 0x180fe2000001080e */
[----:B------:R-:W-:Y:S01]  /*8a50*/  FMNMX.FTZ R12, R87, R12, !PT ;  /* 0x0000000c570c7209 */ /* 0x000fe20007810000 */
[----:B------:R-:W-:Y:S01]  /*8a60*/  HGMMA.64x128x16.F32.BF16 R88, R172, gdesc[UR12].tnspB, R88, gsb0 ;  /* 0x41e0000cac587df0 */ /* 0x000fe20008001858 */
[----:B------:R-:W-:Y:S01]  /*8a70*/  UIADD3 UR14, UR10, 0x180, URZ ;  /* 0x000001800a0e7890 */ /* 0x000fe2000fffe03f */
[-CC-:B------:R-:W-:Y:S01]  /*8a80*/  FFMA.FTZ R178, R36, R11.reuse, -R14.reuse ;  /* 0x0000000b24b27223 */ /* 0x180fe2000001080e */
[----:B------:R-:W-:Y:S01]  /*8a90*/  UMOV UR15, 0x40000040 ;  /* 0x40000040000f7882 */ /* 0x000fe20000000000 */
[----:B------:R-:W-:Y:S01]  /*8aa0*/  FFMA.FTZ R69, R77, R11, -R14 ;  /* 0x0000000b4d457223 */ /* 0x000fe2000001080e */
        /* <DEDUP_REMOVED lines=42> */
[----:B------:R-:W0:Y:S01]  /*8d50*/  SHFL.BFLY PT, R161, R12, 0x2, 0x1f ;  /* 0x0c401f000ca17f89 */ /* 0x000e2200000e0000 */
[-CC-:B------:R-:W-:Y:S01]  /*8d60*/  FFMA.FTZ R160, R64, R11.reuse, -R14.reuse ;  /* 0x0000000b40a07223 */ /* 0x180fe2000001080e */
[----:B------:R-:W-:-:S03]  /*8d70*/  FFMA.FTZ R162, R68, R11, -R14 ;  /* 0x0000000b44a27223 */ /* 0x000fc6000001080e */
[----:B------:R-:W-:Y:S02]  /*8d80*/  HGMMA.64x128x16.F32.BF16 R88, R156, gdesc[UR12].tnspB, R88, gsb0 ;  /* 0x41e0000c9c587df0 */ /* 0x000fe40008001858 */
[----:B------:R-:W-:Y:S08]  /*8d90*/  MUFU.EX2 R160, R160 ;  /* 0x000000a000a07308 */ /* 0x000ff00000000800 */
[----:B------:R-:W-:Y:S01]  /*8da0*/  MUFU.EX2 R162, R162 ;  /* 0x000000a200a27308 */ /* 0x000fe20000000800 */
[----:B0-----:R-:W-:-:S05]  /*8db0*/  FMNMX.FTZ R161, R12, R161, !PT ;  /* 0x000000a10ca17209 */ /* 0x001fca0007810000 */
[----:B------:R-:W0:Y:S02]  /*8dc0*/  SHFL.BFLY PT, R12, R161, 0x1, 0x1f ;  /* 0x0c201f00a10c7f89 */ /* 0x000e2400000e0000 */
[----:B0-----:R-:W-:-:S05]  /*8dd0*/  FMNMX.FTZ R12, R161, R12, !PT ;  /* 0x0000000ca10c7209 */ /* 0x001fca0007810000 */
[C---:B------:R-:W-:Y:S01]  /*8de0*/  FADD.FTZ R14, -R12.reuse, R15 ;  /* 0x0000000f0c0e7221 */ /* 0x040fe20000010100 */
[-C--:B------:R-:W-:Y:S01]  /*8df0*/  FMUL.FTZ R52, R12, R11.reuse ;  /* 0x0000000b0c347220 */ /* 0x080fe20000410000 */
[----:B------:R-:W-:Y:S02]  /*8e00*/  MUFU.EX2 R15, R85 ;  /* 0x00000055000f7308 */ /* 0x000fe40000000800 */
[-C--:B------:R-:W-:Y:S01]  /*8e10*/  FMUL.FTZ R14, R14, R11.reuse ;  /* 0x0000000b0e0e7220 */ /* 0x080fe20000410000 */
[-CC-:B------:R-:W-:Y:S01]  /*8e20*/  FFMA.FTZ R181, R26, R11.reuse, -R52.reuse ;  /* 0x0000000b1ab57223 */ /* 0x180fe20000010834 */
[-CC-:B------:R-:W-:Y:S01]  /*8e30*/  FFMA.FTZ R32, R27, R11.reuse, -R52.reuse ;  /* 0x0000000b1b207223 */ /* 0x180fe20000010834 */
[----:B------:R-:W-:Y:S02]  /*8e40*/  IMAD.U32 R27, RZ, RZ, UR4 ;  /* 0x00000004ff1b7e24 */ /* 0x000fe4000f8e00ff */
[-CC-:B------:R-:W-:Y:S01]  /*8e50*/  FFMA.FTZ R183, R30, R11.reuse, -R52.reuse ;  /* 0x0000000b1eb77223 */ /* 0x180fe20000010834 */
[-CC-:B------:R-:W-:Y:S01]  /*8e60*/  FFMA.FTZ R44, R31, R11.reuse, -R52.reuse ;  /* 0x0000000b1f2c7223 */ /* 0x180fe20000010834 */
[----:B------:R-:W-:Y:S01]  /*8e70*/  MUFU.EX2 R14, R14 ;  /* 0x0000000e000e7308 */ /* 0x000fe20000000800 */
[-CC-:B------:R-:W-:Y:S01]  /*8e80*/  FFMA.FTZ R177, R34, R11.reuse, -R52.reuse ;  /* 0x0000000b22b17223 */ /* 0x180fe20000010834 */
[----:B------:R-:W-:Y:S01]  /*8e90*/  @!P1 LEA R27, R27, UR36, 0x3 ;  /* 0x000000241b1b9c11 */ /* 0x000fe2000f8e18ff */
[-CC-:B------:R-:W-:Y:S01]  /*8ea0*/  FFMA.FTZ R40, R35, R11.reuse, -R52.reuse ;  /* 0x0000000b23287223 */ /* 0x180fe20000010834 */
[----:B------:R-:W-:Y:S01]  /*8eb0*/  IADD3 R31, -R19, 0xb, RZ ;  /* 0x0000000b131f7810 */ /* 0x000fe20007ffe1ff */
[-CC-:B------:R-:W-:Y:S01]  /*8ec0*/  FFMA.FTZ R179, R38, R11.reuse, -R52.reuse ;  /* 0x0000000b26b37223 */ /* 0x180fe20000010834 */
[-CC-:B------:R-:W-:Y:S01]  /*8ed0*/  FFMA.FTZ R48, R39, R11.reuse, -R52.reuse ;  /* 0x0000000b27307223 */ /* 0x180fe20000010834 */
[----:B------:R-:W-:Y:S01]  /*8ee0*/  @!P1 VIADD R27, R27, 0x28840 ;  /* 0x000288401b1b9836 */ /* 0x000fe20000000000 */
[----:B------:R-:W0:Y:S01]  /*8ef0*/  MUFU.EX2 R181, R181 ;  /* 0x000000b500b57308 */ /* 0x000e220000000800 */
[-CC-:B------:R-:W-:Y:S01]  /*8f00*/  FFMA.FTZ R173, R42, R11.reuse, -R52.reuse ;  /* 0x0000000b2aad7223 */ /* 0x180fe20000010834 */
[-CC-:B------:R-:W-:Y:S01]  /*8f10*/  FFMA.FTZ R36, R43, R11.reuse, -R52.reuse ;  /* 0x0000000b2b247223 */ /* 0x180fe20000010834 */
[-CC-:B------:R-:W-:Y:S01]  /*8f20*/  FFMA.FTZ R175, R46, R11.reuse, -R52.reuse ;  /* 0x0000000b2eaf7223 */ /* 0x180fe20000010834 */
[----:B------:R-:W-:Y:S01]  /*8f30*/  @!P1 PRMT R27, RZ, 0x654, R27 ;  /* 0x00000654ff1b9816 */ /* 0x000fe2000000001b */
        /* <DEDUP_REMOVED lines=10> */
[--C-:B------:R-:W-:Y:S01]  /*8fe0*/  FFMA.FTZ R66, R66, R11, -R52.reuse ;  /* 0x0000000b42427223 */ /* 0x100fe20000010834 */
[----:B------:R-:W2:Y:S01]  /*8ff0*/  MUFU.EX2 R183, R183 ;  /* 0x000000b700b77308 */ /* 0x000ea20000000800 */
[----:B0-----:R-:W-:Y:S01]  /*9000*/  FFMA.FTZ R3, R14, R3, R181 ;  /* 0x000000030e037223 */ /* 0x001fe200000100b5 */
[-CC-:B------:R-:W-:Y:S01]  /*9010*/  FFMA.FTZ R67, R67, R11.reuse, -R52.reuse ;  /* 0x0000000b43437223 */ /* 0x180fe20000010834 */
[-CC-:B------:R-:W-:Y:S01]  /*9020*/  FFMA.FTZ R70, R70, R11.reuse, -R52.reuse ;  /* 0x0000000b46467223 */ /* 0x180fe20000010834 */
[-CC-:B------:R-:W-:Y:S01]  /*9030*/  FFMA.FTZ R71, R71, R11.reuse, -R52.reuse ;  /* 0x0000000b47477223 */ /* 0x180fe20000010834 */
[-CC-:B------:R-:W-:Y:S01]  /*9040*/  FFMA.FTZ R74, R74, R11.reuse, -R52.reuse ;  /* 0x0000000b4a4a7223 */ /* 0x180fe20000010834 */
[-CC-:B------:R-:W-:Y:S01]  /*9050*/  FFMA.FTZ R75, R75, R11.reuse, -R52.reuse ;  /* 0x0000000b4b4b7223 */ /* 0x180fe20000010834 */
[--C-:B------:R-:W-:Y:S01]  /*9060*/  FFMA.FTZ R78, R78, R11, -R52.reuse ;  /* 0x0000000b4e4e7223 */ /* 0x100fe20000010834 */
[----:B------:R-:W0:Y:S01]  /*9070*/  MUFU.EX2 R44, R44 ;  /* 0x0000002c002c7308 */ /* 0x000e220000000800 */
[----:B-1----:R-:W-:Y:S01]  /*9080*/  F2FP.BF16.F32.PACK_AB R181, R32, R181 ;  /* 0x000000b520b5723e */ /* 0x002fe200000010ff */
[-CC-:B------:R-:W-:Y:S01]  /*9090*/  FFMA.FTZ R79, R79, R11.reuse, -R52.reuse ;  /* 0x0000000b4f4f7223 */ /* 0x180fe20000010834 */
[-CC-:B------:R-:W-:Y:S01]  /*90a0*/  FFMA.FTZ R82, R82, R11.reuse, -R52.reuse ;  /* 0x0000000b52527223 */ /* 0x180fe20000010834 */
[-CC-:B------:R-:W-:Y:S01]  /*90b0*/  FFMA.FTZ R83, R83, R11.reuse, -R52.reuse ;  /* 0x0000000b53537223 */ /* 0x180fe20000010834 */
[-CC-:B------:R-:W-:Y:S01]  /*90c0*/  FFMA.FTZ R86, R86, R11.reuse, -R52.reuse ;  /* 0x0000000b56567223 */ /* 0x180fe20000010834 */
[----:B------:R-:W-:Y:S01]  /*90d0*/  FFMA.FTZ R52, R87, R11, -R52 ;  /* 0x0000000b57347223 */ /* 0x000fe20000010834 */
[----:B------:R-:W-:Y:S01]  /*90e0*/  IMAD.U32 R35, RZ, RZ, UR5 ;  /* 0x00000005ff237e24 */ /* 0x000fe2000f8e00ff */
[----:B------:R-:W1:Y:S01]  /*90f0*/  MUFU.EX2 R177, R177 ;  /* 0x000000b100b17308 */ /* 0x000e620000000800 */
[----:B------:R-:W-:-:S03]  /*9100*/  UMOV UR5, UR4 ;  /* 0x0000000400057c82 */ /* 0x000fc60008000000 */
[----:B------:R-:W-:-:S04]  /*9110*/  @!P1 LEA R35, R35, UR36, 0x3 ;  /* 0x0000002423239c11 */ /* 0x000fc8000f8e18ff */
[----:B------:R-:W3:Y:S08]  /*9120*/  MUFU.EX2 R40, R40 ;  /* 0x0000002800287308 */ /* 0x000ef00000000800 */
[----:B------:R-:W4:Y:S08]  /*9130*/  MUFU.EX2 R179, R179 ;  /* 0x000000b300b37308 */ /* 0x000f300000000800 */
[----:B------:R-:W5:Y:S08]  /*9140*/  MUFU.EX2 R48, R48 ;  /* 0x0000003000307308 */ /* 0x000f700000000800 */
[----:B------:R-:W5:Y:S01]  /*9150*/  MUFU.EX2 R173, R173 ;  /* 0x000000ad00ad7308 */ /* 0x000f620000000800 */
[----:B------:R-:W-:-:S02]  /*9160*/  WARPGROUP.DEPBAR.LE gsb0, 0x0 ;  /* 0x00008000000079c5 */ /* 0x000fc40000010000 */
[----:B------:R-:W-:-:S05]  /*9170*/  WARPGROUP.ARRIVE ;  /* 0x00000000000079c5 */ /* 0x000fca0000000000 */
[----:B------:R-:W5:Y:S01]  /*9180*/  MUFU.EX2 R36, R36 ;  /* 0x0000002400247308 */ /* 0x000f620000000800 */
[----:B------:R-:W-:Y:S02]  /*9190*/  F2FP.BF16.F32.PACK_AB R156, R65, R20 ;  /* 0x00000014419c723e */ /* 0x000fe400000010ff */
[----:B------:R-:W-:Y:S01]  /*91a0*/  F2FP.BF16.F32.PACK_AB R158, R69, R22 ;  /* 0x00000016459e723e */ /* 0x000fe200000010ff */
[----:B------:R-:W-:Y:S04]  /*91b0*/  HGMMA.64x128x16.F32.BF16 R88, R152, gdesc[UR8].tnspB, R88, gsb0 ;  /* 0x41e0000898587df0 */ /* 0x000fe80008001858 */
        /* <DEDUP_REMOVED lines=17> */
[----:B------:R-:W5:Y:S01]  /*92d0*/  MUFU.EX2 R79, R79 ;  /* 0x0000004f004f7308 */ /* 0x000f620000000800 */
[----:B------:R-:W-:-:S02]  /*92e0*/  WARPGROUP.DEPBAR.LE gsb0, 0x0 ;  /* 0x00008000000079c5 */ /* 0x000fc40000010000 */
[----:B------:R2:W-:Y:S06]  /*92f0*/  BAR.ARV R31, 0x100 ;  /* 0x0004001f0000751d */ /* 0x0005ec0000002000 */
[----:B------:R0:W-:Y:S01]  /*9300*/  @!P1 SYNCS.ARRIVE.TRANS64.RED.A1T0 RZ, [R27+URZ], RZ ;  /* 0x000000ff1bff99a7 */ /* 0x0001e2000810043f */
[----:B------:R-:W5:Y:S01]  /*9310*/  MUFU.EX2 R153, R82 ;  /* 0x0000005200997308 */ /* 0x000f620000000800 */
[----:B--2---:R-:W-:Y:S01]  /*9320*/  @!P1 VIADD R31, R35, 0x28860 ;  /* 0x00028860231f9836 */ /* 0x004fe20000000000 */
[----:B------:R-:W-:Y:S01]  /*9330*/  F2FP.BF16.F32.PACK_AB R154, R15, R28 ;  /* 0x0000001c0f9a723e */ /* 0x000fe200000010ff */
[-C--:B------:R-:W-:Y:S01]  /*9340*/  FMUL.FTZ R88, R88, R13.reuse ;  /* 0x0000000d58587220 */ /* 0x080fe20000410000 */
[-C--:B------:R-:W-:Y:S01]  /*9350*/  FMUL.FTZ R89, R89, R13.reuse ;  /* 0x0000000d59597220 */ /* 0x080fe20000410000 */
[-C--:B------:R-:W-:Y:S01]  /*9360*/  FMUL.FTZ R92, R92, R13.reuse ;  /* 0x0000000d5c5c7220 */ /* 0x080fe20000410000 */
[----:B------:R-:W-:Y:S01]  /*9370*/  @!P1 PRMT R31, RZ, 0x654, R31 ;  /* 0x00000654ff1f9816 */ /* 0x000fe2000000001f */
[----:B0-----:R-:W-:Y:S01]  /*9380*/  FADD.FTZ R27, R21, R4 ;  /* 0x00000004151b7221 */ /* 0x001fe20000010000 */
[----:B------:R-:W-:Y:S01]  /*9390*/  FADD.FTZ R4, R32, R3 ;  /* 0x0000000320047221 */ /* 0x000fe20000010000 */
[----:B------:R-:W0:Y:S01]  /*93a0*/  MUFU.EX2 R83, R83 ;  /* 0x0000005300537308 */ /* 0x000e220000000800 */
[----:B------:R2:W-:Y:S01]  /*93b0*/  @!P1 SYNCS.ARRIVE.TRANS64.RED.A1T0 RZ, [R31+URZ], RZ ;  /* 0x000000ff1fff99a7 */ /* 0x0005e2000810043f */
[----:B------:R-:W-:Y:S01]  /*93c0*/  FADD.FTZ R42, R182, R27 ;  /* 0x0000001bb62a7221 */ /* 0x000fe20000010000 */
[----:B------:R-:W-:Y:S01]  /*93d0*/  FADD.FTZ R3, R183, R4 ;  /* 0x00000004b7037221 */ /* 0x000fe20000010000 */
[-C--:B------:R-:W-:Y:S01]  /*93e0*/  FMUL.FTZ R93, R93, R13.reuse ;  /* 0x0000000d5d5d7220 */ /* 0x080fe20000410000 */
[-C--:B------:R-:W-:Y:S01]  /*93f0*/  FMUL.FTZ R96, R96, R13.reuse ;  /* 0x0000000d60607220 */ /* 0x080fe20000410000 */
[----:B------:R-:W-:Y:S01]  /*9400*/  FADD.FTZ R27, R23, R42 ;  /* 0x0000002a171b7221 */ /* 0x000fe20000010000 */
[----:B------:R-:W-:Y:S01]  /*9410*/  FADD.FTZ R4, R44, R3 ;  /* 0x000000032c047221 */ /* 0x000fe20000010000 */
[----:B------:R-:W2:Y:S01]  /*9420*/  MUFU.EX2 R155, R86 ;  /* 0x00000056009b7308 */ /* 0x000ea20000000800 */
[-C--:B------:R-:W-:Y:S01]  /*9430*/  FMUL.FTZ R97, R97, R13.reuse ;  /* 0x0000000d61617220 */ /* 0x080fe20000410000 */
[----:B------:R-:W-:Y:S01]  /*9440*/  FADD.FTZ R42, R176, R27 ;  /* 0x0000001bb02a7221 */ /* 0x000fe20000010000 */
[----:B-1----:R-:W-:Y:S01]  /*9450*/  FADD.FTZ R3, R177, R4 ;  /* 0x00000004b1037221 */ /* 0x002fe20000010000 */
[-C--:B------:R-:W-:Y:S01]  /*9460*/  FMUL.FTZ R100, R100, R13.reuse ;  /* 0x0000000d64647220 */ /* 0x080fe20000410000 */
[-C--:B------:R-:W-:Y:S01]  /*9470*/  FMUL.FTZ R101, R101, R13.reuse ;  /* 0x0000000d65657220 */ /* 0x080fe20000410000 */
[----:B------:R-:W-:Y:S01]  /*9480*/  FADD.FTZ R27, R25, R42 ;  /* 0x0000002a191b7221 */ /* 0x000fe20000010000 */
[----:B---3--:R-:W-:Y:S01]  /*9490*/  FADD.FTZ R4, R40, R3 ;  /* 0x0000000328047221 */ /* 0x008fe20000010000 */
[----:B------:R-:W1:Y:S01]  /*94a0*/  MUFU.EX2 R52, R52 ;  /* 0x0000003400347308 */ /* 0x000e620000000800 */
[-C--:B------:R-:W-:Y:S01]  /*94b0*/  FMUL.FTZ R104, R104, R13.reuse ;  /* 0x0000000d68687220 */ /* 0x080fe20000410000 */
[----:B------:R-:W-:Y:S01]  /*94c0*/  FADD.FTZ R42, R178, R27 ;  /* 0x0000001bb22a7221 */ /* 0x000fe20000010000 */
[----:B----4-:R-:W-:Y:S01]  /*94d0*/  FADD.FTZ R3, R179, R4 ;  /* 0x00000004b3037221 */ /* 0x010fe20000010000 */
[-C--:B------:R-:W-:Y:S01]  /*94e0*/  FMUL.FTZ R105, R105, R13.reuse ;  /* 0x0000000d69697220 */ /* 0x080fe20000410000 */
[-C--:B------:R-:W-:Y:S01]  /*94f0*/  FMUL.FTZ R108, R108, R13.reuse ;  /* 0x0000000d6c6c7220 */ /* 0x080fe20000410000 */
[----:B------:R-:W-:Y:S01]  /*9500*/  FADD.FTZ R27, R29, R42 ;  /* 0x0000002a1d1b7221 */ /* 0x000fe20000010000 */
[----:B-----5:R-:W-:Y:S01]  /*9510*/  FADD.FTZ R4, R48, R3 ;  /* 0x0000000330047221 */ /* 0x020fe20000010000 */
[-C--:B------:R-:W-:Y:S01]  /*9520*/  FMUL.FTZ R109, R109, R13.reuse ;  /* 0x0000000d6d6d7220 */ /* 0x080fe20000410000 */
[-C--:B------:R-:W-:Y:S01]  /*9530*/  FMUL.FTZ R112, R112, R13.reuse ;  /* 0x0000000d70707220 */ /* 0x080fe20000410000 */
[----:B------:R-:W-:Y:S01]  /*9540*/  FADD.FTZ R42, R172, R27 ;  /* 0x0000001bac2a7221 */ /* 0x000fe20000010000 */
[----:B------:R-:W-:Y:S01]  /*9550*/  FADD.FTZ R3, R173, R4 ;  /* 0x00000004ad037221 */ /* 0x000fe20000010000 */
[-C--:B------:R-:W-:Y:S01]  /*9560*/  FMUL.FTZ R113, R113, R13.reuse ;  /* 0x0000000d71717220 */ /* 0x080fe20000410000 */
[-C--:B------:R-:W-:Y:S01]  /*9570*/  FMUL.FTZ R116, R116, R13.reuse ;  /* 0x0000000d74747220 */ /* 0x080fe20000410000 */
[----:B------:R-:W-:Y:S01]  /*9580*/  FADD.FTZ R27, R33, R42 ;  /* 0x0000002a211b7221 */ /* 0x000fe20000010000 */
[----:B------:R-:W-:Y:S01]  /*9590*/  FADD.FTZ R4, R36, R3 ;  /* 0x0000000324047221 */ /* 0x000fe20000010000 */
[-C--:B------:R-:W-:Y:S01]  /*95a0*/  FMUL.FTZ R117, R117, R13.reuse ;  /* 0x0000000d75757220 */ /* 0x080fe20000410000 */
[----:B------:R-:W-:Y:S01]  /*95b0*/  FMUL.FTZ R120, R120, R13 ;  /* 0x0000000d78787220 */ /* 0x000fe20000410000 */
[----:B------:R-:W-:Y:S01]  /*95c0*/  FADD.FTZ R42, R174, R27 ;  /* 0x0000001bae2a7221 */ /* 0x000fe20000010000 */
[----:B------:R-:W-:Y:S01]  /*95d0*/  FADD.FTZ R3, R175, R4 ;  /* 0x00000004af037221 */ /* 0x000fe20000010000 */
[C---:B------:R-:W-:Y:S01]  /*95e0*/  F2FP.BF16.F32.PACK_AB R175, R30.reuse, R175 ;  /* 0x000000af1eaf723e */ /* 0x040fe200000010ff */
        /* <DEDUP_REMOVED lines=31> */
[----:B------:R-:W-:Y:S01]  /*97e0*/  FMUL.FTZ R149, R149, R13 ;  /* 0x0000000d95957220 */ /* 0x000fe20000410000 */
        /* <DEDUP_REMOVED lines=42> */
[----:B0-----:R-:W-:Y:S01]  /*9a90*/  FADD.FTZ R4, R83, R4 ;  /* 0x0000000453047221 */ /* 0x001fe20000010000 */
[-C--:B------:R-:W-:Y:S01]  /*9aa0*/  FMUL.FTZ R131, R131, R14.reuse ;  /* 0x0000000e83837220 */ /* 0x080fe20000410000 */
[-C--:B------:R-:W-:Y:S01]  /*9ab0*/  FMUL.FTZ R134, R134, R14.reuse ;  /* 0x0000000e86867220 */ /* 0x080fe20000410000 */
[----:B------:R-:W-:Y:S01]  /*9ac0*/  FADD.FTZ R20, R28, R3 ;  /* 0x000000031c147221 */ /* 0x000fe20000010000 */
[----:B--2---:R-:W-:Y:S01]  /*9ad0*/  FADD.FTZ R3, R155, R4 ;  /* 0x000000049b037221 */ /* 0x004fe20000010000 */
[-C--:B------:R-:W-:Y:S01]  /*9ae0*/  FMUL.FTZ R135, R135, R14.reuse ;  /* 0x0000000e87877220 */ /* 0x080fe20000410000 */
        /* <DEDUP_REMOVED lines=12> */
[----:B------:R-:W-:Y:S01]  /*9bb0*/  IMAD.MOV.U32 R14, RZ, RZ, R2 ;  /* 0x000000ffff0e7224 */ /* 0x000fe200078e0002 */
[----:B------:R-:W-:Y:S01]  /*9bc0*/  F2FP.BF16.F32.PACK_AB R183, R44, R183 ;  /* 0x000000b72cb7723e */ /* 0x000fe200000010ff */
[----:B------:R-:W-:Y:S01]  /*9bd0*/  IMAD.MOV.U32 R15, RZ, RZ, R12 ;  /* 0x000000ffff0f7224 */ /* 0x000fe200078e000c */
[----:B------:R-:W-:Y:S01]  /*9be0*/  F2FP.BF16.F32.PACK_AB R177, R40, R177 ;  /* 0x000000b128b1723e */ /* 0x000fe200000010ff */
[----:B------:R-:W-:Y:S01]  /*9bf0*/  IMAD.MOV.U32 R13, RZ, RZ, R0 ;  /* 0x000000ffff0d7224 */ /* 0x000fe200078e0000 */
        /* <DEDUP_REMOVED lines=20> */
[----:B------:R-:W-:Y:S01]  /*9d40*/  F2FP.BF16.F32.PACK_AB R155, R52, R155 ;  /* 0x0000009b349b723e */ /* 0x000fe200000010ff */
[----:B------:R-:W-:Y:S06]  /*9d50*/  @P2 BRA `(.L_x_1006) ;  /* 0xffffffe000202947 */ /* 0x000fec000383ffff */
.L_x_997:
[----:B------:R-:W-:-:S13]  /*9d60*/  ISETP.GE.AND P2, PT, R10, R17, PT ;  /* 0x000000110a00720c */ /* 0x000fda0003f46270 */
[----:B------:R-:W-:Y:S05]  /*9d70*/  @!P2 BRA `(.L_x_1007) ;  /* 0x000000300024a947 */ /* 0x000fea0003800000 */
[C---:B------:R-:W-:Y:S01]  /*9d80*/  VIADD R13, R19.reuse, 0x8 ;  /* 0x00000008130d7836 */ /* 0x040fe20000000000 */
[----:B------:R-:W-:Y:S01]  /*9d90*/  IADD3 R19, -R19, 0xb, RZ ;  /* 0x0000000b13137810 */ /* 0x000fe20007ffe1ff */
[----:B------:R-:W-:Y:S01]  /*9da0*/  IMAD.MOV.U32 R9, RZ, RZ, R12 ;  /* 0x000000ffff097224 */ /* 0x000fe200078e000c */
[----:B------:R-:W-:Y:S01]  /*9db0*/  UMOV UR5, UR4 ;  /* 0x0000000400057c82 */ /* 0x000fe20008000000 */
[----:B------:R-:W-:Y:S01]  /*9dc0*/  IMAD.MOV.U32 R14, RZ, RZ, R0 ;  /* 0x000000ffff0e7224 */ /* 0x000fe200078e0000 */
[----:B------:R-:W-:Y:S01]  /*9dd0*/  ULDC UR38, c[0x0][0x9e4] ;  /* 0x0002790000267ab9 */ /* 0x000fe20000000800 */
[----:B------:R-:W-:Y:S01]  /*9de0*/  IMAD.MOV.U32 R15, RZ, RZ, R2 ;  /* 0x000000ffff0f7224 */ /* 0x000fe200078e0002 */
[----:B------:R-:W-:Y:S01]  /*9df0*/  ULDC UR39, c[0x0][0x288] ;  /* 0x0000a20000277ab9 */ /* 0x000fe20000000800 */
[----:B------:R-:W-:Y:S01]  /*9e00*/  ULDC UR46, c[0x0][0x2f0] ;  /* 0x0000bc00002e7ab9 */ /* 0x000fe20000000800 */
[----:B------:R-:W-:-:S05]  /*9e10*/  ULDC UR47, c[0x0][0x9e0] ;  /* 0x00027800002f7ab9 */ /* 0x000fca0000000800 */
.L_x_1024:
        /* <DEDUP_REMOVED lines=9> */
.L_x_1009:
[----:B------:R-:W-:Y:S01]  /*9eb0*/  ULEA UR10, UR4, UR36, 0x3 ;  /* 0x00000024040a7291 */ /* 0x000fe2000f8e183f */
[----:B------:R-:W-:-:S08]  /*9ec0*/  SHF.L.U32 R0, R2, 0x1f, RZ ;  /* 0x0000001f02007819 */ /* 0x000fd000000006ff */
[----:B------:R0:W1:Y:S01]  /*9ed0*/  SYNCS.PHASECHK.TRANS64.TRYWAIT P3, [UR10+0x28830], R0 ;  /* 0x02883000ff0075a7 */ /* 0x000062000806014a */
[----:B------:R-:W-:Y:S05]  /*9ee0*/  @!P0 BRA `(.L_x_1010) ;  /* 0x0000000000048947 */ /* 0x000fea0003800000 */
[----:B------:R-:W-:Y:S01]  /*9ef0*/  BPT.TRAP 0x1 ;  /* 0x000000040000795c */ /* 0x000fe20000300000 */
.L_x_1010:
[----:B-1----:R-:W-:Y:S05]  /*9f00*/  @P3 BRA `(.L_x_1008) ;  /* 0x0000000000083947 */ /* 0x002fea0003800000 */
[----:B------:R-:W1:Y:S02]  /*9f10*/  SYNCS.PHASECHK.TRANS64.TRYWAIT P3, [UR10+0x28830], R0 ;  /* 0x02883000ff0075a7 */ /* 0x000e64000806014a */
[----:B-1----:R-:W-:Y:S05]  /*9f20*/  @!P3 BRA `(.L_x_1011) ;  /* 0x000000900060b947 */ /* 0x002fea0003800000 */
.L_x_1008:
[----:B------:R2:W-:Y:S01]  /*9f30*/  BAR.SYNC.DEFER_BLOCKING R13, 0x100 ;  /* 0x0004000d0000751d */ /* 0x0005e20000010000 */
[----:B------:R-:W-:Y:S01]  /*9f40*/  R2UR UR40, R6 ;  /* 0x00000000062872ca */ /* 0x000fe200000e0000 */
[----:B------:R-:W-:Y:S01]  /*9f50*/  ULEA UR42, UR4, UR6, 0xb ;  /* 0x00000006042a7291 */ /* 0x000fe2000f8e583f */
[----:B------:R-:W-:-:S03]  /*9f60*/  R2UR UR41, R7 ;  /* 0x00000000072972ca */ /* 0x000fc600000e0000 */
        /* <DEDUP_REMOVED lines=12> */
[----:B------:R-:W-:Y:S01]  /*a030*/  WARPGROUP.ARRIVE ;  /* 0x00000000000079c5 */ /* 0x000fe20000000000 */
[----:B------:R-:W-:Y:S01]  /*a040*/  UMOV UR31, 0x40000040 ;  /* 0x40000040001f7882 */ /* 0x000fe20000000000 */
[----:B------:R-:W-:Y:S01]  /*a050*/  UIADD3 UR34, UR42, 0x406, URZ ;  /* 0x000004062a227890 */ /* 0x000fe2000fffe03f */
[----:B------:R-:W-:-:S03]  /*a060*/  UMOV UR35, 0x40000040 ;  /* 0x4000004000237882 */ /* 0x000fc60000000000 */
        /* <DEDUP_REMOVED lines=23> */
[----:B--2---:R-:W-:Y:S05]  /*a1e0*/  @P2 BRA `(.L_x_1012) ;  /* 0x0000000000282947 */ /* 0x004fea0003800000 */
[----:B------:R-:W-:Y:S05]  /*a1f0*/  @!P0 BRA `(.L_x_1013) ;  /* 0x0000000000048947 */ /* 0x000fea0003800000 */
[----:B------:R-:W-:Y:S01]  /*a200*/  BPT.TRAP 0x1 ;  /* 0x000000040000795c */ /* 0x000fe20000300000 */
.L_x_1013:
[----:B------:R-:W-:Y:S01]  /*a210*/  ULEA UR10, UR5, UR36, 0x3 ;  /* 0x00000024050a7291 */ /* 0x000fe2000f8e183f */
[----:B01----:R-:W-:-:S08]  /*a220*/  SHF.L.U32 R0, R15, 0x1f, RZ ;  /* 0x0000001f0f007819 */ /* 0x003fd000000006ff */
[----:B------:R0:W1:Y:S01]  /*a230*/  SYNCS.PHASECHK.TRANS64.TRYWAIT P2, [UR10+0x28850], R0 ;  /* 0x02885000ff0075a7 */ /* 0x000062000804014a */
[----:B------:R-:W-:Y:S05]  /*a240*/  @!P0 BRA `(.L_x_1014) ;  /* 0x0000000000048947 */ /* 0x000fea0003800000 */
[----:B------:R-:W-:Y:S01]  /*a250*/  BPT.TRAP 0x1 ;  /* 0x000000040000795c */ /* 0x000fe20000300000 */
.L_x_1014:
[----:B-1----:R-:W-:Y:S05]  /*a260*/  @P2 BRA `(.L_x_1012) ;  /* 0x0000000000082947 */ /* 0x002fea0003800000 */
[----:B------:R-:W1:Y:S02]  /*a270*/  SYNCS.PHASECHK.TRANS64.TRYWAIT P2, [UR10+0x28850], R0 ;  /* 0x02885000ff0075a7 */ /* 0x000e64000804014a */
[----:B-1----:R-:W-:Y:S05]  /*a280*/  @!P2 BRA `(.L_x_1015) ;  /* 0x0000008c00a0a947 */ /* 0x002fea0003800000 */
.L_x_1012:
[----:B------:R-:W-:Y:S01]  /*a290*/  UIADD3 UR10, UR36, 0x400, URZ ;  /* 0x00000400240a7890 */ /* 0x000fe2000fffe03f */
[----:B------:R-:W-:Y:S01]  /*a2a0*/  WARPGROUP.ARRIVE ;  /* 0x00000000000079c5 */ /* 0x000fe20000000000 */
[----:B------:R-:W-:Y:S01]  /*a2b0*/  UMOV UR11, 0x40000040 ;  /* 0x40000040000b7882 */ /* 0x000fe20000000000 */
[----:B------:R-:W-:Y:S01]  /*a2c0*/  UMOV UR15, 0x40000040 ;  /* 0x40000040000f7882 */ /* 0x000fe20000000000 */
[----:B------:R-:W-:Y:S01]  /*a2d0*/  USHF.R.U32.HI UR10, URZ, 0x4, UR10 ;  /* 0x000000043f0a7899 */ /* 0x000fe2000801160a */
[----:B-1----:R-:W1:Y:S01]  /*a2e0*/  @P5 LDC R11, c[0x0][0x44c] ;  /* 0x00011300ff0b5b82 */ /* 0x002e620000000800 */
[----:B------:R-:W-:Y:S02]  /*a2f0*/  IMAD.U32 R12, RZ, RZ, UR4 ;  /* 0x00000004ff0c7e24 */ /* 0x000fe4000f8e00ff */
[----:B------:R-:W-:Y:S01]  /*a300*/  ULOP3.LUT UR10, UR10, 0x3fff, URZ, 0xc0, !UPT ;  /* 0x00003fff0a0a7892 */ /* 0x000fe2000f8ec03f */
[----:B0-----:R-:W-:-:S03]  /*a310*/  IMAD.MOV.U32 R0, RZ, RZ, R8 ;  /* 0x000000ffff007224 */ /* 0x001fc600078e0008 */
[----:B------:R-:W-:Y:S01]  /*a320*/  ULOP3.LUT UR10, UR10, 0x4000000, URZ, 0xfc, !UPT ;  /* 0x040000000a0a7892 */ /* 0x000fe2000f8efc3f */
[----:B------:R-:W0:Y:S03]  /*a330*/  @P5 LDC R20, c[0x0][0x450] ;  /* 0x00011400ff145b82 */ /* 0x000e260000000800 */
[----:B------:R-:W-:-:S04]  /*a340*/  ULEA UR10, UR5, UR10, 0xb ;  /* 0x0000000a050a7291 */ /* 0x000fc8000f8e583f */
[----:B------:R-:W-:-:S05]  /*a350*/  UIADD3 UR14, UR10, 0x80, URZ ;  /* 0x000000800a0e7890 */ /* 0x000fca000fffe03f */
[----:B------:R-:W-:Y:S01]  /*a360*/  HGMMA.64x128x16.F32.BF16 R88, R180, gdesc[UR8].tnspB, R88, gsb0 ;  /* 0x41e00008b4587df0 */ /* 0x000fe20008001858 */
[----:B------:R-:W-:Y:S01]  /*a370*/  UMOV UR11, 0x40000040 ;  /* 0x40000040000b7882 */ /* 0x000fe20000000000 */
[----:B-1----:R-:W-:Y:S01]  /*a380*/  @P5 IMAD.HI.U32 R15, R8, R11, RZ ;  /* 0x0000000b080f5227 */ /* 0x002fe200078e00ff */
[----:B------:R-:W-:-:S04]  /*a390*/  @!P1 LEA R11, R12, UR36, 0x3 ;  /* 0x000000240c0b9c11 */ /* 0x000fc8000f8e18ff */
[----:B0-----:R-:W-:Y:S01]  /*a3a0*/  @P5 SHF.R.U32.HI R0, RZ, R20, R15 ;  /* 0x00000014ff005219 */ /* 0x001fe2000001160f */
[----:B------:R-:W-:-:S05]  /*a3b0*/  @!P1 VIADD R15, R11, 0x28840 ;  /* 0x000288400b0f9836 */ /* 0x000fca0000000000 */
[----:B------:R-:W-:Y:S01]  /*a3c0*/  @!P1 PRMT R15, RZ, 0x654, R15 ;  /* 0x00000654ff0f9816 */ /* 0x000fe2000000000f */
        /* <DEDUP_REMOVED lines=26> */
[----:B------:R-:W-:Y:S01]  /*a570*/  UMOV UR15, 0x40000040 ;  /* 0x40000040000f7882 */ /* 0x000fe20000000000 */
[----:B------:R-:W-:-:S03]  /*a580*/  UIADD3 UR10, UR10, 0x380, URZ ;  /* 0x000003800a0a7890 */ /* 0x000fc6000fffe03f */
[----:B------:R-:W-:Y:S02]  /*a590*/  IMAD R11, R5, -0x2, R12 ;  /* 0xfffffffe050b7824 */ /* 0x000fe400078e020c */
[----:B------:R-:W0:Y:S02]  /*a5a0*/  SHFL.IDX PT, R12, R0, RZ, 0x1c1f ;  /* 0x001c1fff000c7589 */ /* 0x000e2400000e0000 */
[----:B------:R-:W-:-:S04]  /*a5b0*/  IMAD R11, R16, UR46, R11 ;  /* 0x0000002e100b7c24 */ /* 0x000fc8000f8e020b */
[----:B------:R-:W-:Y:S01]  /*a5c0*/  VIADD R11, R11, -UR39 ;  /* 0x800000270b0b7c36 */ /* 0x000fe20008000000 */
        /* <DEDUP_REMOVED lines=8> */
[C---:B------:R-:W-:Y:S01]  /*a650*/  VIADD R153, R11.reuse, UR47 ;  /* 0x0000002f0b997c36 */ /* 0x040fe20008000000 */
[----:B------:R2:W-:Y:S01]  /*a660*/  @!P1 SYNCS.ARRIVE.TRANS64.RED.A1T0 RZ, [R15+URZ], RZ ;  /* 0x000000ff0fff99a7 */ /* 0x0005e2000810043f */
[----:B------:R-:W-:-:S02]  /*a670*/  VIADD R155, R11, UR7 ;  /* 0x000000070b9b7c36 */ /* 0x000fc40008000000 */
[--C-:B0-----:R-:W-:Y:S02]  /*a680*/  IMAD.IADD R11, R153, 0x1, R12.reuse ;  /* 0x00000001990b7824 */ /* 0x101fe400078e020c */
[----:B--2---:R-:W-:Y:S01]  /*a690*/  IMAD.IADD R15, R155, 0x1, R12 ;  /* 0x000000019b0f7824 */ /* 0x004fe200078e020c */
[----:B-1----:R-:W-:Y:S06]  /*a6a0*/  @!P6 BRA `(.L_x_1016) ;  /* 0x00000000005ce947 */ /* 0x002fec0003800000 */
[----:B------:R-:W-:Y:S01]  /*a6b0*/  IMAD R12, R16, UR46, R12 ;  /* 0x0000002e100c7c24 */ /* 0x000fe2000f8e020c */
[----:B------:R-:W-:Y:S03]  /*a6c0*/  BSSY B0, `(.L_x_1017) ;  /* 0x0000011000007945 */ /* 0x000fe60003800000 */
[----:B------:R-:W-:-:S05]  /*a6d0*/  VIADD R21, R12, -UR39 ;  /* 0x800000270c157c36 */ /* 0x000fca0008000000 */
        /* <DEDUP_REMOVED lines=10> */
.L_x_1018:
[----:B------:R-:W-:-:S05]  /*a780*/  IMAD.U32 R20, RZ, RZ, UR38 ;  /* 0x00000026ff147e24 */ /* 0x000fca000f8e00ff */
[----:B------:R-:W-:-:S13]  /*a790*/  ISETP.NE.AND P2, PT, R20, 0x1, PT ;  /* 0x000000011400780c */ /* 0x000fda0003f45270 */
[----:B------:R-:W0:Y:S02]  /*a7a0*/  @P2 LDC.64 R22, c[0x0][0x9e8] ;  /* 0x00027a00ff162b82 */ /* 0x000e240000000a00 */
[----:B0-----:R-:W-:-:S05]  /*a7b0*/  @P2 IMAD.HI.U32 R12, R21, R22, RZ ;  /* 0x00000016150c2227 */ /* 0x001fca00078e00ff */
[----:B------:R-:W-:-:S07]  /*a7c0*/  @P2 SHF.R.U32.HI R21, RZ, R23, R12 ;  /* 0x00000017ff152219 */ /* 0x000fce000001160c */
.L_x_1019:
[----:B------:R-:W-:Y:S05]  /*a7d0*/  BSYNC B0 ;  /* 0x0000000000007941 */ /* 0x000fea0003800000 */
.L_x_1017:
[----:B------:R-:W-:-:S04]  /*a7e0*/  IMAD R12, R21, R20, -R166 ;  /* 0x00000014150c7224 */ /* 0x000fc800078e0aa6 */
[----:B------:R-:W-:-:S05]  /*a7f0*/  IMAD R12, R5, -0x2, R12 ;  /* 0xfffffffe050c7824 */ /* 0x000fca00078e020c */
[----:B------:R-:W-:Y:S02]  /*a800*/  VIADDMNMX R11, R12, R20, R11, PT ;  /* 0x000000140c0b7246 */ /* 0x000fe4000380010b */
[----:B------:R-:W-:-:S07]  /*a810*/  VIMNMX R15, R15, R12, !PT ;  /* 0x0000000c0f0f7248 */ /* 0x000fce0007fe0100 */
.L_x_1016:
[----:B------:R-:W-:Y:S01]  /*a820*/  ISETP.GT.AND P2, PT, R10, -0x1, PT ;  /* 0xffffffff0a00780c */ /* 0x000fe20003f44270 */
[----:B------:R-:W0:Y:S03]  /*a830*/  SHFL.IDX PT, R0, R0, 0x1, 0x1c1f ;  /* 0x003c1f0000007f89 */ /* 0x000e2600000e0000 */
[C---:B------:R-:W-:Y:S02]  /*a840*/  ISETP.GT.AND P4, PT, R15.reuse, RZ, P2 ;  /* 0x000000ff0f00720c */ /* 0x040fe40001784270 */
[----:B------:R-:W-:Y:S02]  /*a850*/  ISETP.GT.AND P3, PT, R15, 0x1, P2 ;  /* 0x000000010f00780c */ /* 0x000fe40001764270 */
[C---:B------:R-:W-:Y:S02]  /*a860*/  ISETP.LT.OR P4, PT, R11.reuse, 0x1, P4 ;  /* 0x000000010b00780c */ /* 0x040fe40002781670 */
[----:B------:R-:W-:-:S02]  /*a870*/  ISETP.LT.OR P3, PT, R11, 0x2, P3 ;  /* 0x000000020b00780c */ /* 0x000fc40001f61670 */
[----:B------:R-:W-:Y:S02]  /*a880*/  FSEL R23, R24, -INF , !P4 ;  /* 0xff80000018177808 */ /* 0x000fe40006000000 */
[----:B------:R-:W-:Y:S02]  /*a890*/  ISETP.GT.AND P4, PT, R15, 0x8, P2 ;  /* 0x000000080f00780c */ /* 0x000fe40001784270 */
[----:B------:R-:W-:Y:S02]  /*a8a0*/  FSEL R184, R25, -INF , !P3 ;  /* 0xff80000019b87808 */ /* 0x000fe40005800000 */
[----:B------:R-:W-:Y:S02]  /*a8b0*/  ISETP.GT.AND P3, PT, R15, 0x9, P2 ;  /* 0x000000090f00780c */ /* 0x000fe40001764270 */
[C---:B------:R-:W-:Y:S02]  /*a8c0*/  ISETP.LT.OR P4, PT, R11.reuse, 0x9, P4 ;  /* 0x000000090b00780c */ /* 0x040fe40002781670 */
[----:B------:R-:W-:-:S02]  /*a8d0*/  ISETP.LT.OR P3, PT, R11, 0xa, P3 ;  /* 0x0000000a0b00780c */ /* 0x000fc40001f61670 */
[----:B------:R-:W-:Y:S01]  /*a8e0*/  FSEL R190, R28, -INF , !P4 ;  /* 0xff8000001cbe7808 */ /* 0x000fe20006000000 */
[----:B0-----:R-:W-:Y:S01]  /*a8f0*/  IMAD.IADD R21, R155, 0x1, R0 ;  /* 0x000000019b157824 */ /* 0x001fe200078e0200 */
[----:B------:R-:W-:Y:S02]  /*a900*/  ISETP.GT.AND P4, PT, R15, 0x10, P2 ;  /* 0x000000100f00780c */ /* 0x000fe40001784270 */
[----:B------:R-:W-:Y:S02]  /*a910*/  FSEL R192, R29, -INF , !P3 ;  /* 0xff8000001dc07808 */ /* 0x000fe40005800000 */
        /* <DEDUP_REMOVED lines=98> */
.L_x_1022:
[----:B------:R-:W-:-:S05]  /*af40*/  IMAD.U32 R25, RZ, RZ, UR38 ;  /* 0x00000026ff197e24 */ /* 0x000fca000f8e00ff */
[----:B------:R-:W-:-:S13]  /*af50*/  ISETP.NE.AND P3, PT, R25, 0x1, PT ;  /* 0x000000011900780c */ /* 0x000fda0003f65270 */
[----:B------:R-:W0:Y:S02]  /*af60*/  @P3 LDC.64 R168, c[0x0][0x9e8] ;  /* 0x00027a00ffa83b82 */ /* 0x000e240000000a00 */
[----:B0-----:R-:W-:-:S05]  /*af70*/  @P3 IMAD.HI.U32 R0, R11, R168, RZ ;  /* 0x000000a80b003227 */ /* 0x001fca00078e00ff */
[----:B------:R-:W-:-:S07]  /*af80*/  @P3 SHF.R.U32.HI R11, RZ, R169, R0 ;  /* 0x000000a9ff0b3219 */ /* 0x000fce0000011600 */
.L_x_1023:
[----:B------:R-:W-:Y:S05]  /*af90*/  BSYNC B0 ;  /* 0x0000000000007941 */ /* 0x000fea0003800000 */
.L_x_1021:
[----:B------:R-:W-:-:S04]  /*afa0*/  IMAD R0, R11, R25, -R166 ;  /* 0x000000190b007224 */ /* 0x000fc800078e0aa6 */
[----:B------:R-:W-:-:S05]  /*afb0*/  IMAD R0, R5, -0x2, R0 ;  /* 0xfffffffe05007824 */ /* 0x000fca00078e0200 */
[----:B------:R-:W-:Y:S02]  /*afc0*/  VIADDMNMX R15, R0, R25, R15, PT ;  /* 0x00000019000f7246 */ /* 0x000fe4000380010f */
[----:B------:R-:W-:-:S07]  /*afd0*/  VIMNMX R21, R21, R0, !PT ;  /* 0x0000000015157248 */ /* 0x000fce0007fe0100 */
.L_x_1020:
        /* <DEDUP_REMOVED lines=11> */
[----:B------:R-:W-:-:S02]  /*b090*/  ISETP.GT.AND P4, PT, R21, 0x1, P2 ;  /* 0x000000011500780c */ /* 0x000fc40001784270 */
[----:B------:R-:W-:Y:S02]  /*b0a0*/  FMNMX.FTZ R11, R164, R11, !PT ;  /* 0x0000000ba40b7209 */ /* 0x000fe40007810000 */
[----:B------:R-:W-:Y:S02]  /*b0b0*/  FSEL R166, R34, -INF , !P3 ;  /* 0xff80000022a67808 */ /* 0x000fe40005800000 */
        /* <DEDUP_REMOVED lines=50> */
[C---:B------:R-:W-:Y:S01]  /*b3e0*/  ISETP.LT.OR P4, PT, R15.reuse, 0x22, P4 ;  /* 0x000000220f00780c */ /* 0x040fe20002781670 */
[----:B------:R-:W0:Y:S01]  /*b3f0*/  SHFL.BFLY PT, R0, R11, 0x2, 0x1f ;  /* 0x0c401f000b007f89 */ /* 0x000e2200000e0000 */
[----:B------:R-:W-:-:S02]  /*b400*/  ISETP.LT.OR P3, PT, R15, 0x39, P3 ;  /* 0x000000390f00780c */ /* 0x000fc40001f61670 */
[----:B------:R-:W-:Y:S02]  /*b410*/  FSEL R172, R43, -INF , !P4 ;  /* 0xff8000002bac7808 */ /* 0x000fe40006000000 */
[C---:B------:R-:W-:Y:S02]  /*b420*/  ISETP.GT.AND P4, PT, R21.reuse, 0x29, P2 ;  /* 0x000000291500780c */ /* 0x040fe40001784270 */
[----:B------:R-:W-:Y:S02]  /*b430*/  FSEL R54, R54, -INF , !P3 ;  /* 0xff80000036367808 */ /* 0x000fe40005800000 */
[----:B------:R-:W-:Y:S02]  /*b440*/  ISETP.GT.AND P3, PT, R21, 0x40, P2 ;  /* 0x000000401500780c */ /* 0x000fe40001764270 */
[C---:B------:R-:W-:Y:S02]  /*b450*/  ISETP.LT.OR P4, PT, R15.reuse, 0x2a, P4 ;  /* 0x0000002a0f00780c */ /* 0x040fe40002781670 */
[----:B------:R-:W-:-:S02]  /*b460*/  ISETP.LT.OR P3, PT, R15, 0x41, P3 ;  /* 0x000000410f00780c */ /* 0x000fc40001f61670 */
[----:B------:R-:W-:Y:S02]  /*b470*/  FSEL R34, R47, -INF , !P4 ;  /* 0xff8000002f227808 */ /* 0x000fe40006000000 */
[C---:B------:R-:W-:Y:S02]  /*b480*/  ISETP.GT.AND P4, PT, R21.reuse, 0x31, P2 ;  /* 0x000000311500780c */ /* 0x040fe40001784270 */
[----:B------:R-:W-:Y:S02]  /*b490*/  FSEL R58, R58, -INF , !P3 ;  /* 0xff8000003a3a7808 */ /* 0x000fe40005800000 */
[----:B------:R-:W-:Y:S02]  /*b4a0*/  ISETP.GT.AND P3, PT, R21, 0x41, P2 ;  /* 0x000000411500780c */ /* 0x000fe40001764270 */
[----:B------:R-:W-:Y:S02]  /*b4b0*/  ISETP.LT.OR P4, PT, R15, 0x32, P4 ;  /* 0x000000320f00780c */ /* 0x000fe40002781670 */
[----:B0-----:R-:W-:-:S02]  /*b4c0*/  FMNMX.FTZ R0, R11, R0, !PT ;  /* 0x000000000b007209 */ /* 0x001fc40007810000 */
[----:B------:R-:W0:Y:S01]  /*b4d0*/  LDC R11, c[0x0][0x988] ;  /* 0x00026200ff0b7b82 */ /* 0x000e220000000800 */
[----:B------:R-:W-:Y:S02]  /*b4e0*/  ISETP.LT.OR P3, PT, R15, 0x42, P3 ;  /* 0x000000420f00780c */ /* 0x000fe40001f61670 */
[----:B------:R-:W1:Y:S01]  /*b4f0*/  SHFL.BFLY PT, R25, R0, 0x1, 0x1f ;  /* 0x0c201f0000197f89 */ /* 0x000e6200000e0000 */
[----:B------:R-:W-:Y:S02]  /*b500*/  FSEL R46, R51, -INF , !P4 ;  /* 0xff800000332e7808 */ /* 0x000fe40006000000 */
[----:B------:R-:W-:Y:S02]  /*b510*/  ISETP.GT.AND P4, PT, R21, 0x39, P2 ;  /* 0x000000391500780c */ /* 0x000fe40001784270 */
[----:B------:R-:W-:Y:S02]  /*b520*/  FSEL R182, R59, -INF , !P3 ;  /* 0xff8000003bb67808 */ /* 0x000fe40005800000 */
[----:B------:R-:W-:-:S02]  /*b530*/  ISETP.GT.AND P3, PT, R21, 0x48, P2 ;  /* 0x000000481500780c */ /* 0x000fc40001764270 */
[C---:B------:R-:W-:Y:S02]  /*b540*/  ISETP.LT.OR P4, PT, R15.reuse, 0x3a, P4 ;  /* 0x0000003a0f00780c */ /* 0x040fe40002781670 */
[----:B------:R-:W-:Y:S02]  /*b550*/  ISETP.LT.OR P3, PT, R15, 0x49, P3 ;  /* 0x000000490f00780c */ /* 0x000fe40001f61670 */
[----:B------:R-:W-:Y:S02]  /*b560*/  FSEL R30, R55, -INF , !P4 ;  /* 0xff800000371e7808 */ /* 0x000fe40006000000 */
[----:B------:R-:W-:Y:S02]  /*b570*/  FSEL R62, R62, -INF , !P3 ;  /* 0xff8000003e3e7808 */ /* 0x000fe40005800000 */
[----:B------:R-:W-:-:S04]  /*b580*/  ISETP.GT.AND P3, PT, R21, RZ, P2 ;  /* 0x000000ff1500720c */ /* 0x000fc80001764270 */
[----:B------:R-:W-:Y:S02]  /*b590*/  ISETP.LT.OR P3, PT, R15, 0x1, P3 ;  /* 0x000000010f00780c */ /* 0x000fe40001f61670 */
[----:B-1----:R-:W-:-:S04]  /*b5a0*/  FMNMX.FTZ R0, R0, R25, !PT ;  /* 0x0000001900007209 */ /* 0x002fc80007810000 */
[C---:B------:R-:W-:Y:S01]  /*b5b0*/  FSETP.NEU.FTZ.AND P4, PT, R0.reuse, -INF , PT ;  /* 0xff8000000000780b */ /* 0x040fe20003f9d000 */
[----:B0-----:R-:W-:-:S03]  /*b5c0*/  FMUL.FTZ R31, R0, R11 ;  /* 0x0000000b001f7220 */ /* 0x001fc60000410000 */
[----:B------:R-:W-:Y:S02]  /*b5d0*/  FSEL R53, R0, RZ, P4 ;  /* 0x000000ff00357208 */ /* 0x000fe40002000000 */
[----:B------:R-:W-:-:S03]  /*b5e0*/  FSEL R31, R31, RZ, P4 ;  /* 0x000000ff1f1f7208 */ /* 0x000fc60002000000 */
[----:B------:R-:W-:Y:S02]  /*b5f0*/  FADD.FTZ R14, -R53, R14 ;  /* 0x0000000e350e7221 */ /* 0x000fe40000010100 */
[-CC-:B------:R-:W-:Y:S01]  /*b600*/  FFMA.FTZ R25, R190, R11.reuse, -R31.reuse ;  /* 0x0000000bbe197223 */ /* 0x180fe2000001081f */
[----:B------:R-:W-:Y:S01]  /*b610*/  FSEL R190, R26, -INF , !P3 ;  /* 0xff8000001abe7808 */ /* 0x000fe20005800000 */
[-CC-:B------:R-:W-:Y:S01]  /*b620*/  FFMA.FTZ R35, R188, R11.reuse, -R31.reuse ;  /* 0x0000000bbc237223 */ /* 0x180fe2000001081f */
[----:B------:R-:W-:Y:S01]  /*b630*/  ISETP.GT.AND P3, PT, R21, 0x49, P2 ;  /* 0x000000491500780c */ /* 0x000fe20001764270 */
[--C-:B------:R-:W-:Y:S01]  /*b640*/  FFMA.FTZ R37, R186, R11, -R31.reuse ;  /* 0x0000000bba257223 */ /* 0x100fe2000001081f */
[----:B------:R-:W-:Y:S01]  /*b650*/  FMNMX.FTZ R27, R190, R9, !PT ;  /* 0x00000009be1b7209 */ /* 0x000fe20007810000 */
[-CC-:B------:R-:W-:Y:S01]  /*b660*/  FFMA.FTZ R39, R164, R11.reuse, -R31.reuse ;  /* 0x0000000ba4277223 */ /* 0x180fe2000001081f */
[----:B------:R-:W-:Y:S01]  /*b670*/  ISETP.LT.OR P3, PT, R15, 0x4a, P3 ;  /* 0x0000004a0f00780c */ /* 0x000fe20001f61670 */
[--C-:B------:R-:W-:Y:S01]  /*b680*/  FFMA.FTZ R45, R52, R11, -R31.reuse ;  /* 0x0000000b342d7223 */ /* 0x100fe2000001081f */
[----:B------:R-:W-:Y:S01]  /*b690*/  FMNMX.FTZ R29, R180, R27, !PT ;  /* 0x0000001bb41d7209 */ /* 0x000fe20007810000 */
[--C-:B------:R-:W-:Y:S01]  /*b6a0*/  FFMA.FTZ R47, R56, R11, -R31.reuse ;  /* 0x0000000b382f7223 */ /* 0x100fe2000001081f */
[----:B------:R-:W-:Y:S01]  /*b6b0*/  FSEL R188, R63, -INF , !P3 ;  /* 0xff8000003fbc7808 */ /* 0x000fe20005800000 */
[----:B------:R-:W-:Y:S01]  /*b6c0*/  MUFU.EX2 R27, R35 ;  /* 0x00000023001b7308 */ /* 0x000fe20000000800 */
[----:B------:R-:W-:Y:S01]  /*b6d0*/  FMNMX.FTZ R29, R168, R29, !PT ;  /* 0x0000001da81d7209 */ /* 0x000fe20007810000 */
[-CC-:B------:R-:W-:Y:S01]  /*b6e0*/  FFMA.FTZ R23, R23, R11.reuse, -R31.reuse ;  /* 0x0000000b17177223 */ /* 0x180fe2000001081f */
[----:B------:R-:W-:Y:S01]  /*b6f0*/  ISETP.GT.AND P3, PT, R21, 0x50, P2 ;  /* 0x000000501500780c */ /* 0x000fe20001764270 */
[----:B------:R-:W-:Y:S01]  /*b700*/  FMUL.FTZ R14, R14, R11 ;  /* 0x0000000b0e0e7220 */ /* 0x000fe20000410000 */
        /* <DEDUP_REMOVED lines=15> */
[--C-:B------:R-:W-:Y:S01]  /*b800*/  FFMA.FTZ R49, R28, R11, -R31.reuse ;  /* 0x0000000b1c317223 */ /* 0x100fe2000001081f */
[----:B------:R-:W-:Y:S01]  /*b810*/  FMNMX.FTZ R33, R174, R33, !PT ;  /* 0x00000021ae217209 */ /* 0x000fe20007810000 */
[--C-:B------:R-:W-:Y:S01]  /*b820*/  FFMA.FTZ R48, R48, R11, -R31.reuse ;  /* 0x0000000b30307223 */ /* 0x100fe2000001081f */
[----:B------:R-:W-:Y:S01]  /*b830*/  FSEL R164, R67, -INF , !P3 ;  /* 0xff80000043a47808 */ /* 0x000fe20005800000 */
[----:B------:R1:W-:Y:S01]  /*b840*/  MUFU.EX2 R29, R39 ;  /* 0x00000027001d7308 */ /* 0x0003e20000000800 */
[----:B------:R-:W-:Y:S01]  /*b850*/  FMNMX.FTZ R33, R42, R33, !PT ;  /* 0x000000212a217209 */ /* 0x000fe20007810000 */
[-CC-:B0-----:R-:W-:Y:S01]  /*b860*/  FFMA.FTZ R37, R160, R11.reuse, -R31.reuse ;  /* 0x0000000ba0257223 */ /* 0x181fe2000001081f */
[----:B------:R-:W-:Y:S01]  /*b870*/  ISETP.GT.AND P3, PT, R21, 0x58, P2 ;  /* 0x000000581500780c */ /* 0x000fe20001764270 */
[--C-:B------:R-:W-:Y:S01]  /*b880*/  FFMA.FTZ R44, R44, R11, -R31.reuse ;  /* 0x0000000b2c2c7223 */ /* 0x100fe2000001081f */
[----:B------:R-:W-:Y:S01]  /*b890*/  FMNMX.FTZ R35, R172, R33, !PT ;  /* 0x00000021ac237209 */ /* 0x000fe20007810000 */
[--C-:B------:R-:W-:Y:S01]  /*b8a0*/  FFMA.FTZ R36, R36, R11, -R31.reuse ;  /* 0x0000000b24247223 */ /* 0x100fe2000001081f */
[----:B------:R-:W-:Y:S01]  /*b8b0*/  ISETP.LT.OR P3, PT, R15, 0x59, P3 ;  /* 0x000000590f00780c */ /* 0x000fe20001f61670 */
[----:B------:R0:W-:Y:S01]  /*b8c0*/  MUFU.EX2 R33, R37 ;  /* 0x0000002500217308 */ /* 0x0001e20000000800 */
[----:B------:R-:W-:Y:S01]  /*b8d0*/  FMNMX.FTZ R35, R170, R35, !PT ;  /* 0x00000023aa237209 */ /* 0x000fe20007810000 */
[-CC-:B-1----:R-:W-:Y:S01]  /*b8e0*/  FFMA.FTZ R39, R156, R11.reuse, -R31.reuse ;  /* 0x0000000b9c277223 */ /* 0x182fe2000001081f */
[----:B------:R-:W-:Y:S01]  /*b8f0*/  FSEL R70, R70, -INF , !P3 ;  /* 0xff80000046467808 */ /* 0x000fe20005800000 */
[--C-:B------:R-:W-:Y:S01]  /*b900*/  FFMA.FTZ R20, R20, R11, -R31.reuse ;  /* 0x0000000b14147223 */ /* 0x100fe2000001081f */
[----:B------:R-:W-:Y:S01]  /*b910*/  FMNMX.FTZ R35, R34, R35, !PT ;  /* 0x0000002322237209 */ /* 0x000fe20007810000 */
[--C-:B------:R-:W-:Y:S01]  /*b920*/  FFMA.FTZ R24, R24, R11, -R31.reuse ;  /* 0x0000000b18187223 */ /* 0x100fe2000001081f */
[----:B------:R-:W-:Y:S01]  /*b930*/  ISETP.GT.AND P3, PT, R21, 0x59, P2 ;  /* 0x000000591500780c */ /* 0x000fe20001764270 */
[----:B------:R-:W1:Y:S01]  /*b940*/  MUFU.EX2 R14, R14 ;  /* 0x0000000e000e7308 */ /* 0x000e620000000800 */
[----:B------:R-:W-:Y:S01]  /*b950*/  FMNMX.FTZ R35, R50, R35, !PT ;  /* 0x0000002332237209 */ /* 0x000fe20007810000 */
[-CC-:B------:R-:W-:Y:S01]  /*b960*/  FFMA.FTZ R22, R22, R11.reuse, -R31.reuse ;  /* 0x0000000b16167223 */ /* 0x180fe2000001081f */
[----:B------:R-:W-:Y:S01]  /*b970*/  ISETP.LT.OR P3, PT, R15, 0x5a, P3 ;  /* 0x0000005a0f00780c */ /* 0x000fe20001f61670 */
[--C-:B------:R-:W-:Y:S01]  /*b980*/  FFMA.FTZ R32, R32, R11, -R31.reuse ;  /* 0x0000000b20207223 */ /* 0x100fe2000001081f */
[----:B0-----:R-:W-:Y:S01]  /*b990*/  FMNMX.FTZ R37, R46, R35, !PT ;  /* 0x000000232e257209 */ /* 0x001fe20007810000 */
[----:B------:R-:W-:Y:S01]  /*b9a0*/  FFMA.FTZ R28, R84, R11, -R31 ;  /* 0x0000000b541c7223 */ /* 0x000fe2000001081f */
[----:B------:R-:W-:Y:S01]  /*b9b0*/  FSEL R160, R71, -INF , !P3 ;  /* 0xff80000047a07808 */ /* 0x000fe20005800000 */
[----:B------:R0:W-:Y:S01]  /*b9c0*/  MUFU.EX2 R35, R39 ;  /* 0x0000002700237308 */ /* 0x0001e20000000800 */
[----:B------:R-:W-:-:S02]  /*b9d0*/  ISETP.GT.AND P3, PT, R21, 0x60, P2 ;  /* 0x000000601500780c */ /* 0x000fc40001764270 */
[----:B------:R-:W-:Y:S02]  /*b9e0*/  FMNMX.FTZ R37, R54, R37, !PT ;  /* 0x0000002536257209 */ /* 0x000fe40007810000 */
[----:B------:R-:W-:Y:S02]  /*b9f0*/  ISETP.LT.OR P3, PT, R15, 0x61, P3 ;  /* 0x000000610f00780c */ /* 0x000fe40001f61670 */
[----:B------:R-:W-:Y:S01]  /*ba00*/  FMNMX.FTZ R37, R30, R37, !PT ;  /* 0x000000251e257209 */ /* 0x000fe20007810000 */
[----:B------:R-:W2:Y:S01]  /*ba10*/  MUFU.EX2 R184, R184 ;  /* 0x000000b800b87308 */ /* 0x000ea20000000800 */
[----:B------:R-:W-:Y:S01]  /*ba20*/  FSEL R156, R74, -INF , !P3 ;  /* 0xff8000004a9c7808 */ /* 0x000fe20005800000 */
[----:B------:R-:W-:Y:S01]  /*ba30*/  FFMA.FTZ R74, R154, R11, -R31 ;  /* 0x0000000b9a4a7223 */ /* 0x000fe2000001081f */
[----:B------:R-:W-:Y:S01]  /*ba40*/  ISETP.GT.AND P3, PT, R21, 0x61, P2 ;  /* 0x000000611500780c */ /* 0x000fe20001764270 */
[----:B-1----:R-:W-:Y:S01]  /*ba50*/  FFMA.FTZ R53, R14, R4, R23 ;  /* 0x000000040e357223 */ /* 0x002fe20000010017 */
[----:B------:R-:W-:Y:S01]  /*ba60*/  FMNMX.FTZ R37, R58, R37, !PT ;  /* 0x000000253a257209 */ /* 0x000fe20007810000 */
[-C--:B------:R-:W-:Y:S01]  /*ba70*/  FMUL.FTZ R88, R88, R14.reuse ;  /* 0x0000000e58587220 */ /* 0x080fe20000410000 */
[----:B------:R-:W-:Y:S01]  /*ba80*/  ISETP.LT.OR P3, PT, R15, 0x62, P3 ;  /* 0x000000620f00780c */ /* 0x000fe20001f61670 */
[----:B------:R-:W1:Y:S01]  /*ba90*/  MUFU.EX2 R25, R25 ;  /* 0x0000001900197308 */ /* 0x000e620000000800 */
[----:B0-----:R-:W-:Y:S01]  /*baa0*/  FMNMX.FTZ R39, R182, R37, !PT ;  /* 0x00000025b6277209 */ /* 0x001fe20007810000 */
[-C--:B------:R-:W-:Y:S01]  /*bab0*/  FMUL.FTZ R89, R89, R14.reuse ;  /* 0x0000000e59597220 */ /* 0x080fe20000410000 */
[----:B------:R-:W-:Y:S01]  /*bac0*/  FSEL R154, R75, -INF , !P3 ;  /* 0xff8000004b9a7808 */ /* 0x000fe20005800000 */
[-C--:B------:R-:W-:Y:S01]  /*bad0*/  FMUL.FTZ R92, R92, R14.reuse ;  /* 0x0000000e5c5c7220 */ /* 0x080fe20000410000 */
[----:B------:R-:W-:Y:S01]  /*bae0*/  ISETP.GT.AND P3, PT, R21, 0x68, P2 ;  /* 0x000000681500780c */ /* 0x000fe20001764270 */
[-C--:B------:R-:W-:Y:S01]  /*baf0*/  FMUL.FTZ R93, R93, R14.reuse ;  /* 0x0000000e5d5d7220 */ /* 0x080fe20000410000 */
[----:B------:R-:W-:Y:S01]  /*bb00*/  FMNMX.FTZ R39, R62, R39, !PT ;  /* 0x000000273e277209 */ /* 0x000fe20007810000 */
[----:B------:R-:W0:Y:S01]  /*bb10*/  MUFU.EX2 R26, R192 ;  /* 0x000000c0001a7308 */ /* 0x000e220000000800 */
[----:B------:R-:W-:Y:S01]  /*bb20*/  ISETP.LT.OR P3, PT, R15, 0x69, P3 ;  /* 0x000000690f00780c */ /* 0x000fe20001f61670 */
[----:B--2---:R-:W-:Y:S01]  /*bb30*/  FADD.FTZ R4, R184, R53 ;  /* 0x00000035b8047221 */ /* 0x004fe20000010000 */
[----:B------:R-:W-:Y:S01]  /*bb40*/  FMNMX.FTZ R39, R188, R39, !PT ;  /* 0x00000027bc277209 */ /* 0x000fe20007810000 */
[-C--:B------:R-:W-:Y:S01]  /*bb50*/  FMUL.FTZ R96, R96, R14.reuse ;  /* 0x0000000e60607220 */ /* 0x080fe20000410000 */
[----:B------:R-:W-:Y:S01]  /*bb60*/  FSEL R78, R78, -INF , !P3 ;  /* 0xff8000004e4e7808 */ /* 0x000fe20005800000 */
[-C--:B------:R-:W-:Y:S01]  /*bb70*/  FMUL.FTZ R97, R97, R14.reuse ;  /* 0x0000000e61617220 */ /* 0x080fe20000410000 */
[----:B------:R-:W-:Y:S01]  /*bb80*/  FMNMX.FTZ R39, R186, R39, !PT ;  /* 0x00000027ba277209 */ /* 0x000fe20007810000 */
[----:B------:R-:W2:Y:S01]  /*bb90*/  MUFU.EX2 R162, R162 ;  /* 0x000000a200a27308 */ /* 0x000ea20000000800 */
[----:B------:R-:W-:Y:S01]  /*bba0*/  ISETP.GT.AND P3, PT, R21, 0x69, P2 ;  /* 0x000000691500780c */ /* 0x000fe20001764270 */
[----:B-1----:R-:W-:Y:S01]  /*bbb0*/  FADD.FTZ R53, R25, R4 ;  /* 0x0000000419357221 */ /* 0x002fe20000010000 */
[----:B------:R-:W-:Y:S01]  /*bbc0*/  FMNMX.FTZ R41, R164, R39, !PT ;  /* 0x00000027a4297209 */ /* 0x000fe20007810000 */
[-C--:B------:R-:W-:Y:S01]  /*bbd0*/  FMUL.FTZ R100, R100, R14.reuse ;  /* 0x0000000e64647220 */ /* 0x080fe20000410000 */
[----:B------:R-:W-:Y:S01]  /*bbe0*/  ISETP.LT.OR P3, PT, R15, 0x6a, P3 ;  /* 0x0000006a0f00780c */ /* 0x000fe20001f61670 */
[-C--:B------:R-:W-:Y:S01]  /*bbf0*/  FMUL.FTZ R101, R101, R14.reuse ;  /* 0x0000000e65657220 */ /* 0x080fe20000410000 */
[----:B------:R-:W-:Y:S01]  /*bc00*/  FMNMX.FTZ R41, R70, R41, !PT ;  /* 0x0000002946297209 */ /* 0x000fe20007810000 */
[----:B------:R-:W1:Y:S01]  /*bc10*/  MUFU.EX2 R158, R158 ;  /* 0x0000009e009e7308 */ /* 0x000e620000000800 */
[----:B------:R-:W-:Y:S01]  /*bc20*/  FSEL R52, R79, -INF , !P3 ;  /* 0xff8000004f347808 */ /* 0x000fe20005800000 */
[----:B0-----:R-:W-:Y:S01]  /*bc30*/  FADD.FTZ R4, R26, R53 ;  /* 0x000000351a047221 */ /* 0x001fe20000010000 */
[----:B------:R-:W-:Y:S01]  /*bc40*/  ISETP.GT.AND P3, PT, R21, 0x70, P2 ;  /* 0x000000701500780c */ /* 0x000fe20001764270 */
[-C--:B------:R-:W-:Y:S01]  /*bc50*/  FMUL.FTZ R104, R104, R14.reuse ;  /* 0x0000000e68687220 */ /* 0x080fe20000410000 */
[----:B------:R-:W-:Y:S01]  /*bc60*/  FMNMX.FTZ R41, R160, R41, !PT ;  /* 0x00000029a0297209 */ /* 0x000fe20007810000 */
[----:B------:R-:W-:Y:S01]  /*bc70*/  FADD.FTZ R53, R27, R4 ;  /* 0x000000041b357221 */ /* 0x000fe20000010000 */
[----:B------:R-:W-:Y:S01]  /*bc80*/  ISETP.LT.OR P3, PT, R15, 0x71, P3 ;  /* 0x000000710f00780c */ /* 0x000fe20001f61670 */
[----:B------:R0:W-:Y:S01]  /*bc90*/  MUFU.EX2 R37, R152 ;  /* 0x0000009800257308 */ /* 0x0001e20000000800 */
[----:B------:R-:W-:Y:S01]  /*bca0*/  FMNMX.FTZ R41, R156, R41, !PT ;  /* 0x000000299c297209 */ /* 0x000fe20007810000 */
[----:B------:R-:W-:Y:S01]  /*bcb0*/  FADD.FTZ R4, R66, R53 ;  /* 0x0000003542047221 */ /* 0x000fe20000010000 */
[----:B------:R-:W-:Y:S01]  /*bcc0*/  FSEL R82, R82, -INF , !P3 ;  /* 0xff80000052527808 */ /* 0x000fe20005800000 */
[-C--:B------:R-:W-:Y:S01]  /*bcd0*/  FMUL.FTZ R105, R105, R14.reuse ;  /* 0x0000000e69697220 */ /* 0x080fe20000410000 */
[----:B------:R-:W-:Y:S01]  /*bce0*/  ISETP.GT.AND P3, PT, R21, 0x71, P2 ;  /* 0x000000711500780c */ /* 0x000fe20001764270 */
[----:B------:R-:W-:Y:S01]  /*bcf0*/  FADD.FTZ R53, R29, R4 ;  /* 0x000000041d357221 */ /* 0x000fe20000010000 */
[----:B------:R-:W-:Y:S01]  /*bd00*/  FMNMX.FTZ R43, R154, R41, !PT ;  /* 0x000000299a2b7209 */ /* 0x000fe20007810000 */
[----:B------:R3:W-:Y:S01]  /*bd10*/  MUFU.EX2 R39, R45 ;  /* 0x0000002d00277308 */ /* 0x0007e20000000800 */
[----:B------:R-:W-:Y:S01]  /*bd20*/  ISETP.LT.OR P3, PT, R15, 0x72, P3 ;  /* 0x000000720f00780c */ /* 0x000fe20001f61670 */
[----:B0-----:R-:W-:Y:S01]  /*bd30*/  FFMA.FTZ R152, R80, R11, -R31 ;  /* 0x0000000b50987223 */ /* 0x001fe2000001081f */
[----:B------:R-:W-:Y:S01]  /*bd40*/  FMNMX.FTZ R43, R78, R43, !PT ;  /* 0x0000002b4e2b7209 */ /* 0x000fe20007810000 */
[----:B--2---:R-:W-:Y:S01]  /*bd50*/  FADD.FTZ R4, R162, R53 ;  /* 0x00000035a2047221 */ /* 0x004fe20000010000 */
[----:B------:R-:W-:Y:S01]  /*bd60*/  FSEL R56, R83, -INF , !P3 ;  /* 0xff80000053387808 */ /* 0x000fe20005800000 */
[-C--:B------:R-:W-:Y:S01]  /*bd70*/  FMUL.FTZ R108, R108, R14.reuse ;  /* 0x0000000e6c6c7220 */ /* 0x080fe20000410000 */
[C---:B------:R-:W-:Y:S01]  /*bd80*/  ISETP.GT.AND P3, PT, R21.reuse, 0x78, P2 ;  /* 0x000000781500780c */ /* 0x040fe20001764270 */
[----:B------:R0:W-:Y:S01]  /*bd90*/  MUFU.EX2 R41, R47 ;  /* 0x0000002f00297308 */ /* 0x0001e20000000800 */
[----:B------:R-:W-:Y:S01]  /*bda0*/  FMNMX.FTZ R43, R52, R43, !PT ;  /* 0x0000002b342b7209 */ /* 0x000fe20007810000 */
[-CC-:B---3--:R-:W-:Y:S01]  /*bdb0*/  FFMA.FTZ R45, R72, R11.reuse, -R31.reuse ;  /* 0x0000000b482d7223 */ /* 0x188fe2000001081f */
[----:B------:R-:W-:Y:S01]  /*bdc0*/  ISETP.GT.AND P2, PT, R21, 0x79, P2 ;  /* 0x000000791500780c */ /* 0x000fe20001744270 */
[--C-:B------:R-:W-:Y:S01]  /*bdd0*/  FFMA.FTZ R21, R64, R11, -R31.reuse ;  /* 0x0000000b40157223 */ /* 0x100fe2000001081f */
[----:B------:R-:W-:Y:S01]  /*bde0*/  ISETP.LT.OR P3, PT, R15, 0x79, P3 ;  /* 0x000000790f00780c */ /* 0x000fe20001f61670 */
[----:B------:R-:W-:Y:S01]  /*bdf0*/  FADD.FTZ R53, R33, R4 ;  /* 0x0000000421357221 */ /* 0x000fe20000010000 */
[----:B------:R-:W-:Y:S01]  /*be00*/  FMNMX.FTZ R43, R82, R43, !PT ;  /* 0x0000002b522b7209 */ /* 0x000fe20007810000 */
[----:B------:R-:W2:Y:S01]  /*be10*/  MUFU.EX2 R74, R74 ;  /* 0x0000004a004a7308 */ /* 0x000ea20000000800 */
[----:B------:R-:W-:Y:S01]  /*be20*/  ISETP.LT.OR P2, PT, R15, 0x7a, P2 ;  /* 0x0000007a0f00780c */ /* 0x000fe20001741670 */
[----:B------:R-:W-:Y:S01]  /*be30*/  FFMA.FTZ R15, R60, R11, -R31 ;  /* 0x0000000b3c0f7223 */ /* 0x000fe2000001081f */
[----:B------:R-:W-:Y:S01]  /*be40*/  FSEL R86, R86, -INF , !P3 ;  /* 0xff80000056567808 */ /* 0x000fe20005800000 */
[----:B-1----:R-:W-:Y:S01]  /*be50*/  FADD.FTZ R4, R158, R53 ;  /* 0x000000359e047221 */ /* 0x002fe20000010000 */
[----:B------:R-:W-:Y:S01]  /*be60*/  FMNMX.FTZ R43, R56, R43, !PT ;  /* 0x0000002b382b7209 */ /* 0x000fe20007810000 */
[-C--:B------:R-:W-:Y:S01]  /*be70*/  FMUL.FTZ R109, R109, R14.reuse ;  /* 0x0000000e6d6d7220 */ /* 0x080fe20000410000 */
[----:B------:R-:W-:Y:S01]  /*be80*/  FSEL R60, R87, -INF , !P2 ;  /* 0xff800000573c7808 */ /* 0x000fe20005000000 */
[----:B------:R-:W1:Y:S01]  /*be90*/  MUFU.EX2 R48, R48 ;  /* 0x0000003000307308 */ /* 0x000e620000000800 */
[----:B------:R-:W-:Y:S01]  /*bea0*/  FMNMX.FTZ R43, R86, R43, !PT ;  /* 0x0000002b562b7209 */ /* 0x000fe20007810000 */
[----:B------:R-:W-:Y:S01]  /*beb0*/  FADD.FTZ R53, R35, R4 ;  /* 0x0000000423357221 */ /* 0x000fe20000010000 */
[-C--:B------:R-:W-:Y:S01]  /*bec0*/  FMUL.FTZ R112, R112, R14.reuse ;  /* 0x0000000e70707220 */ /* 0x080fe20000410000 */
[-C--:B------:R-:W-:Y:S01]  /*bed0*/  FMUL.FTZ R113, R113, R14.reuse ;  /* 0x0000000e71717220 */ /* 0x080fe20000410000 */
[----:B0-----:R-:W-:Y:S01]  /*bee0*/  FMNMX.FTZ R47, R60, R43, !PT ;  /* 0x0000002b3c2f7209 */ /* 0x001fe20007810000 */
[----:B------:R-:W-:Y:S01]  /*bef0*/  FFMA.FTZ R43, R68, R11, -R31 ;  /* 0x0000000b442b7223 */ /* 0x000fe2000001081f */
[-C--:B------:R-:W-:Y:S01]  /*bf00*/  FMUL.FTZ R116, R116, R14.reuse ;  /* 0x0000000e74747220 */ /* 0x080fe20000410000 */
[----:B------:R-:W0:Y:S01]  /*bf10*/  MUFU.EX2 R44, R44 ;  /* 0x0000002c002c7308 */ /* 0x000e220000000800 */
[-C--:B------:R-:W-:Y:S01]  /*bf20*/  FMUL.FTZ R117, R117, R14.reuse ;  /* 0x0000000e75757220 */ /* 0x080fe20000410000 */
[----:B------:R-:W3:Y:S01]  /*bf30*/  SHFL.BFLY PT, R64, R47, 0x2, 0x1f ;  /* 0x0c401f002f407f89 */ /* 0x000ee200000e0000 */
[-C--:B------:R-:W-:Y:S01]  /*bf40*/  FMUL.FTZ R120, R120, R14.reuse ;  /* 0x0000000e78787220 */ /* 0x080fe20000410000 */
[-C--:B------:R-:W-:Y:S01]  /*bf50*/  FMUL.FTZ R121, R121, R14.reuse ;  /* 0x0000000e79797220 */ /* 0x080fe20000410000 */
[-C--:B------:R-:W-:Y:S01]  /*bf60*/  FMUL.FTZ R124, R124, R14.reuse ;  /* 0x0000000e7c7c7220 */ /* 0x080fe20000410000 */
[-C--:B------:R-:W-:Y:S01]  /*bf70*/  FMUL.FTZ R125, R125, R14.reuse ;  /* 0x0000000e7d7d7220 */ /* 0x080fe20000410000 */
[-C--:B------:R-:W-:Y:S01]  /*bf80*/  FMUL.FTZ R128, R128, R14.reuse ;  /* 0x0000000e80807220 */ /* 0x080fe20000410000 */
[----:B------:R-:W-:Y:S01]  /*bf90*/  MUFU.EX2 R36, R36 ;  /* 0x0000002400247308 */ /* 0x000fe20000000800 */
[-C--:B------:R-:W-:Y:S01]  /*bfa0*/  FMUL.FTZ R129, R129, R14.reuse ;  /* 0x0000000e81817220 */ /* 0x080fe20000410000 */
[-C--:B------:R-:W-:Y:S01]  /*bfb0*/  FMUL.FTZ R132, R132, R14.reuse ;  /* 0x0000000e84847220 */ /* 0x080fe20000410000 */
        /* <DEDUP_REMOVED lines=9> */
[----:B------:R-:W-:Y:S01]  /*c050*/  FMUL.FTZ R149, R149, R14 ;  /* 0x0000000e95957220 */ /* 0x000fe20000410000 */
[----:B------:R-:W-:-:S03]  /*c060*/  IMAD.MOV.U32 R14, RZ, RZ, R0 ;  /* 0x000000ffff0e7224 */ /* 0x000fc600078e0000 */
[----:B------:R-:W4:Y:S01]  /*c070*/  MUFU.EX2 R20, R20 ;  /* 0x0000001400147308 */ /* 0x000f220000000800 */
[----:B---3--:R-:W-:Y:S01]  /*c080*/  FMNMX.FTZ R51, R47, R64, !PT ;  /* 0x000000402f337209 */ /* 0x008fe20007810000 */
[-CC-:B------:R-:W-:Y:S01]  /*c090*/  FFMA.FTZ R64, R12, R11.reuse, -R31.reuse ;  /* 0x0000000b0c407223 */ /* 0x180fe2000001081f */
[-CC-:B------:R-:W-:Y:S01]  /*c0a0*/  FFMA.FTZ R47, R76, R11.reuse, -R31.reuse ;  /* 0x0000000b4c2f7223 */ /* 0x180fe2000001081f */
[----:B------:R-:W-:Y:S02]  /*c0b0*/  FFMA.FTZ R31, R40, R11, -R31 ;  /* 0x0000000b281f7223 */ /* 0x000fe4000001081f */
[----:B------:R-:W3:Y:S02]  /*c0c0*/  SHFL.BFLY PT, R12, R51, 0x1, 0x1f ;  /* 0x0c201f00330c7f89 */ /* 0x000ee400000e0000 */
[----:B------:R-:W-:Y:S08]  /*c0d0*/  MUFU.EX2 R21, R21 ;  /* 0x0000001500157308 */ /* 0x000ff00000000800 */
[----:B------:R-:W-:Y:S08]  /*c0e0*/  MUFU.EX2 R24, R24 ;  /* 0x0000001800187308 */ /* 0x000ff00000000800 */
[----:B------:R-:W-:Y:S01]  /*c0f0*/  MUFU.EX2 R43, R43 ;  /* 0x0000002b002b7308 */ /* 0x000fe20000000800 */
[----:B---3--:R-:W-:-:S07]  /*c100*/  FMNMX.FTZ R12, R51, R12, !PT ;  /* 0x0000000c330c7209 */ /* 0x008fce0007810000 */
[----:B------:R-:W-:Y:S01]  /*c110*/  MUFU.EX2 R22, R22 ;  /* 0x0000001600167308 */ /* 0x000fe20000000800 */
[C---:B------:R-:W-:Y:S01]  /*c120*/  FSETP.NEU.FTZ.AND P2, PT, R12.reuse, -INF , PT ;  /* 0xff8000000c00780b */ /* 0x040fe20003f5d000 */
[----:B------:R-:W-:-:S03]  /*c130*/  FMUL.FTZ R40, R12, R11 ;  /* 0x0000000b0c287220 */ /* 0x000fc60000410000 */
[----:B------:R-:W-:-:S03]  /*c140*/  FSEL R4, R12, RZ, P2 ;  /* 0x000000ff0c047208 */ /* 0x000fc60001000000 */
[----:B------:R-:W-:Y:S01]  /*c150*/  MUFU.EX2 R45, R45 ;  /* 0x0000002d002d7308 */ /* 0x000fe20000000800 */
[----:B------:R-:W-:Y:S02]  /*c160*/  FSEL R51, R40, RZ, P2 ;  /* 0x000000ff28337208 */ /* 0x000fe40001000000 */
[----:B------:R-:W-:Y:S01]  /*c170*/  ISETP.GT.AND P2, PT, R10, R17, PT ;  /* 0x000000110a00720c */ /* 0x000fe20003f44270 */
[----:B------:R-:W-:Y:S01]  /*c180*/  FADD.FTZ R4, -R4, R9 ;  /* 0x0000000904047221 */ /* 0x000fe20000010100 */
[----:B------:R-:W-:Y:S02]  /*c190*/  VIADD R10, R10, 0xffffffff ;  /* 0xffffffff0a0a7836 */ /* 0x000fe40000000000 */
[-CC-:B------:R-:W-:Y:S01]  /*c1a0*/  FFMA.FTZ R169, R50, R11.reuse, -R51.reuse ;  /* 0x0000000b32a97223 */ /* 0x180fe20000010833 */
[----:B------:R-:W-:Y:S02]  /*c1b0*/  IMAD.U32 R50, RZ, RZ, UR5 ;  /* 0x00000005ff327e24 */ /* 0x000fe4000f8e00ff */
[-CC-:B------:R-:W-:Y:S01]  /*c1c0*/  FFMA.FTZ R171, R54, R11.reuse, -R51.reuse ;  /* 0x0000000b36ab7223 */ /* 0x180fe20000010833 */
[-CC-:B------:R-:W-:Y:S01]  /*c1d0*/  FFMA.FTZ R40, R190, R11.reuse, -R51.reuse ;  /* 0x0000000bbe287223 */ /* 0x180fe20000010833 */
[-C--:B------:R-:W-:Y:S01]  /*c1e0*/  FMUL.FTZ R4, R4, R11.reuse ;  /* 0x0000000b04047220 */ /* 0x080fe20000410000 */
[-C--:B------:R-:W-:Y:S01]  /*c1f0*/  FFMA.FTZ R181, R180, R11.reuse, -R51 ;  /* 0x0000000bb4b57223 */ /* 0x080fe20000010833 */
[----:B------:R-:W-:Y:S01]  /*c200*/  @!P1 LEA R54, R50, UR36, 0x3 ;  /* 0x0000002432369c11 */ /* 0x000fe2000f8e18ff */
[----:B--2---:R-:W-:Y:S01]  /*c210*/  FADD.FTZ R50, R74, R53 ;  /* 0x000000354a327221 */ /* 0x004fe20000010000 */
[-CC-:B------:R-:W-:Y:S01]  /*c220*/  FFMA.FTZ R183, R168, R11.reuse, -R51.reuse ;  /* 0x0000000ba8b77223 */ /* 0x180fe20000010833 */
[----:B------:R-:W-:Y:S01]  /*c230*/  MUFU.EX2 R40, R40 ;  /* 0x0000002800287308 */ /* 0x000fe20000000800 */
[----:B------:R-:W-:Y:S01]  /*c240*/  FFMA.FTZ R68, R178, R11, -R51 ;  /* 0x0000000bb2447223 */ /* 0x000fe20000010833 */
[----:B------:R-:W-:-:S02]  /*c250*/  @!P1 VIADD R53, R54, 0x28860 ;  /* 0x0002886036359836 */ /* 0x000fc40000000000 */
[----:B------:R-:W-:Y:S01]  /*c260*/  FADD.FTZ R9, R37, R50 ;  /* 0x0000003225097221 */ /* 0x000fe20000010000 */
[-CC-:B------:R-:W-:Y:S01]  /*c270*/  FFMA.FTZ R177, R166, R11.reuse, -R51.reuse ;  /* 0x0000000ba6b17223 */ /* 0x180fe20000010833 */
[-CC-:B------:R-:W-:Y:S01]  /*c280*/  FFMA.FTZ R72, R176, R11.reuse, -R51.reuse ;  /* 0x0000000bb0487223 */ /* 0x180fe20000010833 */
[-C--:B------:R-:W-:Y:S01]  /*c290*/  FFMA.FTZ R179, R38, R11.reuse, -R51 ;  /* 0x0000000b26b37223 */ /* 0x080fe20000010833 */
[----:B------:R-:W-:Y:S01]  /*c2a0*/  @!P1 PRMT R53, RZ, 0x654, R53 ;  /* 0x00000654ff359816 */ /* 0x000fe20000000035 */
[----:B-1----:R-:W-:Y:S01]  /*c2b0*/  FADD.FTZ R50, R48, R9 ;  /* 0x0000000930327221 */ /* 0x002fe20000010000 */
[----:B------:R-:W-:Y:S01]  /*c2c0*/  MUFU.EX2 R181, R181 ;  /* 0x000000b500b57308 */ /* 0x000fe20000000800 */
[-CC-:B------:R-:W-:Y:S01]  /*c2d0*/  FFMA.FTZ R165, R58, R11.reuse, -R51.reuse ;  /* 0x0000000b3aa57223 */ /* 0x180fe20000010833 */
[----:B------:R1:W-:Y:S01]  /*c2e0*/  @!P1 SYNCS.ARRIVE.TRANS64.RED.A1T0 RZ, [R53+URZ], RZ ;  /* 0x000000ff35ff99a7 */ /* 0x0003e2000810043f */
[-CC-:B------:R-:W-:Y:S01]  /*c2f0*/  FFMA.FTZ R38, R174, R11.reuse, -R51.reuse ;  /* 0x0000000bae267223 */ /* 0x180fe20000010833 */
[-CC-:B------:R-:W-:Y:S01]  /*c300*/  FFMA.FTZ R173, R42, R11.reuse, -R51.reuse ;  /* 0x0000000b2aad7223 */ /* 0x180fe20000010833 */
[-CC-:B------:R-:W-:Y:S01]  /*c310*/  FFMA.FTZ R42, R172, R11.reuse, -R51.reuse ;  /* 0x0000000bac2a7223 */ /* 0x180fe20000010833 */
[--C-:B------:R-:W-:Y:S01]  /*c320*/  FFMA.FTZ R182, R182, R11, -R51.reuse ;  /* 0x0000000bb6b67223 */ /* 0x100fe20000010833 */
[----:B------:R-:W-:Y:S01]  /*c330*/  F2FP.BF16.F32.PACK_AB R180, R184, R23 ;  /* 0x00000017b8b4723e */ /* 0x000fe200000010ff */
[----:B------:R2:W3:Y:S01]  /*c340*/  MUFU.EX2 R9, R4 ;  /* 0x0000000400097308 */ /* 0x0004e20000000800 */
[-CC-:B------:R-:W-:Y:S01]  /*c350*/  FFMA.FTZ R175, R170, R11.reuse, -R51.reuse ;  /* 0x0000000baaaf7223 */ /* 0x180fe20000010833 */
[----:B-1----:R-:W-:Y:S01]  /*c360*/  FADD.FTZ R53, R39, R50 ;  /* 0x0000003227357221 */ /* 0x002fe20000010000 */
[-CC-:B------:R-:W-:Y:S01]  /*c370*/  FFMA.FTZ R34, R34, R11.reuse, -R51.reuse ;  /* 0x0000000b22227223 */ /* 0x180fe20000010833 */
[-CC-:B------:R-:W-:Y:S01]  /*c380*/  FFMA.FTZ R46, R46, R11.reuse, -R51.reuse ;  /* 0x0000000b2e2e7223 */ /* 0x180fe20000010833 */
[----:B------:R-:W-:Y:S01]  /*c390*/  FFMA.FTZ R30, R30, R11, -R51 ;  /* 0x0000000b1e1e7223 */ /* 0x000fe20000010833 */
[----:B0-----:R-:W-:Y:S01]  /*c3a0*/  FADD.FTZ R54, R44, R53 ;  /* 0x000000352c367221 */ /* 0x001fe20000010000 */
[----:B----4-:R-:W-:Y:S01]  /*c3b0*/  F2FP.BF16.F32.PACK_AB R166, R20, R15 ;  /* 0x0000000f14a6723e */ /* 0x010fe200000010ff */
[----:B------:R-:W0:Y:S01]  /*c3c0*/  MUFU.EX2 R183, R183 ;  /* 0x000000b700b77308 */ /* 0x000e220000000800 */
[-CC-:B------:R-:W-:Y:S01]  /*c3d0*/  FFMA.FTZ R62, R62, R11.reuse, -R51.reuse ;  /* 0x0000000b3e3e7223 */ /* 0x180fe20000010833 */
[----:B------:R-:W-:Y:S01]  /*c3e0*/  FADD.FTZ R55, R41, R54 ;  /* 0x0000003629377221 */ /* 0x000fe20000010000 */
[-CC-:B------:R-:W-:Y:S01]  /*c3f0*/  FFMA.FTZ R188, R188, R11.reuse, -R51.reuse ;  /* 0x0000000bbcbc7223 */ /* 0x180fe20000010833 */
[-CC-:B------:R-:W-:Y:S01]  /*c400*/  FFMA.FTZ R186, R186, R11.reuse, -R51.reuse ;  /* 0x0000000bbaba7223 */ /* 0x180fe20000010833 */
[-C--:B------:R-:W-:Y:S01]  /*c410*/  FFMA.FTZ R50, R164, R11.reuse, -R51 ;  /* 0x0000000ba4327223 */ /* 0x080fe20000010833 */
[----:B--2---:R-:W-:Y:S01]  /*c420*/  FADD.FTZ R4, R36, R55 ;  /* 0x0000003724047221 */ /* 0x004fe20000010000 */
[-CC-:B------:R-:W-:Y:S01]  /*c430*/  FFMA.FTZ R70, R70, R11.reuse, -R51.reuse ;  /* 0x0000000b46467223 */ /* 0x180fe20000010833 */
[----:B------:R-:W1:Y:S01]  /*c440*/  MUFU.EX2 R68, R68 ;  /* 0x0000004400447308 */ /* 0x000e620000000800 */
[--C-:B------:R-:W-:Y:S01]  /*c450*/  FFMA.FTZ R53, R160, R11, -R51.reuse ;  /* 0x0000000ba0357223 */ /* 0x100fe20000010833 */
[----:B------:R-:W-:Y:S01]  /*c460*/  FADD.FTZ R57, R15, R4 ;  /* 0x000000040f397221 */ /* 0x000fe20000010000 */
[----:B---3--:R-:W-:Y:S01]  /*c470*/  FFMA.FTZ R4, R9, R3, R40 ;  /* 0x0000000309047223 */ /* 0x008fe20000010028 */
[-CC-:B------:R-:W-:Y:S01]  /*c480*/  FFMA.FTZ R54, R156, R11.reuse, -R51.reuse ;  /* 0x0000000b9c367223 */ /* 0x180fe20000010833 */
[-C--:B------:R-:W-:Y:S01]  /*c490*/  FFMA.FTZ R55, R154, R11.reuse, -R51 ;  /* 0x0000000b9a377223 */ /* 0x080fe20000010833 */
[----:B------:R-:W-:Y:S01]  /*c4a0*/  FADD.FTZ R58, R20, R57 ;  /* 0x00000039143a7221 */ /* 0x000fe20000010000 */
[----:B------:R-:W-:Y:S01]  /*c4b0*/  FADD.FTZ R4, R181, R4 ;  /* 0x00000004b5047221 */ /* 0x000fe20000010000 */
[----:B------:R-:W2:Y:S01]  /*c4c0*/  MUFU.EX2 R177, R177 ;  /* 0x000000b100b17308 */ /* 0x000ea20000000800 */
[-CC-:B------:R-:W-:Y:S01]  /*c4d0*/  FFMA.FTZ R78, R78, R11.reuse, -R51.reuse ;  /* 0x0000000b4e4e7223 */ /* 0x180fe20000010833 */
[----:B------:R-:W-:Y:S01]  /*c4e0*/  FADD.FTZ R57, R21, R58 ;  /* 0x0000003a15397221 */ /* 0x000fe20000010000 */
[----:B0-----:R-:W-:Y:S01]  /*c4f0*/  FADD.FTZ R3, R183, R4 ;  /* 0x00000004b7037221 */ /* 0x001fe20000010000 */
[-CC-:B------:R-:W-:Y:S01]  /*c500*/  FFMA.FTZ R52, R52, R11.reuse, -R51.reuse ;  /* 0x0000000b34347223 */ /* 0x180fe20000010833 */
[-C--:B------:R-:W-:Y:S01]  /*c510*/  FFMA.FTZ R82, R82, R11.reuse, -R51 ;  /* 0x0000000b52527223 */ /* 0x080fe20000010833 */
[----:B------:R-:W-:Y:S01]  /*c520*/  FADD.FTZ R58, R24, R57 ;  /* 0x00000039183a7221 */ /* 0x000fe20000010000 */
[-C--:B------:R-:W-:Y:S01]  /*c530*/  FFMA.FTZ R56, R56, R11.reuse, -R51 ;  /* 0x0000000b38387223 */ /* 0x080fe20000010833 */
[----:B------:R-:W0:Y:S01]  /*c540*/  MUFU.EX2 R72, R72 ;  /* 0x0000004800487308 */ /* 0x000e220000000800 */
[----:B-1----:R-:W-:Y:S01]  /*c550*/  FADD.FTZ R4, R68, R3 ;  /* 0x0000000344047221 */ /* 0x002fe20000010000 */
[----:B------:R-:W-:Y:S01]  /*c560*/  FADD.FTZ R23, R43, R58 ;  /* 0x0000003a2b177221 */ /* 0x000fe20000010000 */
[-CC-:B------:R-:W-:Y:S01]  /*c570*/  FFMA.FTZ R86, R86, R11.reuse, -R51.reuse ;  /* 0x0000000b56567223 */ /* 0x180fe20000010833 */
[----:B------:R-:W-:Y:S01]  /*c580*/  FFMA.FTZ R51, R60, R11, -R51 ;  /* 0x0000000b3c337223 */ /* 0x000fe20000010833 */
[----:B------:R-:W-:Y:S01]  /*c590*/  UMOV UR5, UR4 ;  /* 0x0000000400057c82 */ /* 0x000fe20008000000 */
[----:B------:R-:W-:Y:S01]  /*c5a0*/  F2FP.BF16.F32.PACK_AB R178, R162, R29 ;  /* 0x0000001da2b2723e */ /* 0x000fe200000010ff */
[----:B------:R-:W-:Y:S01]  /*c5b0*/  FMUL.FTZ R90, R90, R9 ;  /* 0x000000095a5a7220 */ /* 0x000fe20000410000 */
[----:B------:R-:W1:Y:S01]  /*c5c0*/  MUFU.EX2 R179, R179 ;  /* 0x000000b300b37308 */ /* 0x000e620000000800 */
[----:B--2---:R-:W-:Y:S01]  /*c5d0*/  FADD.FTZ R3, R177, R4 ;  /* 0x00000004b1037221 */ /* 0x004fe20000010000 */
[----:B------:R-:W-:Y:S01]  /*c5e0*/  F2FP.BF16.F32.PACK_AB R172, R158, R33 ;  /* 0x000000219eac723e */ /* 0x000fe200000010ff */
[-C--:B------:R-:W-:Y:S01]  /*c5f0*/  FMUL.FTZ R91, R91, R9.reuse ;  /* 0x000000095b5b7220 */ /* 0x080fe20000410000 */
[-C--:B------:R-:W-:Y:S01]  /*c600*/  FMUL.FTZ R94, R94, R9.reuse ;  /* 0x000000095e5e7220 */ /* 0x080fe20000410000 */
[-C--:B------:R-:W-:Y:S01]  /*c610*/  FMUL.FTZ R95, R95, R9.reuse ;  /* 0x000000095f5f7220 */ /* 0x080fe20000410000 */
[-C--:B------:R-:W-:Y:S01]  /*c620*/  FMUL.FTZ R98, R98, R9.reuse ;  /* 0x0000000962627220 */ /* 0x080fe20000410000 */
[-C--:B------:R-:W-:Y:S01]  /*c630*/  FMUL.FTZ R99, R99, R9.reuse ;  /* 0x0000000963637220 */ /* 0x080fe20000410000 */
[----:B------:R-:W-:Y:S01]  /*c640*/  MUFU.EX2 R64, R64 ;  /* 0x0000004000407308 */ /* 0x000fe20000000800 */
[----:B0-----:R-:W-:Y:S01]  /*c650*/  FADD.FTZ R4, R72, R3 ;  /* 0x0000000348047221 */ /* 0x001fe20000010000 */
[-C--:B------:R-:W-:Y:S01]  /*c660*/  FMUL.FTZ R102, R102, R9.reuse ;  /* 0x0000000966667220 */ /* 0x080fe20000410000 */
        /* <DEDUP_REMOVED lines=21> */
[----:B------:R-:W1:Y:S01]  /*c7c0*/  MUFU.EX2 R173, R173 ;  /* 0x000000ad00ad7308 */ /* 0x000e620000000800 */
[----:B0-----:R-:W-:Y:S01]  /*c7d0*/  FADD.FTZ R4, R38, R3 ;  /* 0x0000000326047221 */ /* 0x001fe20000010000 */
[-C--:B------:R-:W-:Y:S01]  /*c7e0*/  FMUL.FTZ R139, R139, R9.reuse ;  /* 0x000000098b8b7220 */ /* 0x080fe20000410000 */
[-C--:B------:R-:W-:Y:S01]  /*c7f0*/  FMUL.FTZ R142, R142, R9.reuse ;  /* 0x000000098e8e7220 */ /* 0x080fe20000410000 */
[-C--:B------:R-:W-:Y:S01]  /*c800*/  FMUL.FTZ R143, R143, R9.reuse ;  /* 0x000000098f8f7220 */ /* 0x080fe20000410000 */
[-C--:B------:R-:W-:Y:S01]  /*c810*/  FMUL.FTZ R146, R146, R9.reuse ;  /* 0x0000000992927220 */ /* 0x080fe20000410000 */
[-C--:B------:R-:W-:Y:S01]  /*c820*/  FMUL.FTZ R147, R147, R9.reuse ;  /* 0x0000000993937220 */ /* 0x080fe20000410000 */
[-C--:B------:R-:W-:Y:S01]  /*c830*/  FMUL.FTZ R150, R150, R9.reuse ;  /* 0x0000000996967220 */ /* 0x080fe20000410000 */
[----:B------:R0:W-:Y:S01]  /*c840*/  MUFU.EX2 R59, R182 ;  /* 0x000000b6003b7308 */ /* 0x0001e20000000800 */
[----:B------:R-:W-:Y:S01]  /*c850*/  FMUL.FTZ R151, R151, R9 ;  /* 0x0000000997977220 */ /* 0x000fe20000410000 */
[----:B------:R-:W-:Y:S01]  /*c860*/  F2FP.BF16.F32.PACK_AB R176, R66, R27 ;  /* 0x0000001b42b0723e */ /* 0x000fe200000010ff */
[----:B------:R-:W-:Y:S01]  /*c870*/  IMAD.MOV.U32 R9, RZ, RZ, R12 ;  /* 0x000000ffff097224 */ /* 0x000fe200078e000c */
[----:B------:R-:W-:-:S02]  /*c880*/  F2FP.BF16.F32.PACK_AB R174, R74, R35 ;  /* 0x000000234aae723e */ /* 0x000fc400000010ff */
[----:B------:R-:W-:Y:S02]  /*c890*/  F2FP.BF16.F32.PACK_AB R168, R48, R37 ;  /* 0x0000002530a8723e */ /* 0x000fe400000010ff */
[----:B------:R-:W2:Y:S01]  /*c8a0*/  MUFU.EX2 R32, R32 ;  /* 0x0000002000207308 */ /* 0x000ea20000000800 */
[----:B0-----:R-:W-:Y:S01]  /*c8b0*/  F2FP.BF16.F32.PACK_AB R182, R26, R25 ;  /* 0x000000191ab6723e */ /* 0x001fe200000010ff */
[----:B------:R-:W-:Y:S01]  /*c8c0*/  FADD.FTZ R26, R22, R23 ;  /* 0x00000017161a7221 */ /* 0x000fe20000010000 */
[----:B-1----:R-:W-:Y:S01]  /*c8d0*/  FADD.FTZ R3, R173, R4 ;  /* 0x00000004ad037221 */ /* 0x002fe20000010000 */
[----:B------:R-:W-:Y:S02]  /*c8e0*/  F2FP.BF16.F32.PACK_AB R170, R44, R39 ;  /* 0x000000272caa723e */ /* 0x000fe400000010ff */
[----:B------:R-:W-:Y:S01]  /*c8f0*/  FADD.FTZ R23, R45, R26 ;  /* 0x0000001a2d177221 */ /* 0x000fe20000010000 */
[----:B------:R-:W-:Y:S01]  /*c900*/  F2FP.BF16.F32.PACK_AB R164, R36, R41 ;  /* 0x0000002924a4723e */ /* 0x000fe200000010ff */
[----:B------:R-:W0:Y:S01]  /*c910*/  MUFU.EX2 R42, R42 ;  /* 0x0000002a002a7308 */ /* 0x000e220000000800 */
[----:B------:R-:W-:Y:S01]  /*c920*/  F2FP.BF16.F32.PACK_AB R160, R24, R21 ;  /* 0x0000001518a0723e */ /* 0x000fe200000010ff */
[----:B------:R-:W-:Y:S01]  /*c930*/  FADD.FTZ R26, R64, R23 ;  /* 0x00000017401a7221 */ /* 0x000fe20000010000 */
[----:B------:R-:W-:-:S02]  /*c940*/  F2FP.BF16.F32.PACK_AB R162, R22, R43 ;  /* 0x0000002b16a2723e */ /* 0x000fc400000010ff */
[----:B------:R-:W-:Y:S01]  /*c950*/  F2FP.BF16.F32.PACK_AB R156, R64, R45 ;  /* 0x0000002d409c723e */ /* 0x000fe200000010ff */
[----:B------:R-:W-:Y:S01]  /*c960*/  FADD.FTZ R23, R47, R26 ;  /* 0x0000001a2f177221 */ /* 0x000fe20000010000 */
[----:B------:R-:W-:Y:S01]  /*c970*/  F2FP.BF16.F32.PACK_AB R181, R181, R40 ;  /* 0x00000028b5b5723e */ /* 0x000fe200000010ff */
[----:B------:R-:W1:Y:S01]  /*c980*/  MUFU.EX2 R152, R152 ;  /* 0x0000009800987308 */ /* 0x000e620000000800 */
[C---:B--2---:R-:W-:Y:S01]  /*c990*/  F2FP.BF16.F32.PACK_AB R158, R32.reuse, R47 ;  /* 0x0000002f209e723e */ /* 0x044fe200000010ff */
[----:B------:R-:W-:Y:S01]  /*c9a0*/  FADD.FTZ R23, R32, R23 ;  /* 0x0000001720177221 */ /* 0x000fe20000010000 */
[----:B------:R-:W-:Y:S02]  /*c9b0*/  F2FP.BF16.F32.PACK_AB R183, R68, R183 ;  /* 0x000000b744b7723e */ /* 0x000fe400000010ff */
[----:B------:R-:W-:Y:S02]  /*c9c0*/  F2FP.BF16.F32.PACK_AB R177, R72, R177 ;  /* 0x000000b148b1723e */ /* 0x000fe400000010ff */
[----:B------:R-:W-:Y:S01]  /*c9d0*/  F2FP.BF16.F32.PACK_AB R179, R38, R179 ;  /* 0x000000b326b3723e */ /* 0x000fe200000010ff */
[----:B------:R-:W2:Y:S01]  /*c9e0*/  MUFU.EX2 R175, R175 ;  /* 0x000000af00af7308 */ /* 0x000ea20000000800 */
[C---:B0-----:R-:W-:Y:S01]  /*c9f0*/  FADD.FTZ R4, R42.reuse, R3 ;  /* 0x000000032a047221 */ /* 0x041fe20000010000 */
[----:B------:R-:W-:-:S06]  /*ca00*/  F2FP.BF16.F32.PACK_AB R173, R42, R173 ;  /* 0x000000ad2aad723e */ /* 0x000fcc00000010ff */
[----:B------:R-:W0:Y:S01]  /*ca10*/  MUFU.EX2 R49, R49 ;  /* 0x0000003100317308 */ /* 0x000e220000000800 */
[----:B-1----:R-:W-:-:S07]  /*ca20*/  FADD.FTZ R20, R152, R23 ;  /* 0x0000001798147221 */ /* 0x002fce0000010000 */
[----:B------:R-:W1:Y:S01]  /*ca30*/  MUFU.EX2 R34, R34 ;  /* 0x0000002200227308 */ /* 0x000e620000000800 */
[----:B--2---:R-:W-:-:S07]  /*ca40*/  FADD.FTZ R3, R175, R4 ;  /* 0x00000004af037221 */ /* 0x004fce0000010000 */
[----:B------:R-:W2:Y:S01]  /*ca50*/  MUFU.EX2 R28, R28 ;  /* 0x0000001c001c7308 */ /* 0x000ea20000000800 */
[C---:B0-----:R-:W-:Y:S01]  /*ca60*/  FADD.FTZ R15, R49.reuse, R20 ;  /* 0x00000014310f7221 */ /* 0x041fe20000010000 */
[----:B------:R-:W-:-:S06]  /*ca70*/  F2FP.BF16.F32.PACK_AB R152, R49, R152 ;  /* 0x000000983198723e */ /* 0x000fcc00000010ff */
[----:B------:R-:W0:Y:S01]  /*ca80*/  MUFU.EX2 R169, R169 ;  /* 0x000000a900a97308 */ /* 0x000e220000000800 */
[C---:B-1----:R-:W-:Y:S01]  /*ca90*/  FADD.FTZ R4, R34.reuse, R3 ;  /* 0x0000000322047221 */ /* 0x042fe20000010000 */
[----:B------:R-:W-:-:S06]  /*caa0*/  F2FP.BF16.F32.PACK_AB R175, R34, R175 ;  /* 0x000000af22af723e */ /* 0x000fcc00000010ff */
[----:B------:R-:W1:Y:S01]  /*cab0*/  MUFU.EX2 R31, R31 ;  /* 0x0000001f001f7308 */ /* 0x000e620000000800 */
[----:B--2---:R-:W-:Y:S01]  /*cac0*/  FADD.FTZ R20, R28, R15 ;  /* 0x0000000f1c147221 */ /* 0x004fe20000010000 */
[----:B------:R-:W-:-:S06]  /*cad0*/  IMAD.MOV.U32 R15, RZ, RZ, R2 ;  /* 0x000000ffff0f7224 */ /* 0x000fcc00078e0002 */
        /* <DEDUP_REMOVED lines=46> */
[----:B------:R-:W-:-:S03]  /*cdc0*/  F2FP.BF16.F32.PACK_AB R153, R56, R153 ;  /* 0x000000993899723e */ /* 0x000fc600000010ff */
[----:B0-----:R-:W-:-:S04]  /*cdd0*/  FADD.FTZ R20, R155, R20 ;  /* 0x000000149b147221 */ /* 0x001fc80000010000 */
[C---:B-1----:R-:W-:Y:S01]  /*cde0*/  FADD.FTZ R3, R51.reuse, R20 ;  /* 0x0000001433037221 */ /* 0x042fe20000010000 */
[----:B------:R-:W-:Y:S01]  /*cdf0*/  F2FP.BF16.F32.PACK_AB R155, R51, R155 ;  /* 0x0000009b339b723e */ /* 0x000fe200000010ff */
[----:B------:R-:W-:Y:S06]  /*ce00*/  @P2 BRA `(.L_x_1024) ;  /* 0xffffffd000042947 */ /* 0x000fec000383ffff */
.L_x_1007:
[----:B------:R-:W-:Y:S06]  /*ce10*/  BAR.ARV 0x8, 0x180 ;  /* 0x0206000000007b1d */ /* 0x000fec0000002000 */
[----:B------:R-:W-:Y:S05]  /*ce20*/  @!P0 BRA `(.L_x_1025) ;  /* 0x0000000000048947 */ /* 0x000fea0003800000 */
[----:B------:R-:W-:Y:S01]  /*ce30*/  BPT.TRAP 0x1 ;  /* 0x000000040000795c */ /* 0x000fe20000300000 */
.L_x_1025:
[----:B------:R-:W-:Y:S01]  /*ce40*/  ULEA UR5, UR4, UR36, 0x3 ;  /* 0x0000002404057291 */ /* 0x000fe2000f8e183f */
[----:B------:R-:W-:-:S08]  /*ce50*/  SHF.L.U32 R2, R2, 0x1f, RZ ;  /* 0x0000001f02027819 */ /* 0x000fd000000006ff */
[----:B------:R0:W1:Y:S01]  /*ce60*/  SYNCS.PHASECHK.TRANS64.TRYWAIT P2, [UR5+0x28850], R2 ;  /* 0x02885002ff0075a7 */ /* 0x0000620008040145 */
[----:B------:R-:W-:Y:S05]  /*ce70*/  @!P0 BRA `(.L_x_1026) ;  /* 0x0000000000048947 */ /* 0x000fea0003800000 */
[----:B------:R-:W-:Y:S01]  /*ce80*/  BPT.TRAP 0x1 ;  /* 0x000000040000795c */ /* 0x000fe20000300000 */
.L_x_1026:
[----:B-1----:R-:W-:Y:S05]  /*ce90*/  @P2 BRA `(.L_x_1027) ;  /* 0x0000000000082947 */ /* 0x002fea0003800000 */
[----:B------:R-:W1:Y:S02]  /*cea0*/  SYNCS.PHASECHK.TRANS64.TRYWAIT P0, [UR5+0x28850], R2 ;  /* 0x02885002ff0075a7 */ /* 0x000e640008000145 */
[----:B-1----:R-:W-:Y:S05]  /*ceb0*/  @!P0 BRA `(.L_x_1028) ;  /* 0x0000006000ac8947 */ /* 0x002fea0003800000 */
.L_x_1027:
[----:B------:R-:W-:Y:S01]  /*cec0*/  UIADD3 UR36, UR36, 0x400, URZ ;  /* 0x0000040024247890 */ /* 0x000fe2000fffe03f */
[----:B------:R-:W-:Y:S01]  /*ced0*/  WARPGROUP.ARRIVE ;  /* 0x00000000000079c5 */ /* 0x000fe20000000000 */
[----:B------:R-:W-:Y:S01]  /*cee0*/  UMOV UR7, 0x40000040 ;  /* 0x4000004000077882 */ /* 0x000fe20000000000 */
[----:B-1----:R-:W1:Y:S01]  /*cef0*/  SHFL.BFLY PT, R5, R4, 0x2, 0x1f ;  /* 0x0c401f0004057f89 */ /* 0x002e6200000e0000 */
[----:B------:R-:W-:Y:S01]  /*cf00*/  USHF.R.U32.HI UR36, URZ, 0x4, UR36 ;  /* 0x000000043f247899 */ /* 0x000fe20008011624 */
[----:B------:R-:W-:Y:S02]  /*cf10*/  IMAD.U32 R10, RZ, RZ, UR5 ;  /* 0x00000005ff0a7e24 */ /* 0x000fe4000f8e00ff */
[----:B0-----:R-:W0:Y:S01]  /*cf20*/  SHFL.BFLY PT, R2, R3, 0x2, 0x1f ;  /* 0x0c401f0003027f89 */ /* 0x001e2200000e0000 */
[----:B------:R-:W-:Y:S01]  /*cf30*/  ULOP3.LUT UR36, UR36, 0x3fff, URZ, 0xc0, !UPT ;  /* 0x00003fff24247892 */ /* 0x000fe2000f8ec03f */
[----:B------:R-:W-:-:S03]  /*cf40*/  @!P1 VIADD R10, R10, 0x28860 ;  /* 0x000288600a0a9836 */ /* 0x000fc60000000000 */
[----:B------:R-:W-:Y:S02]  /*cf50*/  ULOP3.LUT UR36, UR36, 0x4000000, URZ, 0xfc, !UPT ;  /* 0x0400000024247892 */ /* 0x000fe4000f8efc3f */
[----:B------:R-:W-:Y:S02]  /*cf60*/  @!P1 PRMT R10, RZ, 0x654, R10 ;  /* 0x00000654ff0a9816 */ /* 0x000fe4000000000a */
[----:B------:R-:W-:-:S07]  /*cf70*/  ULEA UR4, UR4, UR36, 0xb ;  /* 0x0000002404047291 */ /* 0x000fce000f8e583f */
[----:B------:R-:W-:Y:S02]  /*cf80*/  UMOV UR6, UR4 ;  /* 0x0000000400067c82 */ /* 0x000fe40008000000 */
[----:B------:R-:W-:Y:S01]  /*cf90*/  HGMMA.64x128x16.F32.BF16 R88, R180, gdesc[UR4].tnspB, R88, gsb0 ;  /* 0x41e00004b4587df0 */ /* 0x000fe20008001858 */
[----:B------:R-:W-:Y:S01]  /*cfa0*/  UIADD3 UR6, UR4, 0x80, URZ ;  /* 0x0000008004067890 */ /* 0x000fe2000fffe03f */
[----:B-1----:R-:W-:Y:S01]  /*cfb0*/  FADD.FTZ R5, R5, R4 ;  /* 0x0000000405057221 */ /* 0x002fe20000010000 */
[----:B------:R-:W-:Y:S01]  /*cfc0*/  UMOV UR7, 0x40000040 ;  /* 0x4000004000077882 */ /* 0x000fe20000000000 */
[----:B------:R-:W-:Y:S02]  /*cfd0*/  IMAD.MOV.U32 R4, RZ, RZ, -0x800000 ;  /* 0xff800000ff047424 */ /* 0x000fe400078e00ff */
[----:B0-----:R-:W-:Y:S02]  /*cfe0*/  FADD.FTZ R6, R2, R3 ;  /* 0x0000000302067221 */ /* 0x001fe40000010000 */
[----:B------:R-:W0:Y:S04]  /*cff0*/  SHFL.BFLY PT, R2, R5, 0x1, 0x1f ;  /* 0x0c201f0005027f89 */ /* 0x000e2800000e0000 */
[----:B------:R-:W1:Y:S01]  /*d000*/  SHFL.BFLY PT, R7, R6, 0x1, 0x1f ;  /* 0x0c201f0006077f89 */ /* 0x000e6200000e0000 */
[----:B0-----:R-:W-:Y:S01]  /*d010*/  FADD.FTZ R13, R5, R2 ;  /* 0x00000002050d7221 */ /* 0x001fe20000010000 */
[----:B------:R-:W-:-:S02]  /*d020*/  IMAD.MOV.U32 R5, RZ, RZ, -0x800000 ;  /* 0xff800000ff057424 */ /* 0x000fc400078e00ff */
[----:B-1----:R-:W-:Y:S02]  /*d030*/  FADD.FTZ R14, R6, R7 ;  /* 0x00000007060e7221 */ /* 0x002fe40000010000 */
[----:B------:R-:W-:Y:S02]  /*d040*/  FSETP.NE.FTZ.AND P0, PT, R13, RZ, PT ;  /* 0x000000ff0d00720b */ /* 0x000fe40003f15000 */
[----:B------:R-:W-:Y:S02]  /*d050*/  CS2R R6, SRZ ;  /* 0x0000000000067805 */ /* 0x000fe4000001ff00 */
[----:B------:R-:W-:-:S09]  /*d060*/  FSETP.NE.FTZ.AND P2, PT, R14, RZ, PT ;  /* 0x000000ff0e00720b */ /* 0x000fd20003f55000 */
        /* <DEDUP_REMOVED lines=110> */
[----:B-1----:R-:W-:-:S07]  /*d750*/  FMUL.FTZ R151, R151, R6 ;  /* 0x0000000697977220 */ /* 0x002fce0000410000 */
.L_x_958:
[----:B------:R-:W-:Y:S05]  /*d760*/  @P0 BRA `(.L_x_1029) ;  /* 0x0000001400340947 */ /* 0x000fea0003800000 */
[----:B0-----:R-:W0:Y:S01]  /*d770*/  S2R R0, SR_TID.X ;  /* 0x0000000000007919 */ /* 0x001e220000002100 */
[----:B------:R-:W1:Y:S01]  /*d780*/  LDC R19, c[0x0][0xbe8] ;  /* 0x0002fa00ff137b82 */ /* 0x000e620000000800 */
[----:B------:R-:W-:Y:S01]  /*d790*/  ULDC.64 UR4, c[0x0][0xbd0] ;  /* 0x0002f40000047ab9 */ /* 0x000fe20000000a00 */
[----:B------:R-:W-:Y:S01]  /*d7a0*/  ULDC.64 UR6, c[0x0][0xb38] ;  /* 0x0002ce0000067ab9 */ /* 0x000fe20000000a00 */
[----:B------:R-:W2:Y:S01]  /*d7b0*/  S2R R25, SR_CTAID.X ;  /* 0x0000000000197919 */ /* 0x000ea20000002500 */
[----:B------:R-:W-:Y:S04]  /*d7c0*/  BSSY B0, `(.L_x_1030) ;  /* 0x00000e3000007945 */ /* 0x000fe80003800000 */
[----:B------:R-:W3:Y:S08]  /*d7d0*/  S2UR UR9, SR_CTAID.Z ;  /* 0x00000000000979c3 */ /* 0x000ef00000002700 */
[----:B------:R-:W4:Y:S08]  /*d7e0*/  LDC.64 R20, c[0x0][0xbd8] ;  /* 0x0002f600ff147b82 */ /* 0x000f300000000a00 */
[----:B------:R-:W-:Y:S01]  /*d7f0*/  BAR.SYNC.DEFER_BLOCKING 0x1, 0x100 ;  /* 0x0044000000007b1d */ /* 0x000fe20000010000 */
[----:B-1----:R-:W-:-:S07]  /*d800*/  ISETP.NE.AND P0, PT, R19, 0x1, PT ;  /* 0x000000011300780c */ /* 0x002fce0003f05270 */
[----:B------:R-:W1:Y:S01]  /*d810*/  S2UR UR8, SR_CTAID.Y ;  /* 0x00000000000879c3 */ /* 0x000e620000002600 */
[----:B0-----:R-:W-:-:S07]  /*d820*/  VIADD R0, R0, 0xffffff80 ;  /* 0xffffff8000007836 */ /* 0x001fce0000000000 */
[----:B------:R-:W1:Y:S01]  /*d830*/  LDC R27, c[0x0][0xc50] ;  /* 0x00031400ff1b7b82 */ /* 0x000e620000000800 */
[----:B------:R-:W-:-:S04]  /*d840*/  SHF.R.S32.HI R7, RZ, 0x1f, R0 ;  /* 0x0000001fff077819 */ /* 0x000fc80000011400 */
[----:B------:R-:W-:-:S03]  /*d850*/  LEA.HI R8, R7, R0, RZ, 0x7 ;  /* 0x0000000007087211 */ /* 0x000fc600078f38ff */
[----:B------:R-:W0:Y:S01]  /*d860*/  LDC.64 R22, c[0x0][0xb40] ;  /* 0x0002d000ff167b82 */ /* 0x000e220000000a00 */
[----:B------:R-:W-:Y:S02]  /*d870*/  LEA.HI R7, R7, R0, RZ, 0x2 ;  /* 0x0000000007077211 */ /* 0x000fe400078f10ff */
[----:B------:R-:W-:Y:S02]  /*d880*/  LOP3.LUT R9, R8, 0xffffff80, RZ, 0xc0, !PT ;  /* 0xffffff8008097812 */ /* 0x000fe400078ec0ff */
[----:B------:R-:W-:Y:S02]  /*d890*/  LOP3.LUT R13, R7, 0xfffffffc, RZ, 0xc0, !PT ;  /* 0xfffffffc070d7812 */ /* 0x000fe400078ec0ff */
[----:B------:R-:W-:Y:S01]  /*d8a0*/  SHF.R.S32.HI R7, RZ, 0x7, R8 ;  /* 0x00000007ff077819 */ /* 0x000fe20000011408 */
[C---:B------:R-:W-:Y:S01]  /*d8b0*/  IMAD.IADD R24, R0.reuse, 0x1, -R9 ;  /* 0x0000000100187824 */ /* 0x040fe200078e0a09 */
[----:B------:R-:W5:Y:S01]  /*d8c0*/  @P0 LDC R15, c[0x0][0xbec] ;  /* 0x0002fb00ff0f0b82 */ /* 0x000f620000000800 */
[----:B------:R-:W-:Y:S01]  /*d8d0*/  IMAD.IADD R13, R0, 0x1, -R13 ;  /* 0x00000001000d7824 */ /* 0x000fe200078e0a0d */
[----:B------:R-:W-:-:S02]  /*d8e0*/  LEA.HI R0, R8, R7, RZ, 0x1 ;  /* 0x0000000708007211 */ /* 0x000fc400078f08ff */
[----:B------:R-:W-:Y:S02]  /*d8f0*/  SHF.R.S32.HI R9, RZ, 0x1f, R24 ;  /* 0x0000001fff097819 */ /* 0x000fe40000011418 */
[----:B------:R-:W-:Y:S02]  /*d900*/  LEA.HI R8, R13, R13, RZ, 0x1 ;  /* 0x0000000d0d087211 */ /* 0x000fe400078f08ff */
[-C--:B------:R-:W-:Y:S01]  /*d910*/  LEA.HI R26, R9, R24.reuse, RZ, 0x2 ;  /* 0x00000018091a7211 */ /* 0x080fe200078f10ff */
[----:B------:R-:W5:Y:S01]  /*d920*/  @P0 LDC R31, c[0x0][0xbec] ;  /* 0x0002fb00ff1f0b82 */ /* 0x000f620000000800 */
[----:B------:R-:W-:Y:S02]  /*d930*/  LOP3.LUT R8, R8, 0x1ffffffe, RZ, 0xc0, !PT ;  /* 0x1ffffffe08087812 */ /* 0x000fe400078ec0ff */
[--C-:B------:R-:W-:Y:S02]  /*d940*/  SHF.R.S32.HI R6, RZ, 0x2, R26.reuse ;  /* 0x00000002ff067819 */ /* 0x100fe4000001141a */
[----:B------:R-:W-:Y:S01]  /*d950*/  SHF.R.S32.HI R11, RZ, 0x1f, R26 ;  /* 0x0000001fff0b7819 */ /* 0x000fe2000001141a */
[----:B------:R-:W-:Y:S01]  /*d960*/  IMAD.IADD R29, R13, 0x1, -R8 ;  /* 0x000000010d1d7824 */ /* 0x000fe200078e0a08 */
[----:B------:R-:W-:Y:S01]  /*d970*/  LEA.HI R9, R9, R24, RZ, 0x5 ;  /* 0x0000001809097211 */ /* 0x000fe200078f28ff */
[----:B------:R-:W5:Y:S01]  /*d980*/  @P0 LDC R17, c[0x0][0xbf0] ;  /* 0x0002fc00ff110b82 */ /* 0x000f620000000800 */
[----:B------:R-:W-:-:S02]  /*d990*/  LEA.HI R11, R11, R6, RZ, 0x3 ;  /* 0x000000060b0b7211 */ /* 0x000fc400078f18ff */
[----:B------:R-:W-:Y:S02]  /*d9a0*/  LOP3.LUT R0, R0, 0x3fffffe, RZ, 0xc0, !PT ;  /* 0x03fffffe00007812 */ /* 0x000fe400078ec0ff */
[----:B------:R-:W-:Y:S02]  /*d9b0*/  LOP3.LUT R11, R11, 0xfffffff8, RZ, 0xc0, !PT ;  /* 0xfffffff80b0b7812 */ /* 0x000fe400078ec0ff */
[----:B------:R-:W-:Y:S01]  /*d9c0*/  SHF.R.S32.HI R9, RZ, 0x5, R9 ;  /* 0x00000005ff097819 */ /* 0x000fe20000011409 */
[----:B------:R-:W-:Y:S01]  /*d9d0*/  IMAD.IADD R0, R7, 0x1, -R0 ;  /* 0x0000000107007824 */ /* 0x000fe200078e0a00 */
[----:B------:R-:W-:Y:S01]  /*d9e0*/  SHF.R.S32.HI R13, RZ, 0x1f, R18 ;  /* 0x0000001fff0d7819 */ /* 0x000fe20000011412 */
[----:B------:R-:W-:Y:S01]  /*d9f0*/  IMAD.IADD R6, R6, 0x1, -R11 ;  /* 0x0000000106067824 */ /* 0x000fe200078e0a0b */
[----:B------:R-:W5:Y:S03]  /*da00*/  @P0 LDC R16, c[0x0][0xbf0] ;  /* 0x0002fc00ff100b82 */ /* 0x000f660000000800 */
[----:B------:R-:W-:-:S02]  /*da10*/  IMAD R7, R9, 0x10, R6 ;  /* 0x0000001009077824 */ /* 0x000fc400078e0206 */
[----:B------:R-:W-:Y:S02]  /*da20*/  IMAD R9, R13, UR4, RZ ;  /* 0x000000040d097c24 */ /* 0x000fe4000f8e02ff */
[----:B------:R-:W-:Y:S02]  /*da30*/  IMAD R0, R0, 0x40, R7 ;  /* 0x0000004000007824 */ /* 0x000fe400078e0207 */
[----:B------:R-:W-:Y:S01]  /*da40*/  IMAD.WIDE.U32 R6, R18, UR4, RZ ;  /* 0x0000000412067c25 */ /* 0x000fe2000f8e00ff */
[----:B---3--:R-:W-:-:S03]  /*da50*/  USHF.R.S32.HI UR4, URZ, 0x1f, UR9 ;  /* 0x0000001f3f047899 */ /* 0x008fc60008011409 */
[C---:B------:R-:W-:Y:S02]  /*da60*/  IMAD R11, R18.reuse, UR5, R9 ;  /* 0x00000005120b7c24 */ /* 0x040fe4000f8e0209 */
[----:B------:R-:W-:Y:S02]  /*da70*/  IMAD R13, R13, UR6, RZ ;  /* 0x000000060d0d7c24 */ /* 0x000fe4000f8e02ff */
[----:B------:R-:W-:Y:S02]  /*da80*/  IMAD.IADD R7, R7, 0x1, R11 ;  /* 0x0000000107077824 */ /* 0x000fe400078e020b */
[----:B------:R-:W-:-:S04]  /*da90*/  IMAD.WIDE.U32 R8, R18, UR6, RZ ;  /* 0x0000000612087c25 */ /* 0x000fc8000f8e00ff */
[----:B------:R-:W-:Y:S01]  /*daa0*/  IMAD R11, R18, UR7, R13 ;  /* 0x00000007120b7c24 */ /* 0x000fe2000f8e020d */
[----:B------:R-:W-:Y:S01]  /*dab0*/  ULDC.64 UR6, c[0x0][0xb48] ;  /* 0x0002d20000067ab9 */ /* 0x000fe20000000a00 */
[----:B------:R-:W-:Y:S02]  /*dac0*/  IMAD R10, R29, 0x8, R0 ;  /* 0x000000081d0a7824 */ /* 0x000fe400078e0200 */
[----:B------:R-:W-:Y:S02]  /*dad0*/  IMAD.MOV R18, RZ, RZ, -R18 ;  /* 0x000000ffff127224 */ /* 0x000fe400078e0a12 */
[----:B----4-:R-:W-:Y:S02]  /*dae0*/  IMAD R12, R20, UR4, RZ ;  /* 0x00000004140c7c24 */ /* 0x010fe4000f8e02ff */
[----:B--2---:R-:W-:Y:S02]  /*daf0*/  IMAD R10, R25, 0x80, R10 ;  /* 0x00000080190a7824 */ /* 0x004fe400078e020a */
[----:B0-----:R-:W-:Y:S01]  /*db00*/  IMAD R14, R22, UR4, RZ ;  /* 0x00000004160e7c24 */ /* 0x001fe2000f8e02ff */
[----:B------:R-:W-:Y:S01]  /*db10*/  ULDC.64 UR4, c[0x0][0xbe0] ;  /* 0x0002f80000047ab9 */ /* 0x000fe20000000a00 */
[----:B-1----:R-:W-:-:S02]  /*db20*/  IMAD R27, R27, R18, UR8 ;  /* 0x000000081b1b7e24 */ /* 0x002fc4000f8e0212 */
[----:B------:R-:W-:Y:S02]  /*db30*/  IMAD.IADD R9, R9, 0x1, R11 ;  /* 0x0000000109097824 */ /* 0x000fe400078e020b */
[----:B------:R-:W-:Y:S02]  /*db40*/  IMAD R13, R21, UR9, R12 ;  /* 0x00000009150d7c24 */ /* 0x000fe4000f8e020c */
[----:B------:R-:W-:-:S04]  /*db50*/  IMAD.WIDE.U32 R6, R20, UR9, R6 ;  /* 0x0000000914067c25 */ /* 0x000fc8000f8e0006 */
[----:B-----5:R-:W-:-:S04]  /*db60*/  @P0 IMAD.HI.U32 R12, R10, R15, RZ ;  /* 0x0000000f0a0c0227 */ /* 0x020fc800078e00ff */
[----:B------:R-:W-:Y:S01]  /*db70*/  IMAD R15, R23, UR9, R14 ;  /* 0x00000009170f7c24 */ /* 0x000fe2000f8e020e */
[----:B------:R-:W-:Y:S01]  /*db80*/  SHF.R.S32.HI R14, RZ, 0x1f, R27 ;  /* 0x0000001fff0e7819 */ /* 0x000fe2000001141b */
[----:B------:R-:W-:Y:S01]  /*db90*/  IMAD.WIDE.U32 R8, R22, UR9, R8 ;  /* 0x0000000916087c25 */ /* 0x000fe2000f8e0008 */
[----:B------:R-:W-:-:S03]  /*dba0*/  ULDC.64 UR8, c[0x0][0xb28] ;  /* 0x0002ca0000087ab9 */ /* 0x000fc60000000a00 */
[----:B------:R-:W-:Y:S02]  /*dbb0*/  IMAD.IADD R7, R7, 0x1, R13 ;  /* 0x0000000107077824 */ /* 0x000fe400078e020d */
[----:B------:R-:W-:-:S04]  /*dbc0*/  @P0 IMAD.HI.U32 R31, R10, R31, RZ ;  /* 0x0000001f0a1f0227 */ /* 0x000fc800078e00ff */
[----:B------:R-:W-:Y:S02]  /*dbd0*/  IMAD.IADD R9, R9, 0x1, R15 ;  /* 0x0000000109097824 */ /* 0x000fe400078e020f */
[----:B------:R-:W-:Y:S01]  /*dbe0*/  IMAD.MOV.U32 R11, RZ, RZ, R10 ;  /* 0x000000ffff0b7224 */ /* 0x000fe200078e000a */
[----:B------:R-:W-:Y:S01]  /*dbf0*/  @P0 SHF.R.U32.HI R11, RZ, R17, R12 ;  /* 0x00000011ff0b0219 */ /* 0x000fe2000001160c */
[----:B------:R-:W-:Y:S02]  /*dc00*/  IMAD R15, R14, UR6, RZ ;  /* 0x000000060e0f7c24 */ /* 0x000fe4000f8e02ff */
[----:B------:R-:W-:-:S04]  /*dc10*/  IMAD.WIDE.U32 R6, R27, UR4, R6 ;  /* 0x000000041b067c25 */ /* 0x000fc8000f8e0006 */
[----:B------:R-:W-:Y:S01]  /*dc20*/  IMAD.MOV.U32 R13, RZ, RZ, R10 ;  /* 0x000000ffff0d7224 */ /* 0x000fe200078e000a */
[----:B------:R-:W-:Y:S01]  /*dc30*/  @P0 SHF.R.U32.HI R13, RZ, R16, R31 ;  /* 0x00000010ff0d0219 */ /* 0x000fe2000001161f */
[----:B------:R-:W-:Y:S01]  /*dc40*/  IMAD R12, R14, UR4, RZ ;  /* 0x000000040e0c7c24 */ /* 0x000fe2000f8e02ff */
[----:B------:R-:W-:Y:S01]  /*dc50*/  IADD3 R6, P0, R11, R6, RZ ;  /* 0x000000060b067210 */ /* 0x000fe20007f1e0ff */
[C---:B------:R-:W-:Y:S01]  /*dc60*/  IMAD R17, R27.reuse, UR7, R15 ;  /* 0x000000071b117c24 */ /* 0x040fe2000f8e020f */
[--C-:B------:R-:W-:Y:S01]  /*dc70*/  SHF.R.S32.HI R15, RZ, 0x1f, R11.reuse ;  /* 0x0000001fff0f7819 */ /* 0x100fe2000001140b */
[----:B------:R-:W-:Y:S02]  /*dc80*/  IMAD.MOV R11, RZ, RZ, -R11 ;  /* 0x000000ffff0b7224 */ /* 0x000fe400078e0a0b */
[----:B------:R-:W-:Y:S01]  /*dc90*/  IMAD R14, R27, UR5, R12 ;  /* 0x000000051b0e7c24 */ /* 0x000fe2000f8e020c */
        /* <DEDUP_REMOVED lines=36> */
[----:B------:R-:W-:Y:S01]  /*dee0*/  LOP3.LUT P0, RZ, R24, 0x3, RZ, 0xc0, !PT ;  /* 0x0000000318ff7812 */ /* 0x000fe2000780c0ff */
[C---:B------:R-:W-:Y:S01]  /*def0*/  VIADD R16, R0.reuse, 0x8 ;  /* 0x0000000800107836 */ /* 0x040fe20000000000 */
[----:B------:R-:W-:Y:S01]  /*df00*/  UIADD3 UR4, UR4, 0x28820, URZ ;  /* 0x0002882004047890 */ /* 0x000fe2000fffe03f */
[----:B------:R-:W0:Y:S01]  /*df10*/  SHFL.IDX PT, R7, R11, RZ, 0x1c1f ;  /* 0x001c1fff0b077589 */ /* 0x000e2200000e0000 */
[----:B------:R-:W-:-:S02]  /*df20*/  ISETP.GE.OR P1, PT, R0, R17, P0 ;  /* 0x000000110000720c */ /* 0x000fc40000726670 */
[-C--:B------:R-:W-:Y:S01]  /*df30*/  ISETP.GE.OR P0, PT, R16, R17.reuse, P0 ;  /* 0x000000111000720c */ /* 0x080fe20000706670 */
[----:B------:R-:W-:Y:S01]  /*df40*/  SHFL.IDX PT, R8, R10, 0x1, 0x1c1f ;  /* 0x003c1f000a087f89 */ /* 0x000fe200000e0000 */
[----:B------:R-:W-:Y:S01]  /*df50*/  UPRMT UR4, URZ, 0x654, UR4 ;  /* 0x000006543f047896 */ /* 0x000fe20008000004 */
[----:B------:R-:W-:Y:S02]  /*df60*/  ISETP.GE.AND P2, PT, R0, R17, PT ;  /* 0x000000110000720c */ /* 0x000fe40003f46270 */
[----:B------:R1:W2:Y:S04]  /*df70*/  SHFL.IDX PT, R9, R11, 0x1, 0x1c1f ;  /* 0x003c1f000b097f89 */ /* 0x0002a800000e0000 */
[----:B------:R3:W4:Y:S02]  /*df80*/  SHFL.IDX PT, R14, R20, RZ, 0x1c1f ;  /* 0x001c1fff140e7589 */ /* 0x00072400000e0000 */
[----:B------:R-:W-:Y:S01]  /*df90*/  SYNCS.ARRIVE.TRANS64.RED.A1T0 RZ, [UR4], RZ ;  /* 0x000000ffffff79a7 */ /* 0x000fe20008100404 */
[----:B-1----:R-:W-:Y:S01]  /*dfa0*/  LOP3.LUT R11, R26, 0x7ffffffc, RZ, 0xc0, !PT ;  /* 0x7ffffffc1a0b7812 */ /* 0x002fe200078ec0ff */
[----:B------:R3:W1:Y:S04]  /*dfb0*/  SHFL.IDX PT, R15, R22, RZ, 0x1c1f ;  /* 0x001c1fff160f7589 */ /* 0x00066800000e0000 */
[----:B------:R-:W-:Y:S01]  /*dfc0*/  IMAD.IADD R11, R24, 0x1, -R11 ;  /* 0x00000001180b7824 */ /* 0x000fe200078e0a0b */
[----:B0-----:R3:W-:Y:S03]  /*dfd0*/  @!P1 ST.E desc[UR44][R6.64], R5 ;  /* 0x0000000506009985 */ /* 0x0017e6000c10192c */
[----:B------:R-:W-:Y:S01]  /*dfe0*/  IMAD.SHL.U32 R19, R11, 0x2, RZ ;  /* 0x000000020b137824 */ /* 0x000fe200078e00ff */
[----:B--2---:R3:W-:Y:S01]  /*dff0*/  @!P0 ST.E desc[UR44][R8.64], R4 ;  /* 0x0000000408008985 */ /* 0x0047e2000c10192c */
[----:B------:R-:W-:Y:S05]  /*e000*/  @P2 BRA `(.L_x_1031) ;  /* 0x0000000400782947 */ /* 0x000fea0003800000 */
[C---:B------:R-:W-:Y:S01]  /*e010*/  VIADD R0, R19.reuse, 0x8 ;  /* 0x0000000813007836 */ /* 0x040fe20000000000 */
[----:B------:R-:W-:Y:S01]  /*e020*/  ULDC UR4, c[0x0][0xac8] ;  /* 0x0002b20000047ab9 */ /* 0x000fe20000000800 */
[C---:B---3--:R-:W-:Y:S01]  /*e030*/  VIADD R8, R19.reuse, 0x10 ;  /* 0x0000001013087836 */ /* 0x048fe20000000000 */
[C---:B------:R-:W-:Y:S01]  /*e040*/  ISETP.GE.AND P2, PT, R19.reuse, UR4, PT ;  /* 0x0000000413007c0c */ /* 0x040fe2000bf46270 */
[C---:B------:R-:W-:Y:S01]  /*e050*/  VIADD R9, R19.reuse, 0x18 ;  /* 0x0000001813097836 */ /* 0x040fe20000000000 */
[----:B------:R-:W-:Y:S01]  /*e060*/  ISETP.GE.AND P3, PT, R0, UR4, PT ;  /* 0x0000000400007c0c */ /* 0x000fe2000bf66270 */
[C---:B------:R-:W-:Y:S01]  /*e070*/  VIADD R10, R19.reuse, 0x28 ;  /* 0x00000028130a7836 */ /* 0x040fe20000000000 */
[----:B------:R-:W-:Y:S01]  /*e080*/  ISETP.GE.AND P0, PT, R8, UR4, PT ;  /* 0x0000000408007c0c */ /* 0x000fe2000bf06270 */
[----:B------:R-:W-:Y:S01]  /*e090*/  VIADD R11, R19, 0x30 ;  /* 0x00000030130b7836 */ /* 0x000fe20000000000 */
[----:B------:R-:W-:Y:S01]  /*e0a0*/  ISETP.GE.AND P1, PT, R9, UR4, PT ;  /* 0x0000000409007c0c */ /* 0x000fe2000bf26270 */
[----:B------:R-:W-:-:S02]  /*e0b0*/  VIADD R12, R19, 0x38 ;  /* 0x00000038130c7836 */ /* 0x000fc40000000000 */
[----:B------:R-:W-:Y:S01]  /*e0c0*/  VIADD R13, R19, 0x40 ;  /* 0x00000040130d7836 */ /* 0x000fe20000000000 */
[----:B------:R-:W-:Y:S01]  /*e0d0*/  ISETP.GE.AND P4, PT, R11, UR4, PT ;  /* 0x000000040b007c0c */ /* 0x000fe2000bf86270 */
[C---:B------:R-:W-:Y:S01]  /*e0e0*/  VIADD R18, R19.reuse, 0x60 ;  /* 0x0000006013127836 */ /* 0x040fe20000000000 */
[----:B------:R-:W-:Y:S01]  /*e0f0*/  ISETP.GE.AND P5, PT, R12, UR4, PT ;  /* 0x000000040c007c0c */ /* 0x000fe2000bfa6270 */
[----:B-1--4-:R-:W-:Y:S01]  /*e100*/  @!P2 IMAD.WIDE R4, R19, 0x4, R14 ;  /* 0x000000041304a825 */ /* 0x012fe200078e020e */
[----:B------:R-:W-:Y:S02]  /*e110*/  ISETP.GE.AND P6, PT, R13, UR4, PT ;  /* 0x000000040d007c0c */ /* 0x000fe4000bfc6270 */
[----:B------:R-:W-:Y:S02]  /*e120*/  @!P3 LEA.HI R0, R0, R0, RZ, 0x1 ;  /* 0x000000000000b211 */ /* 0x000fe400078f08ff */
[----:B------:R0:W-:Y:S01]  /*e130*/  @!P2 ST.E.64 desc[UR44][R4.64], R2 ;  /* 0x000000020400a985 */ /* 0x0001e2000c101b2c */
[----:B------:R-:W-:-:S02]  /*e140*/  @!P0 LEA.HI R8, R8, R8, RZ, 0x1 ;  /* 0x0000000808088211 */ /* 0x000fc400078f08ff */
[----:B------:R-:W-:Y:S01]  /*e150*/  @!P3 LOP3.LUT R7, R0, 0xfffffffe, RZ, 0xc0, !PT ;  /* 0xfffffffe0007b812 */ /* 0x000fe200078ec0ff */
[----:B------:R-:W-:Y:S01]  /*e160*/  VIADD R0, R19, 0x20 ;  /* 0x0000002013007836 */ /* 0x000fe20000000000 */
[----:B------:R-:W-:Y:S02]  /*e170*/  @!P1 LEA.HI R9, R9, R9, RZ, 0x1 ;  /* 0x0000000909099211 */ /* 0x000fe400078f08ff */
[----:B------:R-:W-:Y:S01]  /*e180*/  @!P4 LEA.HI R11, R11, R11, RZ, 0x1 ;  /* 0x0000000b0b0bc211 */ /* 0x000fe200078f08ff */
[----:B------:R-:W-:Y:S01]  /*e190*/  @!P3 IMAD.WIDE R6, R7, 0x4, R14 ;  /* 0x000000040706b825 */ /* 0x000fe200078e020e */
[----:B------:R-:W-:Y:S02]  /*e1a0*/  ISETP.GE.AND P2, PT, R0, UR4, PT ;  /* 0x0000000400007c0c */ /* 0x000fe4000bf46270 */
[----:B------:R-:W-:Y:S02]  /*e1b0*/  @!P5 LEA.HI R12, R12, R12, RZ, 0x1 ;  /* 0x0000000c0c0cd211 */ /* 0x000fe400078f08ff */
[----:B------:R1:W-:Y:S01]  /*e1c0*/  @!P3 ST.E.64 desc[UR44][R6.64], R92 ;  /* 0x0000005c0600b985 */ /* 0x0003e2000c101b2c */
[----:B------:R-:W-:-:S02]  /*e1d0*/  ISETP.GE.AND P3, PT, R10, UR4, PT ;  /* 0x000000040a007c0c */ /* 0x000fc4000bf66270 */
[----:B0-----:R-:W-:Y:S02]  /*e1e0*/  @!P0 LOP3.LUT R3, R8, 0xfffffffe, RZ, 0xc0, !PT ;  /* 0xfffffffe08038812 */ /* 0x001fe400078ec0ff */
[----:B------:R-:W-:Y:S02]  /*e1f0*/  @!P1 LOP3.LUT R5, R9, 0xfffffffe, RZ, 0xc0, !PT ;  /* 0xfffffffe09059812 */ /* 0x000fe400078ec0ff */
[----:B------:R-:W-:Y:S01]  /*e200*/  @!P4 LOP3.LUT R11, R11, 0xfffffffe, RZ, 0xc0, !PT ;  /* 0xfffffffe0b0bc812 */ /* 0x000fe200078ec0ff */
[----:B------:R-:W-:Y:S01]  /*e210*/  @!P0 IMAD.WIDE R2, R3, 0x4, R14 ;  /* 0x0000000403028825 */ /* 0x000fe200078e020e */
[----:B------:R-:W-:-:S03]  /*e220*/  @!P2 LEA.HI R0, R0, R0, RZ, 0x1 ;  /* 0x000000000000a211 */ /* 0x000fc600078f08ff */
[--C-:B------:R-:W-:Y:S01]  /*e230*/  @!P1 IMAD.WIDE R4, R5, 0x4, R14.reuse ;  /* 0x0000000405049825 */ /* 0x100fe200078e020e */
[----:B------:R0:W-:Y:S01]  /*e240*/  @!P0 ST.E.64 desc[UR44][R2.64], R96 ;  /* 0x0000006002008985 */ /* 0x0001e2000c101b2c */
[----:B------:R-:W-:Y:S02]  /*e250*/  @!P3 LEA.HI R10, R10, R10, RZ, 0x1 ;  /* 0x0000000a0a0ab211 */ /* 0x000fe400078f08ff */
[----:B-1----:R-:W-:Y:S01]  /*e260*/  @!P2 LOP3.LUT R7, R0, 0xfffffffe, RZ, 0xc0, !PT ;  /* 0xfffffffe0007a812 */ /* 0x002fe200078ec0ff */
[----:B------:R1:W-:Y:S01]  /*e270*/  @!P1 ST.E.64 desc[UR44][R4.64], R100 ;  /* 0x0000006404009985 */ /* 0x0003e2000c101b2c */
[----:B------:R-:W-:Y:S02]  /*e280*/  @!P3 LOP3.LUT R9, R10, 0xfffffffe, RZ, 0xc0, !PT ;  /* 0xfffffffe0a09b812 */ /* 0x000fe400078ec0ff */
[----:B------:R-:W-:Y:S01]  /*e290*/  @!P6 LEA.HI R0, R13, R13, RZ, 0x1 ;  /* 0x0000000d0d00e211 */ /* 0x000fe200078f08ff */
[----:B------:R-:W-:Y:S01]  /*e2a0*/  @!P2 IMAD.WIDE R6, R7, 0x4, R14 ;  /* 0x000000040706a825 */ /* 0x000fe200078e020e */
[----:B------:R-:W-:-:S02]  /*e2b0*/  @!P5 LOP3.LUT R13, R12, 0xfffffffe, RZ, 0xc0, !PT ;  /* 0xfffffffe0c0dd812 */ /* 0x000fc400078ec0ff */
[----:B------:R-:W-:Y:S01]  /*e2c0*/  @!P6 LOP3.LUT R21, R0, 0xfffffffe, RZ, 0xc0, !PT ;  /* 0xfffffffe0015e812 */ /* 0x000fe200078ec0ff */
[----:B------:R-:W-:Y:S01]  /*e2d0*/  VIADD R0, R19, 0x48 ;  /* 0x0000004813007836 */ /* 0x000fe20000000000 */
[----:B------:R-:W-:Y:S01]  /*e2e0*/  @!P2 ST.E.64 desc[UR44][R6.64], R104 ;  /* 0x000000680600a985 */ /* 0x000fe2000c101b2c */
[----:B0-----:R-:W-:-:S03]  /*e2f0*/  @!P3 IMAD.WIDE R2, R9, 0x4, R14 ;  /* 0x000000040902b825 */ /* 0x001fc600078e020e */
[----:B------:R-:W-:Y:S01]  /*e300*/  ISETP.GE.AND P0, PT, R0, UR4, PT ;  /* 0x0000000400007c0c */ /* 0x000fe2000bf06270 */
[--C-:B-1----:R-:W-:Y:S01]  /*e310*/  @!P4 IMAD.WIDE R4, R11, 0x4, R14.reuse ;  /* 0x000000040b04c825 */ /* 0x102fe200078e020e */
[----:B------:R0:W-:Y:S01]  /*e320*/  @!P3 ST.E.64 desc[UR44][R2.64], R108 ;  /* 0x0000006c0200b985 */ /* 0x0001e2000c101b2c */
[----:B------:R-:W-:Y:S02]  /*e330*/  ISETP.GE.AND P3, PT, R18, UR4, PT ;  /* 0x0000000412007c0c */ /* 0x000fe4000bf66270 */
[--C-:B------:R-:W-:Y:S01]  /*e340*/  @!P5 IMAD.WIDE R8, R13, 0x4, R14.reuse ;  /* 0x000000040d08d825 */ /* 0x100fe200078e020e */
[----:B------:R-:W-:Y:S03]  /*e350*/  @!P4 ST.E.64 desc[UR44][R4.64], R112 ;  /* 0x000000700400c985 */ /* 0x000fe6000c101b2c */
[----:B------:R-:W-:Y:S01]  /*e360*/  VIADD R12, R19, 0x50 ;  /* 0x00000050130c7836 */ /* 0x000fe20000000000 */
[----:B------:R1:W-:Y:S01]  /*e370*/  @!P5 ST.E.64 desc[UR44][R8.64], R116 ;  /* 0x000000740800d985 */ /* 0x0003e2000c101b2c */
[----:B------:R-:W-:-:S02]  /*e380*/  @!P6 IMAD.WIDE R10, R21, 0x4, R14 ;  /* 0x00000004150ae825 */ /* 0x000fc400078e020e */
[----:B------:R-:W-:Y:S02]  /*e390*/  @!P0 LEA.HI R0, R0, R0, RZ, 0x1 ;  /* 0x0000000000008211 */ /* 0x000fe400078f08ff */
[C---:B------:R-:W-:Y:S01]  /*e3a0*/  VIADD R13, R19.reuse, 0x58 ;  /* 0x00000058130d7836 */ /* 0x040fe20000000000 */
[----:B------:R-:W-:Y:S01]  /*e3b0*/  ISETP.GE.AND P1, PT, R12, UR4, PT ;  /* 0x000000040c007c0c */ /* 0x000fe2000bf26270 */
[C---:B0-----:R-:W-:Y:S01]  /*e3c0*/  VIADD R3, R19.reuse, 0x78 ;  /* 0x0000007813037836 */ /* 0x041fe20000000000 */
[----:B------:R0:W-:Y:S01]  /*e3d0*/  @!P6 ST.E.64 desc[UR44][R10.64], R120 ;  /* 0x000000780a00e985 */ /* 0x0001e2000c101b2c */
[----:B------:R-:W-:Y:S01]  /*e3e0*/  VIADD R6, R19, 0x68 ;  /* 0x0000006813067836 */ /* 0x000fe20000000000 */
[----:B------:R-:W-:Y:S01]  /*e3f0*/  ISETP.GE.AND P2, PT, R13, UR4, PT ;  /* 0x000000040d007c0c */ /* 0x000fe2000bf46270 */
[----:B------:R-:W-:Y:S01]  /*e400*/  VIADD R7, R19, 0x70 ;  /* 0x0000007013077836 */ /* 0x000fe20000000000 */
[----:B------:R-:W-:Y:S02]  /*e410*/  ISETP.GE.AND P6, PT, R3, UR4, PT ;  /* 0x0000000403007c0c */ /* 0x000fe4000bfc6270 */
[----:B------:R-:W-:-:S02]  /*e420*/  ISETP.GE.AND P4, PT, R6, UR4, PT ;  /* 0x0000000406007c0c */ /* 0x000fc4000bf86270 */
[----:B------:R-:W-:Y:S02]  /*e430*/  ISETP.GE.AND P5, PT, R7, UR4, PT ;  /* 0x0000000407007c0c */ /* 0x000fe4000bfa6270 */
[----:B------:R-:W-:Y:S02]  /*e440*/  @!P3 LEA.HI R18, R18, R18, RZ, 0x1 ;  /* 0x000000121212b211 */ /* 0x000fe400078f08ff */
[----:B------:R-:W-:Y:S02]  /*e450*/  @!P1 LEA.HI R12, R12, R12, RZ, 0x1 ;  /* 0x0000000c0c0c9211 */ /* 0x000fe400078f08ff */
[----:B-1----:R-:W-:Y:S02]  /*e460*/  @!P3 LOP3.LUT R9, R18, 0xfffffffe, RZ, 0xc0, !PT ;  /* 0xfffffffe1209b812 */ /* 0x002fe400078ec0ff */
[----:B------:R-:W-:Y:S02]  /*e470*/  @!P2 LEA.HI R13, R13, R13, RZ, 0x1 ;  /* 0x0000000d0d0da211 */ /* 0x000fe400078f08ff */
[----:B------:R-:W-:Y:S01]  /*e480*/  @!P6 LEA.HI R4, R3, R3, RZ, 0x1 ;  /* 0x000000030304e211 */ /* 0x000fe200078f08ff */
[----:B------:R-:W-:Y:S01]  /*e490*/  @!P3 IMAD.WIDE R8, R9, 0x4, R14 ;  /* 0x000000040908b825 */ /* 0x000fe200078e020e */
[----:B------:R-:W-:-:S02]  /*e4a0*/  @!P4 LEA.HI R6, R6, R6, RZ, 0x1 ;  /* 0x000000060606c211 */ /* 0x000fc400078f08ff */
[----:B------:R-:W-:Y:S02]  /*e4b0*/  @!P5 LEA.HI R2, R7, R7, RZ, 0x1 ;  /* 0x000000070702d211 */ /* 0x000fe400078f08ff */
[----:B------:R-:W-:Y:S02]  /*e4c0*/  @!P0 LOP3.LUT R3, R0, 0xfffffffe, RZ, 0xc0, !PT ;  /* 0xfffffffe00038812 */ /* 0x000fe400078ec0ff */
[----:B------:R-:W-:Y:S02]  /*e4d0*/  @!P1 LOP3.LUT R5, R12, 0xfffffffe, RZ, 0xc0, !PT ;  /* 0xfffffffe0c059812 */ /* 0x000fe400078ec0ff */
[----:B------:R-:W-:Y:S02]  /*e4e0*/  @!P2 LOP3.LUT R7, R13, 0xfffffffe, RZ, 0xc0, !PT ;  /* 0xfffffffe0d07a812 */ /* 0x000fe400078ec0ff */
[----:B0-----:R-:W-:Y:S02]  /*e4f0*/  @!P4 LOP3.LUT R11, R6, 0xfffffffe, RZ, 0xc0, !PT ;  /* 0xfffffffe060bc812 */ /* 0x001fe400078ec0ff */
[----:B------:R-:W-:Y:S01]  /*e500*/  @!P5 LOP3.LUT R13, R2, 0xfffffffe, RZ, 0xc0, !PT ;  /* 0xfffffffe020dd812 */ /* 0x000fe200078ec0ff */
        /* <DEDUP_REMOVED lines=13> */
[----:B------:R0:W-:Y:S02]  /*e5e0*/  @!P6 ST.E.64 desc[UR44][R14.64], R148 ;  /* 0x000000940e00e985 */ /* 0x0001e4000c101b2c */
.L_x_1031:
[----:B------:R-:W-:Y:S05]  /*e5f0*/  BSYNC B0 ;  /* 0x0000000000007941 */ /* 0x000fea0003800000 */
.L_x_1030:
[----:B------:R-:W-:Y:S01]  /*e600*/  ISETP.GE.AND P0, PT, R16, R17, PT ;  /* 0x000000111000720c */ /* 0x000fe20003f06270 */
[----:B0-----:R0:W2:Y:S04]  /*e610*/  SHFL.IDX PT, R13, R22, 0x1, 0x1c1f ;  /* 0x003c1f00160d7f89 */ /* 0x0010a800000e0000 */
[----:B------:R0:W0:Y:S08]  /*e620*/  SHFL.IDX PT, R12, R20, 0x1, 0x1c1f ;  /* 0x003c1f00140c7f89 */ /* 0x00003000000e0000 */
[----:B------:R-:W-:Y:S05]  /*e630*/  @P0 BRA `(.L_x_950) ;  /* 0x0000004800040947 */ /* 0x000fea0003800000 */
[----:B------:R-:W-:Y:S01]  /*e640*/  ULDC UR4, c[0x0][0xac8] ;  /* 0x0002b20000047ab9 */ /* 0x000fe20000000800 */
[C---:B------:R-:W-:Y:S01]  /*e650*/  VIADD R0, R19.reuse, 0x8 ;  /* 0x0000000813007836 */ /* 0x040fe20000000000 */
[C---:B------:R-:W-:Y:S01]  /*e660*/  ISETP.GE.AND P0, PT, R19.reuse, UR4, PT ;  /* 0x0000000413007c0c */ /* 0x040fe2000bf06270 */
[C---:B---3--:R-:W-:Y:S02]  /*e670*/  VIADD R4, R19.reuse, 0x10 ;  /* 0x0000001013047836 */ /* 0x048fe40000000000 */
[C---:B------:R-:W-:Y:S01]  /*e680*/  VIADD R6, R19.reuse, 0x18 ;  /* 0x0000001813067836 */ /* 0x040fe20000000000 */
[----:B------:R-:W-:Y:S01]  /*e690*/  ISETP.GE.AND P5, PT, R0, UR4, PT ;  /* 0x0000000400007c0c */ /* 0x000fe2000bfa6270 */
[C---:B------:R-:W-:Y:S01]  /*e6a0*/  VIADD R8, R19.reuse, 0x20 ;  /* 0x0000002013087836 */ /* 0x040fe20000000000 */
[----:B------:R-:W-:Y:S01]  /*e6b0*/  ISETP.GE.AND P6, PT, R4, UR4, PT ;  /* 0x0000000404007c0c */ /* 0x000fe2000bfc6270 */
[C---:B------:R-:W-:Y:S02]  /*e6c0*/  VIADD R9, R19.reuse, 0x28 ;  /* 0x0000002813097836 */ /* 0x040fe40000000000 */
[C---:B------:R-:W-:Y:S01]  /*e6d0*/  VIADD R10, R19.reuse, 0x30 ;  /* 0x00000030130a7836 */ /* 0x040fe20000000000 */
[----:B------:R-:W-:Y:S01]  /*e6e0*/  ISETP.GE.AND P4, PT, R8, UR4, PT ;  /* 0x0000000408007c0c */ /* 0x000fe2000bf86270 */
[----:B------:R-:W-:Y:S01]  /*e6f0*/  VIADD R11, R19, 0x38 ;  /* 0x00000038130b7836 */ /* 0x000fe20000000000 */
[----:B------:R-:W-:Y:S01]  /*e700*/  ISETP.GE.AND P3, PT, R9, UR4, PT ;  /* 0x0000000409007c0c */ /* 0x000fe2000bf66270 */
[----:B0-2---:R-:W-:Y:S01]  /*e710*/  @!P0 IMAD.WIDE R2, R19, 0x4, R12 ;  /* 0x0000000413028825 */ /* 0x005fe200078e020c */
        /* <DEDUP_REMOVED lines=17> */
[----:B----4-:R-:W-:Y:S01]  /*e830*/  @!P1 LEA.HI R14, R11, R11, RZ, 0x1 ;  /* 0x0000000b0b0e9211 */ /* 0x010fe200078f08ff */
[----:B------:R0:W-:Y:S01]  /*e840*/  @!P5 ST.E.64 desc[UR44][R2.64], R94 ;  /* 0x0000005e0200d985 */ /* 0x0001e2000c101b2c */
[----:B------:R-:W-:-:S02]  /*e850*/  @!P0 LOP3.LUT R7, R6, 0xfffffffe, RZ, 0xc0, !PT ;  /* 0xfffffffe06078812 */ /* 0x000fc400078ec0ff */
[----:B------:R-:W-:Y:S01]  /*e860*/  @!P4 LOP3.LUT R9, R8, 0xfffffffe, RZ, 0xc0, !PT ;  /* 0xfffffffe0809c812 */ /* 0x000fe200078ec0ff */
[----:B------:R2:W-:Y:S01]  /*e870*/  @!P6 ST.E.64 desc[UR44][R4.64], R98 ;  /* 0x000000620400e985 */ /* 0x0005e2000c101b2c */
[----:B------:R-:W-:Y:S01]  /*e880*/  @!P3 LOP3.LUT R11, R0, 0xfffffffe, RZ, 0xc0, !PT ;  /* 0xfffffffe000bb812 */ /* 0x000fe200078ec0ff */
[C---:B------:R-:W-:Y:S01]  /*e890*/  VIADD R0, R19.reuse, 0x50 ;  /* 0x0000005013007836 */ /* 0x040fe20000000000 */
[----:B-1----:R-:W-:Y:S02]  /*e8a0*/  @!P2 LOP3.LUT R15, R10, 0xfffffffe, RZ, 0xc0, !PT ;  /* 0xfffffffe0a0fa812 */ /* 0x002fe400078ec0ff */
[----:B------:R-:W-:Y:S01]  /*e8b0*/  @!P1 LOP3.LUT R17, R14, 0xfffffffe, RZ, 0xc0, !PT ;  /* 0xfffffffe0e119812 */ /* 0x000fe200078ec0ff */
[----:B------:R-:W-:Y:S01]  /*e8c0*/  VIADD R14, R19, 0x58 ;  /* 0x00000058130e7836 */ /* 0x000fe20000000000 */
[----:B------:R-:W-:Y:S02]  /*e8d0*/  ISETP.GE.AND P5, PT, R16, UR4, PT ;  /* 0x0000000410007c0c */ /* 0x000fe4000bfa6270 */
[----:B------:R-:W-:Y:S01]  /*e8e0*/  ISETP.GE.AND P6, PT, R18, UR4, PT ;  /* 0x0000000412007c0c */ /* 0x000fe2000bfc6270 */
[----:B0-----:R-:W-:-:S04]  /*e8f0*/  @!P0 IMAD.WIDE R2, R7, 0x4, R12 ;  /* 0x0000000407028825 */ /* 0x001fc800078e020c */
[--C-:B--2---:R-:W-:Y:S01]  /*e900*/  @!P4 IMAD.WIDE R4, R9, 0x4, R12.reuse ;  /* 0x000000040904c825 */ /* 0x104fe200078e020c */
[----:B------:R0:W-:Y:S01]  /*e910*/  @!P0 ST.E.64 desc[UR44][R2.64], R102 ;  /* 0x0000006602008985 */ /* 0x0001e2000c101b2c */
[----:B------:R-:W-:Y:S02]  /*e920*/  ISETP.GE.AND P0, PT, R0, UR4, PT ;  /* 0x0000000400007c0c */ /* 0x000fe4000bf06270 */
[--C-:B------:R-:W-:Y:S01]  /*e930*/  @!P3 IMAD.WIDE R6, R11, 0x4, R12.reuse ;  /* 0x000000040b06b825 */ /* 0x100fe200078e020c */
[----:B------:R1:W-:Y:S01]  /*e940*/  @!P4 ST.E.64 desc[UR44][R4.64], R106 ;  /* 0x0000006a0400c985 */ /* 0x0003e2000c101b2c */
[----:B------:R-:W-:Y:S02]  /*e950*/  ISETP.GE.AND P4, PT, R20, UR4, PT ;  /* 0x0000000414007c0c */ /* 0x000fe4000bf86270 */
[----:B------:R-:W-:Y:S01]  /*e960*/  @!P2 IMAD.WIDE R8, R15, 0x4, R12 ;  /* 0x000000040f08a825 */ /* 0x000fe200078e020c */
[----:B------:R2:W-:Y:S01]  /*e970*/  @!P3 ST.E.64 desc[UR44][R6.64], R110 ;  /* 0x0000006e0600b985 */ /* 0x0005e2000c101b2c */
[----:B------:R-:W-:-:S02]  /*e980*/  @!P5 LEA.HI R16, R16, R16, RZ, 0x1 ;  /* 0x000000101010d211 */ /* 0x000fc400078f08ff */
[----:B------:R-:W-:Y:S01]  /*e990*/  @!P1 IMAD.WIDE R10, R17, 0x4, R12 ;  /* 0x00000004110a9825 */ /* 0x000fe200078e020c */
[----:B------:R3:W-:Y:S01]  /*e9a0*/  @!P2 ST.E.64 desc[UR44][R8.64], R114 ;  /* 0x000000720800a985 */ /* 0x0007e2000c101b2c */
[----:B------:R-:W-:Y:S02]  /*e9b0*/  @!P6 LEA.HI R18, R18, R18, RZ, 0x1 ;  /* 0x000000121212e211 */ /* 0x000fe400078f08ff */
[C---:B------:R-:W-:Y:S01]  /*e9c0*/  VIADD R15, R19.reuse, 0x60 ;  /* 0x00000060130f7836 */ /* 0x040fe20000000000 */
[----:B------:R4:W-:Y:S01]  /*e9d0*/  @!P1 ST.E.64 desc[UR44][R10.64], R118 ;  /* 0x000000760a009985 */ /* 0x0009e2000c101b2c */
[C---:B------:R-:W-:Y:S01]  /*e9e0*/  VIADD R17, R19.reuse, 0x68 ;  /* 0x0000006813117836 */ /* 0x040fe20000000000 */
[----:B------:R-:W-:Y:S01]  /*e9f0*/  ISETP.GE.AND P1, PT, R14, UR4, PT ;  /* 0x000000040e007c0c */ /* 0x000fe2000bf26270 */
[----:B------:R-:W-:Y:S01]  /*ea00*/  VIADD R19, R19, 0x78 ;  /* 0x0000007813137836 */ /* 0x000fe20000000000 */
[----:B------:R-:W-:Y:S02]  /*ea10*/  ISETP.GE.AND P2, PT, R15, UR4, PT ;  /* 0x000000040f007c0c */ /* 0x000fe4000bf46270 */
[----:B------:R-:W-:-:S02]  /*ea20*/  ISETP.GE.AND P3, PT, R17, UR4, PT ;  /* 0x0000000411007c0c */ /* 0x000fc4000bf66270 */
[----:B0-----:R-:W-:Y:S02]  /*ea30*/  @!P5 LOP3.LUT R3, R16, 0xfffffffe, RZ, 0xc0, !PT ;  /* 0xfffffffe1003d812 */ /* 0x001fe400078ec0ff */
[----:B-1----:R-:W-:Y:S02]  /*ea40*/  @!P6 LOP3.LUT R5, R18, 0xfffffffe, RZ, 0xc0, !PT ;  /* 0xfffffffe1205e812 */ /* 0x002fe400078ec0ff */
[----:B------:R-:W-:Y:S01]  /*ea50*/  @!P0 LEA.HI R0, R0, R0, RZ, 0x1 ;  /* 0x0000000000008211 */ /* 0x000fe200078f08ff */
[--C-:B------:R-:W-:Y:S01]  /*ea60*/  @!P5 IMAD.WIDE R2, R3, 0x4, R12.reuse ;  /* 0x000000040302d825 */ /* 0x100fe200078e020c */
[----:B------:R-:W-:Y:S02]  /*ea70*/  @!P4 LEA.HI R20, R20, R20, RZ, 0x1 ;  /* 0x000000141414c211 */ /* 0x000fe400078f08ff */
[----:B------:R-:W-:Y:S01]  /*ea80*/  @!P1 LEA.HI R14, R14, R14, RZ, 0x1 ;  /* 0x0000000e0e0e9211 */ /* 0x000fe200078f08ff */
[----:B------:R-:W-:Y:S01]  /*ea90*/  @!P6 IMAD.WIDE R4, R5, 0x4, R12 ;  /* 0x000000040504e825 */ /* 0x000fe200078e020c */
[----:B------:R-:W-:Y:S01]  /*eaa0*/  @!P2 LEA.HI R15, R15, R15, RZ, 0x1 ;  /* 0x0000000f0f0fa211 */ /* 0x000fe200078f08ff */
[----:B------:R0:W-:Y:S01]  /*eab0*/  @!P5 ST.E.64 desc[UR44][R2.64], R122 ;  /* 0x0000007a0200d985 */ /* 0x0001e2000c101b2c */
[----:B------:R-:W-:-:S02]  /*eac0*/  @!P3 LEA.HI R17, R17, R17, RZ, 0x1 ;  /* 0x000000111111b211 */ /* 0x000fc400078f08ff */
[----:B--2---:R-:W-:Y:S01]  /*ead0*/  @!P0 LOP3.LUT R7, R0, 0xfffffffe, RZ, 0xc0, !PT ;  /* 0xfffffffe00078812 */ /* 0x004fe200078ec0ff */
[----:B------:R1:W-:Y:S01]  /*eae0*/  @!P6 ST.E.64 desc[UR44][R4.64], R126 ;  /* 0x0000007e0400e985 */ /* 0x0003e2000c101b2c */
[----:B---3--:R-:W-:Y:S02]  /*eaf0*/  @!P1 LOP3.LUT R9, R14, 0xfffffffe, RZ, 0xc0, !PT ;  /* 0xfffffffe0e099812 */ /* 0x008fe400078ec0ff */
[----:B------:R-:W-:Y:S02]  /*eb00*/  @!P2 LOP3.LUT R15, R15, 0xfffffffe, RZ, 0xc0, !PT ;  /* 0xfffffffe0f0fa812 */ /* 0x000fe400078ec0ff */
[----:B------:R-:W-:Y:S02]  /*eb10*/  @!P3 LOP3.LUT R17, R17, 0xfffffffe, RZ, 0xc0, !PT ;  /* 0xfffffffe1111b812 */ /* 0x000fe400078ec0ff */
[----:B----4-:R-:W-:Y:S01]  /*eb20*/  @!P4 LOP3.LUT R11, R20, 0xfffffffe, RZ, 0xc0, !PT ;  /* 0xfffffffe140bc812 */ /* 0x010fe200078ec0ff */
[----:B0-----:R-:W-:-:S04]  /*eb30*/  @!P0 IMAD.WIDE R2, R7, 0x4, R12 ;  /* 0x0000000407028825 */ /* 0x001fc800078e020c */
[--C-:B-1----:R-:W-:Y:S01]  /*eb40*/  @!P1 IMAD.WIDE R4, R9, 0x4, R12.reuse ;  /* 0x0000000409049825 */ /* 0x102fe200078e020c */
[----:B------:R0:W-:Y:S01]  /*eb50*/  @!P0 ST.E.64 desc[UR44][R2.64], R130 ;  /* 0x0000008202008985 */ /* 0x0001e2000c101b2c */
[----:B------:R-:W-:Y:S02]  /*eb60*/  ISETP.GE.AND P0, PT, R19, UR4, PT ;  /* 0x0000000413007c0c */ /* 0x000fe4000bf06270 */
[--C-:B------:R-:W-:Y:S01]  /*eb70*/  @!P2 IMAD.WIDE R6, R15, 0x4, R12.reuse ;  /* 0x000000040f06a825 */ /* 0x100fe200078e020c */
[----:B------:R0:W-:Y:S03]  /*eb80*/  @!P1 ST.E.64 desc[UR44][R4.64], R134 ;  /* 0x0000008604009985 */ /* 0x0001e6000c101b2c */
[--C-:B------:R-:W-:Y:S01]  /*eb90*/  @!P3 IMAD.WIDE R8, R17, 0x4, R12.reuse ;  /* 0x000000041108b825 */ /* 0x100fe200078e020c */
[----:B------:R0:W-:Y:S03]  /*eba0*/  @!P2 ST.E.64 desc[UR44][R6.64], R138 ;  /* 0x0000008a0600a985 */ /* 0x0001e6000c101b2c */
[----:B------:R-:W-:Y:S01]  /*ebb0*/  @!P4 IMAD.WIDE R10, R11, 0x4, R12 ;  /* 0x000000040b0ac825 */ /* 0x000fe200078e020c */
[----:B------:R0:W-:Y:S04]  /*ebc0*/  @!P3 ST.E.64 desc[UR44][R8.64], R142 ;  /* 0x0000008e0800b985 */ /* 0x0001e8000c101b2c */
[----:B------:R0:W-:Y:S01]  /*ebd0*/  @!P4 ST.E.64 desc[UR44][R10.64], R146 ;  /* 0x000000920a00c985 */ /* 0x0001e2000c101b2c */
[----:B------:R-:W-:Y:S05]  /*ebe0*/  @P0 BRA `(.L_x_950) ;  /* 0x0000004000980947 */ /* 0x000fea0003800000 */
[----:B------:R-:W-:-:S04]  /*ebf0*/  LEA.HI R19, R19, R19, RZ, 0x1 ;  /* 0x0000001313137211 */ /* 0x000fc800078f08ff */
[----:B0-----:R-:W-:-:S05]  /*ec00*/  LOP3.LUT R3, R19, 0xfffffffe, RZ, 0xc0, !PT ;  /* 0xfffffffe13037812 */ /* 0x001fca00078ec0ff */
[----:B------:R-:W-:-:S05]  /*ec10*/  IMAD.WIDE R2, R3, 0x4, R12 ;  /* 0x0000000403027825 */ /* 0x000fca00078e020c */
[----:B------:R0:W-:Y:S01]  /*ec20*/  ST.E.64 desc[UR44][R2.64], R150 ;  /* 0x0000009602007985 */ /* 0x0001e2000c101b2c */
[----:B------:R-:W-:Y:S05]  /*ec30*/  BRA `(.L_x_950) ;  /* 0x0000004000847947 */ /* 0x000fea0003800000 */
.L_x_1029:
[----:B0-----:R-:W0:Y:S02]  /*ec40*/  S2R R0, SR_TID.X ;  /* 0x0000000000007919 */ /* 0x001e240000002100 */
        /* <DEDUP_REMOVED lines=13> */
[----:B------:R-:W-:Y:S01]  /*ed20*/  SHF.R.S32.HI R5, RZ, 0x1f, R18 ;  /* 0x0000001fff057819 */ /* 0x000fe20000011412 */
[----:B------:R-:W-:Y:S02]  /*ed30*/  ULDC.64 UR6, c[0x0][0xbd0] ;  /* 0x0002f40000067ab9 */ /* 0x000fe40000000a00 */
[----:B------:R-:W-:-:S04]  /*ed40*/  IMAD.WIDE.U32 R2, R18, UR6, RZ ;  /* 0x0000000612027c25 */ /* 0x000fc8000f8e00ff */
[----:B------:R-:W1:Y:S01]  /*ed50*/  LDC.64 R12, c[0x0][0xbd8] ;  /* 0x0002f600ff0c7b82 */ /* 0x000e620000000a00 */
[----:B------:R-:W-:-:S04]  /*ed60*/  IMAD R5, R5, UR6, RZ ;  /* 0x0000000605057c24 */ /* 0x000fc8000f8e02ff */
[----:B------:R-:W-:Y:S02]  /*ed70*/  IMAD R5, R18, UR7, R5 ;  /* 0x0000000712057c24 */ /* 0x000fe4000f8e0205 */
[----:B------:R-:W-:Y:S01]  /*ed80*/  IMAD.MOV R18, RZ, RZ, -R18 ;  /* 0x000000ffff127224 */ /* 0x000fe200078e0a12 */
[----:B------:R-:W2:Y:S01]  /*ed90*/  @P0 LDC R9, c[0x0][0xbec] ;  /* 0x0002fb00ff090b82 */ /* 0x000ea20000000800 */
[----:B------:R-:W-:Y:S02]  /*eda0*/  IMAD.IADD R3, R3, 0x1, R5 ;  /* 0x0000000103037824 */ /* 0x000fe400078e0205 */
[----:B------:R-:W-:-:S05]  /*edb0*/  IMAD.MOV.U32 R5, RZ, RZ, R0 ;  /* 0x000000ffff057224 */ /* 0x000fca00078e0000 */
[----:B------:R-:W3:Y:S01]  /*edc0*/  S2UR UR8, SR_CTAID.Y ;  /* 0x00000000000879c3 */ /* 0x000ee20000002600 */
[----:B0-----:R-:W-:-:S07]  /*edd0*/  USHF.R.S32.HI UR5, URZ, 0x1f, UR4 ;  /* 0x0000001f3f057899 */ /* 0x001fce0008011404 */
[----:B------:R-:W3:Y:S01]  /*ede0*/  LDC R7, c[0x0][0xc50] ;  /* 0x00031400ff077b82 */ /* 0x000ee20000000800 */
[C---:B-1----:R-:W-:Y:S02]  /*edf0*/  IMAD R8, R12.reuse, UR5, RZ ;  /* 0x000000050c087c24 */ /* 0x042fe4000f8e02ff */
[----:B------:R-:W-:-:S04]  /*ee00*/  IMAD.WIDE.U32 R2, R12, UR4, R2 ;  /* 0x000000040c027c25 */ /* 0x000fc8000f8e0002 */
[----:B------:R-:W-:Y:S01]  /*ee10*/  IMAD R13, R13, UR4, R8 ;  /* 0x000000040d0d7c24 */ /* 0x000fe2000f8e0208 */
[----:B------:R-:W0:Y:S01]  /*ee20*/  @P0 LDC R11, c[0x0][0xbf0] ;  /* 0x0002fc00ff0b0b82 */ /* 0x000e220000000800 */
[----:B--2---:R-:W-:Y:S01]  /*ee30*/  @P0 IMAD.HI.U32 R4, R0, R9, RZ ;  /* 0x0000000900040227 */ /* 0x004fe200078e00ff */
[----:B------:R-:W-:-:S03]  /*ee40*/  ULDC.64 UR4, c[0x0][0xbe0] ;  /* 0x0002f80000047ab9 */ /* 0x000fc60000000a00 */
[----:B------:R-:W-:Y:S02]  /*ee50*/  IMAD.IADD R3, R13, 0x1, R3 ;  /* 0x000000010d037824 */ /* 0x000fe400078e0203 */
[----:B---3--:R-:W-:-:S04]  /*ee60*/  IMAD R9, R7, R18, UR8 ;  /* 0x0000000807097e24 */ /* 0x008fc8000f8e0212 */
[----:B------:R-:W-:Y:S01]  /*ee70*/  IMAD.WIDE.U32 R2, R9, UR4, R2 ;  /* 0x0000000409027c25 */ /* 0x000fe2000f8e0002 */
[----:B0-----:R-:W-:Y:S02]  /*ee80*/  @P0 SHF.R.U32.HI R5, RZ, R11, R4 ;  /* 0x0000000bff050219 */ /* 0x001fe40000011604 */
[----:B------:R-:W-:Y:S02]  /*ee90*/  SHF.R.S32.HI R4, RZ, 0x1f, R9 ;  /* 0x0000001fff047819 */ /* 0x000fe40000011409 */
[----:B------:R-:W-:Y:S01]  /*eea0*/  IADD3 R2, P0, R5, R2, RZ ;  /* 0x0000000205027210 */ /* 0x000fe20007f1e0ff */
[----:B------:R-:W-:Y:S02]  /*eeb0*/  IMAD.MOV R7, RZ, RZ, -R5 ;  /* 0x000000ffff077224 */ /* 0x000fe400078e0a05 */
[----:B------:R-:W-:Y:S02]  /*eec0*/  IMAD R4, R4, UR4, RZ ;  /* 0x0000000404047c24 */ /* 0x000fe4000f8e02ff */
[----:B------:R-:W-:-:S02]  /*eed0*/  IMAD R7, R6, R7, R0 ;  /* 0x0000000706077224 */ /* 0x000fc400078e0200 */
[----:B------:R-:W-:Y:S01]  /*eee0*/  IMAD R4, R9, UR5, R4 ;  /* 0x0000000509047c24 */ /* 0x000fe2000f8e0204 */
[----:B------:R-:W-:Y:S01]  /*eef0*/  SHF.R.S32.HI R9, RZ, 0x1f, R5 ;  /* 0x0000001fff097819 */ /* 0x000fe20000011405 */
[----:B------:R-:W-:Y:S01]  /*ef00*/  ULDC.64 UR4, c[0x0][0xbc8] ;  /* 0x0002f20000047ab9 */ /* 0x000fe20000000a00 */
[----:B------:R-:W-:Y:S02]  /*ef10*/  SHF.R.S32.HI R0, RZ, 0x1f, R7 ;  /* 0x0000001fff007819 */ /* 0x000fe40000011407 */
[----:B------:R-:W-:-:S03]  /*ef20*/  IADD3.X R3, R9, R3, R4, P0, !PT ;  /* 0x0000000309037210 */ /* 0x000fc600007fe404 */
[----:B------:R-:W-:Y:S02]  /*ef30*/  IMAD R0, R0, UR4, RZ ;  /* 0x0000000400007c24 */ /* 0x000fe4000f8e02ff */
[----:B------:R-:W-:-:S04]  /*ef40*/  IMAD.WIDE.U32 R2, R7, UR4, R2 ;  /* 0x0000000407027c25 */ /* 0x000fc8000f8e0002 */
[----:B------:R-:W-:Y:S01]  /*ef50*/  IMAD R5, R7, UR5, R0 ;  /* 0x0000000507057c24 */ /* 0x000fe2000f8e0200 */
[----:B------:R-:W-:Y:S02]  /*ef60*/  ULDC.64 UR4, c[0x0][0xba8] ;  /* 0x0002ea0000047ab9 */ /* 0x000fe40000000a00 */
[----:B------:R-:W-:Y:S01]  /*ef70*/  LEA R4, P0, R2, UR4, 0x2 ;  /* 0x0000000402047c11 */ /* 0x000fe2000f8010ff */
[----:B------:R-:W-:-:S05]  /*ef80*/  IMAD.IADD R3, R3, 0x1, R5 ;  /* 0x0000000103037824 */ /* 0x000fca00078e0205 */
[----:B------:R-:W-:Y:S01]  /*ef90*/  LEA.HI.X R5, R2, UR5, R3, 0x2, P0 ;  /* 0x0000000502057c11 */ /* 0x000fe200080f1403 */
[----:B------:R-:W-:-:S05]  /*efa0*/  IMAD.MOV.U32 R3, RZ, RZ, -0x800000 ;  /* 0xff800000ff037424 */ /* 0x000fca00078e00ff */
[----:B------:R0:W-:Y:S01]  /*efb0*/  STG.E desc[UR44][R4.64], R3 ;  /* 0x0000000304007986 */ /* 0x0001e2000c10192c */
[----:B------:R-:W-:Y:S05]  /*efc0*/  BRA `(.L_x_950) ;  /* 0x0000003c00a07947 */ /* 0x000fea0003800000 */
.L_x_948:
[----:B------:R-:W-:-:S08]  /*efd0*/  NOP ;  /* 0x0000000000007918 */ /* 0x000fd00000000000 */
[----:B--2---:R-:W0:-:S00]  /*efe0*/  USETMAXREG.DEALLOC.CTAPOOL 0x18 ;  /* 0x00000018000079c8 */ /* 0x004e0000080e0500 */
        /* <DEDUP_REMOVED lines=16> */
.L_x_1032:
[----:B------:R-:W-:Y:S01]  /*f0f0*/  ULDC UR7, c[0x0][0xc50] ;  /* 0x0003140000077ab9 */ /* 0x000fe20000000800 */
[----:B------:R-:W-:Y:S01]  /*f100*/  UMOV UR36, UR6 ;  /* 0x0000000600247c82 */ /* 0x000fe20008000000 */
[----:B------:R-:W-:-:S11]  /*f110*/  UISETP.NE.AND UP0, UPT, UR7, 0x1, UPT ;  /* 0x000000010700788c */ /* 0x000fd6000bf05270 */
[----:B------:R-:W-:Y:S01]  /*f120*/  @UP0 ULDC UR4, c[0x0][0xc54] ;  /* 0x0003150000040ab9 */ /* 0x000fe20000000800 */
[----:B------:R-:W-:Y:S01]  /*f130*/  @UP0 ULDC UR8, c[0x0][0xc58] ;  /* 0x0003160000080ab9 */ /* 0x000fe20000000800 */
[----:B------:R-:W-:-:S04]  /*f140*/  UIMAD.WIDE.U32 UR4, UR6, UR4, URZ ;  /* 0x00000004060472a5 */ /* 0x000fc8000f8e003f */
[----:B------:R-:W-:-:S12]  /*f150*/  @UP0 USHF.R.U32.HI UR36, URZ, UR8, UR5 ;  /* 0x000000083f240299 */ /* 0x000fd80008011605 */
.L_x_1033:
[----:B------:R-:W-:Y:S01]  /*f160*/  ISETP.GE.AND P0, PT, R19, RZ, PT ;  /* 0x000000ff1300720c */ /* 0x000fe20003f06270 */
[----:B------:R-:W-:Y:S01]  /*f170*/  UIADD3 UR41, -UR36, URZ, URZ ;  /* 0x0000003f24297290 */ /* 0x000fe2000fffe13f */
[----:B------:R-:W-:Y:S02]  /*f180*/  IMAD.MOV.U32 R9, RZ, RZ, 0x1 ;  /* 0x00000001ff097424 */ /* 0x000fe400078e00ff */
[----:B------:R-:W-:Y:S01]  /*f190*/  IMAD.MOV.U32 R0, RZ, RZ, RZ ;  /* 0x000000ffff007224 */ /* 0x000fe200078e00ff */
[----:B------:R-:W-:Y:S01]  /*f1a0*/  UIMAD UR41, UR7, UR41, UR6 ;  /* 0x00000029072972a4 */ /* 0x000fe2000f8e0206 */
[----:B------:R-:W-:-:S07]  /*f1b0*/  IMAD.MOV.U32 R3, RZ, RZ, 0x1 ;  /* 0x00000001ff037424 */ /* 0x000fce00078e00ff */
[----:B------:R-:W-:Y:S05]  /*f1c0*/  @!P0 BRA `(.L_x_1034) ;  /* 0x0000003800608947 */ /* 0x000fea0003800000 */
[----:B------:R-:W0:Y:S01]  /*f1d0*/  S2UR UR40, SR_CTAID.X ;  /* 0x00000000002879c3 */ /* 0x000e220000002500 */
[----:B------:R-:W-:Y:S01]  /*f1e0*/  ULDC.64 UR4, c[0x0][0x418] ;  /* 0x0001060000047ab9 */ /* 0x000fe20000000a00 */
[----:B------:R-:W-:Y:S01]  /*f1f0*/  ULDC UR6, c[0x0][0x448] ;  /* 0x0001120000067ab9 */ /* 0x000fe20000000800 */
[----:B------:R-:W-:Y:S02]  /*f200*/  UISETP.NE.U32.AND UP0, UPT, UR4, URZ, UPT ;  /* 0x0000003f0400728c */ /* 0x000fe4000bf05070 */
[----:B------:R-:W-:Y:S02]  /*f210*/  UISETP.NE.AND UP1, UPT, UR6, 0x1, UPT ;  /* 0x000000010600788c */ /* 0x000fe4000bf25270 */
[----:B------:R-:W-:Y:S01]  /*f220*/  UISETP.NE.AND.EX UP0, UPT, UR5, URZ, UPT, UP0 ;  /* 0x0000003f0500728c */ /* 0x000fe2000bf05300 */
[----:B------:R-:W-:Y:S02]  /*f230*/  ULDC UR6, c[0x0][0x424] ;  /* 0x0001090000067ab9 */ /* 0x000fe40000000800 */
[----:B------:R-:W-:Y:S01]  /*f240*/  ULDC.64 UR4, c[0x0][0x9e0] ;  /* 0x0002780000047ab9 */ /* 0x000fe20000000a00 */
[----:B------:R-:W-:-:S02]  /*f250*/  USEL UR9, UR6, 0x1, UP0 ;  /* 0x0000000106097887 */ /* 0x000fc40008000000 */
[----:B------:R-:W-:Y:S01]  /*f260*/  UISETP.GE.AND UP0, UPT, UR5, 0x1, UPT ;  /* 0x000000010500788c */ /* 0x000fe2000bf06270 */
[----:B------:R-:W-:Y:S02]  /*f270*/  ULDC UR10, c[0x0][0x288] ;  /* 0x0000a200000a7ab9 */ /* 0x000fe40000000800 */
[----:B------:R-:W-:Y:S01]  /*f280*/  @UP1 ULDC UR7, c[0x0][0x44c] ;  /* 0x0001130000071ab9 */ /* 0x000fe20000000800 */
[----:B------:R-:W-:Y:S01]  /*f290*/  ULDC UR12, c[0x0][0x2f0] ;  /* 0x0000bc00000c7ab9 */ /* 0x000fe20000000800 */
[----:B------:R-:W-:Y:S01]  /*f2a0*/  UIADD3 UR11, -UR10, 0x1, URZ ;  /* 0x000000010a0b7890 */ /* 0x000fe2000fffe13f */
[----:B------:R-:W-:Y:S01]  /*f2b0*/  PLOP3.LUT P1, PT, PT, PT, UP0, 0x80, 0x0 ;  /* 0x000000000000781c */ /* 0x000fe20003f2f008 */
[----:B------:R-:W-:Y:S01]  /*f2c0*/  UIMAD UR13, UR9, UR12, 0x7f ;  /* 0x0000007f090d74a4 */ /* 0x000fe2000f8e020c */
[----:B------:R-:W-:Y:S01]  /*f2d0*/  @UP1 ULDC UR14, c[0x0][0x450] ;  /* 0x00011400000e1ab9 */ /* 0x000fe20000000800 */
[----:B------:R-:W-:Y:S02]  /*f2e0*/  UIMAD UR11, UR9, UR12, UR11 ;  /* 0x0000000c090b72a4 */ /* 0x000fe4000f8e020b */
[----:B0-----:R-:W-:-:S04]  /*f2f0*/  USHF.L.U32 UR40, UR40, 0x7, URZ ;  /* 0x0000000728287899 */ /* 0x001fc8000800063f */
[----:B------:R-:W-:-:S04]  /*f300*/  UIADD3 UR8, UR40, 0x7f, URZ ;  /* 0x0000007f28087890 */ /* 0x000fc8000fffe03f */
[----:B------:R-:W-:-:S04]  /*f310*/  UIMAD.WIDE.U32 UR6, UR8, UR7, URZ ;  /* 0x00000007080672a5 */ /* 0x000fc8000f8e003f */
[----:B------:R-:W-:Y:S02]  /*f320*/  @UP1 USHF.R.U32.HI UR8, URZ, UR14, UR7 ;  /* 0x0000000e3f081299 */ /* 0x000fe40008011607 */
[----:B------:R-:W-:Y:S02]  /*f330*/  USHF.R.S32.HI UR7, URZ, 0x1f, UR13 ;  /* 0x0000001f3f077899 */ /* 0x000fe4000801140d */
[----:B------:R-:W-:Y:S02]  /*f340*/  UIADD3 UR6, UR11, UR8, URZ ;  /* 0x000000080b067290 */ /* 0x000fe4000fffe03f */
[----:B------:R-:W-:Y:S02]  /*f350*/  ULEA.HI UR7, UR7, UR13, URZ, 0x7 ;  /* 0x0000000d07077291 */ /* 0x000fe4000f8f383f */
[----:B------:R-:W-:Y:S02]  /*f360*/  UIADD3 UR4, UR6, UR4, URZ ;  /* 0x0000000406047290 */ /* 0x000fe4000fffe03f */
[----:B------:R-:W-:Y:S01]  /*f370*/  USHF.R.S32.HI UR39, URZ, 0x7, UR7 ;  /* 0x000000073f277899 */ /* 0x000fe20008011407 */
[----:B------:R-:W-:Y:S11]  /*f380*/  @!P1 BRA `(.L_x_1035) ;  /* 0x0000000000449947 */ /* 0x000ff60003800000 */
[----:B------:R-:W-:Y:S01]  /*f390*/  ISETP.LT.AND P0, PT, RZ, UR6, PT ;  /* 0x00000006ff007c0c */ /* 0x000fe2000bf01270 */
[----:B------:R-:W-:-:S12]  /*f3a0*/  UIADD3 UR8, UR6, -0x1, URZ ;  /* 0xffffffff06087890 */ /* 0x000fd8000fffe03f */
[----:B------:R-:W-:Y:S05]  /*f3b0*/  @P0 BRA `(.L_x_1036) ;  /* 0x00000000001c0947 */ /* 0x000fea0003800000 */
[----:B------:R-:W-:Y:S02]  /*f3c0*/  UISETP.NE.AND UP0, UPT, UR5, 0x1, UPT ;  /* 0x000000010500788c */ /* 0x000fe4000bf05270 */
[----:B------:R-:W-:-:S09]  /*f3d0*/  UIADD3 UR8, -UR6, URZ, URZ ;  /* 0x0000003f06087290 */ /* 0x000fd2000fffe13f */
[----:B------:R-:W-:Y:S02]  /*f3e0*/  @UP0 ULDC.64 UR14, c[0x0][0x9e8] ;  /* 0x00027a00000e0ab9 */ /* 0x000fe40000000a00 */
[----:B------:R-:W-:-:S04]  /*f3f0*/  UIMAD.WIDE.U32 UR6, UR8, UR14, URZ ;  /* 0x0000000e080672a5 */ /* 0x000fc8000f8e003f */
[----:B------:R-:W-:-:S04]  /*f400*/  @UP0 USHF.R.U32.HI UR8, URZ, UR15, UR7 ;  /* 0x0000000f3f080299 */ /* 0x000fc80008011607 */
[----:B------:R-:W-:Y:S01]  /*f410*/  ULOP3.LUT UR8, URZ, UR8, URZ, 0x33, !UPT ;  /* 0x000000083f087292 */ /* 0x000fe2000f8e333f */
[----:B------:R-:W-:Y:S11]  /*f420*/  BRA `(.L_x_1037) ;  /* 0x0000000000107947 */ /* 0x000ff60003800000 */
.L_x_1036:
[----:B------:R-:W-:-:S11]  /*f430*/  UISETP.NE.AND UP0, UPT, UR5, 0x1, UPT ;  /* 0x000000010500788c */ /* 0x000fd6000bf05270 */
[----:B------:R-:W-:Y:S02]  /*f440*/  @UP0 ULDC.64 UR14, c[0x0][0x9e8] ;  /* 0x00027a00000e0ab9 */ /* 0x000fe40000000a00 */
[----:B------:R-:W-:-:S04]  /*f450*/  UIMAD.WIDE.U32 UR6, UR8, UR14, URZ ;  /* 0x0000000e080672a5 */ /* 0x000fc8000f8e003f */
[----:B------:R-:W-:-:S12]  /*f460*/  @UP0 USHF.R.U32.HI UR8, URZ, UR15, UR7 ;  /* 0x0000000f3f080299 */ /* 0x000fd80008011607 */
.L_x_1037:
[----:B------:R-:W-:-:S04]  /*f470*/  UIMAD UR8, UR8, UR5, UR5 ;  /* 0x00000005080872a4 */ /* 0x000fc8000f8e0205 */
[----:B------:R-:W-:-:S04]  /*f480*/  UISETP.LT.AND UP0, UPT, UR4, UR8, UPT ;  /* 0x000000080400728c */ /* 0x000fc8000bf01270 */
[----:B------:R-:W-:-:S12]  /*f490*/  USEL UR4, UR4, UR8, UP0 ;  /* 0x0000000804047287 */ /* 0x000fd80008000000 */
.L_x_1035:
[----:B------:R-:W-:Y:S01]  /*f4a0*/  UIADD3 UR4, UR4, 0x7f, URZ ;  /* 0x0000007f04047890 */ /* 0x000fe2000fffe03f */
[----:B------:R-:W-:Y:S01]  /*f4b0*/  @UP1 ULDC UR6, c[0x0][0x44c] ;  /* 0x0001130000061ab9 */ /* 0x000fe20000000800 */
[----:B------:R-:W-:Y:S02]  /*f4c0*/  @UP1 ULDC UR11, c[0x0][0x450] ;  /* 0x00011400000b1ab9 */ /* 0x000fe40000000800 */
[----:B------:R-:W-:Y:S02]  /*f4d0*/  USHF.R.S32.HI UR8, URZ, 0x1f, UR4 ;  /* 0x0000001f3f087899 */ /* 0x000fe40008011404 */
[----:B------:R-:W-:Y:S02]  /*f4e0*/  UIMAD.WIDE.U32 UR6, UR40, UR6, URZ ;  /* 0x00000006280672a5 */ /* 0x000fe4000f8e003f */
[----:B------:R-:W-:Y:S02]  /*f4f0*/  ULEA.HI UR8, UR8, UR4, URZ, 0x7 ;  /* 0x0000000408087291 */ /* 0x000fe4000f8f383f */
[----:B------:R-:W-:Y:S01]  /*f500*/  UIMAD UR9, UR9, UR12, -UR10 ;  /* 0x0000000c090972a4 */ /* 0x000fe2000f8e0a0a */
[----:B------:R-:W-:Y:S01]  /*f510*/  UMOV UR4, UR40 ;  /* 0x0000002800047c82 */ /* 0x000fe20008000000 */
[----:B------:R-:W-:-:S02]  /*f520*/  USHF.R.S32.HI UR42, URZ, 0x7, UR8 ;  /* 0x000000073f2a7899 */ /* 0x000fc40008011408 */
[----:B------:R-:W-:Y:S02]  /*f530*/  @UP1 USHF.R.U32.HI UR4, URZ, UR11, UR7 ;  /* 0x0000000b3f041299 */ /* 0x000fe40008011607 */
[----:B------:R-:W-:Y:S02]  /*f540*/  UISETP.LT.AND UP0, UPT, UR39, UR42, UPT ;  /* 0x0000002a2700728c */ /* 0x000fe4000bf01270 */
[----:B------:R-:W-:Y:S01]  /*f550*/  UIADD3 UR4, UR9, UR4, URZ ;  /* 0x0000000409047290 */ /* 0x000fe2000fffe03f */
[----:B------:R-:W-:Y:S01]  /*f560*/  ULDC UR8, c[0x0][0x9dc] ;  /* 0x0002770000087ab9 */ /* 0x000fe20000000800 */
[----:B------:R-:W-:Y:S02]  /*f570*/  USEL UR9, UR39, UR42, UP0 ;  /* 0x0000002a27097287 */ /* 0x000fe40008000000 */
[----:B------:R-:W-:Y:S01]  /*f580*/  UIADD3 UR8, UR4, -UR8, URZ ;  /* 0x8000000804087290 */ /* 0x000fe2000fffe03f */
[----:B------:R-:W-:Y:S11]  /*f590*/  @!P1 BRA `(.L_x_1038) ;  /* 0x0000000000449947 */ /* 0x000ff60003800000 */
[----:B------:R-:W-:-:S06]  /*f5a0*/  UISETP.GT.AND UP0, UPT, UR4, -0x1, UPT ;  /* 0xffffffff0400788c */ /* 0x000fcc000bf04270 */
[----:B------:R-:W-:-:S13]  /*f5b0*/  PLOP3.LUT P0, PT, PT, PT, UP0, 0x80, 0x0 ;  /* 0x000000000000781c */ /* 0x000fda0003f0f008 */
[----:B------:R-:W-:Y:S05]  /*f5c0*/  @P0 BRA `(.L_x_1039) ;  /* 0x00000000001c0947 */ /* 0x000fea0003800000 */
[----:B------:R-:W-:Y:S02]  /*f5d0*/  UISETP.NE.AND UP0, UPT, UR5, 0x1, UPT ;  /* 0x000000010500788c */ /* 0x000fe4000bf05270 */
[----:B------:R-:W-:-:S09]  /*f5e0*/  ULOP3.LUT UR4, URZ, UR4, URZ, 0x33, !UPT ;  /* 0x000000043f047292 */ /* 0x000fd2000f8e333f */
[----:B------:R-:W-:Y:S02]  /*f5f0*/  @UP0 ULDC.64 UR10, c[0x0][0x9e8] ;  /* 0x00027a00000a0ab9 */ /* 0x000fe40000000a00 */
[----:B------:R-:W-:-:S04]  /*f600*/  UIMAD.WIDE.U32 UR6, UR4, UR10, URZ ;  /* 0x0000000a040672a5 */ /* 0x000fc8000f8e003f */
[----:B------:R-:W-:-:S04]  /*f610*/  @UP0 USHF.R.U32.HI UR4, URZ, UR11, UR7 ;  /* 0x0000000b3f040299 */ /* 0x000fc80008011607 */
[----:B------:R-:W-:Y:S01]  /*f620*/  ULOP3.LUT UR4, URZ, UR4, URZ, 0x33, !UPT ;  /* 0x000000043f047292 */ /* 0x000fe2000f8e333f */
[----:B------:R-:W-:Y:S11]  /*f630*/  BRA `(.L_x_1040) ;  /* 0x0000000000107947 */ /* 0x000ff60003800000 */
.L_x_1039:
[----:B------:R-:W-:-:S11]  /*f640*/  UISETP.NE.AND UP0, UPT, UR5, 0x1, UPT ;  /* 0x000000010500788c */ /* 0x000fd6000bf05270 */
[----:B------:R-:W-:Y:S02]  /*f650*/  @UP0 ULDC.64 UR10, c[0x0][0x9e8] ;  /* 0x00027a00000a0ab9 */ /* 0x000fe40000000a00 */
[----:B------:R-:W-:-:S04]  /*f660*/  UIMAD.WIDE.U32 UR6, UR4, UR10, URZ ;  /* 0x0000000a040672a5 */ /* 0x000fc8000f8e003f */
[----:B------:R-:W-:-:S12]  /*f670*/  @UP0 USHF.R.U32.HI UR4, URZ, UR11, UR7 ;  /* 0x0000000b3f040299 */ /* 0x000fd80008011607 */
.L_x_1040:
[----:B------:R-:W-:-:S04]  /*f680*/  UIMAD UR4, UR4, UR5, URZ ;  /* 0x00000005040472a4 */ /* 0x000fc8000f8e023f */
[----:B------:R-:W-:-:S04]  /*f690*/  UISETP.LT.AND UP0, UPT, UR8, UR4, UPT ;  /* 0x000000040800728c */ /* 0x000fc8000bf01270 */
[----:B------:R-:W-:-:S12]  /*f6a0*/  USEL UR8, UR8, UR4, !UP0 ;  /* 0x0000000408087287 */ /* 0x000fd8000c000000 */
.L_x_1038:
[----:B------:R-:W-:Y:S02]  /*f6b0*/  USHF.R.S32.HI UR4, URZ, 0x1f, UR8 ;  /* 0x0000001f3f047899 */ /* 0x000fe40008011408 */
[----:B------:R-:W-:Y:S02]  /*f6c0*/  USHF.R.U32.HI UR5, URZ, 0x10, UR41 ;  /* 0x000000103f057899 */ /* 0x000fe40008011629 */
[----:B------:R-:W-:Y:S02]  /*f6d0*/  ULEA.HI UR4, UR4, UR8, URZ, 0x7 ;  /* 0x0000000804047291 */ /* 0x000fe4000f8f383f */
[----:B------:R-:W-:Y:S02]  /*f6e0*/  UISETP.NE.AND UP0, UPT, UR5, URZ, UPT ;  /* 0x0000003f0500728c */ /* 0x000fe4000bf05270 */
[----:B------:R-:W-:Y:S02]  /*f6f0*/  USHF.R.S32.HI UR4, URZ, 0x7, UR4 ;  /* 0x000000073f047899 */ /* 0x000fe40008011404 */
[----:B------:R-:W-:-:S04]  /*f700*/  ULOP3.LUT UR41, UR41, 0xffff, URZ, 0xc0, !UPT ;  /* 0x0000ffff29297892 */ /* 0x000fc8000f8ec03f */
[----:B------:R-:W-:-:S03]  /*f710*/  VIMNMX R7, RZ, UR4, !PT ;  /* 0x00000004ff077c48 */ /* 0x000fc6000ffe0100 */
[----:B------:R-:W-:Y:S01]  /*f720*/  @!UP0 ULDC UR5, c[0x0][0x9f0] ;  /* 0x00027c0000058ab9 */ /* 0x000fe20000000800 */
[----:B------:R-:W-:Y:S01]  /*f730*/  ISETP.LT.AND P0, PT, R7, UR9, PT ;  /* 0x0000000907007c0c */ /* 0x000fe2000bf01270 */
[----:B------:R0:W-:Y:S04]  /*f740*/  STL [R1+0x8], R7 ;  /* 0x0000080701007387 */ /* 0x0001e80000100800 */
[----:B------:R0:W-:Y:S08]  /*f750*/  STL [R1+0xc], RZ ;  /* 0x00000cff01007387 */ /* 0x0001f00000100800 */
[----:B0-----:R-:W-:Y:S05]  /*f760*/  @!P0 BRA `(.L_x_1041) ;  /* 0x0000000000708947 */ /* 0x001fea0003800000 */
[----:B------:R-:W-:Y:S01]  /*f770*/  IMAD.U32 R6, RZ, RZ, UR5 ;  /* 0x00000005ff067e24 */ /* 0x000fe2000f8e00ff */
[----:B------:R-:W-:Y:S01]  /*f780*/  UIADD3 UR4, UR5, -0x1, UR9 ;  /* 0xffffffff05047890 */ /* 0x000fe2000fffe009 */
[----:B------:R-:W-:-:S03]  /*f790*/  IMAD.MOV.U32 R2, RZ, RZ, RZ ;  /* 0x000000ffff027224 */ /* 0x000fc600078e00ff */
[-C--:B------:R-:W-:Y:S02]  /*f7a0*/  IABS R0, R6.reuse ;  /* 0x0000000600007213 */ /* 0x080fe40000000000 */
[----:B------:R-:W-:Y:S02]  /*f7b0*/  IABS R6, R6 ;  /* 0x0000000600067213 */ /* 0x000fe40000000000 */
[----:B------:R-:W0:Y:S08]  /*f7c0*/  I2F.RP R4, R0 ;  /* 0x0000000000047306 */ /* 0x000e300000209400 */
[----:B0-----:R-:W0:Y:S02]  /*f7d0*/  MUFU.RCP R4, R4 ;  /* 0x0000000400047308 */ /* 0x001e240000001000 */
[----:B0-----:R-:W-:-:S06]  /*f7e0*/  VIADD R3, R4, 0xffffffe ;  /* 0x0ffffffe04037836 */ /* 0x001fcc0000000000 */
[----:B------:R-:W0:Y:S02]  /*f7f0*/  F2I.FTZ.U32.TRUNC.NTZ R3, R3 ;  /* 0x0000000300037305 */ /* 0x000e24000021f000 */
[----:B0-----:R-:W-:-:S04]  /*f800*/  IMAD.MOV R5, RZ, RZ, -R3 ;  /* 0x000000ffff057224 */ /* 0x001fc800078e0a03 */
[----:B------:R-:W-:-:S04]  /*f810*/  IMAD R5, R5, R0, RZ ;  /* 0x0000000005057224 */ /* 0x000fc800078e02ff */
[----:B------:R-:W-:Y:S01]  /*f820*/  IMAD.HI.U32 R5, R3, R5, R2 ;  /* 0x0000000503057227 */ /* 0x000fe200078e0002 */
[----:B------:R-:W-:-:S03]  /*f830*/  IADD3 R2, -R7, UR4, RZ ;  /* 0x0000000407027c10 */ /* 0x000fc6000fffe1ff */
[----:B------:R-:W-:Y:S01]  /*f840*/  IMAD.MOV R3, RZ, RZ, -R6 ;  /* 0x000000ffff037224 */ /* 0x000fe200078e0a06 */
[----:B------:R-:W-:Y:S02]  /*f850*/  IABS R4, R2 ;  /* 0x0000000200047213 */ /* 0x000fe40000000000 */
[----:B------:R-:W-:-:S03]  /*f860*/  LOP3.LUT R2, R2, UR5, RZ, 0x3c, !PT ;  /* 0x0000000502027c12 */ /* 0x000fc6000f8e3cff */
[----:B------:R-:W-:Y:S01]  /*f870*/  IMAD.HI.U32 R5, R5, R4, RZ ;  /* 0x0000000405057227 */ /* 0x000fe200078e00ff */
[----:B------:R-:W-:-:S03]  /*f880*/  ISETP.GE.AND P2, PT, R2, RZ, PT ;  /* 0x000000ff0200720c */ /* 0x000fc60003f46270 */
[----:B------:R-:W-:-:S05]  /*f890*/  IMAD R3, R5, R3, R4 ;  /* 0x0000000305037224 */ /* 0x000fca00078e0204 */
[----:B------:R-:W-:-:S13]  /*f8a0*/  ISETP.GT.U32.AND P1, PT, R0, R3, PT ;  /* 0x000000030000720c */ /* 0x000fda0003f24070 */
[----:B------:R-:W-:Y:S02]  /*f8b0*/  @!P1 IMAD.IADD R3, R3, 0x1, -R0 ;  /* 0x0000000103039824 */ /* 0x000fe400078e0a00 */
[----:B------:R-:W-:Y:S01]  /*f8c0*/  @!P1 VIADD R5, R5, 0x1 ;  /* 0x0000000105059836 */ /* 0x000fe20000000000 */
[----:B------:R-:W-:Y:S02]  /*f8d0*/  ISETP.NE.AND P1, PT, RZ, UR5, PT ;  /* 0x00000005ff007c0c */ /* 0x000fe4000bf25270 */
[----:B------:R-:W-:-:S13]  /*f8e0*/  ISETP.GE.U32.AND P0, PT, R3, R0, PT ;  /* 0x000000000300720c */ /* 0x000fda0003f06070 */
[----:B------:R-:W-:-:S04]  /*f8f0*/  @P0 VIADD R5, R5, 0x1 ;  /* 0x0000000105050836 */ /* 0x000fc80000000000 */
[----:B------:R-:W-:Y:S01]  /*f900*/  @!P2 IMAD.MOV R5, RZ, RZ, -R5 ;  /* 0x000000ffff05a224 */ /* 0x000fe200078e0a05 */
[----:B------:R-:W-:-:S05]  /*f910*/  @!P1 LOP3.LUT R5, RZ, UR5, RZ, 0x33, !PT ;  /* 0x00000005ff059c12 */ /* 0x000fca000f8e33ff */
[----:B------:R0:W-:Y:S02]  /*f920*/  STL [R1+0xc], R5 ;  /* 0x00000c0501007387 */ /* 0x0001e40000100800 */
.L_x_1041:
[----:B------:R-:W2:Y:S01]  /*f930*/  LDL R2, [R1+0xc] ;  /* 0x00000c0001027983 */ /* 0x000ea20000100800 */
[----:B------:R-:W-:Y:S02]  /*f940*/  IMAD.MOV.U32 R9, RZ, RZ, 0x1 ;  /* 0x00000001ff097424 */ /* 0x000fe400078e00ff */
[----:B------:R-:W-:Y:S02]  /*f950*/  IMAD.MOV.U32 R3, RZ, RZ, 0x1 ;  /* 0x00000001ff037424 */ /* 0x000fe400078e00ff */
[----:B--2---:R-:W-:-:S05]  /*f960*/  IMAD R0, R2, UR41, R7 ;  /* 0x0000002902007c24 */ /* 0x004fca000f8e0207 */
[----:B------:R-:W-:Y:S01]  /*f970*/  VIADDMNMX R18, R0, R2, UR9, PT ;  /* 0x0000000900127e46 */ /* 0x000fe2000b800102 */
[----:B------:R1:W-:Y:S03]  /*f980*/  STL [R1+0x4], R0 ;  /* 0x0000040001007387 */ /* 0x0003e60000100800 */
[----:B------:R-:W-:Y:S01]  /*f990*/  ISETP.GT.AND P0, PT, R18, R0, PT ;  /* 0x000000001200720c */ /* 0x000fe20003f04270 */
[----:B------:R2:W-:Y:S01]  /*f9a0*/  STL [R1+0x10], R18 ;  /* 0x0000101201007387 */ /* 0x0005e20000100800 */
[----:B-1----:R-:W-:-:S11]  /*f9b0*/  IMAD.MOV.U32 R0, RZ, RZ, RZ ;  /* 0x000000ffff007224 */ /* 0x002fd600078e00ff */
[----:B--2---:R-:W-:Y:S05]  /*f9c0*/  @!P0 BRA `(.L_x_1034) ;  /* 0x0000003000608947 */ /* 0x004fea0003800000 */
[----:B------:R-:W1:Y:S01]  /*f9d0*/  S2UR UR4, SR_CgaCtaId ;  /* 0x00000000000479c3 */ /* 0x000e620000008800 */
[----:B------:R-:W-:Y:S02]  /*f9e0*/  UMOV UR38, 0x400 ;  /* 0x0000040000267882 */ /* 0x000fe40000000000 */
[----:B-1----:R-:W-:-:S04]  /*f9f0*/  ULEA UR38, UR4, UR38, 0x18 ;  /* 0x0000002604267291 */ /* 0x002fc8000f8ec03f */
        /* <DEDUP_REMOVED lines=9> */
[----:B------:R-:W1:Y:S01]  /*fa90*/  LDC.64 R2, c[0x4][R2] ;  /* 0x0100000002027b82 */ /* 0x000e620000000a00 */
[----:B0-----:R-:W-:Y:S02]  /*faa0*/  IMAD.U32 R5, RZ, RZ, UR7 ;  /* 0x00000007ff057e24 */ /* 0x001fe4000f8e00ff */
        /* <DEDUP_REMOVED lines=8> */
[----:B-1----:R-:W-:Y:S05]  /*fb30*/  CALL.ABS.NOINC R2 ;  /* 0x0000000002007343 */ /* 0x002fea0003c00000 */
.L_x_1042:
        /* <DEDUP_REMOVED lines=8> */
[----:B------:R1:W2:Y:S01]  /*fbc0*/  LDC.64 R2, c[0x4][R16] ;  /* 0x0100000010027b82 */ /* 0x0002a20000000a00 */
[----:B------:R-:W-:Y:S02]  /*fbd0*/  IMAD.U32 R4, RZ, RZ, UR6 ;  /* 0x00000006ff047e24 */ /* 0x000fe4000f8e00ff */
[----:B0-----:R-:W-:Y:S02]  /*fbe0*/  IMAD.U32 R5, RZ, RZ, UR7 ;  /* 0x00000007ff057e24 */ /* 0x001fe4000f8e00ff */
[----:B------:R-:W-:Y:S02]  /*fbf0*/  IMAD.U32 R6, RZ, RZ, UR8 ;  /* 0x00000008ff067e24 */ /* 0x000fe4000f8e00ff */
[----:B------:R-:W-:-:S02]  /*fc00*/  IMAD.U32 R7, RZ, RZ, UR9 ;  /* 0x00000009ff077e24 */ /* 0x000fc4000f8e00ff */
[----:B------:R-:W-:Y:S02]  /*fc10*/  IMAD.U32 R10, RZ, RZ, UR4 ;  /* 0x00000004ff0a7e24 */ /* 0x000fe4000f8e00ff */
[----:B------:R-:W-:Y:S02]  /*fc20*/  IMAD.U32 R11, RZ, RZ, UR5 ;  /* 0x00000005ff0b7e24 */ /* 0x000fe4000f8e00ff */
[----:B------:R-:W-:Y:S02]  /*fc30*/  IMAD.MOV.U32 R8, RZ, RZ, 0x70 ;  /* 0x00000070ff087424 */ /* 0x000fe400078e00ff */
[----:B------:R-:W-:Y:S02]  /*fc40*/  IMAD.MOV.U32 R12, RZ, RZ, 0x1 ;  /* 0x00000001ff0c7424 */ /* 0x000fe400078e00ff */
[----:B-1----:R-:W-:-:S07]  /*fc50*/  IMAD.MOV.U32 R13, RZ, RZ, RZ ;  /* 0x000000ffff0d7224 */ /* 0x002fce00078e00ff */
[----:B------:R-:W-:-:S07]  /*fc60*/  LEPC R20, `(.L_x_1044) ;  /* 0x000000001014794e */ /* 0x000fce0000000000 */
[----:B--2---:R-:W-:Y:S05]  /*fc70*/  CALL.ABS.NOINC R2 ;  /* 0x0000000002007343 */ /* 0x004fea0003c00000 */
.L_x_1044:
        /* <DEDUP_REMOVED lines=15> */
.L_x_1043:
[----:B------:R-:W1:Y:S02]  /*fd70*/  LDC.64 R2, c[0x0][0x9f8] ;  /* 0x00027e00ff027b82 */ /* 0x000e640000000a00 */
[----:B-1----:R-:W-:-:S04]  /*fd80*/  ISETP.NE.U32.AND P0, PT, R2, RZ, PT ;  /* 0x000000ff0200720c */ /* 0x002fc80003f05070 */
[----:B------:R-:W-:-:S13]  /*fd90*/  ISETP.NE.AND.EX P0, PT, R3, RZ, PT, P0 ;  /* 0x000000ff0300720c */ /* 0x000fda0003f05300 */
[----:B------:R-:W1:Y:S02]  /*fda0*/  @P0 LDC.64 R2, c[0x0][0x9f8] ;  /* 0x00027e00ff020b82 */ /* 0x000e640000000a00 */
[----:B-1----:R-:W-:-:S05]  /*fdb0*/  @P0 IMAD.WIDE R2, R19, 0x4, R2 ;  /* 0x0000000413020825 */ /* 0x002fca00078e0202 */
[----:B------:R1:W2:Y:S01]  /*fdc0*/  @P0 LDG.E R19, desc[UR44][R2.64] ;  /* 0x0000002c02130981 */ /* 0x0002a2000c1e1900 */
[----:B------:R-:W-:Y:S01]  /*fdd0*/  UMOV UR4, 0xffffffff ;  /* 0xffffffff00047882 */ /* 0x000fe20000000000 */
[----:B------:R-:W-:Y:S01]  /*fde0*/  LOP3.LUT R17, R17, 0xfffffffe, RZ, 0xc0, !PT ;  /* 0xfffffffe11117812 */ /* 0x000fe200078ec0ff */
[----:B------:R-:W-:Y:S01]  /*fdf0*/  VIADD R18, R18, 0xffffffff ;  /* 0xffffffff12127836 */ /* 0x000fe20000000000 */
[----:B------:R-:W3:Y:S01]  /*fe00*/  S2R R0, SR_TID.X ;  /* 0x0000000000007919 */ /* 0x000ee20000002100 */
[----:B-1----:R-:W1:Y:S02]  /*fe10*/  LDC.64 R2, c[0x0][0x418] ;  /* 0x00010600ff027b82 */ /* 0x002e640000000a00 */
[----:B-1----:R-:W-:Y:S02]  /*fe20*/  ISETP.NE.U32.AND P0, PT, R2, RZ, PT ;  /* 0x000000ff0200720c */ /* 0x002fe40003f05070 */
[----:B---3--:R-:W-:Y:S02]  /*fe30*/  SHF.R.U32.HI R0, RZ, 0x5, R0 ;  /* 0x00000005ff007819 */ /* 0x008fe40000011600 */
[----:B------:R-:W-:-:S02]  /*fe40*/  ISETP.NE.AND.EX P1, PT, R3, RZ, PT, P0 ;  /* 0x000000ff0300720c */ /* 0x000fc40003f25300 */
[----:B------:R-:W-:-:S11]  /*fe50*/  LOP3.LUT R0, R0, 0x3, RZ, 0xc0, !PT ;  /* 0x0000000300007812 */ /* 0x000fd600078ec0ff */
[----:B------:R-:W-:Y:S02]  /*fe60*/  @P1 LOP3.LUT R17, R17, 0x1, RZ, 0xfc, !PT ;  /* 0x0000000111111812 */ /* 0x000fe400078efcff */
[----:B--2---:R-:W-:Y:S02]  /*fe70*/  SHF.R.S32.HI R6, RZ, 0x1f, R19 ;  /* 0x0000001fff067819 */ /* 0x004fe40000011413 */
[----:B------:R-:W-:-:S03]  /*fe80*/  SEL R16, R19, RZ, !P1 ;  /* 0x000000ff13107207 */ /* 0x000fc60004800000 */
[----:B------:R1:W-:Y:S01]  /*fe90*/  STL [R1], R6 ;  /* 0x0000000601007387 */ /* 0x0003e20000100800 */
[----:B------:R-:W-:Y:S05]  /*fea0*/  BRA.DIV UR4, `(.L_x_1045) ;  /* 0x0000003204c87947 */ /* 0x000fea000b800000 */
[----:B------:R2:W3:Y:S02]  /*feb0*/  SHFL.IDX PT, R14, R0, RZ, 0x1f ;  /* 0x00001fff000e7589 */ /* 0x0004e400000e0000 */
.L_x_1122:
[----:B---3--:R-:W-:Y:S02]  /*fec0*/  ISETP.NE.AND P0, PT, R14, RZ, PT ;  /* 0x000000ff0e00720c */ /* 0x008fe40003f05270 */
[----:B------:R-:W-:Y:S02]  /*fed0*/  PLOP3.LUT P2, PT, PT, PT, PT, 0x8, 0x0 ;  /* 0x000000000000781c */ /* 0x000fe40003f4e170 */
[----:B------:R-:W-:-:S11]  /*fee0*/  LOP3.LUT R17, R17, 0xfffffffd, RZ, 0xc0, !PT ;  /* 0xfffffffd11117812 */ /* 0x000fd600078ec0ff */
[----:B------:R-:W-:Y:S01]  /*fef0*/  @P2 LOP3.LUT R17, R17, 0x2, RZ, 0xfc, !PT ;  /* 0x0000000211112812 */ /* 0x000fe200078efcff */
[----:B------:R-:W-:Y:S06]  /*ff00*/  @P0 BRA `(.L_x_1046) ;  /* 0x0000000000f00947 */ /* 0x000fec0003800000 */
[----:B------:R-:W-:-:S03]  /*ff10*/  UMOV UR4, 0xffffffff ;  /* 0xffffffff00047882 */ /* 0x000fc60000000000 */
[----:B------:R-:W-:Y:S05]  /*ff20*/  BRA.DIV UR4, `(.L_x_1047) ;  /* 0x0000003204c87947 */ /* 0x000fea000b800000 */
[----:B------:R-:W-:-:S13]  /*ff30*/  ELECT P6, URZ, PT ;  /* 0x00000000003f782f */ /* 0x000fda00038c0000 */
.L_x_1125:
[----:B------:R-:W-:Y:S05]  /*ff40*/  @!P6 BRA `(.L_x_1046) ;  /* 0x0000000000e0e947 */ /* 0x000fea0003800000 */
[----:B------:R-:W-:Y:S01]  /*ff50*/  IMAD.MOV.U32 R16, RZ, RZ, R19 ;  /* 0x000000ffff107224 */ /* 0x000fe200078e0013 */
[----:B------:R-:W-:Y:S06]  /*ff60*/  @!P1 BRA `(.L_x_1048) ;  /* 0x0000000000449947 */ /* 0x000fec0003800000 */
[----:B------:R-:W3:Y:S01]  /*ff70*/  LDC R7, c[0x0][0x43c] ;  /* 0x00010f00ff077b82 */ /* 0x000ee20000000800 */
[----:B------:R-:W-:Y:S01]  /*ff80*/  ULDC.64 UR4, c[0x0][0x428] ;  /* 0x00010a0000047ab9 */ /* 0x000fe20000000a00 */
[----:B---3--:R-:W-:-:S13]  /*ff90*/  ISETP.NE.AND P0, PT, R7, 0x1, PT ;  /* 0x000000010700780c */ /* 0x008fda0003f05270 */
[----:B0-----:R-:W2:Y:S02]  /*ffa0*/  @P0 LDC.64 R4, c[0x0][0x440] ;  /* 0x00011000ff040b82 */ /* 0x001ea40000000a00 */
[----:B--2---:R-:W-:-:S04]  /*ffb0*/  @P0 IMAD.HI.U32 R0, R18, R4, RZ ;  /* 0x0000000412000227 */ /* 0x004fc800078e00ff */
[----:B------:R-:W-:Y:S01]  /*ffc0*/  IMAD.MOV.U32 R4, RZ, RZ, R18 ;  /* 0x000000ffff047224 */ /* 0x000fe200078e0012 */
[----:B------:R-:W-:-:S04]  /*ffd0*/  @P0 SHF.R.U32.HI R4, RZ, R5, R0 ;  /* 0x00000005ff040219 */ /* 0x000fc80000011600 */
[--C-:B------:R-:W-:Y:S01]  /*ffe0*/  SHF.R.S32.HI R5, RZ, 0x1f, R4.reuse ;  /* 0x0000001fff057819 */ /* 0x100fe20000011404 */
[----:B------:R-:W-:-:S04]  /*fff0*/  IMAD.MOV R0, RZ, RZ, -R4 ;  /* 0x000000ffff007224 */ /* 0x000fc800078e0a04 */
[----:B------:R-:W-:Y:S02]  /*10000*/  IMAD R18, R7, R0, R18 ;  /* 0x0000000007127224 */ /* 0x000fe400078e0212 */
[----:B------:R-:W-:Y:S02]  /*10010*/  IMAD R0, R6, UR4, RZ ;  /* 0x0000000406007c24 */ /* 0x000fe4000f8e02ff */
[----:B------:R-:W-:-:S04]  /*10020*/  IMAD.WIDE.U32 R4, R19, UR4, R4 ;  /* 0x0000000413047c25 */ /* 0x000fc8000f8e0004 */
[----:B------:R-:W-:Y:S01]  /*10030*/  IMAD R7, R19, UR5, R0 ;  /* 0x0000000513077c24 */ /* 0x000fe2000f8e0200 */
[----:B------:R-:W-:-:S03]  /*10040*/  LEA R2, P0, R4, R2, 0x2 ;  /* 0x0000000204027211 */ /* 0x000fc600078010ff */
[----:B------:R-:W-:-:S05]  /*10050*/  IMAD.IADD R0, R5, 0x1, R7 ;  /* 0x0000000105007824 */ /* 0x000fca00078e0207 */
[----:B------:R-:W-:-:S05]  /*10060*/  LEA.HI.X R3, R4, R3, R0, 0x2, P0 ;  /* 0x0000000304037211 */ /* 0x000fca00000f1400 */
[----:B------:R3:W5:Y:S02]  /*10070*/  LDG.E R16, desc[UR44][R2.64] ;  /* 0x0000002c02107981 */ /* 0x000764000c1e1900 */
.L_x_1048:
[----:B--2---:R-:W-:Y:S01]  /*10080*/  IMAD.MOV.U32 R0, RZ, RZ, 0x1 ;  /* 0x00000001ff007424 */ /* 0x004fe200078e00ff */
[----:B-1----:R-:W3:Y:S04]  /*10090*/  S2R R6, SR_TID.X ;  /* 0x0000000000067919 */ /* 0x002ee80000002100 */
[----:B------:R-:W-:-:S04]  /*100a0*/  SHF.L.U32 R0, R0, 0x1f, RZ ;  /* 0x0000001f00007819 */ /* 0x000fc800000006ff */
[----:B------:R-:W1:Y:S01]  /*100b0*/  SYNCS.PHASECHK.TRANS64.TRYWAIT P0, [UR38+0x28840], R0 ;  /* 0x02884000ff0075a7 */ /* 0x000e620008000166 */
[----:B---3--:R-:W-:-:S04]  /*100c0*/  LOP3.LUT R2, R6, 0x7f, RZ, 0xc0, !PT ;  /* 0x0000007f06027812 */ /* 0x008fc800078ec0ff */
[----:B------:R-:W-:Y:S01]  /*100d0*/  ISETP.NE.AND P1, PT, R2, RZ, PT ;  /* 0x000000ff0200720c */ /* 0x000fe20003f25270 */
[----:B-1----:R-:W-:-:S12]  /*100e0*/  @!P0 BRA `(.L_x_1049) ;  /* 0x0000003000788947 */ /* 0x002fd80003800000 */
.L_x_1126:
[----:B------:R-:W-:Y:S05]  /*100f0*/  @P1 BRA `(.L_x_1050) ;  /* 0x0000000000181947 */ /* 0x000fea0003800000 */
[----:B------:R-:W2:Y:S01]  /*10100*/  S2R R2, SR_TID.X ;  /* 0x0000000000027919 */ /* 0x000ea20000002100 */
[----:B-1----:R-:W-:-:S04]  /*10110*/  IMAD.MOV.U32 R0, RZ, RZ, 0x8000 ;  /* 0x00008000ff007424 */ /* 0x002fc800078e00ff */
[----:B------:R3:W-:Y:S01]  /*10120*/  SYNCS.ARRIVE.TRANS64 RZ, [UR38+0x28830], R0 ;  /* 0x02883000ffff79a7 */ /* 0x0007e20008000026 */
[----:B--2---:R-:W-:-:S13]  /*10130*/  LOP3.LUT P0, RZ, R2, 0x1f, RZ, 0xc0, !PT ;  /* 0x0000001f02ff7812 */ /* 0x004fda000780c0ff */
[----:B---3--:R-:W-:Y:S05]  /*10140*/  @!P0 BRA `(.L_x_1050) ;  /* 0x0000000000048947 */ /* 0x008fea0003800000 */
[----:B------:R-:W-:Y:S01]  /*10150*/  BPT.TRAP 0x1 ;  /* 0x000000040000795c */ /* 0x000fe20000300000 */
.L_x_1050:
        /* <DEDUP_REMOVED lines=10> */
[----:B------:R-:W-:Y:S01]  /*10200*/  USHF.L.U32 UR11, UR11, 0x7, URZ ;  /* 0x000000070b0b7899 */ /* 0x000fe2000800063f */
        /* <DEDUP_REMOVED lines=8> */
[----:B------:R3:W-:Y:S01]  /*10290*/  UTMALDG.4D [UR8], [UR4], desc[UR6] ;  /* 0x00000608040075b4 */ /* 0x0007e20008019000 */
[----:B------:R-:W-:Y:S01]  /*102a0*/  @P0 LOP3.LUT R17, R17, 0x2, RZ, 0xfc, !PT ;  /* 0x0000000211110812 */ /* 0x000fe200078efcff */
[----:B------:R3:W-:Y:S02]  /*102b0*/  UTMALDG.4D [UR32], [UR4], desc[UR6] ;  /* 0x00000620040075b4 */ /* 0x0007e40008019000 */
[----:B---3--:R-:W-:-:S04]  /*102c0*/  NOP ;  /* 0x0000000000007918 */ /* 0x008fc80000000000 */
.L_x_1046:
        /* <DEDUP_REMOVED lines=11> */
[----:B-1----:R-:W1:Y:S01]  /*10380*/  LDC.64 R2, c[0x4][R2] ;  /* 0x0100000002027b82 */ /* 0x002e620000000a00 */
        /* <DEDUP_REMOVED lines=9> */
[----:B-12---:R-:W-:Y:S05]  /*10420*/  CALL.ABS.NOINC R2 ;  /* 0x0000000002007343 */ /* 0x006fea0003c00000 */
.L_x_1051:
[----:B------:R-:W0:Y:S01]  /*10430*/  S2R R4, SR_CTAID.Z ;  /* 0x0000000000047919 */ /* 0x000e220000002700 */
[----:B------:R-:W3:Y:S01]  /*10440*/  LDC R8, c[0x0][0x448] ;  /* 0x00011200ff087b82 */ /* 0x000ee20000000800 */
[----:B------:R-:W-:Y:S01]  /*10450*/  USHF.R.S32.HI UR4, URZ, 0x1f, UR36 ;  /* 0x0000001f3f047899 */ /* 0x000fe20008011424 */
[----:B------:R-:W4:Y:S01]  /*10460*/  S2R R11, SR_TID.X ;  /* 0x00000000000b7919 */ /* 0x000f220000002100 */
[----:B------:R-:W-:Y:S02]  /*10470*/  ULDC.64 UR8, c[0x0][0x2d8] ;  /* 0x0000b60000087ab9 */ /* 0x000fe40000000a00 */
[----:B------:R-:W-:-:S03]  /*10480*/  UIMAD UR6, UR4, UR8, URZ ;  /* 0x00000008040672a4 */ /* 0x000fc6000f8e023f */
[----:B-1----:R-:W2:Y:S01]  /*10490*/  LDC.64 R2, c[0x0][0x2e0] ;  /* 0x0000b800ff027b82 */ /* 0x002ea20000000a00 */
[----:B------:R-:W-:Y:S02]  /*104a0*/  UIMAD.WIDE.U32 UR4, UR36, UR8, URZ ;  /* 0x00000008240472a5 */ /* 0x000fe4000f8e003f */
[----:B------:R-:W-:-:S04]  /*104b0*/  UIMAD UR6, UR36, UR9, UR6 ;  /* 0x00000009240672a4 */ /* 0x000fc8000f8e0206 */
[----:B------:R-:W-:Y:S01]  /*104c0*/  UIADD3 UR5, UR5, UR6, URZ ;  /* 0x0000000605057290 */ /* 0x000fe2000fffe03f */
[----:B---3--:R-:W-:Y:S02]  /*104d0*/  ISETP.NE.AND P0, PT, R8, 0x1, PT ;  /* 0x000000010800780c */ /* 0x008fe40003f05270 */
[----:B0-----:R-:W-:Y:S02]  /*104e0*/  SHF.R.S32.HI R5, RZ, 0x1f, R4 ;  /* 0x0000001fff057819 */ /* 0x001fe40000011404 */
[----:B----4-:R-:W-:-:S03]  /*104f0*/  LOP3.LUT R9, R11, 0x7f, RZ, 0xc0, !PT ;  /* 0x0000007f0b097812 */ /* 0x010fc600078ec0ff */
[-C--:B--2---:R-:W-:Y:S02]  /*10500*/  IMAD R0, R5, R2.reuse, RZ ;  /* 0x0000000205007224 */ /* 0x084fe400078e02ff */
[----:B------:R-:W-:Y:S02]  /*10510*/  IMAD.SHL.U32 R7, R11, 0x10, RZ ;  /* 0x000000100b077824 */ /* 0x000fe400078e00ff */
[C---:B------:R-:W-:Y:S02]  /*10520*/  IMAD R5, R4.reuse, R3, R0 ;  /* 0x0000000304057224 */ /* 0x040fe400078e0200 */
[----:B------:R-:W-:Y:S01]  /*10530*/  IMAD.WIDE.U32 R2, R4, R2, UR4 ;  /* 0x0000000404027e25 */ /* 0x000fe2000f8e0002 */
[----:B------:R-:W0:Y:S01]  /*10540*/  @P0 LDC R0, c[0x0][0x450] ;  /* 0x00011400ff000b82 */ /* 0x000e220000000800 */
[----:B------:R-:W-:Y:S01]  /*10550*/  SHF.R.U32.HI R4, RZ, 0x3, R9 ;  /* 0x00000003ff047819 */ /* 0x000fe20000011609 */
[----:B------:R-:W-:Y:S01]  /*10560*/  ULDC.64 UR4, c[0x0][0x2d0] ;  /* 0x0000b40000047ab9 */ /* 0x000fe20000000a00 */
[----:B------:R-:W-:-:S02]  /*10570*/  IMAD.IADD R3, R3, 0x1, R5 ;  /* 0x0000000103037824 */ /* 0x000fc400078e0205 */
[----:B------:R-:W-:-:S03]  /*10580*/  LOP3.LUT R6, R4, 0x70, R7, 0xf8, !PT ;  /* 0x0000007004067812 */ /* 0x000fc600078ef807 */
[----:B------:R-:W1:Y:S02]  /*10590*/  @P0 LDC R5, c[0x0][0x44c] ;  /* 0x00011300ff050b82 */ /* 0x000e640000000800 */
[----:B------:R-:W-:-:S04]  /*105a0*/  VIADD R6, R6, UR40 ;  /* 0x0000002806067c36 */ /* 0x000fc80008000000 */
        /* <DEDUP_REMOVED lines=13> */
[----:B------:R-:W-:-:S04]  /*10680*/  IMAD R5, R5, UR4, RZ ;  /* 0x0000000405057c24 */ /* 0x000fc8000f8e02ff */
[----:B------:R-:W-:Y:S01]  /*10690*/  IMAD R5, R0, UR5, R5 ;  /* 0x0000000500057c24 */ /* 0x000fe2000f8e0205 */
[----:B------:R-:W-:Y:S02]  /*106a0*/  ULDC.64 UR4, c[0x0][0x280] ;  /* 0x0000a00000047ab9 */ /* 0x000fe40000000a00 */
[----:B------:R-:W-:Y:S01]  /*106b0*/  LEA R0, P0, R2, UR4, 0x1 ;  /* 0x0000000402007c11 */ /* 0x000fe2000f8008ff */
[----:B------:R-:W-:Y:S01]  /*106c0*/  IMAD.IADD R3, R3, 0x1, R5 ;  /* 0x0000000103037824 */ /* 0x000fe200078e0205 */
[----:B------:R-:W-:-:S04]  /*106d0*/  ULDC UR4, c[0x0][0x2b8] ;  /* 0x0000ae0000047ab9 */ /* 0x000fc80000000800 */
[----:B------:R-:W-:Y:S01]  /*106e0*/  LEA.HI.X R6, R2, UR5, R3, 0x1, P0 ;  /* 0x0000000502067c11 */ /* 0x000fe200080f0c03 */
[----:B------:R-:W-:-:S05]  /*106f0*/  IMAD.SHL.U32 R2, R11, 0x8, RZ ;  /* 0x000000080b027824 */ /* 0x000fca00078e00ff */
[----:B------:R-:W-:-:S04]  /*10700*/  LOP3.LUT R10, R2, 0x38, RZ, 0xc0, !PT ;  /* 0x00000038020a7812 */ /* 0x000fc800078ec0ff */
[C---:B------:R-:W-:Y:S02]  /*10710*/  LOP3.LUT R3, R10.reuse, 0x40, RZ, 0xfc, !PT ;  /* 0x000000400a037812 */ /* 0x040fe400078efcff */
[----:B------:R-:W-:Y:S02]  /*10720*/  ISETP.GE.AND P1, PT, R10, UR4, PT ;  /* 0x000000040a007c0c */ /* 0x000fe4000bf26270 */
[----:B------:R-:W-:Y:S01]  /*10730*/  ISETP.GE.AND P0, PT, R3, UR4, PT ;  /* 0x0000000403007c0c */ /* 0x000fe2000bf06270 */
[----:B------:R-:W-:Y:S01]  /*10740*/  UMOV UR4, 0xffffffff ;  /* 0xffffffff00047882 */ /* 0x000fe20000000000 */
[----:B------:R-:W-:-:S04]  /*10750*/  LOP3.LUT R3, R2, 0x1c0, RZ, 0xc0, !PT ;  /* 0x000001c002037812 */ /* 0x000fc800078ec0ff */
[----:B------:R-:W-:Y:S01]  /*10760*/  LOP3.LUT R3, R3, 0x38, R2, 0xf8, !PT ;  /* 0x0000003803037812 */ /* 0x000fe200078ef802 */
[----:B------:R-:W-:-:S03]  /*10770*/  IMAD.SHL.U32 R2, R9, 0x8, RZ ;  /* 0x0000000809027824 */ /* 0x000fc600078e00ff */
[----:B------:R-:W-:-:S04]  /*10780*/  LOP3.LUT R3, R3, 0x38, R11, 0x78, !PT ;  /* 0x0000003803037812 */ /* 0x000fc800078e780b */
[----:B------:R-:W-:Y:S01]  /*10790*/  LOP3.LUT R7, R3, 0x200, R2, 0xf8, !PT ;  /* 0x0000020003077812 */ /* 0x000fe200078ef802 */
[----:B------:R-:W-:Y:S06]  /*107a0*/  BRA.DIV UR4, `(.L_x_1052) ;  /* 0x0000002a04e07947 */ /* 0x000fec000b800000 */
[----:B------:R-:W-:Y:S01]  /*107b0*/  SHFL.IDX PT, R2, R6, RZ, 0x181f ;  /* 0x00181fff06027589 */ /* 0x000fe200000e0000 */
[----:B------:R-:W-:Y:S01]  /*107c0*/  ULDC UR4, c[0x0][0x288] ;  /* 0x0000a20000047ab9 */ /* 0x000fe20000000800 */
[----:B------:R-:W-:Y:S02]  /*107d0*/  VIADD R4, R4, UR40 ;  /* 0x0000002804047c36 */ /* 0x000fe40008000000 */
[----:B------:R-:W0:Y:S01]  /*107e0*/  SHFL.IDX PT, R3, R0, RZ, 0x181f ;  /* 0x00181fff00037589 */ /* 0x000e2200000e0000 */
[----:B------:R-:W-:Y:S02]  /*107f0*/  IMAD R5, R8, UR4, RZ ;  /* 0x0000000408057c24 */ /* 0x000fe4000f8e02ff */
[C---:B------:R-:W-:Y:S01]  /*10800*/  VIADD R12, R4.reuse, 0x10 ;  /* 0x00000010040c7836 */ /* 0x040fe20000000000 */
[----:B------:R-:W-:Y:S02]  /*10810*/  SHFL.IDX PT, R14, R0, 0x1, 0x181f ;  /* 0x00381f00000e7f89 */ /* 0x000fe400000e0000 */
[----:B------:R-:W-:-:S13]  /*10820*/  ISETP.GE.AND P2, PT, R4, R5, PT ;  /* 0x000000050400720c */ /* 0x000fda0003f46270 */
[----:B------:R-:W-:Y:S02]  /*10830*/  @!P2 LEA R8, R7, UR38, 0x1 ;  /* 0x000000260708ac11 */ /* 0x000fe4000f8e08ff */
[----:B0-----:R-:W-:-:S04]  /*10840*/  LOP3.LUT R3, R3, R2, RZ, 0x3c, !PT ;  /* 0x0000000203037212 */ /* 0x001fc800078e3cff */
[----:B------:R-:W-:-:S04]  /*10850*/  LOP3.LUT R2, R3, R2, RZ, 0x3c, !PT ;  /* 0x0000000203027212 */ /* 0x000fc800078e3cff */
[----:B------:R-:W-:-:S03]  /*10860*/  LOP3.LUT R3, R3, R2, RZ, 0x3c, !PT ;  /* 0x0000000203037212 */ /* 0x000fc600078e3cff */
[----:B------:R-:W-:-:S05]  /*10870*/  @!P2 IMAD.WIDE.U32 R2, R10, 0x2, R2 ;  /* 0x000000020a02a825 */ /* 0x000fca00078e0002 */
[----:B------:R-:W-:Y:S04]  /*10880*/  @!P2 LDGSTS.E.BYPASS.LTC128B.128 [R8+0x10400], desc[UR44][R2.64], !P1 ;  /* 0x104000000208afae */ /* 0x000fe8000c901d6c */
[----:B------:R0:W-:Y:S01]  /*10890*/  @!P2 LDGSTS.E.BYPASS.LTC128B.128 [R8+0x14400], desc[UR44][R2.64+0x80], !P0 ;  /* 0x144000800208afae */ /* 0x0001e2000c101d6c */
[----:B------:R-:W-:Y:S01]  /*108a0*/  ISETP.GE.AND P2, PT, R12, R5, PT ;  /* 0x000000050c00720c */ /* 0x000fe20003f46270 */
[----:B------:R-:W-:Y:S02]  /*108b0*/  VIADD R12, R4, 0x20 ;  /* 0x00000020040c7836 */ /* 0x000fe40000000000 */
[----:B0-----:R-:W0:Y:S10]  /*108c0*/  SHFL.IDX PT, R8, R6, 0x1, 0x181f ;  /* 0x00381f0006087f89 */ /* 0x001e3400000e0000 */
[----:B------:R-:W-:Y:S01]  /*108d0*/  @!P2 LEA R21, R7, UR38, 0x1 ;  /* 0x000000260715ac11 */ /* 0x000fe2000f8e08ff */
[----:B------:R-:W1:Y:S01]  /*108e0*/  SHFL.IDX PT, R2, R6, 0x2, 0x181f ;  /* 0x00581f0006027f89 */ /* 0x000e6200000e0000 */
[----:B0-----:R-:W-:-:S02]  /*108f0*/  IMAD.MOV.U32 R9, RZ, RZ, R8 ;  /* 0x000000ffff097224 */ /* 0x001fc400078e0008 */
[----:B------:R-:W-:Y:S02]  /*10900*/  IMAD.MOV.U32 R8, RZ, RZ, R14 ;  /* 0x000000ffff087224 */ /* 0x000fe400078e000e */
[----:B------:R-:W0:Y:S01]  /*10910*/  SHFL.IDX PT, R14, R0, 0x2, 0x181f ;  /* 0x00581f00000e7f89 */ /* 0x000e2200000e0000 */
[----:B-1----:R-:W-:Y:S02]  /*10920*/  IMAD.MOV.U32 R3, RZ, RZ, R2 ;  /* 0x000000ffff037224 */ /* 0x002fe400078e0002 */
[----:B------:R-:W-:-:S05]  /*10930*/  @!P2 IMAD.WIDE.U32 R8, R10, 0x2, R8 ;  /* 0x000000020a08a825 */ /* 0x000fca00078e0008 */
[----:B------:R-:W-:Y:S04]  /*10940*/  @!P2 LDGSTS.E.BYPASS.LTC128B.128 [R21+0x10c00], desc[UR44][R8.64], !P1 ;  /* 0x10c000000815afae */ /* 0x000fe8000c901d6c */
[----:B------:R1:W-:Y:S01]  /*10950*/  @!P2 LDGSTS.E.BYPASS.LTC128B.128 [R21+0x14c00], desc[UR44][R8.64+0x80], !P0 ;  /* 0x14c000800815afae */ /* 0x0003e2000c101d6c */
[-C--:B------:R-:W-:Y:S01]  /*10960*/  ISETP.GE.AND P2, PT, R12, R5.reuse, PT ;  /* 0x000000050c00720c */ /* 0x080fe20003f46270 */
[----:B------:R-:W-:Y:S02]  /*10970*/  VIADD R12, R4, 0x30 ;  /* 0x00000030040c7836 */ /* 0x000fe40000000000 */
[----:B0-----:R-:W-:Y:S01]  /*10980*/  IMAD.MOV.U32 R2, RZ, RZ, R14 ;  /* 0x000000ffff027224 */ /* 0x001fe200078e000e */
[----:B-1----:R-:W0:Y:S09]  /*10990*/  SHFL.IDX PT, R8, R6, 0x3, 0x181f ;  /* 0x00781f0006087f89 */ /* 0x002e3200000e0000 */
[----:B------:R-:W-:Y:S01]  /*109a0*/  @!P2 LEA R20, R7, UR38, 0x1 ;  /* 0x000000260714ac11 */ /* 0x000fe2000f8e08ff */
[----:B------:R-:W-:Y:S01]  /*109b0*/  @!P2 IMAD.WIDE.U32 R2, R10, 0x2, R2 ;  /* 0x000000020a02a825 */ /* 0x000fe200078e0002 */
[----:B------:R-:W1:Y:S04]  /*109c0*/  SHFL.IDX PT, R14, R0, 0x3, 0x181f ;  /* 0x00781f00000e7f89 */ /* 0x000e6800000e0000 */
[----:B------:R-:W-:Y:S04]  /*109d0*/  @!P2 LDGSTS.E.BYPASS.LTC128B.128 [R20+0x11400], desc[UR44][R2.64], !P1 ;  /* 0x114000000214afae */ /* 0x000fe8000c901d6c */
[----:B------:R2:W-:Y:S01]  /*109e0*/  @!P2 LDGSTS.E.BYPASS.LTC128B.128 [R20+0x15400], desc[UR44][R2.64+0x80], !P0 ;  /* 0x154000800214afae */ /* 0x0005e2000c101d6c */
[----:B------:R-:W-:Y:S01]  /*109f0*/  ISETP.GE.AND P2, PT, R12, R5, PT ;  /* 0x000000050c00720c */ /* 0x000fe20003f46270 */
[----:B------:R-:W-:-:S02]  /*10a00*/  VIADD R12, R4, 0x40 ;  /* 0x00000040040c7836 */ /* 0x000fc40000000000 */
[----:B0-----:R-:W-:Y:S01]  /*10a10*/  IMAD.MOV.U32 R9, RZ, RZ, R8 ;  /* 0x000000ffff097224 */ /* 0x001fe200078e0008 */
[----:B--2---:R-:W0:Y:S09]  /*10a20*/  SHFL.IDX PT, R2, R6, 0x4, 0x181f ;  /* 0x00981f0006027f89 */ /* 0x004e3200000e0000 */
[----:B------:R-:W-:Y:S01]  /*10a30*/  @!P2 LEA R21, R7, UR38, 0x1 ;  /* 0x000000260715ac11 */ /* 0x000fe2000f8e08ff */
[----:B-1----:R-:W-:-:S02]  /*10a40*/  IMAD.MOV.U32 R8, RZ, RZ, R14 ;  /* 0x000000ffff087224 */ /* 0x002fc400078e000e */
[----:B------:R-:W1:Y:S02]  /*10a50*/  SHFL.IDX PT, R14, R0, 0x4, 0x181f ;  /* 0x00981f00000e7f89 */ /* 0x000e6400000e0000 */
[----:B------:R-:W-:-:S05]  /*10a60*/  @!P2 IMAD.WIDE.U32 R8, R10, 0x2, R8 ;  /* 0x000000020a08a825 */ /* 0x000fca00078e0008 */
[----:B------:R-:W-:Y:S04]  /*10a70*/  @!P2 LDGSTS.E.BYPASS.LTC128B.128 [R21+0x11c00], desc[UR44][R8.64], !P1 ;  /* 0x11c000000815afae */ /* 0x000fe8000c901d6c */
[----:B------:R2:W-:Y:S01]  /*10a80*/  @!P2 LDGSTS.E.BYPASS.LTC128B.128 [R21+0x15c00], desc[UR44][R8.64+0x80], !P0 ;  /* 0x15c000800815afae */ /* 0x0005e2000c101d6c */
[----:B------:R-:W-:Y:S01]  /*10a90*/  ISETP.GE.AND P2, PT, R12, R5, PT ;  /* 0x000000050c00720c */ /* 0x000fe20003f46270 */
[----:B------:R-:W-:Y:S02]  /*10aa0*/  VIADD R12, R4, 0x50 ;  /* 0x00000050040c7836 */ /* 0x000fe40000000000 */
[----:B0-----:R-:W-:Y:S01]  /*10ab0*/  IMAD.MOV.U32 R3, RZ, RZ, R2 ;  /* 0x000000ffff037224 */ /* 0x001fe200078e0002 */
[----:B--2---:R-:W0:Y:S01]  /*10ac0*/  SHFL.IDX PT, R8, R6, 0x5, 0x181f ;  /* 0x00b81f0006087f89 */ /* 0x004e2200000e0000 */
[----:B-1----:R-:W-:-:S08]  /*10ad0*/  IMAD.MOV.U32 R2, RZ, RZ, R14 ;  /* 0x000000ffff027224 */ /* 0x002fd000078e000e */
[----:B------:R-:W-:Y:S01]  /*10ae0*/  @!P2 LEA R20, R7, UR38, 0x1 ;  /* 0x000000260714ac11 */ /* 0x000fe2000f8e08ff */
[----:B------:R-:W1:Y:S01]  /*10af0*/  SHFL.IDX PT, R14, R0, 0x5, 0x181f ;  /* 0x00b81f00000e7f89 */ /* 0x000e6200000e0000 */
        /* <DEDUP_REMOVED lines=14> */
[----:B0-----:R-:W-:Y:S02]  /*10be0*/  IMAD.MOV.U32 R3, RZ, RZ, R2 ;  /* 0x000000ffff037224 */ /* 0x001fe400078e0002 */
[----:B-1----:R-:W-:-:S10]  /*10bf0*/  IMAD.MOV.U32 R2, RZ, RZ, R14 ;  /* 0x000000ffff027224 */ /* 0x002fd400078e000e */
[----:B--2---:R-:W-:Y:S01]  /*10c00*/  @!P2 LEA R8, R7, UR38, 0x1 ;  /* 0x000000260708ac11 */ /* 0x004fe2000f8e08ff */
[----:B------:R0:W1:Y:S01]  /*10c10*/  SHFL.IDX PT, R14, R0, 0x7, 0x181f ;  /* 0x00f81f00000e7f89 */ /* 0x00006200000e0000 */
[----:B------:R-:W-:-:S05]  /*10c20*/  @!P2 IMAD.WIDE.U32 R2, R10, 0x2, R2 ;  /* 0x000000020a02a825 */ /* 0x000fca00078e0002 */
[----:B------:R-:W-:Y:S04]  /*10c30*/  @!P2 LDGSTS.E.BYPASS.LTC128B.128 [R8+0x13400], desc[UR44][R2.64], !P1 ;  /* 0x134000000208afae */ /* 0x000fe8000c901d6c */
[----:B------:R2:W-:Y:S04]  /*10c40*/  @!P2 LDGSTS.E.BYPASS.LTC128B.128 [R8+0x17400], desc[UR44][R2.64+0x80], !P0 ;  /* 0x174000800208afae */ /* 0x0005e8000c101d6c */
[----:B--2---:R0:W2:Y:S02]  /*10c50*/  SHFL.IDX PT, R2, R6, 0x7, 0x181f ;  /* 0x00f81f0006027f89 */ /* 0x0040a400000e0000 */
.L_x_1143:
[----:B------:R-:W-:Y:S01]  /*10c60*/  VIADD R4, R4, 0x70 ;  /* 0x0000007004047836 */ /* 0x000fe20000000000 */
[----:B------:R-:W-:Y:S01]  /*10c70*/  BSSY B0, `(.L_x_1053) ;  /* 0x000000c000007945 */ /* 0x000fe20003800000 */
[----:B--2---:R-:W-:Y:S02]  /*10c80*/  IMAD.MOV.U32 R3, RZ, RZ, R2 ;  /* 0x000000ffff037224 */ /* 0x004fe400078e0002 */
[----:B-1----:R-:W-:Y:S01]  /*10c90*/  IMAD.MOV.U32 R2, RZ, RZ, R14 ;  /* 0x000000ffff027224 */ /* 0x002fe200078e000e */
[----:B------:R-:W-:-:S13]  /*10ca0*/  ISETP.GE.AND P2, PT, R4, R5, PT ;  /* 0x000000050400720c */ /* 0x000fda0003f46270 */
[----:B------:R-:W-:Y:S05]  /*10cb0*/  @P2 BRA `(.L_x_1054) ;  /* 0x00000000001c2947 */ /* 0x000fea0003800000 */
[----:B------:R-:W-:Y:S01]  /*10cc0*/  IMAD.WIDE.U32 R2, R10, 0x2, R2 ;  /* 0x000000020a027825 */ /* 0x000fe200078e0002 */
[----:B------:R-:W-:-:S05]  /*10cd0*/  LEA R7, R7, UR38, 0x1 ;  /* 0x0000002607077c11 */ /* 0x000fca000f8e08ff */
[----:B------:R-:W-:Y:S01]  /*10ce0*/  @!PT LDS RZ, [RZ] ;  /* 0x00000000fffff984 */ /* 0x000fe20000000800 */
[----:B------:R-:W-:Y:S01]  /*10cf0*/  @!PT LDS RZ, [RZ] ;  /* 0x00000000fffff984 */ /* 0x000fe20000000800 */
[----:B------:R-:W-:Y:S01]  /*10d00*/  @!PT LDS RZ, [RZ] ;  /* 0x00000000fffff984 */ /* 0x000fe20000000800 */
[----:B------:R1:W-:Y:S04]  /*10d10*/  LDGSTS.E.BYPASS.LTC128B.128 [R7+0x13c00], desc[UR44][R2.64], !P1 ;  /* 0x13c0000002077fae */ /* 0x0003e8000c901d6c */
[----:B------:R1:W-:Y:S02]  /*10d20*/  LDGSTS.E.BYPASS.LTC128B.128 [R7+0x17c00], desc[UR44][R2.64+0x80], !P0 ;  /* 0x17c0008002077fae */ /* 0x0003e4000c101d6c */
.L_x_1054:
[----:B------:R-:W-:Y:S05]  /*10d30*/  BSYNC B0 ;  /* 0x0000000000007941 */ /* 0x000fea0003800000 */
.L_x_1053:
[----:B------:R-:W-:Y:S01]  /*10d40*/  NOP ;  /* 0x0000000000007918 */ /* 0x000fe20000000000 */
[----:B------:R-:W-:Y:S01]  /*10d50*/  SYNCS.ARRIVE.TRANS64.RED.A0T1 RZ, [UR38+0x28800], RZ ;  /* 0x028800ffffff79a7 */ /* 0x000fe20008200426 */
[----:B0-----:R-:W-:Y:S01]  /*10d60*/  IMAD.MOV.U32 R0, RZ, RZ, 0x1 ;  /* 0x00000001ff007424 */ /* 0x001fe200078e00ff */
[----:B------:R-:W-:Y:S04]  /*10d70*/  ARRIVES.LDGSTSBAR.64.TRANSCNT [UR38+0x28800] ;  /* 0x02880000ff0079b0 */ /* 0x000fe80008000aa6 */
[----:B------:R-:W-:Y:S01]  /*10d80*/  SHF.L.U32 R0, R0, 0x1f, RZ ;  /* 0x0000001f00007819 */ /* 0x000fe200000006ff */
[----:B------:R-:W-:Y:S01]  /*10d90*/  NOP ;  /* 0x0000000000007918 */ /* 0x000fe20000000000 */
[----:B------:R-:W2:Y:S01]  /*10da0*/  LDL.LU R4, [R1+0x10] ;  /* 0x0000100001047983 */ /* 0x000ea20000300800 */
[----:B------:R-:W-:Y:S03]  /*10db0*/  SYNCS.ARRIVE.TRANS64.A1T0 RZ, [UR38+0x28800], RZ ;  /* 0x028800ffffff79a7 */ /* 0x000fe60008100026 */
[----:B-1----:R-:W3:Y:S01]  /*10dc0*/  LDL R3, [R1+0x4] ;  /* 0x0000040001037983 */ /* 0x002ee20000100800 */
[----:B------:R-:W0:Y:S01]  /*10dd0*/  SYNCS.PHASECHK.TRANS64.TRYWAIT P0, [UR38+0x28820], R0 ;  /* 0x02882000ff0075a7 */ /* 0x000e220008000166 */
[----:B--2---:R-:W-:-:S05]  /*10de0*/  VIADD R6, R4, 0xfffffffe ;  /* 0xfffffffe04067836 */ /* 0x004fca0000000000 */
[----:B---3--:R-:W-:Y:S01]  /*10df0*/  ISETP.GE.AND P1, PT, R6, R3, PT ;  /* 0x000000030600720c */ /* 0x008fe20003f26270 */
[----:B0-----:R-:W-:-:S12]  /*10e00*/  @!P0 BRA `(.L_x_1055) ;  /* 0x0000002c00d88947 */ /* 0x001fd80003800000 */
.L_x_1144:
[----:B------:R-:W-:Y:S02]  /*10e10*/  IMAD.MOV.U32 R9, RZ, RZ, 0x1 ;  /* 0x00000001ff097424 */ /* 0x000fe400078e00ff */
[----:B0-----:R-:W-:Y:S01]  /*10e20*/  IMAD.MOV.U32 R0, RZ, RZ, RZ ;  /* 0x000000ffff007224 */ /* 0x001fe200078e00ff */
[----:B------:R-:W-:Y:S06]  /*10e30*/  @!P1 BRA `(.L_x_1056) ;  /* 0x00000018004c9947 */ /* 0x000fec0003800000 */
[----:B------:R-:W2:Y:S04]  /*10e40*/  LDL.LU R2, [R1+0xc] ;  /* 0x00000c0001027983 */ /* 0x000ea80000300800 */
[----:B------:R-:W3:Y:S04]  /*10e50*/  LDL.LU R4, [R1+0x8] ;  /* 0x0000080001047983 */ /* 0x000ee80000300800 */
[----:B------:R-:W4:Y:S01]  /*10e60*/  LDL.LU R3, [R1+0x4] ;  /* 0x0000040001037983 */ /* 0x000f220000300800 */
[----:B------:R-:W-:Y:S01]  /*10e70*/  UIADD3 UR4, UR41, 0x1, URZ ;  /* 0x0000000129047890 */ /* 0x000fe2000fffe03f */
[----:B------:R-:W-:-:S05]  /*10e80*/  IMAD.MOV.U32 R9, RZ, RZ, 0x1 ;  /* 0x00000001ff097424 */ /* 0x000fca00078e00ff */
[----:B--2---:R-:W-:Y:S01]  /*10e90*/  IMAD R2, R2, UR4, RZ ;  /* 0x0000000402027c24 */ /* 0x004fe2000f8e02ff */
[----:B------:R-:W-:-:S04]  /*10ea0*/  ULOP3.LUT UR4, URZ, UR42, URZ, 0x33, !UPT ;  /* 0x0000002a3f047292 */ /* 0x000fc8000f8e333f */
[----:B------:R-:W-:Y:S02]  /*10eb0*/  LOP3.LUT R2, RZ, R2, RZ, 0x33, !PT ;  /* 0x00000002ff027212 */ /* 0x000fe400078e33ff */
[----:B----4-:R-:W-:Y:S02]  /*10ec0*/  LOP3.LUT R3, RZ, R3, RZ, 0x33, !PT ;  /* 0x00000003ff037212 */ /* 0x010fe400078e33ff */
[----:B---3--:R-:W-:Y:S01]  /*10ed0*/  VIADDMNMX R2, R2, -R4, UR4, !PT ;  /* 0x0000000402027e46 */ /* 0x008fe2000f800904 */
[----:B------:R-:W-:Y:S01]  /*10ee0*/  ULOP3.LUT UR4, URZ, UR39, URZ, 0x33, !UPT ;  /* 0x000000273f047292 */ /* 0x000fe2000f8e333f */
[----:B------:R-:W0:Y:S05]  /*10ef0*/  S2R R4, SR_TID.X ;  /* 0x0000000000047919 */ /* 0x000e2a0000002100 */
[----:B------:R-:W-:-:S04]  /*10f00*/  VIMNMX R2, R2, UR4, !PT ;  /* 0x0000000402027c48 */ /* 0x000fc8000ffe0100 */
[----:B------:R-:W-:-:S05]  /*10f10*/  VIADDMNMX R3, R2, 0x2, R3, !PT ;  /* 0x0000000202037846 */ /* 0x000fca0007800103 */
[----:B------:R-:W-:-:S05]  /*10f20*/  VIADD R5, R3, 0xfffffffe ;  /* 0xfffffffe03057836 */ /* 0x000fca0000000000 */
[-C--:B------:R-:W-:Y:S02]  /*10f30*/  ISETP.NE.AND P0, PT, R5, R2.reuse, PT ;  /* 0x000000020500720c */ /* 0x080fe40003f05270 */
[----:B------:R-:W-:-:S05]  /*10f40*/  LOP3.LUT R2, RZ, R2, RZ, 0x33, !PT ;  /* 0x00000002ff027212 */ /* 0x000fca00078e33ff */
[----:B------:R-:W-:-:S05]  /*10f50*/  IMAD.IADD R2, R3, 0x1, R2 ;  /* 0x0000000103027824 */ /* 0x000fca00078e0202 */
[----:B------:R-:W-:Y:S02]  /*10f60*/  LOP3.LUT R11, R2, 0x1, RZ, 0xc0, !PT ;  /* 0x00000001020b7812 */ /* 0x000fe400078ec0ff */
[----:B0-----:R-:W-:Y:S01]  /*10f70*/  LOP3.LUT R10, R4, 0x1f, RZ, 0xc0, !PT ;  /* 0x0000001f040a7812 */ /* 0x001fe200078ec0ff */
[----:B------:R-:W-:Y:S01]  /*10f80*/  IMAD.MOV.U32 R4, RZ, RZ, R16 ;  /* 0x000000ffff047224 */ /* 0x000fe200078e0010 */
[----:B------:R-:W-:Y:S06]  /*10f90*/  @!P0 BRA `(.L_x_1057) ;  /* 0x0000001000008947 */ /* 0x000fec0003800000 */
[----:B------:R-:W-:Y:S01]  /*10fa0*/  BSSY B0, `(.L_x_1057) ;  /* 0x00000ff000007945 */ /* 0x000fe20003800000 */
[----:B------:R-:W-:Y:S02]  /*10fb0*/  IMAD.IADD R7, R2, 0x1, -R11 ;  /* 0x0000000102077824 */ /* 0x000fe400078e0a0b */
[----:B------:R-:W-:Y:S02]  /*10fc0*/  IMAD.MOV.U32 R8, RZ, RZ, 0x1 ;  /* 0x00000001ff087424 */ /* 0x000fe400078e00ff */
[----:B------:R-:W-:-:S07]  /*10fd0*/  IMAD.MOV.U32 R4, RZ, RZ, R16 ;  /* 0x000000ffff047224 */ /* 0x000fce00078e0010 */
.L_x_1088:
        /* <DEDUP_REMOVED lines=19> */
[----:B------:R-:W-:-:S04]  /*11110*/  IMAD.WIDE.U32 R2, R19, UR4, R2 ;  /* 0x0000000413027c25 */ /* 0x000fc8000f8e0002 */
[----:B--2---:R-:W-:-:S04]  /*11120*/  IMAD R4, R12, UR4, RZ ;  /* 0x000000040c047c24 */ /* 0x004fc8000f8e02ff */
[----:B------:R-:W-:Y:S01]  /*11130*/  IMAD R5, R19, UR5, R4 ;  /* 0x0000000513057c24 */ /* 0x000fe2000f8e0204 */
[----:B------:R-:W-:Y:S02]  /*11140*/  ULDC.64 UR4, c[0x0][0x418] ;  /* 0x0001060000047ab9 */ /* 0x000fe40000000a00 */
[----:B------:R-:W-:Y:S01]  /*11150*/  LEA R4, P0, R2, UR4, 0x2 ;  /* 0x0000000402047c11 */ /* 0x000fe2000f8010ff */
[----:B------:R-:W-:-:S05]  /*11160*/  IMAD.IADD R5, R5, 0x1, R3 ;  /* 0x0000000105057824 */ /* 0x000fca00078e0203 */
[----:B------:R-:W-:-:S05]  /*11170*/  LEA.HI.X R5, R2, UR5, R5, 0x2, P0 ;  /* 0x0000000502057c11 */ /* 0x000fca00080f1405 */
[----:B------:R0:W5:Y:S02]  /*11180*/  LDG.E R4, desc[UR44][R4.64] ;  /* 0x0000002c04047981 */ /* 0x000164000c1e1900 */
.L_x_1060:
[----:B------:R-:W1:Y:S01]  /*11190*/  S2R R2, SR_TID.X ;  /* 0x0000000000027919 */ /* 0x000e620000002100 */
[----:B------:R-:W-:Y:S01]  /*111a0*/  BSSY B2, `(.L_x_1061) ;  /* 0x0000006000027945 */ /* 0x000fe20003800000 */
[----:B-1----:R-:W-:Y:S02]  /*111b0*/  LOP3.LUT R3, R2, 0x7f, RZ, 0xc0, !PT ;  /* 0x0000007f02037812 */ /* 0x002fe400078ec0ff */
[----:B------:R-:W-:Y:S02]  /*111c0*/  SHF.L.U32 R2, R8, 0x1f, RZ ;  /* 0x0000001f08027819 */ /* 0x000fe400000006ff */
[----:B------:R-:W-:Y:S02]  /*111d0*/  ISETP.NE.AND P2, PT, R3, RZ, PT ;  /* 0x000000ff0300720c */ /* 0x000fe40003f45270 */
[----:B------:R-:W1:Y:S02]  /*111e0*/  SYNCS.PHASECHK.TRANS64.TRYWAIT P0, [UR38+0x28848], R2 ;  /* 0x02884802ff0075a7 */ /* 0x000e640008000166 */
[----:B-1----:R-:W-:Y:S09]  /*111f0*/  @!P0 BRA `(.L_x_1062) ;  /* 0x0000002800f48947 */ /* 0x002ff20003800000 */
.L_x_1145:
[----:B------:R-:W-:Y:S05]  /*11200*/  BSYNC B2 ;  /* 0x0000000000027941 */ /* 0x000fea0003800000 */
.L_x_1061:
[----:B------:R-:W-:Y:S04]  /*11210*/  BSSY B2, `(.L_x_1063) ;  /* 0x0000007000027945 */ /* 0x000fe80003800000 */
[----:B------:R-:W-:Y:S05]  /*11220*/  @P2 BRA `(.L_x_1064) ;  /* 0x0000000000142947 */ /* 0x000fea0003800000 */
[----:B------:R-:W-:Y:S01]  /*11230*/  ISETP.NE.AND P0, PT, R10, RZ, PT ;  /* 0x000000ff0a00720c */ /* 0x000fe20003f05270 */
[----:B-1----:R-:W-:-:S04]  /*11240*/  IMAD.MOV.U32 R3, RZ, RZ, 0x8000 ;  /* 0x00008000ff037424 */ /* 0x002fc800078e00ff */
[----:B------:R2:W-:Y:S08]  /*11250*/  SYNCS.ARRIVE.TRANS64 RZ, [UR38+0x28838], R3 ;  /* 0x02883803ffff79a7 */ /* 0x0005f00008000026 */
[----:B--2---:R-:W-:Y:S05]  /*11260*/  @!P0 BRA `(.L_x_1064) ;  /* 0x0000000000048947 */ /* 0x004fea0003800000 */
[----:B------:R-:W-:Y:S01]  /*11270*/  BPT.TRAP 0x1 ;  /* 0x000000040000795c */ /* 0x000fe20000300000 */
.L_x_1064:
[----:B------:R-:W-:Y:S05]  /*11280*/  BSYNC B2 ;  /* 0x0000000000027941 */ /* 0x000fea0003800000 */
.L_x_1063:
[----:B0-----:R-:W-:Y:S01]  /*11290*/  IMAD.MOV.U32 R5, RZ, RZ, RZ ;  /* 0x000000ffff057224 */ /* 0x001fe200078e00ff */
[----:B------:R-:W-:Y:S01]  /*112a0*/  ULDC.64 UR4, c[0x0][0x198] ;  /* 0x0000660000047ab9 */ /* 0x000fe20000000a00 */
[----:B------:R-:W-:Y:S01]  /*112b0*/  PLOP3.LUT P0, PT, PT, PT, PT, 0x80, 0x0 ;  /* 0x000000000000781c */ /* 0x000fe20003f0f070 */
[----:B------:R-:W-:Y:S01]  /*112c0*/  UIADD3 UR4, UP0, UR4, 0x370, URZ ;  /* 0x0000037004047890 */ /* 0x000fe2000ff1e03f */
[----:B-1----:R-:W-:Y:S01]  /*112d0*/  IMAD.SHL.U32 R3, R9, 0x80, RZ ;  /* 0x0000008009037824 */ /* 0x002fe200078e00ff */
[----:B------:R-:W-:Y:S01]  /*112e0*/  R2UR UR34, R5 ;  /* 0x00000000052272ca */ /* 0x000fe200000e0000 */
[----:B------:R-:W-:Y:S02]  /*112f0*/  UIADD3 UR32, UR38, 0x20400, URZ ;  /* 0x0002040026207890 */ /* 0x000fe4000fffe03f */
[----:B------:R-:W-:Y:S02]  /*11300*/  UIADD3 UR33, UR38, 0x28838, URZ ;  /* 0x0002883826217890 */ /* 0x000fe4000fffe03f */
[----:B------:R-:W-:Y:S01]  /*11310*/  UIADD3.X UR5, URZ, UR5, URZ, UP0, !UPT ;  /* 0x000000053f057290 */ /* 0x000fe200087fe43f */
[----:B------:R-:W-:Y:S01]  /*11320*/  UMOV UR6, 0x0 ;  /* 0x0000000000067882 */ /* 0x000fe20000000000 */
[----:B------:R-:W-:-:S10]  /*11330*/  UMOV UR7, 0x14f00000 ;  /* 0x14f0000000077882 */ /* 0x000fd40000000000 */
.L_x_1065:
        /* <DEDUP_REMOVED lines=13> */
.L_x_1066:
        /* <DEDUP_REMOVED lines=12> */
.L_x_1146:
[----:B------:R-:W-:Y:S05]  /*114d0*/  BSYNC B2 ;  /* 0x0000000000027941 */ /* 0x000fea0003800000 */
.L_x_1067:
        /* <DEDUP_REMOVED lines=9> */
.L_x_1070:
[----:B------:R-:W-:Y:S05]  /*11570*/  BSYNC B2 ;  /* 0x0000000000027941 */ /* 0x000fea0003800000 */
.L_x_1069:
[----:B------:R-:W-:Y:S01]  /*11580*/  R2UR UR6, R2 ;  /* 0x00000000020672ca */ /* 0x000fe200000e0000 */
[----:B------:R-:W-:Y:S01]  /*11590*/  ULDC.64 UR4, c[0x0][0x198] ;  /* 0x0000660000047ab9 */ /* 0x000fe20000000a00 */
[----:B------:R-:W-:Y:S01]  /*115a0*/  R2UR UR7, R3 ;  /* 0x00000000030772ca */ /* 0x000fe200000e0000 */
[----:B------:R-:W-:Y:S01]  /*115b0*/  UIADD3 UR4, UP0, UR4, 0x470, URZ ;  /* 0x0000047004047890 */ /* 0x000fe2000ff1e03f */
[----:B------:R-:W-:Y:S01]  /*115c0*/  R2UR UR10, R5 ;  /* 0x00000000050a72ca */ /* 0x000fe200000e0000 */
[----:B------:R-:W-:Y:S01]  /*115d0*/  IMAD.SHL.U32 R5, R18, 0x80, RZ ;  /* 0x0000008012057824 */ /* 0x000fe200078e00ff */
[----:B------:R-:W-:Y:S01]  /*115e0*/  PLOP3.LUT P0, PT, PT, PT, PT, 0x80, 0x0 ;  /* 0x000000000000781c */ /* 0x000fe20003f0f070 */
[----:B------:R-:W-:Y:S02]  /*115f0*/  UIADD3 UR8, UR38, 0x400, URZ ;  /* 0x0000040026087890 */ /* 0x000fe4000fffe03f */
[----:B------:R-:W-:Y:S02]  /*11600*/  UIADD3 UR9, UR38, 0x28850, URZ ;  /* 0x0002885026097890 */ /* 0x000fe4000fffe03f */
[----:B------:R-:W-:-:S12]  /*11610*/  UIADD3.X UR5, URZ, UR5, URZ, UP0, !UPT ;  /* 0x000000053f057290 */ /* 0x000fd800087fe43f */
.L_x_1071:
        /* <DEDUP_REMOVED lines=13> */
.L_x_1072:
        /* <DEDUP_REMOVED lines=10> */
.L_x_1059:
[----:B------:R-:W-:Y:S05]  /*11790*/  BSYNC B1 ;  /* 0x0000000000017941 */ /* 0x000fea0003800000 */
.L_x_1058:
        /* <DEDUP_REMOVED lines=26> */
.L_x_1075:
[----:B------:R-:W1:Y:S01]  /*11940*/  S2R R2, SR_TID.X ;  /* 0x0000000000027919 */ /* 0x000e620000002100 */
[----:B------:R-:W-:Y:S01]  /*11950*/  BSSY B2, `(.L_x_1076) ;  /* 0x0000006000027945 */ /* 0x000fe20003800000 */
[----:B-1----:R-:W-:Y:S02]  /*11960*/  LOP3.LUT R3, R2, 0x7f, RZ, 0xc0, !PT ;  /* 0x0000007f02037812 */ /* 0x002fe400078ec0ff */
[----:B------:R-:W-:Y:S02]  /*11970*/  SHF.L.U32 R2, R9, 0x1f, RZ ;  /* 0x0000001f09027819 */ /* 0x000fe400000006ff */
[----:B------:R-:W-:Y:S02]  /*11980*/  ISETP.NE.AND P2, PT, R3, RZ, PT ;  /* 0x000000ff0300720c */ /* 0x000fe40003f45270 */
[----:B------:R-:W1:Y:S02]  /*11990*/  SYNCS.PHASECHK.TRANS64.TRYWAIT P0, [UR38+0x28840], R2 ;  /* 0x02884002ff0075a7 */ /* 0x000e640008000166 */
[----:B-1----:R-:W-:Y:S09]  /*119a0*/  @!P0 BRA `(.L_x_1077) ;  /* 0x0000002400388947 */ /* 0x002ff20003800000 */
.L_x_1147:
[----:B------:R-:W-:Y:S05]  /*119b0*/  BSYNC B2 ;  /* 0x0000000000027941 */ /* 0x000fea0003800000 */
.L_x_1076:
[----:B------:R-:W-:Y:S04]  /*119c0*/  BSSY B2, `(.L_x_1078) ;  /* 0x0000007000027945 */ /* 0x000fe80003800000 */
[----:B------:R-:W-:Y:S05]  /*119d0*/  @P2 BRA `(.L_x_1079) ;  /* 0x0000000000142947 */ /* 0x000fea0003800000 */
[----:B------:R-:W-:Y:S01]  /*119e0*/  ISETP.NE.AND P0, PT, R10, RZ, PT ;  /* 0x000000ff0a00720c */ /* 0x000fe20003f05270 */
[----:B-1----:R-:W-:-:S04]  /*119f0*/  IMAD.MOV.U32 R2, RZ, RZ, 0x8000 ;  /* 0x00008000ff027424 */ /* 0x002fc800078e00ff */
[----:B------:R2:W-:Y:S08]  /*11a00*/  SYNCS.ARRIVE.TRANS64 RZ, [UR38+0x28830], R2 ;  /* 0x02883002ffff79a7 */ /* 0x0005f00008000026 */
[----:B--2---:R-:W-:Y:S05]  /*11a10*/  @!P0 BRA `(.L_x_1079) ;  /* 0x0000000000048947 */ /* 0x004fea0003800000 */
[----:B------:R-:W-:Y:S01]  /*11a20*/  BPT.TRAP 0x1 ;  /* 0x000000040000795c */ /* 0x000fe20000300000 */
.L_x_1079:
[----:B------:R-:W-:Y:S05]  /*11a30*/  BSYNC B2 ;  /* 0x0000000000027941 */ /* 0x000fea0003800000 */
.L_x_1078:
        /* <DEDUP_REMOVED lines=11> */
.L_x_1080:
        /* <DEDUP_REMOVED lines=14> */
.L_x_1081:
        /* <DEDUP_REMOVED lines=12> */
.L_x_1148:
[----:B------:R-:W-:Y:S05]  /*11c90*/  BSYNC B2 ;  /* 0x0000000000027941 */ /* 0x000fea0003800000 */
.L_x_1082:
        /* <DEDUP_REMOVED lines=9> */
.L_x_1085:
[----:B------:R-:W-:Y:S05]  /*11d30*/  BSYNC B2 ;  /* 0x0000000000027941 */ /* 0x000fea0003800000 */
.L_x_1084:
        /* <DEDUP_REMOVED lines=10> */
.L_x_1086:
        /* <DEDUP_REMOVED lines=13> */
.L_x_1087:
        /* <DEDUP_REMOVED lines=10> */
.L_x_1074:
[----:B------:R-:W-:Y:S05]  /*11f50*/  BSYNC B1 ;  /* 0x0000000000017941 */ /* 0x000fea0003800000 */
.L_x_1073:
[----:B------:R-:W-:Y:S02]  /*11f60*/  VIADD R6, R6, 0xfffffffe ;  /* 0xfffffffe06067836 */ /* 0x000fe40000000000 */
[----:B------:R-:W-:Y:S01]  /*11f70*/  IMAD.MOV.U32 R8, RZ, RZ, R9 ;  /* 0x000000ffff087224 */ /* 0x000fe200078e0009 */
[----:B------:R-:W-:Y:S06]  /*11f80*/  @P1 BRA `(.L_x_1088) ;  /* 0xfffffff000141947 */ /* 0x000fec000383ffff */
[----:B------:R-:W-:Y:S05]  /*11f90*/  BSYNC B0 ;  /* 0x0000000000007941 */ /* 0x000fea0003800000 */
.L_x_1057:
        /* <DEDUP_REMOVED lines=28> */
.L_x_1090:
[----:B------:R-:W1:Y:S01]  /*12160*/  S2R R2, SR_TID.X ;  /* 0x0000000000027919 */ /* 0x000e620000002100 */
[----:B------:R-:W-:Y:S01]  /*12170*/  BSSY B1, `(.L_x_1091) ;  /* 0x0000006000017945 */ /* 0x000fe20003800000 */
[----:B-1----:R-:W-:Y:S02]  /*12180*/  LOP3.LUT R3, R2, 0x7f, RZ, 0xc0, !PT ;  /* 0x0000007f02037812 */ /* 0x002fe400078ec0ff */
[----:B------:R-:W-:Y:S02]  /*12190*/  SHF.L.U32 R2, R9, 0x1f, RZ ;  /* 0x0000001f09027819 */ /* 0x000fe400000006ff */
[----:B------:R-:W-:Y:S02]  /*121a0*/  ISETP.NE.AND P1, PT, R3, RZ, PT ;  /* 0x000000ff0300720c */ /* 0x000fe40003f25270 */
[----:B------:R-:W1:Y:S02]  /*121b0*/  SYNCS.PHASECHK.TRANS64.TRYWAIT P0, [UR38+0x28848], R2 ;  /* 0x02884802ff0075a7 */ /* 0x000e640008000166 */
[----:B-1----:R-:W-:Y:S09]  /*121c0*/  @!P0 BRA `(.L_x_1092) ;  /* 0x0000001c00608947 */ /* 0x002ff20003800000 */
.L_x_1149:
[----:B------:R-:W-:Y:S05]  /*121d0*/  BSYNC B1 ;  /* 0x0000000000017941 */ /* 0x000fea0003800000 */
.L_x_1091:
[----:B------:R-:W-:Y:S04]  /*121e0*/  BSSY B1, `(.L_x_1093) ;  /* 0x0000007000017945 */ /* 0x000fe80003800000 */
[----:B------:R-:W-:Y:S05]  /*121f0*/  @P1 BRA `(.L_x_1094) ;  /* 0x0000000000141947 */ /* 0x000fea0003800000 */
[----:B------:R-:W-:Y:S01]  /*12200*/  ISETP.NE.AND P0, PT, R10, RZ, PT ;  /* 0x000000ff0a00720c */ /* 0x000fe20003f05270 */
[----:B-1----:R-:W-:-:S04]  /*12210*/  IMAD.MOV.U32 R3, RZ, RZ, 0x8000 ;  /* 0x00008000ff037424 */ /* 0x002fc800078e00ff */
[----:B------:R2:W-:Y:S08]  /*12220*/  SYNCS.ARRIVE.TRANS64 RZ, [UR38+0x28838], R3 ;  /* 0x02883803ffff79a7 */ /* 0x0005f00008000026 */
[----:B--2---:R-:W-:Y:S05]  /*12230*/  @!P0 BRA `(.L_x_1094) ;  /* 0x0000000000048947 */ /* 0x004fea0003800000 */
[----:B------:R-:W-:Y:S01]  /*12240*/  BPT.TRAP 0x1 ;  /* 0x000000040000795c */ /* 0x000fe20000300000 */
.L_x_1094:
[----:B------:R-:W-:Y:S05]  /*12250*/  BSYNC B1 ;  /* 0x0000000000017941 */ /* 0x000fea0003800000 */
.L_x_1093:
        /* <DEDUP_REMOVED lines=11> */
.L_x_1095:
        /* <DEDUP_REMOVED lines=14> */
.L_x_1096:
        /* <DEDUP_REMOVED lines=11> */
.L_x_1150:
[----:B------:R-:W-:Y:S05]  /*124a0*/  BSYNC B1 ;  /* 0x0000000000017941 */ /* 0x000fea0003800000 */
.L_x_1097:
        /* <DEDUP_REMOVED lines=9> */
.L_x_1100:
[----:B------:R-:W-:Y:S05]  /*12540*/  BSYNC B1 ;  /* 0x0000000000017941 */ /* 0x000fea0003800000 */
.L_x_1099:
        /* <DEDUP_REMOVED lines=10> */
.L_x_1101:
        /* <DEDUP_REMOVED lines=13> */
.L_x_1102:
        /* <DEDUP_REMOVED lines=10> */
.L_x_1089:
[----:B------:R-:W-:Y:S05]  /*12760*/  BSYNC B0 ;  /* 0x0000000000007941 */ /* 0x000fea0003800000 */
.L_x_1056:
        /* <DEDUP_REMOVED lines=11> */
.L_x_1151:
[----:B------:R-:W-:Y:S05]  /*12820*/  BSYNC B1 ;  /* 0x0000000000017941 */ /* 0x000fea0003800000 */
.L_x_1105:
        /* <DEDUP_REMOVED lines=8> */
.L_x_1108:
[----:B------:R-:W-:Y:S05]  /*128b0*/  BSYNC B1 ;  /* 0x0000000000017941 */ /* 0x000fea0003800000 */
.L_x_1107:
[----:B------:R-:W-:Y:S01]  /*128c0*/  R2UR UR4, R0 ;  /* 0x00000000000472ca */ /* 0x000fe200000e0000 */
[----:B------:R-:W-:Y:S01]  /*128d0*/  ULDC.64 UR6, c[0x0][0x198] ;  /* 0x0000660000067ab9 */ /* 0x000fe20000000a00 */
[----:B------:R-:W-:Y:S01]  /*128e0*/  R2UR UR9, R3 ;  /* 0x00000000030972ca */ /* 0x000fe200000e0000 */
[----:B------:R-:W-:Y:S01]  /*128f0*/  UIADD3 UR6, UP0, UR6, 0x470, URZ ;  /* 0x0000047006067890 */ /* 0x000fe2000ff1e03f */
[----:B------:R-:W-:Y:S01]  /*12900*/  PLOP3.LUT P0, PT, PT, PT, PT, 0x80, 0x0 ;  /* 0x000000000000781c */ /* 0x000fe20003f0f070 */
[----:B------:R-:W-:Y:S01]  /*12910*/  IMAD.SHL.U32 R18, R18, 0x80, RZ ;  /* 0x0000008012127824 */ /* 0x000fe200078e00ff */
[----:B------:R-:W-:Y:S01]  /*12920*/  UMOV UR14, 0x0 ;  /* 0x00000000000e7882 */ /* 0x000fe20000000000 */
[----:B------:R-:W-:Y:S01]  /*12930*/  UIADD3.X UR7, URZ, UR7, URZ, UP0, !UPT ;  /* 0x000000073f077290 */ /* 0x000fe200087fe43f */
[----:B------:R-:W-:Y:S01]  /*12940*/  UMOV UR15, 0x14f00000 ;  /* 0x14f00000000f7882 */ /* 0x000fe20000000000 */
[----:B------:R-:W-:-:S04]  /*12950*/  UMOV UR10, URZ ;  /* 0x0000003f000a7c82 */ /* 0x000fc80008000000 */
[----:B------:R-:W-:Y:S02]  /*12960*/  ULEA UR4, UR4, UR38, 0xf ;  /* 0x0000002604047291 */ /* 0x000fe4000f8e783f */
[----:B------:R-:W-:Y:S02]  /*12970*/  UIADD3 UR9, UR9, 0x28850, URZ ;  /* 0x0002885009097890 */ /* 0x000fe4000fffe03f */
[----:B------:R-:W-:-:S12]  /*12980*/  UIADD3 UR8, UR4, 0x400, URZ ;  /* 0x0000040004087890 */ /* 0x000fd8000fffe03f */
.L_x_1109:
        /* <DEDUP_REMOVED lines=13> */
.L_x_1110:
        /* <DEDUP_REMOVED lines=8> */
.L_x_1104:
[----:B------:R-:W-:Y:S05]  /*12ae0*/  BSYNC B0 ;  /* 0x0000000000007941 */ /* 0x000fea0003800000 */
.L_x_1103:
[----:B------:R-:W-:Y:S02]  /*12af0*/  VIADD R0, R0, 0x1 ;  /* 0x0000000100007836 */ /* 0x000fe40000000000 */
[----:B0-----:R-:W-:-:S03]  /*12b00*/  IMAD.MOV.U32 R3, RZ, RZ, RZ ;  /* 0x000000ffff037224 */ /* 0x001fc600078e00ff */
[----:B------:R-:W-:-:S04]  /*12b10*/  ISETP.NE.AND P0, PT, R0, 0x2, PT ;  /* 0x000000020000780c */ /* 0x000fc80003f05270 */
[----:B------:R-:W-:Y:S02]  /*12b20*/  SEL R2, RZ, 0x1, P0 ;  /* 0x00000001ff027807 */ /* 0x000fe40000000000 */
[----:B------:R-:W-:Y:S02]  /*12b30*/  SEL R0, R0, RZ, P0 ;  /* 0x000000ff00007207 */ /* 0x000fe40000000000 */
[----:B------:R-:W-:-:S07]  /*12b40*/  LOP3.LUT R9, R9, R2, RZ, 0x3c, !PT ;  /* 0x0000000209097212 */ /* 0x000fce00078e3cff */
.L_x_1034:
[----:B0-----:R-:W0:Y:S01]  /*12b50*/  S2R R5, SR_CgaCtaId ;  /* 0x0000000000057919 */ /* 0x001e220000008800 */
[----:B------:R-:W-:Y:S02]  /*12b60*/  MOV R2, 0x400 ;  /* 0x0000040000027802 */ /* 0x000fe40000000f00 */
[----:B------:R-:W-:Y:S02]  /*12b70*/  SHF.L.U32 R3, R3, 0x1f, RZ ;  /* 0x0000001f03037819 */ /* 0x000fe400000006ff */
[----:B0-----:R-:W-:-:S04]  /*12b80*/  LEA R2, R5, R2, 0x18 ;  /* 0x0000000205027211 */ /* 0x001fc800078ec0ff */
[----:B------:R-:W0:Y:S02]  /*12b90*/  SYNCS.PHASECHK.TRANS64.TRYWAIT P0, [R2+URZ+0x28820], R3 ;  /* 0x02882003020075a7 */ /* 0x000e24000800017f */
[----:B0-----:R-:W-:Y:S05]  /*12ba0*/  @!P0 BRA `(.L_x_1111) ;  /* 0x00000014002c8947 */ /* 0x001fea0003800000 */
.L_x_1152:
[----:B------:R-:W-:-:S03]  /*12bb0*/  UMOV UR4, 0xffffffff ;  /* 0xffffffff00047882 */ /* 0x000fc60000000000 */
[----:B------:R-:W-:Y:S05]  /*12bc0*/  BRA.DIV UR4, `(.L_x_1112) ;  /* 0x0000001604387947 */ /* 0x000fea000b800000 */
[----:B0-----:R-:W0:Y:S02]  /*12bd0*/  S2R R3, SR_TID.X ;  /* 0x0000000000037919 */ /* 0x001e240000002100 */
[----:B0-----:R-:W-:-:S04]  /*12be0*/  SHF.R.U32.HI R3, RZ, 0x5, R3 ;  /* 0x00000005ff037819 */ /* 0x001fc80000011603 */
[----:B------:R-:W-:-:S05]  /*12bf0*/  LOP3.LUT R3, R3, 0x3, RZ, 0xc0, !PT ;  /* 0x0000000303037812 */ /* 0x000fca00078ec0ff */
[----:B------:R0:W1:Y:S02]  /*12c00*/  SHFL.IDX PT, R14, R3, RZ, 0x1f ;  /* 0x00001fff030e7589 */ /* 0x00006400000e0000 */
.L_x_1155:
[----:B-1----:R-:W-:-:S13]  /*12c10*/  ISETP.NE.AND P0, PT, R14, RZ, PT ;  /* 0x000000ff0e00720c */ /* 0x002fda0003f05270 */
[----:B------:R-:W-:Y:S05]  /*12c20*/  @P0 BRA `(.L_x_950) ;  /* 0x0000000000880947 */ /* 0x000fea0003800000 */
[----:B------:R-:W-:-:S03]  /*12c30*/  UMOV UR4, 0xffffffff ;  /* 0xffffffff00047882 */ /* 0x000fc60000000000 */
[----:B------:R-:W-:Y:S05]  /*12c40*/  BRA.DIV UR4, `(.L_x_1113) ;  /* 0x00000016044c7947 */ /* 0x000fea000b800000 */
[----:B------:R-:W-:-:S13]  /*12c50*/  ELECT P6, URZ, PT ;  /* 0x00000000003f782f */ /* 0x000fda00038c0000 */
.L_x_1158:
[----:B------:R-:W-:Y:S05]  /*12c60*/  @!P6 BRA `(.L_x_950) ;  /* 0x000000000078e947 */ /* 0x000fea0003800000 */
[----:B0-----:R-:W2:Y:S02]  /*12c70*/  LDL.LU R3, [R1+0x14] ;  /* 0x0000140001037983 */ /* 0x001ea40000300800 */
[----:B--2---:R-:W-:-:S04]  /*12c80*/  LOP3.LUT R3, R3, 0x2, RZ, 0xfc, !PT ;  /* 0x0000000203037812 */ /* 0x004fc800078efcff */
[----:B------:R-:W-:-:S13]  /*12c90*/  ISETP.NE.AND P2, PT, R3, 0x3, PT ;  /* 0x000000030300780c */ /* 0x000fda0003f45270 */
[----:B------:R-:W-:Y:S05]  /*12ca0*/  @!P2 BRA `(.L_x_1114) ;  /* 0x000000000004a947 */ /* 0x000fea0003800000 */
[----:B------:R-:W-:Y:S01]  /*12cb0*/  BPT.TRAP 0x1 ;  /* 0x000000040000795c */ /* 0x000fe20000300000 */
.L_x_1114:
        /* <DEDUP_REMOVED lines=12> */
.L_x_1159:
[----:B------:R-:W1:Y:S02]  /*12d80*/  SYNCS.PHASECHK.TRANS64.TRYWAIT P0, [R3+URZ], R4 ;  /* 0x00000004030075a7 */ /* 0x000e64000800017f */
[----:B-1----:R-:W-:Y:S05]  /*12d90*/  @!P0 BRA `(.L_x_1116) ;  /* 0x00000014002c8947 */ /* 0x002fea0003800000 */
.L_x_1160:
[----:B------:R-:W-:Y:S05]  /*12da0*/  @!P2 BRA `(.L_x_1117) ;  /* 0x000000000004a947 */ /* 0x000fea0003800000 */
[----:B------:R-:W-:Y:S01]  /*12db0*/  BPT.TRAP 0x1 ;  /* 0x000000040000795c */ /* 0x000fe20000300000 */
.L_x_1117:
[----:B-1----:R-:W-:-:S04]  /*12dc0*/  VIADD R3, R2, 0x28860 ;  /* 0x0002886002037836 */ /* 0x002fc80000000000 */
[----:B------:R-:W-:-:S04]  /*12dd0*/  IMAD R0, R0, 0x8, R3 ;  /* 0x0000000800007824 */ /* 0x000fc800078e0203 */
[----:B------:R-:W1:Y:S02]  /*12de0*/  SYNCS.PHASECHK.TRANS64.TRYWAIT P0, [R0+URZ], R5 ;  /* 0x00000005000075a7 */ /* 0x000e64000800017f */
[----:B-1----:R-:W-:Y:S05]  /*12df0*/  @!P0 BRA `(.L_x_1118) ;  /* 0x0000001400288947 */ /* 0x002fea0003800000 */
.L_x_1161:
[----:B------:R-:W-:-:S07]  /*12e00*/  IMAD R3, R8, 0x8, R3 ;  /* 0x0000000808037824 */ /* 0x000fce00078e0203 */
.L_x_1119:
[----:B--2---:R2:W3:Y:S02]  /*12e10*/  SYNCS.PHASECHK.TRANS64.TRYWAIT P0, [R3+URZ], R4 ;  /* 0x00000004030075a7 */ /* 0x0044e4000800017f */
[----:B---3--:R-:W-:Y:S05]  /*12e20*/  @!P0 NANOSLEEP.SYNCS 0x989680 ;  /* 0x009896800000895d */ /* 0x008fea0003900000 */
[----:B------:R-:W3:Y:S02]  /*12e30*/  @!P0 SYNCS.PHASECHK.TRANS64 P0, [R3+URZ], R4 ;  /* 0x00000004030085a7 */ /* 0x000ee4000800007f */
[----:B---3--:R-:W-:Y:S05]  /*12e40*/  @!P0 BRA `(.L_x_1119) ;  /* 0xfffffffc00f08947 */ /* 0x008fea000383ffff */
.L_x_950:
[----:B------:R-:W-:Y:S05]  /*12e50*/  BSYNC B6 ;  /* 0x0000000000067941 */ /* 0x000fea0003800000 */
.L_x_947:
[----:B------:R-:W-:Y:S05]  /*12e60*/  EXIT ;  /* 0x000000000000794d */ /* 0x000fea0003800000 */
.L_x_960:
[----:B0-----:R-:W-:-:S04]  /*12e70*/  IMAD.U32 R3, RZ, RZ, UR36 ;  /* 0x00000024ff037e24 */ /* 0x001fc8000f8e00ff */
[----:B------:R0:W1:Y:S03]  /*12e80*/  SYNCS.PHASECHK.TRANS64.TRYWAIT P1, [R3+URZ+0x28800], R2 ;  /* 0x02880002030075a7 */ /* 0x000066000802017f */
[----:B-1----:R-:W-:Y:S05]  /*12e90*/  @!P1 NANOSLEEP.SYNCS 0x989680 ;  /* 0x009896800000995d */ /* 0x002fea0003900000 */
[----:B------:R-:W1:Y:S02]  /*12ea0*/  @!P1 SYNCS.PHASECHK.TRANS64 P1, [R3+URZ+0x28800], R2 ;  /* 0x02880002030095a7 */ /* 0x000e64000802007f */
[----:B-1----:R-:W-:Y:S05]  /*12eb0*/  @!P1 BRA `(.L_x_960) ;  /* 0xfffffffc00ec9947 */ /* 0x002fea000383ffff */
[----:B------:R-:W-:Y:S05]  /*12ec0*/  BRA `(.L_x_1120) ;  /* 0xfffffee800007947 */ /* 0x000fea000383ffff */
.L_x_964:
[----:B0-----:R-:W-:-:S04]  /*12ed0*/  IMAD.U32 R3, RZ, RZ, UR36 ;  /* 0x00000024ff037e24 */ /* 0x001fc8000f8e00ff */
[----:B------:R0:W2:Y:S03]  /*12ee0*/  SYNCS.PHASECHK.TRANS64.TRYWAIT P2, [R3+URZ+0x28830], R2 ;  /* 0x02883002030075a7 */ /* 0x0000a6000804017f */
[----:B--2---:R-:W-:Y:S05]  /*12ef0*/  @!P2 NANOSLEEP.SYNCS 0x989680 ;  /* 0x009896800000a95d */ /* 0x004fea0003900000 */
[----:B------:R-:W2:Y:S02]  /*12f00*/  @!P2 SYNCS.PHASECHK.TRANS64 P2, [R3+URZ+0x28830], R2 ;  /* 0x028830020300a5a7 */ /* 0x000ea4000804007f */
[----:B--2---:R-:W-:Y:S05]  /*12f10*/  @!P2 BRA `(.L_x_964) ;  /* 0xfffffffc00eca947 */ /* 0x004fea000383ffff */
[----:B------:R-:W-:Y:S05]  /*12f20*/  BRA `(.L_x_963) ;  /* 0xfffffee8001c7947 */ /* 0x000fea000383ffff */
.L_x_980:
[----:B-1----:R-:W-:-:S04]  /*12f30*/  IMAD.U32 R14, RZ, RZ, UR10 ;  /* 0x0000000aff0e7e24 */ /* 0x002fc8000f8e00ff */
[----:B------:R1:W2:Y:S03]  /*12f40*/  SYNCS.PHASECHK.TRANS64.TRYWAIT P5, [R14+URZ+0x28830], R9 ;  /* 0x028830090e0075a7 */ /* 0x0002a600080a017f */
[----:B--2---:R-:W-:Y:S05]  /*12f50*/  @!P5 NANOSLEEP.SYNCS 0x989680 ;  /* 0x009896800000d95d */ /* 0x004fea0003900000 */
[----:B------:R-:W2:Y:S02]  /*12f60*/  @!P5 SYNCS.PHASECHK.TRANS64 P5, [R14+URZ+0x28830], R9 ;  /* 0x028830090e00d5a7 */ /* 0x000ea400080a007f */
[----:B--2---:R-:W-:Y:S05]  /*12f70*/  @!P5 BRA `(.L_x_980) ;  /* 0xfffffffc00ecd947 */ /* 0x004fea000383ffff */
[----:B------:R-:W-:Y:S05]  /*12f80*/  BRA `(.L_x_977) ;  /* 0xffffff1c001c7947 */ /* 0x000fea000383ffff */
.L_x_984:
[----:B-1----:R-:W-:-:S04]  /*12f90*/  IMAD.U32 R14, RZ, RZ, UR10 ;  /* 0x0000000aff0e7e24 */ /* 0x002fc8000f8e00ff */
[----:B------:R1:W2:Y:S03]  /*12fa0*/  SYNCS.PHASECHK.TRANS64.TRYWAIT P4, [R14+URZ+0x28850], R9 ;  /* 0x028850090e0075a7 */ /* 0x0002a6000808017f */
[----:B--2---:R-:W-:Y:S05]  /*12fb0*/  @!P4 NANOSLEEP.SYNCS 0x989680 ;  /* 0x009896800000c95d */ /* 0x004fea0003900000 */
[----:B------:R-:W2:Y:S02]  /*12fc0*/  @!P4 SYNCS.PHASECHK.TRANS64 P4, [R14+URZ+0x28850], R9 ;  /* 0x028850090e00c5a7 */ /* 0x000ea4000808007f */
[----:B--2---:R-:W-:Y:S05]  /*12fd0*/  @!P4 BRA `(.L_x_984) ;  /* 0xfffffffc00ecc947 */ /* 0x004fea000383ffff */
[----:B------:R-:W-:Y:S05]  /*12fe0*/  BRA `(.L_x_981) ;  /* 0xffffff1c00e07947 */ /* 0x000fea000383ffff */
.L_x_1001:
[----:B-1----:R-:W-:-:S04]  /*12ff0*/  IMAD.U32 R11, RZ, RZ, UR10 ;  /* 0x0000000aff0b7e24 */ /* 0x002fc8000f8e00ff */
[----:B------:R1:W2:Y:S03]  /*13000*/  SYNCS.PHASECHK.TRANS64.TRYWAIT P3, [R11+URZ+0x28830], R0 ;  /* 0x028830000b0075a7 */ /* 0x0002a6000806017f */
[----:B--2---:R-:W-:Y:S05]  /*13010*/  @!P3 NANOSLEEP.SYNCS 0x989680 ;  /* 0x009896800000b95d */ /* 0x004fea0003900000 */
[----:B------:R-:W2:Y:S02]  /*13020*/  @!P3 SYNCS.PHASECHK.TRANS64 P3, [R11+URZ+0x28830], R0 ;  /* 0x028830000b00b5a7 */ /* 0x000ea4000806007f */
[----:B--2---:R-:W-:Y:S05]  /*13030*/  @!P3 BRA `(.L_x_1001) ;  /* 0xfffffffc00ecb947 */ /* 0x004fea000383ffff */
[----:B------:R-:W-:Y:S05]  /*13040*/  BRA `(.L_x_998) ;  /* 0xffffff4c00a87947 */ /* 0x000fea000383ffff */
.L_x_1005:
[----:B-1----:R-:W-:-:S04]  /*13050*/  IMAD.U32 R11, RZ, RZ, UR10 ;  /* 0x0000000aff0b7e24 */ /* 0x002fc8000f8e00ff */
[----:B------:R1:W2:Y:S03]  /*13060*/  SYNCS.PHASECHK.TRANS64.TRYWAIT P2, [R11+URZ+0x28850], R0 ;  /* 0x028850000b0075a7 */ /* 0x0002a6000804017f */
[----:B--2---:R-:W-:Y:S05]  /*13070*/  @!P2 NANOSLEEP.SYNCS 0x989680 ;  /* 0x009896800000a95d */ /* 0x004fea0003900000 */
[----:B------:R-:W2:Y:S02]  /*13080*/  @!P2 SYNCS.PHASECHK.TRANS64 P2, [R11+URZ+0x28850], R0 ;  /* 0x028850000b00a5a7 */ /* 0x000ea4000804007f */
[----:B--2---:R-:W-:Y:S05]  /*13090*/  @!P2 BRA `(.L_x_1005) ;  /* 0xfffffffc00eca947 */ /* 0x004fea000383ffff */
[----:B------:R-:W-:Y:S05]  /*130a0*/  BRA `(.L_x_1002) ;  /* 0xffffff50006c7947 */ /* 0x000fea000383ffff */
.L_x_1011:
[----:B-1----:R-:W-:-:S04]  /*130b0*/  IMAD.U32 R11, RZ, RZ, UR10 ;  /* 0x0000000aff0b7e24 */ /* 0x002fc8000f8e00ff */
[----:B------:R1:W2:Y:S03]  /*130c0*/  SYNCS.PHASECHK.TRANS64.TRYWAIT P3, [R11+URZ+0x28830], R0 ;  /* 0x028830000b0075a7 */ /* 0x0002a6000806017f */
[----:B--2---:R-:W-:Y:S05]  /*130d0*/  @!P3 NANOSLEEP.SYNCS 0x989680 ;  /* 0x009896800000b95d */ /* 0x004fea0003900000 */
[----:B------:R-:W2:Y:S02]  /*130e0*/  @!P3 SYNCS.PHASECHK.TRANS64 P3, [R11+URZ+0x28830], R0 ;  /* 0x028830000b00b5a7 */ /* 0x000ea4000806007f */
[----:B--2---:R-:W-:Y:S05]  /*130f0*/  @!P3 BRA `(.L_x_1011) ;  /* 0xfffffffc00ecb947 */ /* 0x004fea000383ffff */
[----:B------:R-:W-:Y:S05]  /*13100*/  BRA `(.L_x_1008) ;  /* 0xffffff6c00887947 */ /* 0x000fea000383ffff */
.L_x_1015:
[----:B-1----:R-:W-:-:S04]  /*13110*/  IMAD.U32 R11, RZ, RZ, UR10 ;  /* 0x0000000aff0b7e24 */ /* 0x002fc8000f8e00ff */
[----:B------:R1:W2:Y:S03]  /*13120*/  SYNCS.PHASECHK.TRANS64.TRYWAIT P2, [R11+URZ+0x28850], R0 ;  /* 0x028850000b0075a7 */ /* 0x0002a6000804017f */
[----:B--2---:R-:W-:Y:S05]  /*13130*/  @!P2 NANOSLEEP.SYNCS 0x989680 ;  /* 0x009896800000a95d */ /* 0x004fea0003900000 */
[----:B------:R-:W2:Y:S02]  /*13140*/  @!P2 SYNCS.PHASECHK.TRANS64 P2, [R11+URZ+0x28850], R0 ;  /* 0x028850000b00a5a7 */ /* 0x000ea4000804007f */
[----:B--2---:R-:W-:Y:S05]  /*13150*/  @!P2 BRA `(.L_x_1015) ;  /* 0xfffffffc00eca947 */ /* 0x004fea000383ffff */
[----:B------:R-:W-:Y:S05]  /*13160*/  BRA `(.L_x_1012) ;  /* 0xffffff7000487947 */ /* 0x000fea000383ffff */
.L_x_1028:
[----:B-1----:R-:W-:-:S04]  /*13170*/  IMAD.U32 R5, RZ, RZ, UR5 ;  /* 0x00000005ff057e24 */ /* 0x002fc8000f8e00ff */
[----:B------:R1:W2:Y:S03]  /*13180*/  SYNCS.PHASECHK.TRANS64.TRYWAIT P0, [R5+URZ+0x28850], R2 ;  /* 0x02885002050075a7 */ /* 0x0002a6000800017f */
[----:B--2---:R-:W-:Y:S05]  /*13190*/  @!P0 NANOSLEEP.SYNCS 0x989680 ;  /* 0x009896800000895d */ /* 0x004fea0003900000 */
[----:B------:R-:W2:Y:S02]  /*131a0*/  @!P0 SYNCS.PHASECHK.TRANS64 P0, [R5+URZ+0x28850], R2 ;  /* 0x02885002050085a7 */ /* 0x000ea4000800007f */
[----:B--2---:R-:W-:Y:S05]  /*131b0*/  @!P0 BRA `(.L_x_1028) ;  /* 0xfffffffc00ec8947 */ /* 0x004fea000383ffff */
[----:B------:R-:W-:Y:S05]  /*131c0*/  BRA `(.L_x_1027) ;  /* 0xffffff9c003c7947 */ /* 0x000fea000383ffff */
.L_x_1045:
[----:B------:R-:W-:Y:S02]  /*131d0*/  IMAD.MOV.U32 R13, RZ, RZ, R0 ;  /* 0x000000ffff0d7224 */ /* 0x000fe400078e0000 */
[----:B------:R-:W-:Y:S02]  /*131e0*/  IMAD.MOV.U32 R12, RZ, RZ, RZ ;  /* 0x000000ffff0c7224 */ /* 0x000fe400078e00ff */
[----:B------:R-:W-:Y:S02]  /*131f0*/  IMAD.MOV.U32 R11, RZ, RZ, 0x1f ;  /* 0x0000001fff0b7424 */ /* 0x000fe400078e00ff */
[----:B------:R-:W-:-:S07]  /*13200*/  IMAD.MOV.U32 R15, RZ, RZ, -0x1 ;  /* 0xffffffffff0f7424 */ /* 0x000fce00078e00ff */
[----:B01----:R-:W-:Y:S05]  /*13210*/  WARPSYNC.COLLECTIVE R15, `(.L_x_1121) ;  /* 0x000000000f087348 */ /* 0x003fea0003c00000 */
[----:B------:R2:W3:Y:S02]  /*13220*/  SHFL.IDX P6, R14, R13, R12, R11 ;  /* 0x0000000c0d0e7389 */ /* 0x0004e400000c000b */
[----:B0123--:R-:W-:Y:S01]  /*13230*/  ENDCOLLECTIVE ;  /* 0x000000000000791b */ /* 0x00ffe20003800000 */
.L_x_1121:
[----:B------:R-:W-:Y:S05]  /*13240*/  BRA `(.L_x_1122) ;  /* 0xffffffcc001c7947 */ /* 0x000fea000383ffff */
.L_x_1047:
[----:B------:R-:W-:Y:S01]  /*13250*/  BSSY B0, `(.L_x_1123) ;  /* 0x0000006000007945 */ /* 0x000fe20003800000 */
[----:B------:R-:W-:-:S07]  /*13260*/  IMAD.MOV.U32 R15, RZ, RZ, -0x1 ;  /* 0xffffffffff0f7424 */ /* 0x000fce00078e00ff */
[----:B012---:R-:W-:Y:S05]  /*13270*/  WARPSYNC.COLLECTIVE R15, `(.L_x_1124) ;  /* 0x000000000f0c7348 */ /* 0x007fea0003c00000 */
[----:B------:R-:W-:Y:S02]  /*13280*/  ELECT P6, UR62, PT ;  /* 0x00000000003e782f */ /* 0x000fe400038c0000 */
[----:B------:R-:W-:Y:S01]  /*13290*/  MOV R14, UR62 ;  /* 0x0000003e000e7c02 */ /* 0x000fe20008000f00 */
[----:B012---:R-:W-:Y:S10]  /*132a0*/  ENDCOLLECTIVE ;  /* 0x000000000000791b */ /* 0x007ff40003800000 */
.L_x_1124:
[----:B------:R-:W-:Y:S05]  /*132b0*/  BSYNC B0 ;  /* 0x0000000000007941 */ /* 0x000fea0003800000 */
.L_x_1123:
[----:B------:R-:W-:Y:S05]  /*132c0*/  BRA `(.L_x_1125) ;  /* 0xffffffcc001c7947 */ /* 0x000fea000383ffff */
.L_x_1049:
[----:B-1----:R-:W-:-:S04]  /*132d0*/  IMAD.U32 R3, RZ, RZ, UR38 ;  /* 0x00000026ff037e24 */ /* 0x002fc8000f8e00ff */
[----:B------:R1:W2:Y:S03]  /*132e0*/  SYNCS.PHASECHK.TRANS64.TRYWAIT P0, [R3+URZ+0x28840], R0 ;  /* 0x02884000030075a7 */ /* 0x0002a6000800017f */
[----:B--2---:R-:W-:Y:S05]  /*132f0*/  @!P0 NANOSLEEP.SYNCS 0x989680 ;  /* 0x009896800000895d */ /* 0x004fea0003900000 */
[----:B------:R-:W2:Y:S02]  /*13300*/  @!P0 SYNCS.PHASECHK.TRANS64 P0, [R3+URZ+0x28840], R0 ;  /* 0x02884000030085a7 */ /* 0x000ea4000800007f */
[----:B--2---:R-:W-:Y:S05]  /*13310*/  @!P0 BRA `(.L_x_1049) ;  /* 0xfffffffc00ec8947 */ /* 0x004fea000383ffff */
[----:B------:R-:W-:Y:S05]  /*13320*/  BRA `(.L_x_1126) ;  /* 0xffffffcc00707947 */ /* 0x000fea000383ffff */
.L_x_1052:
[----:B------:R-:W-:Y:S02]  /*13330*/  IMAD.MOV.U32 R13, RZ, RZ, R6 ;  /* 0x000000ffff0d7224 */ /* 0x000fe400078e0006 */
[----:B------:R-:W-:Y:S02]  /*13340*/  IMAD.MOV.U32 R12, RZ, RZ, RZ ;  /* 0x000000ffff0c7224 */ /* 0x000fe400078e00ff */
[----:B------:R-:W-:Y:S02]  /*13350*/  IMAD.MOV.U32 R11, RZ, RZ, 0x181f ;  /* 0x0000181fff0b7424 */ /* 0x000fe400078e00ff */
[----:B------:R-:W-:Y:S02]  /*13360*/  IMAD.MOV.U32 R15, RZ, RZ, -0x1 ;  /* 0xffffffffff0f7424 */ /* 0x000fe400078e00ff */
[----:B------:R-:W-:-:S07]  /*13370*/  VIADD R4, R4, UR40 ;  /* 0x0000002804047c36 */ /* 0x000fce0008000000 */
[----:B------:R-:W-:Y:S05]  /*13380*/  WARPSYNC.COLLECTIVE R15, `(.L_x_1127) ;  /* 0x000000000f087348 */ /* 0x000fea0003c00000 */
[----:B------:R0:W1:Y:S02]  /*13390*/  SHFL.IDX P6, R14, R13, R12, R11 ;  /* 0x0000000c0d0e7389 */ /* 0x00006400000c000b */
[----:B01----:R-:W-:Y:S01]  /*133a0*/  ENDCOLLECTIVE ;  /* 0x000000000000791b */ /* 0x003fe20003800000 */
.L_x_1127:
[----:B------:R-:W-:Y:S02]  /*133b0*/  IMAD.MOV.U32 R13, RZ, RZ, R0 ;  /* 0x000000ffff0d7224 */ /* 0x000fe400078e0000 */
[----:B------:R-:W-:-:S07]  /*133c0*/  IMAD.MOV.U32 R2, RZ, RZ, R14 ;  /* 0x000000ffff027224 */ /* 0x000fce00078e000e */
[----:B------:R-:W-:Y:S05]  /*133d0*/  WARPSYNC.COLLECTIVE R15, `(.L_x_1128) ;  /* 0x000000000f087348 */ /* 0x000fea0003c00000 */
[----:B------:R0:W1:Y:S02]  /*133e0*/  SHFL.IDX P6, R14, R13, R12, R11 ;  /* 0x0000000c0d0e7389 */ /* 0x00006400000c000b */
[----:B01----:R-:W-:Y:S01]  /*133f0*/  ENDCOLLECTIVE ;  /* 0x000000000000791b */ /* 0x003fe20003800000 */
.L_x_1128:
[----:B------:R-:W-:Y:S02]  /*13400*/  ULDC UR4, c[0x0][0x288] ;  /* 0x0000a20000047ab9 */ /* 0x000fe40000000800 */
[----:B------:R-:W-:-:S05]  /*13410*/  IMAD R5, R8, UR4, RZ ;  /* 0x0000000408057c24 */ /* 0x000fca000f8e02ff */
[C---:B------:R-:W-:Y:S01]  /*13420*/  ISETP.GE.AND P2, PT, R4.reuse, R5, PT ;  /* 0x000000050400720c */ /* 0x040fe20003f46270 */
[----:B------:R-:W-:Y:S02]  /*13430*/  VIADD R12, R4, 0x10 ;  /* 0x00000010040c7836 */ /* 0x000fe40000000000 */
[----:B------:R-:W-:-:S10]  /*13440*/  IMAD.MOV.U32 R13, RZ, RZ, R6 ;  /* 0x000000ffff0d7224 */ /* 0x000fd400078e0006 */
[----:B------:R-:W-:Y:S01]  /*13450*/  @!P2 LEA R8, R7, UR38, 0x1 ;  /* 0x000000260708ac11 */ /* 0x000fe2000f8e08ff */
[----:B------:R-:W-:-:S05]  /*13460*/  IMAD.MOV.U32 R3, RZ, RZ, R14 ;  /* 0x000000ffff037224 */ /* 0x000fca00078e000e */
[----:B------:R-:W-:-:S04]  /*13470*/  LOP3.LUT R3, R3, R2, RZ, 0x3c, !PT ;  /* 0x0000000203037212 */ /* 0x000fc800078e3cff */
[----:B------:R-:W-:-:S04]  /*13480*/  LOP3.LUT R2, R3, R2, RZ, 0x3c, !PT ;  /* 0x0000000203027212 */ /* 0x000fc800078e3cff */
[----:B------:R-:W-:-:S03]  /*13490*/  LOP3.LUT R3, R3, R2, RZ, 0x3c, !PT ;  /* 0x0000000203037212 */ /* 0x000fc600078e3cff */
[----:B------:R-:W-:-:S05]  /*134a0*/  @!P2 IMAD.WIDE.U32 R2, R10, 0x2, R2 ;  /* 0x000000020a02a825 */ /* 0x000fca00078e0002 */
[----:B------:R-:W-:Y:S01]  /*134b0*/  @!PT LDS RZ, [RZ] ;  /* 0x00000000fffff984 */ /* 0x000fe20000000800 */
[----:B------:R-:W-:Y:S01]  /*134c0*/  @!PT LDS RZ, [RZ] ;  /* 0x00000000fffff984 */ /* 0x000fe20000000800 */
[----:B------:R-:W-:Y:S01]  /*134d0*/  @!PT LDS RZ, [RZ] ;  /* 0x00000000fffff984 */ /* 0x000fe20000000800 */
[----:B------:R0:W-:Y:S04]  /*134e0*/  @!P2 LDGSTS.E.BYPASS.LTC128B.128 [R8+0x10400], desc[UR44][R2.64], !P1 ;  /* 0x104000000208afae */ /* 0x0001e8000c901d6c */
[----:B------:R0:W-:Y:S01]  /*134f0*/  @!P2 LDGSTS.E.BYPASS.LTC128B.128 [R8+0x14400], desc[UR44][R2.64+0x80], !P0 ;  /* 0x144000800208afae */ /* 0x0001e2000c101d6c */
[----:B------:R-:W-:Y:S01]  /*13500*/  ISETP.GE.AND P2, PT, R12, R5, PT ;  /* 0x000000050c00720c */ /* 0x000fe20003f46270 */
[----:B------:R-:W-:-:S12]  /*13510*/  IMAD.MOV.U32 R12, RZ, RZ, 0x1 ;  /* 0x00000001ff0c7424 */ /* 0x000fd800078e00ff */
[----:B0-----:R-:W-:Y:S05]  /*13520*/  WARPSYNC.COLLECTIVE R15, `(.L_x_1129) ;  /* 0x000000000f087348 */ /* 0x001fea0003c00000 */
[----:B------:R1:W2:Y:S02]  /*13530*/  SHFL.IDX P6, R14, R13, R12, R11 ;  /* 0x0000000c0d0e7389 */ /* 0x0002a400000c000b */
[----:B012---:R-:W-:Y:S01]  /*13540*/  ENDCOLLECTIVE ;  /* 0x000000000000791b */ /* 0x007fe20003800000 */
.L_x_1129:
[----:B------:R-:W-:Y:S01]  /*13550*/  VIADD R2, R4, 0x20 ;  /* 0x0000002004027836 */ /* 0x000fe20000000000 */
[----:B------:R-:W-:Y:S01]  /*13560*/  @!P2 LEA R21, R7, UR38, 0x1 ;  /* 0x000000260715ac11 */ /* 0x000fe2000f8e08ff */
[----:B------:R-:W-:Y:S02]  /*13570*/  IMAD.MOV.U32 R13, RZ, RZ, R0 ;  /* 0x000000ffff0d7224 */ /* 0x000fe400078e0000 */
[----:B------:R-:W-:-:S07]  /*13580*/  IMAD.MOV.U32 R8, RZ, RZ, R14 ;  /* 0x000000ffff087224 */ /* 0x000fce00078e000e */
[----:B------:R-:W-:Y:S05]  /*13590*/  WARPSYNC.COLLECTIVE R15, `(.L_x_1130) ;  /* 0x000000000f087348 */ /* 0x000fea0003c00000 */
[----:B------:R0:W1:Y:S02]  /*135a0*/  SHFL.IDX P6, R14, R13, R12, R11 ;  /* 0x0000000c0d0e7389 */ /* 0x00006400000c000b */
[----:B01----:R-:W-:Y:S01]  /*135b0*/  ENDCOLLECTIVE ;  /* 0x000000000000791b */ /* 0x003fe20003800000 */
.L_x_1130:
[----:B------:R-:W-:Y:S02]  /*135c0*/  IMAD.MOV.U32 R9, RZ, RZ, R8 ;  /* 0x000000ffff097224 */ /* 0x000fe400078e0008 */
[----:B------:R-:W-:Y:S02]  /*135d0*/  IMAD.MOV.U32 R13, RZ, RZ, R6 ;  /* 0x000000ffff0d7224 */ /* 0x000fe400078e0006 */
[----:B------:R-:W-:Y:S02]  /*135e0*/  IMAD.MOV.U32 R12, RZ, RZ, 0x2 ;  /* 0x00000002ff0c7424 */ /* 0x000fe400078e00ff */
[----:B------:R-:W-:-:S07]  /*135f0*/  IMAD.MOV.U32 R8, RZ, RZ, R14 ;  /* 0x000000ffff087224 */ /* 0x000fce00078e000e */
[----:B------:R-:W-:Y:S05]  /*13600*/  WARPSYNC.COLLECTIVE R15, `(.L_x_1131) ;  /* 0x000000000f087348 */ /* 0x000fea0003c00000 */
[----:B------:R0:W1:Y:S02]  /*13610*/  SHFL.IDX P6, R14, R13, R12, R11 ;  /* 0x0000000c0d0e7389 */ /* 0x00006400000c000b */
[----:B01----:R-:W-:Y:S01]  /*13620*/  ENDCOLLECTIVE ;  /* 0x000000000000791b */ /* 0x003fe20003800000 */
.L_x_1131:
[----:B------:R-:W-:-:S05]  /*13630*/  @!P2 IMAD.WIDE.U32 R8, R10, 0x2, R8 ;  /* 0x000000020a08a825 */ /* 0x000fca00078e0008 */
[----:B------:R-:W-:Y:S01]  /*13640*/  @!PT LDS RZ, [RZ] ;  /* 0x00000000fffff984 */ /* 0x000fe20000000800 */
[----:B------:R-:W-:Y:S01]  /*13650*/  @!PT LDS RZ, [RZ] ;  /* 0x00000000fffff984 */ /* 0x000fe20000000800 */
[----:B------:R-:W-:Y:S01]  /*13660*/  @!PT LDS RZ, [RZ] ;  /* 0x00000000fffff984 */ /* 0x000fe20000000800 */
[----:B------:R-:W-:Y:S04]  /*13670*/  @!P2 LDGSTS.E.BYPASS.LTC128B.128 [R21+0x10c00], desc[UR44][R8.64], !P1 ;  /* 0x10c000000815afae */ /* 0x000fe8000c901d6c */
[----:B------:R0:W-:Y:S01]  /*13680*/  @!P2 LDGSTS.E.BYPASS.LTC128B.128 [R21+0x14c00], desc[UR44][R8.64+0x80], !P0 ;  /* 0x14c000800815afae */ /* 0x0001e2000c101d6c */
[----:B------:R-:W-:Y:S01]  /*13690*/  ISETP.GE.AND P2, PT, R2, R5, PT ;  /* 0x000000050200720c */ /* 0x000fe20003f46270 */
[----:B------:R-:W-:Y:S02]  /*136a0*/  IMAD.MOV.U32 R13, RZ, RZ, R0 ;  /* 0x000000ffff0d7224 */ /* 0x000fe400078e0000 */
[----:B0-----:R-:W-:Y:S02]  /*136b0*/  VIADD R8, R4, 0x30 ;  /* 0x0000003004087836 */ /* 0x001fe40000000000 */
[----:B------:R-:W-:-:S08]  /*136c0*/  IMAD.MOV.U32 R2, RZ, RZ, R14 ;  /* 0x000000ffff027224 */ /* 0x000fd000078e000e */
[----:B------:R-:W-:-:S07]  /*136d0*/  @!P2 LEA R20, R7, UR38, 0x1 ;  /* 0x000000260714ac11 */ /* 0x000fce000f8e08ff */
[----:B------:R-:W-:Y:S05]  /*136e0*/  WARPSYNC.COLLECTIVE R15, `(.L_x_1132) ;  /* 0x000000000f087348 */ /* 0x000fea0003c00000 */
[----:B------:R0:W1:Y:S02]  /*136f0*/  SHFL.IDX P6, R14, R13, R12, R11 ;  /* 0x0000000c0d0e7389 */ /* 0x00006400000c000b */
[----:B01----:R-:W-:Y:S01]  /*13700*/  ENDCOLLECTIVE ;  /* 0x000000000000791b */ /* 0x003fe20003800000 */
.L_x_1132:
[----:B------:R-:W-:Y:S02]  /*13710*/  IMAD.MOV.U32 R3, RZ, RZ, R2 ;  /* 0x000000ffff037224 */ /* 0x000fe400078e0002 */
[----:B------:R-:W-:Y:S02]  /*13720*/  IMAD.MOV.U32 R13, RZ, RZ, R6 ;  /* 0x000000ffff0d7224 */ /* 0x000fe400078e0006 */
[----:B------:R-:W-:Y:S02]  /*13730*/  IMAD.MOV.U32 R12, RZ, RZ, 0x3 ;  /* 0x00000003ff0c7424 */ /* 0x000fe400078e00ff */
[----:B------:R-:W-:-:S07]  /*13740*/  IMAD.MOV.U32 R2, RZ, RZ, R14 ;  /* 0x000000ffff027224 */ /* 0x000fce00078e000e */
[----:B------:R-:W-:Y:S05]  /*13750*/  WARPSYNC.COLLECTIVE R15, `(.L_x_1133) ;  /* 0x000000000f087348 */ /* 0x000fea0003c00000 */
[----:B------:R0:W1:Y:S02]  /*13760*/  SHFL.IDX P6, R14, R13, R12, R11 ;  /* 0x0000000c0d0e7389 */ /* 0x00006400000c000b */
[----:B01----:R-:W-:Y:S01]  /*13770*/  ENDCOLLECTIVE ;  /* 0x000000000000791b */ /* 0x003fe20003800000 */
.L_x_1133:
        /* <DEDUP_REMOVED lines=14> */
.L_x_1134:
[----:B------:R-:W-:Y:S02]  /*13860*/  IMAD.MOV.U32 R9, RZ, RZ, R8 ;  /* 0x000000ffff097224 */ /* 0x000fe400078e0008 */
[----:B------:R-:W-:Y:S02]  /*13870*/  IMAD.MOV.U32 R13, RZ, RZ, R6 ;  /* 0x000000ffff0d7224 */ /* 0x000fe400078e0006 */
[----:B------:R-:W-:Y:S02]  /*13880*/  IMAD.MOV.U32 R12, RZ, RZ, 0x4 ;  /* 0x00000004ff0c7424 */ /* 0x000fe400078e00ff */
[----:B------:R-:W-:-:S07]  /*13890*/  IMAD.MOV.U32 R8, RZ, RZ, R14 ;  /* 0x000000ffff087224 */ /* 0x000fce00078e000e */
[----:B------:R-:W-:Y:S05]  /*138a0*/  WARPSYNC.COLLECTIVE R15, `(.L_x_1135) ;  /* 0x000000000f087348 */ /* 0x000fea0003c00000 */
[----:B------:R0:W1:Y:S02]  /*138b0*/  SHFL.IDX P6, R14, R13, R12, R11 ;  /* 0x0000000c0d0e7389 */ /* 0x00006400000c000b */
[----:B01----:R-:W-:Y:S01]  /*138c0*/  ENDCOLLECTIVE ;  /* 0x000000000000791b */ /* 0x003fe20003800000 */
.L_x_1135:
        /* <DEDUP_REMOVED lines=14> */
.L_x_1136:
[----:B------:R-:W-:Y:S02]  /*139b0*/  IMAD.MOV.U32 R3, RZ, RZ, R2 ;  /* 0x000000ffff037224 */ /* 0x000fe400078e0002 */
[----:B------:R-:W-:Y:S02]  /*139c0*/  IMAD.MOV.U32 R13, RZ, RZ, R6 ;  /* 0x000000ffff0d7224 */ /* 0x000fe400078e0006 */
[----:B------:R-:W-:Y:S02]  /*139d0*/  IMAD.MOV.U32 R12, RZ, RZ, 0x5 ;  /* 0x00000005ff0c7424 */ /* 0x000fe400078e00ff */
[----:B------:R-:W-:-:S07]  /*139e0*/  IMAD.MOV.U32 R2, RZ, RZ, R14 ;  /* 0x000000ffff027224 */ /* 0x000fce00078e000e */
[----:B------:R-:W-:Y:S05]  /*139f0*/  WARPSYNC.COLLECTIVE R15, `(.L_x_1137) ;  /* 0x000000000f087348 */ /* 0x000fea0003c00000 */
[----:B------:R0:W1:Y:S02]  /*13a00*/  SHFL.IDX P6, R14, R13, R12, R11 ;  /* 0x0000000c0d0e7389 */ /* 0x00006400000c000b */
[----:B01----:R-:W-:Y:S01]  /*13a10*/  ENDCOLLECTIVE ;  /* 0x000000000000791b */ /* 0x003fe20003800000 */
.L_x_1137:
        /* <DEDUP_REMOVED lines=14> */
.L_x_1138:
[----:B------:R-:W-:Y:S02]  /*13b00*/  IMAD.MOV.U32 R9, RZ, RZ, R8 ;  /* 0x000000ffff097224 */ /* 0x000fe400078e0008 */
[----:B------:R-:W-:Y:S02]  /*13b10*/  IMAD.MOV.U32 R13, RZ, RZ, R6 ;  /* 0x000000ffff0d7224 */ /* 0x000fe400078e0006 */
[----:B------:R-:W-:Y:S02]  /*13b20*/  IMAD.MOV.U32 R12, RZ, RZ, 0x6 ;  /* 0x00000006ff0c7424 */ /* 0x000fe400078e00ff */
[----:B------:R-:W-:-:S07]  /*13b30*/  IMAD.MOV.U32 R8, RZ, RZ, R14 ;  /* 0x000000ffff087224 */ /* 0x000fce00078e000e */
[----:B------:R-:W-:Y:S05]  /*13b40*/  WARPSYNC.COLLECTIVE R15, `(.L_x_1139) ;  /* 0x000000000f087348 */ /* 0x000fea0003c00000 */
[----:B------:R0:W1:Y:S02]  /*13b50*/  SHFL.IDX P6, R14, R13, R12, R11 ;  /* 0x0000000c0d0e7389 */ /* 0x00006400000c000b */
[----:B01----:R-:W-:Y:S01]  /*13b60*/  ENDCOLLECTIVE ;  /* 0x000000000000791b */ /* 0x003fe20003800000 */
.L_x_1139:
        /* <DEDUP_REMOVED lines=8> */
[----:B------:R-:W-:-:S10]  /*13bf0*/  IMAD.MOV.U32 R2, RZ, RZ, R14 ;  /* 0x000000ffff027224 */ /* 0x000fd400078e000e */
[----:B0-----:R-:W-:-:S07]  /*13c00*/  @!P2 LEA R8, R7, UR38, 0x1 ;  /* 0x000000260708ac11 */ /* 0x001fce000f8e08ff */
[----:B------:R-:W-:Y:S05]  /*13c10*/  WARPSYNC.COLLECTIVE R15, `(.L_x_1140) ;  /* 0x000000000f087348 */ /* 0x000fea0003c00000 */
[----:B------:R0:W1:Y:S02]  /*13c20*/  SHFL.IDX P6, R14, R13, R12, R11 ;  /* 0x0000000c0d0e7389 */ /* 0x00006400000c000b */
[----:B01----:R-:W-:Y:S01]  /*13c30*/  ENDCOLLECTIVE ;  /* 0x000000000000791b */ /* 0x003fe20003800000 */
.L_x_1140:
[----:B------:R-:W-:Y:S02]  /*13c40*/  IMAD.MOV.U32 R3, RZ, RZ, R2 ;  /* 0x000000ffff037224 */ /* 0x000fe400078e0002 */
[----:B------:R-:W-:Y:S02]  /*13c50*/  IMAD.MOV.U32 R13, RZ, RZ, R6 ;  /* 0x000000ffff0d7224 */ /* 0x000fe400078e0006 */
[----:B------:R-:W-:Y:S02]  /*13c60*/  IMAD.MOV.U32 R12, RZ, RZ, 0x7 ;  /* 0x00000007ff0c7424 */ /* 0x000fe400078e00ff */
[----:B------:R-:W-:-:S07]  /*13c70*/  IMAD.MOV.U32 R2, RZ, RZ, R14 ;  /* 0x000000ffff027224 */ /* 0x000fce00078e000e */
[----:B------:R-:W-:Y:S05]  /*13c80*/  WARPSYNC.COLLECTIVE R15, `(.L_x_1141) ;  /* 0x000000000f087348 */ /* 0x000fea0003c00000 */
[----:B------:R0:W1:Y:S02]  /*13c90*/  SHFL.IDX P6, R14, R13, R12, R11 ;  /* 0x0000000c0d0e7389 */ /* 0x00006400000c000b */
[----:B01----:R-:W-:Y:S01]  /*13ca0*/  ENDCOLLECTIVE ;  /* 0x000000000000791b */ /* 0x003fe20003800000 */
.L_x_1141:
[----:B------:R-:W-:-:S05]  /*13cb0*/  @!P2 IMAD.WIDE.U32 R2, R10, 0x2, R2 ;  /* 0x000000020a02a825 */ /* 0x000fca00078e0002 */
[----:B------:R-:W-:Y:S01]  /*13cc0*/  @!PT LDS RZ, [RZ] ;  /* 0x00000000fffff984 */ /* 0x000fe20000000800 */
[----:B------:R-:W-:Y:S01]  /*13cd0*/  @!PT LDS RZ, [RZ] ;  /* 0x00000000fffff984 */ /* 0x000fe20000000800 */
[----:B------:R-:W-:Y:S01]  /*13ce0*/  @!PT LDS RZ, [RZ] ;  /* 0x00000000fffff984 */ /* 0x000fe20000000800 */
[----:B------:R-:W-:Y:S04]  /*13cf0*/  @!P2 LDGSTS.E.BYPASS.LTC128B.128 [R8+0x13400], desc[UR44][R2.64], !P1 ;  /* 0x134000000208afae */ /* 0x000fe8000c901d6c */
[----:B------:R0:W-:Y:S01]  /*13d00*/  @!P2 LDGSTS.E.BYPASS.LTC128B.128 [R8+0x17400], desc[UR44][R2.64+0x80], !P0 ;  /* 0x174000800208afae */ /* 0x0001e2000c101d6c */
[----:B------:R-:W-:Y:S02]  /*13d10*/  IMAD.MOV.U32 R13, RZ, RZ, R0 ;  /* 0x000000ffff0d7224 */ /* 0x000fe400078e0000 */
[----:B0-----:R-:W-:-:S07]  /*13d20*/  IMAD.MOV.U32 R2, RZ, RZ, R14 ;  /* 0x000000ffff027224 */ /* 0x001fce00078e000e */
[----:B------:R-:W-:Y:S05]  /*13d30*/  WARPSYNC.COLLECTIVE R15, `(.L_x_1142) ;  /* 0x000000000f087348 */ /* 0x000fea0003c00000 */
[----:B------:R0:W1:Y:S02]  /*13d40*/  SHFL.IDX P6, R14, R13, R12, R11 ;  /* 0x0000000c0d0e7389 */ /* 0x00006400000c000b */
[----:B01----:R-:W-:Y:S01]  /*13d50*/  ENDCOLLECTIVE ;  /* 0x000000000000791b */ /* 0x003fe20003800000 */
.L_x_1142:
[----:B------:R-:W-:Y:S05]  /*13d60*/  BRA `(.L_x_1143) ;  /* 0xffffffcc00bc7947 */ /* 0x000fea000383ffff */
.L_x_1055:
[----:B0-----:R-:W-:-:S04]  /*13d70*/  IMAD.U32 R3, RZ, RZ, UR38 ;  /* 0x00000026ff037e24 */ /* 0x001fc8000f8e00ff */
[----:B------:R0:W1:Y:S03]  /*13d80*/  SYNCS.PHASECHK.TRANS64.TRYWAIT P0, [R3+URZ+0x28820], R0 ;  /* 0x02882000030075a7 */ /* 0x000066000800017f */
[----:B-1----:R-:W-:Y:S05]  /*13d90*/  @!P0 NANOSLEEP.SYNCS 0x989680 ;  /* 0x009896800000895d */ /* 0x002fea0003900000 */
[----:B------:R-:W1:Y:S02]  /*13da0*/  @!P0 SYNCS.PHASECHK.TRANS64 P0, [R3+URZ+0x28820], R0 ;  /* 0x02882000030085a7 */ /* 0x000e64000800007f */
[----:B-1----:R-:W-:Y:S05]  /*13db0*/  @!P0 BRA `(.L_x_1055) ;  /* 0xfffffffc00ec8947 */ /* 0x002fea000383ffff */
[----:B------:R-:W-:Y:S05]  /*13dc0*/  BRA `(.L_x_1144) ;  /* 0xffffffd000107947 */ /* 0x000fea000383ffff */
.L_x_1062:
[----:B-1----:R-:W-:-:S04]  /*13dd0*/  IMAD.U32 R3, RZ, RZ, UR38 ;  /* 0x00000026ff037e24 */ /* 0x002fc8000f8e00ff */
[----:B------:R1:W2:Y:S03]  /*13de0*/  SYNCS.PHASECHK.TRANS64.TRYWAIT P0, [R3+URZ+0x28848], R2 ;  /* 0x02884802030075a7 */ /* 0x0002a6000800017f */
[----:B--2---:R-:W-:Y:S05]  /*13df0*/  @!P0 NANOSLEEP.SYNCS 0x989680 ;  /* 0x009896800000895d */ /* 0x004fea0003900000 */
[----:B------:R-:W2:Y:S02]  /*13e00*/  @!P0 SYNCS.PHASECHK.TRANS64 P0, [R3+URZ+0x28848], R2 ;  /* 0x02884802030085a7 */ /* 0x000ea4000800007f */
[----:B--2---:R-:W-:Y:S05]  /*13e10*/  @!P0 BRA `(.L_x_1062) ;  /* 0xfffffffc00ec8947 */ /* 0x004fea000383ffff */
[----:B------:R-:W-:Y:S05]  /*13e20*/  BRA `(.L_x_1145) ;  /* 0xffffffd000f47947 */ /* 0x000fea000383ffff */
.L_x_1068:
[----:B0-----:R-:W-:-:S04]  /*13e30*/  IMAD.U32 R3, RZ, RZ, UR38 ;  /* 0x00000026ff037e24 */ /* 0x001fc8000f8e00ff */
[----:B------:R0:W1:Y:S03]  /*13e40*/  SYNCS.PHASECHK.TRANS64.TRYWAIT P0, [R3+URZ+0x28860], R2 ;  /* 0x02886002030075a7 */ /* 0x000066000800017f */
[----:B-1----:R-:W-:Y:S05]  /*13e50*/  @!P0 NANOSLEEP.SYNCS 0x989680 ;  /* 0x009896800000895d */ /* 0x002fea0003900000 */
[----:B------:R-:W1:Y:S02]  /*13e60*/  @!P0 SYNCS.PHASECHK.TRANS64 P0, [R3+URZ+0x28860], R2 ;  /* 0x02886002030085a7 */ /* 0x000e64000800007f */
[----:B-1----:R-:W-:Y:S05]  /*13e70*/  @!P0 BRA `(.L_x_1068) ;  /* 0xfffffffc00ec8947 */ /* 0x002fea000383ffff */
[----:B------:R-:W-:Y:S05]  /*13e80*/  BRA `(.L_x_1146) ;  /* 0xffffffd400907947 */ /* 0x000fea000383ffff */
.L_x_1077:
[----:B-1----:R-:W-:-:S04]  /*13e90*/  IMAD.U32 R3, RZ, RZ, UR38 ;  /* 0x00000026ff037e24 */ /* 0x002fc8000f8e00ff */
[----:B------:R1:W2:Y:S03]  /*13ea0*/  SYNCS.PHASECHK.TRANS64.TRYWAIT P0, [R3+URZ+0x28840], R2 ;  /* 0x02884002030075a7 */ /* 0x0002a6000800017f */
[----:B--2---:R-:W-:Y:S05]  /*13eb0*/  @!P0 NANOSLEEP.SYNCS 0x989680 ;  /* 0x009896800000895d */ /* 0x004fea0003900000 */
[----:B------:R-:W2:Y:S02]  /*13ec0*/  @!P0 SYNCS.PHASECHK.TRANS64 P0, [R3+URZ+0x28840], R2 ;  /* 0x02884002030085a7 */ /* 0x000ea4000800007f */
[----:B--2---:R-:W-:Y:S05]  /*13ed0*/  @!P0 BRA `(.L_x_1077) ;  /* 0xfffffffc00ec8947 */ /* 0x004fea000383ffff */
[----:B------:R-:W-:Y:S05]  /*13ee0*/  BRA `(.L_x_1147) ;  /* 0xffffffd800b07947 */ /* 0x000fea000383ffff */
.L_x_1083:
[----:B0-----:R-:W-:-:S04]  /*13ef0*/  IMAD.U32 R3, RZ, RZ, UR38 ;  /* 0x00000026ff037e24 */ /* 0x001fc8000f8e00ff */
[----:B------:R0:W1:Y:S03]  /*13f00*/  SYNCS.PHASECHK.TRANS64.TRYWAIT P0, [R3+URZ+0x28868], R2 ;  /* 0x02886802030075a7 */ /* 0x000066000800017f */
[----:B-1----:R-:W-:Y:S05]  /*13f10*/  @!P0 NANOSLEEP.SYNCS 0x989680 ;  /* 0x009896800000895d */ /* 0x002fea0003900000 */
[----:B------:R-:W1:Y:S02]  /*13f20*/  @!P0 SYNCS.PHASECHK.TRANS64 P0, [R3+URZ+0x28868], R2 ;  /* 0x02886802030085a7 */ /* 0x000e64000800007f */
[----:B-1----:R-:W-:Y:S05]  /*13f30*/  @!P0 BRA `(.L_x_1083) ;  /* 0xfffffffc00ec8947 */ /* 0x002fea000383ffff */
[----:B------:R-:W-:Y:S05]  /*13f40*/  BRA `(.L_x_1148) ;  /* 0xffffffdc00507947 */ /* 0x000fea000383ffff */
.L_x_1092:
[----:B-1----:R-:W-:-:S04]  /*13f50*/  IMAD.U32 R3, RZ, RZ, UR38 ;  /* 0x00000026ff037e24 */ /* 0x002fc8000f8e00ff */
[----:B------:R1:W2:Y:S03]  /*13f60*/  SYNCS.PHASECHK.TRANS64.TRYWAIT P0, [R3+URZ+0x28848], R2 ;  /* 0x02884802030075a7 */ /* 0x0002a6000800017f */
[----:B--2---:R-:W-:Y:S05]  /*13f70*/  @!P0 NANOSLEEP.SYNCS 0x989680 ;  /* 0x009896800000895d */ /* 0x004fea0003900000 */
[----:B------:R-:W2:Y:S02]  /*13f80*/  @!P0 SYNCS.PHASECHK.TRANS64 P0, [R3+URZ+0x28848], R2 ;  /* 0x02884802030085a7 */ /* 0x000ea4000800007f */
[----:B--2---:R-:W-:Y:S05]  /*13f90*/  @!P0 BRA `(.L_x_1092) ;  /* 0xfffffffc00ec8947 */ /* 0x004fea000383ffff */
[----:B------:R-:W-:Y:S05]  /*13fa0*/  BRA `(.L_x_1149) ;  /* 0xffffffe000887947 */ /* 0x000fea000383ffff */
.L_x_1098:
[----:B0-----:R-:W-:-:S04]  /*13fb0*/  IMAD.U32 R3, RZ, RZ, UR38 ;  /* 0x00000026ff037e24 */ /* 0x001fc8000f8e00ff */
[----:B------:R0:W1:Y:S03]  /*13fc0*/  SYNCS.PHASECHK.TRANS64.TRYWAIT P0, [R3+URZ+0x28860], R2 ;  /* 0x02886002030075a7 */ /* 0x000066000800017f */
[----:B-1----:R-:W-:Y:S05]  /*13fd0*/  @!P0 NANOSLEEP.SYNCS 0x989680 ;  /* 0x009896800000895d */ /* 0x002fea0003900000 */
[----:B------:R-:W1:Y:S02]  /*13fe0*/  @!P0 SYNCS.PHASECHK.TRANS64 P0, [R3+URZ+0x28860], R2 ;  /* 0x02886002030085a7 */ /* 0x000e64000800007f */
[----:B-1----:R-:W-:Y:S05]  /*13ff0*/  @!P0 BRA `(.L_x_1098) ;  /* 0xfffffffc00ec8947 */ /* 0x002fea000383ffff */
[----:B------:R-:W-:Y:S05]  /*14000*/  BRA `(.L_x_1150) ;  /* 0xffffffe400247947 */ /* 0x000fea000383ffff */
.L_x_1106:
[----:B0-----:R0:W1:Y:S02]  /*14010*/  SYNCS.PHASECHK.TRANS64.TRYWAIT P0, [R3+URZ+0x28860], R2 ;  /* 0x02886002030075a7 */ /* 0x001064000800017f */
[----:B-1----:R-:W-:Y:S05]  /*14020*/  @!P0 NANOSLEEP.SYNCS 0x989680 ;  /* 0x009896800000895d */ /* 0x002fea0003900000 */
[----:B------:R-:W1:Y:S02]  /*14030*/  @!P0 SYNCS.PHASECHK.TRANS64 P0, [R3+URZ+0x28860], R2 ;  /* 0x02886002030085a7 */ /* 0x000e64000800007f */
[----:B-1----:R-:W-:Y:S05]  /*14040*/  @!P0 BRA `(.L_x_1106) ;  /* 0xfffffffc00f08947 */ /* 0x002fea000383ffff */
[----:B------:R-:W-:Y:S05]  /*14050*/  BRA `(.L_x_1151) ;  /* 0xffffffe400f07947 */ /* 0x000fea000383ffff */
.L_x_1111:
[----:B0-----:R0:W1:Y:S02]  /*14060*/  SYNCS.PHASECHK.TRANS64.TRYWAIT P0, [R2+URZ+0x28820], R3 ;  /* 0x02882003020075a7 */ /* 0x001064000800017f */
[----:B-1----:R-:W-:Y:S05]  /*14070*/  @!P0 NANOSLEEP.SYNCS 0x989680 ;  /* 0x009896800000895d */ /* 0x002fea0003900000 */
[----:B------:R-:W1:Y:S02]  /*14080*/  @!P0 SYNCS.PHASECHK.TRANS64 P0, [R2+URZ+0x28820], R3 ;  /* 0x02882003020085a7 */ /* 0x000e64000800007f */
[----:B-1----:R-:W-:Y:S05]  /*14090*/  @!P0 BRA `(.L_x_1111) ;  /* 0xfffffffc00f08947 */ /* 0x002fea000383ffff */
[----:B------:R-:W-:Y:S05]  /*140a0*/  BRA `(.L_x_1152) ;  /* 0xffffffe800c07947 */ /* 0x000fea000383ffff */
.L_x_1112:
        /* <DEDUP_REMOVED lines=11> */
.L_x_1154:
[----:B------:R-:W-:Y:S05]  /*14160*/  BSYNC B0 ;  /* 0x0000000000007941 */ /* 0x000fea0003800000 */
.L_x_1153:
[----:B------:R-:W-:Y:S05]  /*14170*/  BRA `(.L_x_1155) ;  /* 0xffffffe800a47947 */ /* 0x000fea000383ffff */
.L_x_1113:
[----:B------:R-:W-:Y:S01]  /*14180*/  BSSY B0, `(.L_x_1156) ;  /* 0x0000006000007945 */ /* 0x000fe20003800000 */
[----:B------:R-:W-:-:S07]  /*14190*/  IMAD.MOV.U32 R15, RZ, RZ, -0x1 ;  /* 0xffffffffff0f7424 */ /* 0x000fce00078e00ff */
[----:B0-----:R-:W-:Y:S05]  /*141a0*/  WARPSYNC.COLLECTIVE R15, `(.L_x_1157) ;  /* 0x000000000f0c7348 */ /* 0x001fea0003c00000 */
[----:B------:R-:W-:Y:S02]  /*141b0*/  ELECT P6, UR62, PT ;  /* 0x00000000003e782f */ /* 0x000fe400038c0000 */
[----:B------:R-:W-:Y:S01]  /*141c0*/  MOV R14, UR62 ;  /* 0x0000003e000e7c02 */ /* 0x000fe20008000f00 */
[----:B0-----:R-:W-:Y:S10]  /*141d0*/  ENDCOLLECTIVE ;  /* 0x000000000000791b */ /* 0x001ff40003800000 */
.L_x_1157:
[----:B------:R-:W-:Y:S05]  /*141e0*/  BSYNC B0 ;  /* 0x0000000000007941 */ /* 0x000fea0003800000 */
.L_x_1156:
[----:B------:R-:W-:Y:S05]  /*141f0*/  BRA `(.L_x_1158) ;  /* 0xffffffe800987947 */ /* 0x000fea000383ffff */
.L_x_1115:
[----:B0-----:R0:W1:Y:S02]  /*14200*/  SYNCS.PHASECHK.TRANS64.TRYWAIT P0, [R6+URZ], R5 ;  /* 0x00000005060075a7 */ /* 0x001064000800017f */
[----:B-1----:R-:W-:Y:S05]  /*14210*/  @!P0 NANOSLEEP.SYNCS 0x989680 ;  /* 0x009896800000895d */ /* 0x002fea0003900000 */
[----:B------:R-:W1:Y:S02]  /*14220*/  @!P0 SYNCS.PHASECHK.TRANS64 P0, [R6+URZ], R5 ;  /* 0x00000005060085a7 */ /* 0x000e64000800007f */
[----:B-1----:R-:W-:Y:S05]  /*14230*/  @!P0 BRA `(.L_x_1115) ;  /* 0xfffffffc00f08947 */ /* 0x002fea000383ffff */
[----:B------:R-:W-:Y:S05]  /*14240*/  BRA `(.L_x_1159) ;  /* 0xffffffe800cc7947 */ /* 0x000fea000383ffff */
.L_x_1116:
[----:B-1----:R1:W2:Y:S02]  /*14250*/  SYNCS.PHASECHK.TRANS64.TRYWAIT P0, [R3+URZ], R4 ;  /* 0x00000004030075a7 */ /* 0x0022a4000800017f */
[----:B--2---:R-:W-:Y:S05]  /*14260*/  @!P0 NANOSLEEP.SYNCS 0x989680 ;  /* 0x009896800000895d */ /* 0x004fea0003900000 */
[----:B------:R-:W2:Y:S02]  /*14270*/  @!P0 SYNCS.PHASECHK.TRANS64 P0, [R3+URZ], R4 ;  /* 0x00000004030085a7 */ /* 0x000ea4000800007f */
[----:B--2---:R-:W-:Y:S05]  /*14280*/  @!P0 BRA `(.L_x_1116) ;  /* 0xfffffffc00f08947 */ /* 0x004fea000383ffff */
[----:B------:R-:W-:Y:S05]  /*14290*/  BRA `(.L_x_1160) ;  /* 0xffffffe800c07947 */ /* 0x000fea000383ffff */
.L_x_1118:
[----:B-1----:R1:W2:Y:S02]  /*142a0*/  SYNCS.PHASECHK.TRANS64.TRYWAIT P0, [R0+URZ], R5 ;  /* 0x00000005000075a7 */ /* 0x0022a4000800017f */
[----:B--2---:R-:W-:Y:S05]  /*142b0*/  @!P0 NANOSLEEP.SYNCS 0x989680 ;  /* 0x009896800000895d */ /* 0x004fea0003900000 */
[----:B------:R-:W2:Y:S02]  /*142c0*/  @!P0 SYNCS.PHASECHK.TRANS64 P0, [R0+URZ], R5 ;  /* 0x00000005000085a7 */ /* 0x000ea4000800007f */
[----:B--2---:R-:W-:Y:S05]  /*142d0*/  @!P0 BRA `(.L_x_1118) ;  /* 0xfffffffc00f08947 */ /* 0x004fea000383ffff */
[----:B------:R-:W-:Y:S05]  /*142e0*/  BRA `(.L_x_1161) ;  /* 0xffffffe800c47947 */ /* 0x000fea000383ffff */
.L_x_1162:
        /* <DEDUP_REMOVED lines=9> */
.L_x_3094:


//--------------------- .text._ZN7cutlass13device_kernelIN5flash11enable_sm90INS1_16FlashAttnFwdSm90INS1_25CollectiveMainloopFwdSm90ILi2EN4cute5tupleIJNS5_1CILi1EEES8_S8_EEENS6_IJNS7_ILi128EEESA_SA_EEELi128ENS_10bfloat16_tEfNS_4arch4Sm90ELb0ELb1ELb0ELb1ELb0ELb0ELb0ELb1ELb1ELb1ELb1ELb0EEENS1_21CollectiveEpilogueFwdISB_S9_SC_SE_Li256ELb1ELb1ELb1ELb0EEENS1_36VarlenDynamicPersistentTileSchedulerILi128ELi128ELi256ELi128ELb1ELb1ELb1ELb1ELb0ELb1EEEEEEEEEvNT_6ParamsE --------------------------
	.section	.text._ZN7cutlass13device_kernelIN5flash11enable_sm90INS1_16FlashAttnFwdSm90INS1_25CollectiveMainloopFwdSm90ILi2EN4cute5tupleIJNS5_1CILi1EEES8_S8_EEENS6_IJNS7_ILi128EEESA_SA_EEELi128ENS_10bfloat16_tEfNS_4arch4Sm90ELb0ELb1ELb0ELb1ELb0ELb0ELb0ELb1ELb1ELb1ELb1ELb0EEENS1_21CollectiveEpilogueFwdISB_S9_SC_SE_Li256ELb1ELb1ELb1ELb0EEENS1_36VarlenDynamicPersistentTileSchedulerILi128ELi128ELi256ELi128ELb1ELb1ELb1ELb1ELb0ELb1EEEEEEEEEvNT_6ParamsE,"ax",@progbits
	.align	128
.text._ZN7cutlass13device_kernelIN5flash11enable_sm90INS1_16FlashAttnFwdSm90INS1_25CollectiveMainloopFwdSm90ILi2EN4cute5tupleIJNS5_1CILi1EEES8_S8_EEENS6_IJNS7_ILi128EEESA_SA_EEELi128ENS_10bfloat16_tEfNS_4arch4Sm90ELb0ELb1ELb0ELb1ELb0ELb0ELb0ELb1ELb1ELb1ELb1ELb0EEENS1_21CollectiveEpilogueFwdISB_S9_SC_SE_Li256ELb1ELb1ELb1ELb0EEENS1_36VarlenDynamicPersistentTileSchedulerILi128ELi128ELi256ELi128ELb1ELb1ELb1ELb1ELb0ELb1EEEEEEEEEvNT_6ParamsE:
        .type           _ZN7cutlass13device_kernelIN5flash11enable_sm90INS1_16FlashAttnFwdSm90INS1_25CollectiveMainloopFwdSm90ILi2EN4cute5tupleIJNS5_1CILi1EEES8_S8_EEENS6_IJNS7_ILi128EEESA_SA_EEELi128ENS_10bfloat16_tEfNS_4arch4Sm90ELb0ELb1ELb0ELb1ELb0ELb0ELb0ELb1ELb1ELb1ELb1ELb0EEENS1_21CollectiveEpilogueFwdISB_S9_SC_SE_Li256ELb1ELb1ELb1ELb0EEENS1_36VarlenDynamicPersistentTileSchedulerILi128ELi128ELi256ELi128ELb1ELb1ELb1ELb1ELb0ELb1EEEEEEEEEvNT_6ParamsE,@function
        .size           _ZN7cutlass13device_kernelIN5flash11enable_sm90INS1_16FlashAttnFwdSm90INS1_25CollectiveMainloopFwdSm90ILi2EN4cute5tupleIJNS5_1CILi1EEES8_S8_EEENS6_IJNS7_ILi128EEESA_SA_EEELi128ENS_10bfloat16_tEfNS_4arch4Sm90ELb0ELb1ELb0ELb1ELb0ELb0ELb0ELb1ELb1ELb1ELb1ELb0EEENS1_21CollectiveEpilogueFwdISB_S9_SC_SE_Li256ELb1ELb1ELb1ELb0EEENS1_36VarlenDynamicPersistentTileSchedulerILi128ELi128ELi256ELi128ELb1ELb1ELb1ELb1ELb0ELb1EEEEEEEEEvNT_6ParamsE,(.L_x_3095 - _ZN7cutlass13device_kernelIN5flash11enable_sm90INS1_16FlashAttnFwdSm90INS1_25CollectiveMainloopFwdSm90ILi2EN4cute5tupleIJNS5_1CILi1EEES8_S8_EEENS6_IJNS7_ILi128EEESA_SA_EEELi128ENS_10bfloat16_tEfNS_4arch4Sm90ELb0ELb1ELb0ELb1ELb0ELb0ELb0ELb1ELb1ELb1ELb1ELb0EEENS1_21CollectiveEpilogueFwdISB_S9_SC_SE_Li256ELb1ELb1ELb1ELb0EEENS1_36VarlenDynamicPersistentTileSchedulerILi128ELi128ELi256ELi128ELb1ELb1ELb1ELb1ELb0ELb1EEEEEEEEEvNT_6ParamsE)
        .other          _ZN7cutlass13device_kernelIN5flash11enable_sm90INS1_16FlashAttnFwdSm90INS1_25CollectiveMainloopFwdSm90ILi2EN4cute5tupleIJNS5_1CILi1EEES8_S8_EEENS6_IJNS7_ILi128EEESA_SA_EEELi128ENS_10bfloat16_tEfNS_4arch4Sm90ELb0ELb1ELb0ELb1ELb0ELb0ELb0ELb1ELb1ELb1ELb1ELb0EEENS1_21CollectiveEpilogueFwdISB_S9_SC_SE_Li256ELb1ELb1ELb1ELb0EEENS1_36VarlenDynamicPersistentTileSchedulerILi128ELi128ELi256ELi128ELb1ELb1ELb1ELb1ELb0ELb1EEEEEEEEEvNT_6ParamsE,@"STO_CUDA_ENTRY STV_DEFAULT"
_ZN7cutlass13device_kernelIN5flash11enable_sm90INS1_16FlashAttnFwdSm90INS1_25CollectiveMainloopFwdSm90ILi2EN4cute5tupleIJNS5_1CILi1EEES8_S8_EEENS6_IJNS7_ILi128EEESA_SA_EEELi128ENS_10bfloat16_tEfNS_4arch4Sm90ELb0ELb1ELb0ELb1ELb0ELb0ELb0ELb1ELb1ELb1ELb1ELb0EEENS1_21CollectiveEpilogueFwdISB_S9_SC_SE_Li256ELb1ELb1ELb1ELb0EEENS1_36VarlenDynamicPersistentTileSchedulerILi128ELi128ELi256ELi128ELb1ELb1ELb1ELb1ELb0ELb1EEEEEEEEEvNT_6ParamsE:
        /* <DEDUP_REMOVED lines=18> */
.L_x_1164:
[----:B------:R-:W-:Y:S05]  /*0120*/  BSYNC B0 ;  /* 0x0000000000007941 */ /* 0x000fea0003800000 */
.L_x_1163:
        /* <DEDUP_REMOVED lines=41> */
.L_x_1165:
        /* <DEDUP_REMOVED lines=22> */
.L_x_1166:
        /* <DEDUP_REMOVED lines=18> */
.L_x_1167:
        /* <DEDUP_REMOVED lines=22> */
.L_x_1168:
        /* <DEDUP_REMOVED lines=22> */
.L_x_1169:
[----:B------:R-:W-:Y:S01]  /*0900*/  PLOP3.LUT P0, PT, PT, PT, UP0, 0x80, 0x0 ;  /* 0x000000000000781c */ /* 0x000fe20003f0f008 */
[----:B------:R-:W-:Y:S01]  /*0910*/  UMOV UR36, 0x1 ;  /* 0x0000000100247882 */ /* 0x000fe20000000000 */
[----:B------:R-:W-:Y:S01]  /*0920*/  NOP ;  /* 0x0000000000007918 */ /* 0x000fe20000000000 */
[----:B------:R-:W-:Y:S01]  /*0930*/  USEL UR36, UR36, 0x2, !UP0 ;  /* 0x0000000224247887 */ /* 0x000fe2000c000000 */
[----:B------:R-:W-:Y:S01]  /*0940*/  ULDC.64 UR52, c[0x0][0x208] ;  /* 0x0000820000347ab9 */ /* 0x000fe20000000a00 */
[----:B012-4-:R-:W-:Y:S08]  /*0950*/  BAR.SYNC.DEFER_BLOCKING 0x0 ;  /* 0x0000000000007b1d */ /* 0x017ff00000010000 */
[----:B------:R-:W-:Y:S05]  /*0960*/  @!P0 BRA `(.L_x_1170) ;  /* 0x0000010400e48947 */ /* 0x000fea0003800000 */
.L_x_1171:
[----:B------:R-:W-:-:S08]  /*0970*/  NOP ;  /* 0x0000000000007918 */ /* 0x000fd00000000000 */
[----:B------:R-:W0:Y:S02]  /*0980*/  USETMAXREG.TRY_ALLOC.CTAPOOL UP0, 0xf0 ;  /* 0x000000f0000079c8 */ /* 0x000e240008000600 */
[----:B0-----:R-:W-:-:S13]  /*0990*/  PLOP3.LUT P0, PT, PT, PT, UP0, 0x80, 0x0 ;  /* 0x000000000000781c */ /* 0x001fda0003f0f008 */
[----:B------:R-:W-:Y:S05]  /*09a0*/  @!P0 BRA `(.L_x_1171) ;  /* 0xfffffffc00f08947 */ /* 0x000fea000383ffff */
[----:B------:R-:W-:Y:S01]  /*09b0*/  LOP3.LUT R0, R6, 0xffffff80, RZ, 0xc0, !PT ;  /* 0xffffff8006007812 */ /* 0x000fe200078ec0ff */
[----:B------:R-:W0:Y:S08]  /*09c0*/  S2UR UR5, SR_CgaCtaId ;  /* 0x00000000000579c3 */ /* 0x000e300000008800 */
[----:B------:R-:W-:Y:S06]  /*09d0*/  BAR.ARV 0x8, 0x180 ;  /* 0x0206000000007b1d */ /* 0x000fec0000002000 */
[----:B------:R-:W-:Y:S01]  /*09e0*/  ISETP.NE.AND P0, PT, R0, 0x80, PT ;  /* 0x000000800000780c */ /* 0x000fe20003f05270 */
[----:B------:R-:W-:-:S12]  /*09f0*/  UMOV UR4, 0x400 ;  /* 0x0000040000047882 */ /* 0x000fd80000000000 */
[----:B------:R-:W-:Y:S06]  /*0a00*/  @!P0 BAR.ARV 0x9, 0x100 ;  /* 0x0244000000008b1d */ /* 0x000fec0000002000 */
[----:B0-----:R-:W-:Y:S02]  /*0a10*/  ULEA UR4, UR5, UR4, 0x18 ;  /* 0x0000000405047291 */ /* 0x001fe4000f8ec03f */
[----:B------:R-:W-:Y:S07]  /*0a20*/  BAR.SYNC.DEFER_BLOCKING 0x5, 0x180 ;  /* 0x0146000000007b1d */ /* 0x000fee0000010000 */
[----:B------:R-:W0:Y:S01]  /*0a30*/  LDS.128 R12, [UR4+0x288d0] ;  /* 0x0288d004ff0c7984 */ /* 0x000e220008000c00 */
[----:B------:R-:W-:Y:S01]  /*0a40*/  ULDC UR4, c[0x0][0xc3c] ;  /* 0x00030f0000047ab9 */ /* 0x000fe20000000800 */
[----:B------:R-:W-:Y:S06]  /*0a50*/  BAR.ARV 0x4, 0x180 ;  /* 0x0106000000007b1d */ /* 0x000fec0000002000 */
[----:B0-----:R-:W-:-:S13]  /*0a60*/  ISETP.GE.AND P0, PT, R15, UR4, PT ;  /* 0x000000040f007c0c */ /* 0x001fda000bf06270 */
[----:B------:R-:W-:Y:S05]  /*0a70*/  @P0 EXIT ;  /* 0x000000000000094d */ /* 0x000fea0003800000 */
[----:B------:R-:W-:Y:S01]  /*0a80*/  VIADD R221, R6, 0xffffff80 ;  /* 0xffffff8006dd7836 */ /* 0x000fe20000000000 */
[----:B------:R-:W-:Y:S01]  /*0a90*/  R2UR UR5, R13 ;  /* 0x000000000d0572ca */ /* 0x000fe200000e0000 */
[----:B------:R-:W-:Y:S01]  /*0aa0*/  ULOP3.LUT UR49, UR36, 0x1, URZ, 0xfc, !UPT ;  /* 0x0000000124317892 */ /* 0x000fe2000f8efc3f */
[----:B------:R-:W-:Y:S01]  /*0ab0*/  R2UR UR7, R14 ;  /* 0x000000000e0772ca */ /* 0x000fe200000e0000 */
[----:B------:R-:W-:Y:S01]  /*0ac0*/  UMOV UR48, URZ ;  /* 0x0000003f00307c82 */ /* 0x000fe20008000000 */
[----:B------:R-:W-:Y:S01]  /*0ad0*/  SHF.R.S32.HI R0, RZ, 0x1f, R221 ;  /* 0x0000001fff007819 */ /* 0x000fe200000114dd */
[----:B------:R-:W-:Y:S01]  /*0ae0*/  UMOV UR50, URZ ;  /* 0x0000003f00327c82 */ /* 0x000fe20008000000 */
[----:B------:R-:W-:Y:S01]  /*0af0*/  R2UR UR6, R15 ;  /* 0x000000000f0672ca */ /* 0x000fe200000e0000 */
[----:B------:R-:W-:Y:S01]  /*0b00*/  UMOV UR47, URZ ;  /* 0x0000003f002f7c82 */ /* 0x000fe20008000000 */
[CC--:B------:R-:W-:Y:S02]  /*0b10*/  LEA.HI R3, R0.reuse, R221.reuse, RZ, 0x7 ;  /* 0x000000dd00037211 */ /* 0x0c0fe400078f38ff */
[----:B------:R-:W-:-:S02]  /*0b20*/  LEA.HI R4, R0, R221, RZ, 0x5 ;  /* 0x000000dd00047211 */ /* 0x000fc400078f28ff */
[----:B------:R-:W-:Y:S02]  /*0b30*/  LOP3.LUT R2, R3, 0xffffff80, RZ, 0xc0, !PT ;  /* 0xffffff8003027812 */ /* 0x000fe400078ec0ff */
[----:B------:R-:W-:Y:S01]  /*0b40*/  SHF.R.S32.HI R216, RZ, 0x7, R3 ;  /* 0x00000007ffd87819 */ /* 0x000fe20000011403 */
[----:B------:R-:W-:Y:S02]  /*0b50*/  IMAD.SHL.U32 R6, R4, 0x20, RZ ;  /* 0x0000002004067824 */ /* 0x000fe400078e00ff */
[----:B------:R-:W-:Y:S01]  /*0b60*/  IMAD.IADD R199, R221, 0x1, -R2 ;  /* 0x00000001ddc77824 */ /* 0x000fe200078e0a02 */
[----:B------:R-:W-:Y:S02]  /*0b70*/  LEA.HI R2, R0, R221, RZ, 0x4 ;  /* 0x000000dd00027211 */ /* 0x000fe400078f20ff */
[----:B------:R-:W-:Y:S02]  /*0b80*/  LOP3.LUT R7, R6, 0xfffffc00, RZ, 0xc0, !PT ;  /* 0xfffffc0006077812 */ /* 0x000fe400078ec0ff */
[----:B------:R-:W-:-:S02]  /*0b90*/  LOP3.LUT R4, R2, 0x3fffff0, RZ, 0xc0, !PT ;  /* 0x03fffff002047812 */ /* 0x000fc400078ec0ff */
[----:B------:R-:W-:Y:S02]  /*0ba0*/  SHF.R.S32.HI R5, RZ, 0x4, R2 ;  /* 0x00000004ff057819 */ /* 0x000fe40000011402 */
[----:B------:R-:W-:Y:S01]  /*0bb0*/  SHF.R.S32.HI R8, RZ, 0x1f, R199 ;  /* 0x0000001fff087819 */ /* 0x000fe200000114c7 */
[----:B------:R-:W-:Y:S01]  /*0bc0*/  IMAD.IADD R4, R221, 0x1, -R4 ;  /* 0x00000001dd047824 */ /* 0x000fe200078e0a04 */
[----:B------:R-:W-:Y:S02]  /*0bd0*/  LEA.HI R2, R2, R5, RZ, 0x1 ;  /* 0x0000000502027211 */ /* 0x000fe400078f08ff */
[----:B------:R-:W-:Y:S01]  /*0be0*/  LEA.HI R9, R8, R199, RZ, 0x2 ;  /* 0x000000c708097211 */ /* 0x000fe200078f10ff */
[----:B------:R-:W-:Y:S01]  /*0bf0*/  IMAD R7, R4, 0x40, R7 ;  /* 0x0000004004077824 */ /* 0x000fe200078e0207 */
[----:B------:R-:W-:Y:S02]  /*0c00*/  LEA.HI R4, R0, R221, RZ, 0x2 ;  /* 0x000000dd00047211 */ /* 0x000fe400078f10ff */
[----:B------:R-:W-:-:S02]  /*0c10*/  LOP3.LUT R2, R2, 0x1ffffffe, RZ, 0xc0, !PT ;  /* 0x1ffffffe02027812 */ /* 0x000fc400078ec0ff */
[----:B------:R-:W-:Y:S02]  /*0c20*/  LOP3.LUT R4, R4, 0xfffffffc, RZ, 0xc0, !PT ;  /* 0xfffffffc04047812 */ /* 0x000fe400078ec0ff */
[--C-:B------:R-:W-:Y:S01]  /*0c30*/  SHF.R.S32.HI R6, RZ, 0x2, R9.reuse ;  /* 0x00000002ff067819 */ /* 0x100fe20000011409 */
[----:B------:R-:W-:Y:S01]  /*0c40*/  IMAD.IADD R2, R5, 0x1, -R2 ;  /* 0x0000000105027824 */ /* 0x000fe200078e0a02 */
[----:B------:R-:W-:Y:S01]  /*0c50*/  SHF.R.S32.HI R11, RZ, 0x1f, R9 ;  /* 0x0000001fff0b7819 */ /* 0x000fe20000011409 */
[----:B------:R-:W-:Y:S01]  /*0c60*/  IMAD.IADD R4, R221, 0x1, -R4 ;  /* 0x00000001dd047824 */ /* 0x000fe200078e0a04 */
[----:B------:R-:W-:Y:S01]  /*0c70*/  LEA.HI R0, R0, R221, RZ, 0x3 ;  /* 0x000000dd00007211 */ /* 0x000fe200078f18ff */
[----:B------:R-:W-:Y:S01]  /*0c80*/  IMAD R218, R2, 0x8, R7 ;  /* 0x0000000802da7824 */ /* 0x000fe200078e0207 */
[----:B------:R-:W-:Y:S02]  /*0c90*/  LEA.HI R11, R11, R6, RZ, 0x3 ;  /* 0x000000060b0b7211 */ /* 0x000fe400078f18ff */
[----:B------:R-:W-:-:S02]  /*0ca0*/  LEA.HI R2, R4, R4, RZ, 0x1 ;  /* 0x0000000404027211 */ /* 0x000fc400078f08ff */
[----:B------:R-:W-:Y:S02]  /*0cb0*/  LOP3.LUT R22, R0, 0xfffffff8, RZ, 0xc0, !PT ;  /* 0xfffffff800167812 */ /* 0x000fe400078ec0ff */
[----:B------:R-:W-:Y:S02]  /*0cc0*/  LOP3.LUT R5, R2, 0x1ffffffe, RZ, 0xc0, !PT ;  /* 0x1ffffffe02057812 */ /* 0x000fe400078ec0ff */
[----:B------:R-:W-:Y:S01]  /*0cd0*/  LOP3.LUT R2, R9, 0x7ffffffc, RZ, 0xc0, !PT ;  /* 0x7ffffffc09027812 */ /* 0x000fe200078ec0ff */
[----:B------:R-:W-:Y:S01]  /*0ce0*/  IMAD.IADD R22, R221, 0x1, -R22 ;  /* 0x00000001dd167824 */ /* 0x000fe200078e0a16 */
[----:B------:R-:W-:Y:S01]  /*0cf0*/  LOP3.LUT R11, R11, 0xfffffff8, RZ, 0xc0, !PT ;  /* 0xfffffff80b0b7812 */ /* 0x000fe200078ec0ff */
[----:B------:R-:W-:Y:S01]  /*0d00*/  IMAD.IADD R4, R4, 0x1, -R5 ;  /* 0x0000000104047824 */ /* 0x000fe200078e0a05 */
[----:B------:R-:W-:Y:S01]  /*0d10*/  LEA.HI R8, R8, R199, RZ, 0x5 ;  /* 0x000000c708087211 */ /* 0x000fe200078f28ff */
[----:B------:R-:W-:Y:S01]  /*0d20*/  IMAD.IADD R2, R199, 0x1, -R2 ;  /* 0x00000001c7027824 */ /* 0x000fe200078e0a02 */
[----:B------:R-:W-:Y:S01]  /*0d30*/  LEA.HI R3, R3, R216, RZ, 0x1 ;  /* 0x000000d803037211 */ /* 0x000fe200078f08ff */
[----:B------:R-:W-:Y:S01]  /*0d40*/  IMAD.IADD R11, R6, 0x1, -R11 ;  /* 0x00000001060b7824 */ /* 0x000fe200078e0a0b */
[----:B------:R-:W-:Y:S01]  /*0d50*/  SHF.R.S32.HI R8, RZ, 0x5, R8 ;  /* 0x00000005ff087819 */ /* 0x000fe20000011408 */
[----:B------:R-:W-:Y:S01]  /*0d60*/  IMAD.SHL.U32 R18, R22, 0x8, RZ ;  /* 0x0000000816127824 */ /* 0x000fe200078e00ff */
[----:B------:R-:W-:Y:S01]  /*0d70*/  LOP3.LUT R3, R3, 0x3fffffe, RZ, 0xc0, !PT ;  /* 0x03fffffe03037812 */ /* 0x000fe200078ec0ff */
[----:B------:R-:W-:Y:S01]  /*0d80*/  IMAD.SHL.U32 R16, R2, 0x2, RZ ;  /* 0x0000000202107824 */ /* 0x000fe200078e00ff */
[----:B------:R-:W-:Y:S01]  /*0d90*/  SHF.R.S32.HI R198, RZ, 0x3, R0 ;  /* 0x00000003ffc67819 */ /* 0x000fe20000011400 */
[----:B------:R-:W-:Y:S01]  /*0da0*/  IMAD R8, R8, 0x10, R11 ;  /* 0x0000001008087824 */ /* 0x000fe200078e020b */
[----:B------:R-:W-:Y:S01]  /*0db0*/  SHF.R.S32.HI R220, RZ, 0x1f, R18 ;  /* 0x0000001fffdc7819 */ /* 0x000fe20000011412 */
[----:B------:R-:W-:Y:S01]  /*0dc0*/  IMAD.IADD R3, R216, 0x1, -R3 ;  /* 0x00000001d8037824 */ /* 0x000fe200078e0a03 */
[----:B------:R-:W-:Y:S01]  /*0dd0*/  SHF.R.S32.HI R215, RZ, 0x1f, R16 ;  /* 0x0000001fffd77819 */ /* 0x000fe20000011410 */
[----:B------:R-:W-:-:S02]  /*0de0*/  VIADD R19, R18, 0x40 ;  /* 0x0000004012137836 */ /* 0x000fc40000000000 */
[C---:B------:R-:W-:Y:S02]  /*0df0*/  VIADD R197, R16.reuse, 0x8 ;  /* 0x0000000810c57836 */ /* 0x040fe40000000000 */
        /* <DEDUP_REMOVED lines=26> */
[----:B------:R-:W-:Y:S01]  /*0fa0*/  VIADD R23, R16, 0x78 ;  /* 0x0000007810177836 */ /* 0x000fe20000000000 */
[----:B------:R-:W-:Y:S01]  /*0fb0*/  SHF.R.S32.HI R202, RZ, 0x1f, R185 ;  /* 0x0000001fffca7819 */ /* 0x000fe200000114b9 */
[----:B------:R-:W-:Y:S01]  /*0fc0*/  IMAD R217, R3, 0x40, R8 ;  /* 0x0000004003d97824 */ /* 0x000fe200078e0208 */
[----:B------:R-:W-:-:S02]  /*0fd0*/  SHF.R.S32.HI R201, RZ, 0x1f, R184 ;  /* 0x0000001fffc97819 */ /* 0x000fc400000114b8 */
[----:B------:R-:W-:Y:S01]  /*0fe0*/  SHF.R.S32.HI R200, RZ, 0x1f, R23 ;  /* 0x0000001fffc87819 */ /* 0x000fe20000011417 */
[----:B------:R-:W-:-:S07]  /*0ff0*/  IMAD R17, R4, 0x8, R217 ;  /* 0x0000000804117824 */ /* 0x000fce00078e02d9 */
.L_x_1275:
[----:B------:R-:W-:Y:S02]  /*1000*/  ULDC.64 UR8, c[0x0][0xa28] ;  /* 0x00028a0000087ab9 */ /* 0x000fe40000000a00 */
[----:B------:R-:W-:-:S04]  /*1010*/  UISETP.NE.U32.AND UP0, UPT, UR8, URZ, UPT ;  /* 0x0000003f0800728c */ /* 0x000fc8000bf05070 */
[----:B------:R-:W-:-:S03]  /*1020*/  UISETP.NE.AND.EX UP0, UPT, UR9, URZ, UPT, UP0 ;  /* 0x0000003f0900728c */ /* 0x000fc6000bf05300 */
[----:B------:R-:W-:Y:S02]  /*1030*/  ULDC.64 UR8, c[0x0][0xa18] ;  /* 0x0002860000087ab9 */ /* 0x000fe40000000a00 */
[----:B------:R-:W-:Y:S01]  /*1040*/  UISETP.NE.U32.AND UP1, UPT, UR8, URZ, UPT ;  /* 0x0000003f0800728c */ /* 0x000fe2000bf25070 */
[----:B------:R-:W-:-:S03]  /*1050*/  PLOP3.LUT P0, PT, PT, PT, UP0, 0x80, 0x0 ;  /* 0x000000000000781c */ /* 0x000fc60003f0f008 */
[----:B------:R-:W-:-:S03]  /*1060*/  UISETP.NE.AND.EX UP1, UPT, UR9, URZ, UPT, UP1 ;  /* 0x0000003f0900728c */ /* 0x000fc6000bf25310 */
[----:B------:R-:W-:Y:S02]  /*1070*/  @UP0 ULDC.64 UR8, c[0x0][0xa28] ;  /* 0x00028a0000080ab9 */ /* 0x000fe40000000a00 */
[----:B------:R-:W-:Y:S01]  /*1080*/  @UP0 UIMAD.WIDE UR8, UR6, 0x4, UR8 ;  /* 0x00000004060808a5 */ /* 0x000fe2000f8e0208 */
[----:B------:R-:W-:-:S05]  /*1090*/  PLOP3.LUT P2, PT, PT, PT, UP1, 0x80, 0x0 ;  /* 0x000000000000781c */ /* 0x000fca0003f4f018 */
[----:B------:R-:W-:Y:S01]  /*10a0*/  @UP1 ULDC.64 UR10, c[0x0][0xa18] ;  /* 0x00028600000a1ab9 */ /* 0x000fe20000000a00 */
[----:B0-2---:R-:W-:Y:S02]  /*10b0*/  IMAD.U32 R2, RZ, RZ, UR8 ;  /* 0x00000008ff027e24 */ /* 0x005fe4000f8e00ff */
[----:B------:R-:W-:Y:S01]  /*10c0*/  IMAD.U32 R3, RZ, RZ, UR9 ;  /* 0x00000009ff037e24 */ /* 0x000fe2000f8e00ff */
[----:B------:R-:W-:Y:S02]  /*10d0*/  @UP1 UIMAD.WIDE UR8, UR6, 0x4, UR10 ;  /* 0x00000004060818a5 */ /* 0x000fe4000f8e020a */
[----:B------:R-:W-:Y:S02]  /*10e0*/  ULOP3.LUT UR4, UR7, 0xff000000, URZ, 0xc0, !UPT ;  /* 0xff00000007047892 */ /* 0x000fe4000f8ec03f */
[----:B------:R-:W2:Y:S01]  /*10f0*/  @P0 LDG.E R2, desc[UR52][R2.64] ;  /* 0x0000003402020981 */ /* 0x000ea2000c1e1900 */
[----:B------:R-:W-:Y:S01]  /*1100*/  ULDC.64 UR10, c[0x0][0xa20] ;  /* 0x00028800000a7ab9 */ /* 0x000fe20000000a00 */
[----:B---3--:R-:W-:-:S02]  /*1110*/  IMAD.U32 R4, RZ, RZ, UR8 ;  /* 0x00000008ff047e24 */ /* 0x008fc4000f8e00ff */
[----:B------:R-:W-:Y:S01]  /*1120*/  IMAD.U32 R5, RZ, RZ, UR9 ;  /* 0x00000009ff057e24 */ /* 0x000fe2000f8e00ff */
[----:B------:R-:W-:-:S04]  /*1130*/  ULDC.64 UR8, c[0x0][0x418] ;  /* 0x0001060000087ab9 */ /* 0x000fc80000000a00 */
[----:B------:R-:W3:Y:S01]  /*1140*/  @P2 LDG.E R4, desc[UR52][R4.64] ;  /* 0x0000003404042981 */ /* 0x000ee2000c1e1900 */
[----:B------:R-:W-:Y:S01]  /*1150*/  UISETP.NE.U32.AND UP0, UPT, UR8, URZ, UPT ;  /* 0x0000003f0800728c */ /* 0x000fe2000bf05070 */
[----:B------:R-:W-:Y:S01]  /*1160*/  ISETP.NE.U32.AND P1, PT, RZ, UR10, PT ;  /* 0x0000000aff007c0c */ /* 0x000fe2000bf25070 */
[----:B------:R-:W-:Y:S02]  /*1170*/  ULOP3.LUT UR45, UR7, 0xff0000, URZ, 0xc0, !UPT ;  /* 0x00ff0000072d7892 */ /* 0x000fe4000f8ec03f */
[----:B------:R-:W-:Y:S01]  /*1180*/  UISETP.NE.AND.EX UP0, UPT, UR9, URZ, UPT, UP0 ;  /* 0x0000003f0900728c */ /* 0x000fe2000bf05300 */
[----:B------:R-:W-:Y:S01]  /*1190*/  ISETP.NE.AND.EX P1, PT, RZ, UR11, PT, P1 ;  /* 0x0000000bff007c0c */ /* 0x000fe2000bf25310 */
[----:B------:R-:W-:Y:S01]  /*11a0*/  ULDC UR8, c[0x0][0x424] ;  /* 0x0001090000087ab9 */ /* 0x000fe20000000800 */
[----:B------:R-:W-:Y:S02]  /*11b0*/  USHF.R.U32.HI UR4, URZ, 0x8, UR4 ;  /* 0x000000083f047899 */ /* 0x000fe40008011604 */
[----:B------:R-:W-:Y:S01]  /*11c0*/  USEL UR8, UR8, 0x1, UP0 ;  /* 0x0000000108087887 */ /* 0x000fe20008000000 */
[----:B------:R-:W-:Y:S01]  /*11d0*/  ULDC UR9, c[0x0][0x2f0] ;  /* 0x0000bc0000097ab9 */ /* 0x000fe20000000800 */
[----:B------:R-:W-:Y:S01]  /*11e0*/  UMOV UR38, URZ ;  /* 0x0000003f00267c82 */ /* 0x000fe20008000000 */
[----:B------:R-:W-:Y:S01]  /*11f0*/  ULEA.HI UR45, UR45, UR4, URZ, 0x10 ;  /* 0x000000042d2d7291 */ /* 0x000fe2000f8f803f */
[----:B------:R-:W-:Y:S01]  /*1200*/  ULDC UR46, c[0x0][0x288] ;  /* 0x0000a200002e7ab9 */ /* 0x000fe20000000800 */
[----:B------:R-:W-:-:S02]  /*1210*/  UIMAD UR4, UR8, UR9, URZ ;  /* 0x00000009080472a4 */ /* 0x000fc4000f8e023f */
[----:B------:R-:W-:Y:S01]  /*1220*/  ULOP3.LUT UR42, UR7, 0xffff, URZ, 0xc0, !UPT ;  /* 0x0000ffff072a7892 */ /* 0x000fe2000f8ec03f */
[----:B--2---:R-:W-:Y:S02]  /*1230*/  @P0 R2UR UR38, R2 ;  /* 0x00000000022602ca */ /* 0x004fe400000e0000 */
[----:B---3--:R-:W-:Y:S01]  /*1240*/  @P2 R2UR UR46, R4 ;  /* 0x00000000042e22ca */ /* 0x008fe200000e0000 */
[----:B-1--45:R-:W-:-:S14]  /*1250*/  @P2 BRA `(.L_x_1172) ;  /* 0x0000000000342947 */ /* 0x032fdc0003800000 */
[----:B------:R-:W-:Y:S02]  /*1260*/  ULDC.64 UR8, c[0x0][0xa00] ;  /* 0x0002800000087ab9 */ /* 0x000fe40000000a00 */
[----:B------:R-:W-:-:S04]  /*1270*/  ISETP.NE.U32.AND P0, PT, RZ, UR8, PT ;  /* 0x00000008ff007c0c */ /* 0x000fc8000bf05070 */
[----:B------:R-:W-:-:S13]  /*1280*/  ISETP.NE.AND.EX P0, PT, RZ, UR9, PT, P0 ;  /* 0x00000009ff007c0c */ /* 0x000fda000bf05300 */
[----:B------:R-:W-:Y:S05]  /*1290*/  @!P0 BRA `(.L_x_1172) ;  /* 0x0000000000248947 */ /* 0x000fea0003800000 */
[----:B------:R-:W-:Y:S02]  /*12a0*/  ULDC.64 UR8, c[0x0][0xa00] ;  /* 0x0002800000087ab9 */ /* 0x000fe40000000a00 */
        /* <DEDUP_REMOVED lines=8> */
.L_x_1172:
[----:B------:R-:W-:Y:S01]  /*1330*/  UMOV UR43, UR6 ;  /* 0x00000006002b7c82 */ /* 0x000fe20008000000 */
[----:B------:R-:W-:Y:S05]  /*1340*/  @!P1 BRA `(.L_x_1173) ;  /* 0x00000000001c9947 */ /* 0x000fea0003800000 */
[----:B------:R-:W-:Y:S02]  /*1350*/  ULDC.64 UR8, c[0x0][0xa20] ;  /* 0x0002880000087ab9 */ /* 0x000fe40000000a00 */
[----:B------:R-:W-:-:S06]  /*1360*/  UIMAD.WIDE UR6, UR6, 0x4, UR8 ;  /* 0x00000004060678a5 */ /* 0x000fcc000f8e0208 */
[----:B------:R-:W-:Y:S02]  /*1370*/  IMAD.U32 R2, RZ, RZ, UR6 ;  /* 0x00000006ff027e24 */ /* 0x000fe4000f8e00ff */
[----:B------:R-:W-:-:S05]  /*1380*/  IMAD.U32 R3, RZ, RZ, UR7 ;  /* 0x00000007ff037e24 */ /* 0x000fca000f8e00ff */
[----:B------:R-:W2:Y:S02]  /*1390*/  LDG.E R2, desc[UR52][R2.64] ;  /* 0x0000003402027981 */ /* 0x000ea4000c1e1900 */
[----:B--2---:R-:W-:Y:S01]  /*13a0*/  R2UR UR4, R2 ;  /* 0x00000000020472ca */ /* 0x004fe200000e0000 */
[----:B------:R-:W-:-:S14]  /*13b0*/  BRA `(.L_x_1174) ;  /* 0x0000000000347947 */ /* 0x000fdc0003800000 */
.L_x_1173:
        /* <DEDUP_REMOVED lines=13> */
.L_x_1174:
[----:B------:R-:W-:Y:S01]  /*1490*/  ULDC UR6, c[0x0][0x448] ;  /* 0x0001120000067ab9 */ /* 0x000fe20000000800 */
[----:B------:R-:W-:Y:S02]  /*14a0*/  USHF.L.U32 UR37, UR5, 0x7, URZ ;  /* 0x0000000705257899 */ /* 0x000fe4000800063f */
[----:B------:R-:W-:Y:S02]  /*14b0*/  UISETP.NE.AND UP0, UPT, UR6, 0x1, UPT ;  /* 0x000000010600788c */ /* 0x000fe4000bf05270 */
[----:B------:R-:W-:Y:S02]  /*14c0*/  UIADD3 UR38, -UR38, UR4, URZ ;  /* 0x0000000426267290 */ /* 0x000fe4000fffe13f */
[----:B------:R-:W-:Y:S01]  /*14d0*/  UIADD3 UR8, UR37, 0x7f, URZ ;  /* 0x0000007f25087890 */ /* 0x000fe2000fffe03f */
[----:B------:R-:W-:Y:S01]  /*14e0*/  ULDC.64 UR4, c[0x0][0x9e0] ;  /* 0x0002780000047ab9 */ /* 0x000fe20000000a00 */
[----:B------:R-:W-:Y:S02]  /*14f0*/  UIADD3 UR9, UR38, 0x1, -UR46 ;  /* 0x0000000126097890 */ /* 0x000fe4000fffe82e */
[----:B------:R-:W-:-:S03]  /*1500*/  UISETP.GE.AND UP1, UPT, UR5, 0x1, UPT ;  /* 0x000000010500788c */ /* 0x000fc6000bf26270 */
[----:B------:R-:W-:Y:S01]  /*1510*/  @UP0 ULDC UR6, c[0x0][0x44c] ;  /* 0x0001130000060ab9 */ /* 0x000fe20000000800 */
[----:B------:R-:W-:Y:S01]  /*1520*/  @UP0 ULDC UR10, c[0x0][0x450] ;  /* 0x00011400000a0ab9 */ /* 0x000fe20000000800 */
[----:B------:R-:W-:Y:S01]  /*1530*/  UIMAD.WIDE.U32 UR6, UR8, UR6, URZ ;  /* 0x00000006080672a5 */ /* 0x000fe2000f8e003f */
[----:B------:R-:W-:-:S03]  /*1540*/  PLOP3.LUT P1, PT, PT, PT, UP1, 0x80, 0x0 ;  /* 0x000000000000781c */ /* 0x000fc60003f2f018 */
[----:B------:R-:W-:-:S04]  /*1550*/  @UP0 USHF.R.U32.HI UR8, URZ, UR10, UR7 ;  /* 0x0000000a3f080299 */ /* 0x000fc80008011607 */
[----:B------:R-:W-:-:S04]  /*1560*/  UIADD3 UR9, UR9, UR8, URZ ;  /* 0x0000000809097290 */ /* 0x000fc8000fffe03f */
[----:B------:R-:W-:Y:S02]  /*1570*/  UIADD3 UR4, UR9, UR4, URZ ;  /* 0x0000000409047290 */ /* 0x000fe4000fffe03f */
[----:B------:R-:W-:Y:S10]  /*1580*/  @!P1 BRA `(.L_x_1175) ;  /* 0x0000000000449947 */ /* 0x000ff40003800000 */
        /* <DEDUP_REMOVED lines=10> */
.L_x_1176:
[----:B------:R-:W-:-:S11]  /*1630*/  UISETP.NE.AND UP1, UPT, UR5, 0x1, UPT ;  /* 0x000000010500788c */ /* 0x000fd6000bf25270 */
[----:B------:R-:W-:Y:S02]  /*1640*/  @UP1 ULDC.64 UR10, c[0x0][0x9e8] ;  /* 0x00027a00000a1ab9 */ /* 0x000fe40000000a00 */
[----:B------:R-:W-:-:S04]  /*1650*/  UIMAD.WIDE.U32 UR6, UR8, UR10, URZ ;  /* 0x0000000a080672a5 */ /* 0x000fc8000f8e003f */
[----:B------:R-:W-:-:S12]  /*1660*/  @UP1 USHF.R.U32.HI UR8, URZ, UR11, UR7 ;  /* 0x0000000b3f081299 */ /* 0x000fd80008011607 */
.L_x_1177:
[----:B------:R-:W-:-:S04]  /*1670*/  UIMAD UR8, UR8, UR5, UR5 ;  /* 0x00000005080872a4 */ /* 0x000fc8000f8e0205 */
[----:B------:R-:W-:-:S04]  /*1680*/  UISETP.LT.AND UP1, UPT, UR4, UR8, UPT ;  /* 0x000000080400728c */ /* 0x000fc8000bf21270 */
[----:B------:R-:W-:-:S12]  /*1690*/  USEL UR4, UR4, UR8, UP1 ;  /* 0x0000000804047287 */ /* 0x000fd80008800000 */
.L_x_1175:
[----:B------:R-:W-:Y:S02]  /*16a0*/  UIADD3 UR8, UR38, 0x7f, URZ ;  /* 0x0000007f26087890 */ /* 0x000fe4000fffe03f */
[----:B------:R-:W-:Y:S02]  /*16b0*/  UIADD3 UR9, UR4, 0x7f, URZ ;  /* 0x0000007f04097890 */ /* 0x000fe4000fffe03f */
[----:B------:R-:W-:Y:S02]  /*16c0*/  USHF.R.S32.HI UR4, URZ, 0x1f, UR8 ;  /* 0x0000001f3f047899 */ /* 0x000fe40008011408 */
[----:B------:R-:W-:Y:S01]  /*16d0*/  USHF.R.S32.HI UR10, URZ, 0x1f, UR9 ;  /* 0x0000001f3f0a7899 */ /* 0x000fe20008011409 */
[----:B------:R-:W-:Y:S01]  /*16e0*/  @UP0 ULDC UR6, c[0x0][0x44c] ;  /* 0x0001130000060ab9 */ /* 0x000fe20000000800 */
[----:B------:R-:W-:Y:S02]  /*16f0*/  ULEA.HI UR4, UR4, UR8, URZ, 0x7 ;  /* 0x0000000804047291 */ /* 0x000fe4000f8f383f */
[----:B------:R-:W-:-:S02]  /*1700*/  ULEA.HI UR10, UR10, UR9, URZ, 0x7 ;  /* 0x000000090a0a7291 */ /* 0x000fc4000f8f383f */
[----:B------:R-:W-:Y:S01]  /*1710*/  UIMAD.WIDE.U32 UR6, UR37, UR6, URZ ;  /* 0x00000006250672a5 */ /* 0x000fe2000f8e003f */
[----:B------:R-:W-:Y:S01]  /*1720*/  @UP0 ULDC UR12, c[0x0][0x450] ;  /* 0x00011400000c0ab9 */ /* 0x000fe20000000800 */
[----:B------:R-:W-:Y:S01]  /*1730*/  UMOV UR11, UR37 ;  /* 0x00000025000b7c82 */ /* 0x000fe20008000000 */
[----:B------:R-:W-:Y:S02]  /*1740*/  USHF.R.S32.HI UR4, URZ, 0x7, UR4 ;  /* 0x000000073f047899 */ /* 0x000fe40008011404 */
[----:B------:R-:W-:Y:S02]  /*1750*/  USHF.R.S32.HI UR10, URZ, 0x7, UR10 ;  /* 0x000000073f0a7899 */ /* 0x000fe4000801140a */
[----:B------:R-:W-:Y:S02]  /*1760*/  UIADD3 UR54, UR38, -UR46, URZ ;  /* 0x8000002e26367290 */ /* 0x000fe4000fffe03f */
[----:B------:R-:W-:Y:S02]  /*1770*/  @UP0 USHF.R.U32.HI UR11, URZ, UR12, UR7 ;  /* 0x0000000c3f0b0299 */ /* 0x000fe40008011607 */
[----:B------:R-:W-:-:S02]  /*1780*/  UISETP.LT.AND UP0, UPT, UR4, UR10, UPT ;  /* 0x0000000a0400728c */ /* 0x000fc4000bf01270 */
        /* <DEDUP_REMOVED lines=15> */
.L_x_1179:
[----:B------:R-:W-:-:S11]  /*1880*/  UISETP.NE.AND UP0, UPT, UR5, 0x1, UPT ;  /* 0x000000010500788c */ /* 0x000fd6000bf05270 */
[----:B------:R-:W-:Y:S02]  /*1890*/  @UP0 ULDC.64 UR10, c[0x0][0x9e8] ;  /* 0x00027a00000a0ab9 */ /* 0x000fe40000000a00 */
[----:B------:R-:W-:-:S04]  /*18a0*/  UIMAD.WIDE.U32 UR8, UR7, UR10, URZ ;  /* 0x0000000a070872a5 */ /* 0x000fc8000f8e003f */
[----:B------:R-:W-:-:S12]  /*18b0*/  @UP0 USHF.R.U32.HI UR7, URZ, UR11, UR9 ;  /* 0x0000000b3f070299 */ /* 0x000fd80008011609 */
.L_x_1180:
[----:B------:R-:W-:-:S04]  /*18c0*/  UIMAD UR5, UR7, UR5, URZ ;  /* 0x00000005070572a4 */ /* 0x000fc8000f8e023f */
[----:B------:R-:W-:-:S04]  /*18d0*/  UISETP.LT.AND UP0, UPT, UR4, UR5, UPT ;  /* 0x000000050400728c */ /* 0x000fc8000bf01270 */
[----:B------:R-:W-:-:S12]  /*18e0*/  USEL UR4, UR4, UR5, !UP0 ;  /* 0x0000000504047287 */ /* 0x000fd8000c000000 */
.L_x_1178:
[----:B------:R-:W-:Y:S02]  /*18f0*/  USHF.R.S32.HI UR5, URZ, 0x1f, UR4 ;  /* 0x0000001f3f057899 */ /* 0x000fe40008011404 */
[----:B------:R-:W-:Y:S02]  /*1900*/  ULOP3.LUT UR39, UR45, 0xff, URZ, 0xc0, !UPT ;  /* 0x000000ff2d277892 */ /* 0x000fe4000f8ec03f */
[----:B------:R-:W-:Y:S02]  /*1910*/  ULEA.HI UR5, UR5, UR4, URZ, 0x7 ;  /* 0x0000000405057291 */ /* 0x000fe4000f8f383f */
[----:B------:R-:W-:Y:S02]  /*1920*/  USHF.R.U32.HI UR45, URZ, 0x10, UR45 ;  /* 0x000000103f2d7899 */ /* 0x000fe4000801162d */
[----:B------:R-:W-:Y:S01]  /*1930*/  USHF.R.S32.HI UR5, URZ, 0x7, UR5 ;  /* 0x000000073f057899 */ /* 0x000fe20008011405 */
[----:B------:R-:W-:-:S03]  /*1940*/  UMOV UR4, URZ ;  /* 0x0000003f00047c82 */ /* 0x000fc60008000000 */
[----:B------:R-:W-:-:S04]  /*1950*/  UISETP.LT.AND UP0, UPT, URZ, UR5, UPT ;  /* 0x000000053f00728c */ /* 0x000fc8000bf01270 */
[----:B------:R-:W-:-:S04]  /*1960*/  USEL UR40, URZ, UR5, !UP0 ;  /* 0x000000053f287287 */ /* 0x000fc8000c000000 */
[----:B------:R-:W-:-:S06]  /*1970*/  UISETP.GT.AND UP0, UPT, UR6, UR40, UPT ;  /* 0x000000280600728c */ /* 0x000fcc000bf04270 */
[----:B------:R-:W-:-:S13]  /*1980*/  PLOP3.LUT P0, PT, PT, PT, UP0, 0x80, 0x0 ;  /* 0x000000000000781c */ /* 0x000fda0003f0f008 */
[----:B------:R-:W-:Y:S05]  /*1990*/  @!P0 BRA `(.L_x_1181) ;  /* 0x0000000000948947 */ /* 0x000fea0003800000 */
[----:B------:R-:W-:Y:S01]  /*19a0*/  UISETP.NE.AND UP0, UPT, UR45, URZ, UPT ;  /* 0x0000003f2d00728c */ /* 0x000fe2000bf05270 */
[----:B------:R-:W-:-:S03]  /*19b0*/  ULDC UR4, c[0x0][0x9f0] ;  /* 0x00027c0000047ab9 */ /* 0x000fc60000000800 */
[----:B------:R-:W-:-:S04]  /*19c0*/  USEL UR10, UR45, UR4, UP0 ;  /* 0x000000042d0a7287 */ /* 0x000fc80008000000 */
[----:B------:R-:W-:Y:S02]  /*19d0*/  UIADD3 UR4, UR10, -0x1, UR6 ;  /* 0xffffffff0a047890 */ /* 0x000fe4000fffe006 */
[----:B------:R-:W-:Y:S02]  /*19e0*/  IMAD.U32 R3, RZ, RZ, UR10 ;  /* 0x0000000aff037e24 */ /* 0x000fe4000f8e00ff */
[----:B------:R-:W-:-:S03]  /*19f0*/  UIADD3 UR7, -UR40, UR4, URZ ;  /* 0x0000000428077290 */ /* 0x000fc6000fffe13f */
[-C--:B------:R-:W-:Y:S01]  /*1a00*/  IABS R0, R3.reuse ;  /* 0x0000000300007213 */ /* 0x080fe20000000000 */
[----:B------:R-:W-:Y:S01]  /*1a10*/  UMOV UR4, URZ ;  /* 0x0000003f00047c82 */ /* 0x000fe20008000000 */
[----:B------:R-:W-:Y:S01]  /*1a20*/  IABS R5, R3 ;  /* 0x0000000300057213 */ /* 0x000fe20000000000 */
[----:B------:R-:W-:Y:S01]  /*1a30*/  IMAD.U32 R4, RZ, RZ, UR7 ;  /* 0x00000007ff047e24 */ /* 0x000fe2000f8e00ff */
[----:B------:R-:W-:Y:S01]  /*1a40*/  R2UR UR11, R0 ;  /* 0x00000000000b72ca */ /* 0x000fe200000e0000 */
[----:B------:R-:W-:-:S03]  /*1a50*/  ULOP3.LUT UR7, UR7, UR10, URZ, 0x3c, !UPT ;  /* 0x0000000a07077292 */ /* 0x000fc6000f8e3c3f */
[----:B------:R-:W-:-:S05]  /*1a60*/  IABS R4, R4 ;  /* 0x0000000400047213 */ /* 0x000fca0000000000 */
[----:B------:R-:W-:-:S04]  /*1a70*/  IMAD.MOV.U32 R3, RZ, RZ, R4 ;  /* 0x000000ffff037224 */ /* 0x000fc800078e0004 */
[----:B------:R-:W0:Y:S01]  /*1a80*/  I2F.RP R0, UR11 ;  /* 0x0000000b00007d06 */ /* 0x000e220008209400 */
[----:B------:R-:W-:-:S07]  /*1a90*/  R2UR UR9, R3 ;  /* 0x00000000030972ca */ /* 0x000fce00000e0000 */
[----:B0-----:R-:W0:Y:S02]  /*1aa0*/  MUFU.RCP R0, R0 ;  /* 0x0000000000007308 */ /* 0x001e240000001000 */
[----:B0-----:R-:W-:Y:S02]  /*1ab0*/  VIADD R2, R0, 0xffffffe ;  /* 0x0ffffffe00027836 */ /* 0x001fe40000000000 */
        /* <DEDUP_REMOVED lines=19> */
.L_x_1181:
[----:B------:R-:W-:Y:S01]  /*1bf0*/  UIMAD UR40, UR39, UR4, UR40 ;  /* 0x00000004272872a4 */ /* 0x000fe2000f8e0228 */
[----:B------:R-:W-:Y:S01]  /*1c00*/  IMAD.U32 R90, RZ, RZ, UR6 ;  /* 0x00000006ff5a7e24 */ /* 0x000fe2000f8e00ff */
[----:B------:R-:W-:Y:S01]  /*1c10*/  PLOP3.LUT P0, PT, PT, PT, PT, 0x80, 0x0 ;  /* 0x000000000000781c */ /* 0x000fe20003f0f070 */
[----:B------:R-:W-:Y:S01]  /*1c20*/  IMAD.U32 R3, RZ, RZ, UR4 ;  /* 0x00000004ff037e24 */ /* 0x000fe2000f8e00ff */
[----:B------:R-:W-:Y:S02]  /*1c30*/  CS2R R20, SRZ ;  /* 0x0000000000147805 */ /* 0x000fe4000001ff00 */
[----:B------:R-:W-:Y:S02]  /*1c40*/  CS2R R150, SRZ ;  /* 0x0000000000967805 */ /* 0x000fe4000001ff00 */
[----:B------:R-:W-:Y:S02]  /*1c50*/  CS2R R148, SRZ ;  /* 0x0000000000947805 */ /* 0x000fe4000001ff00 */
[----:B------:R-:W-:-:S02]  /*1c60*/  CS2R R146, SRZ ;  /* 0x0000000000927805 */ /* 0x000fc4000001ff00 */
[----:B------:R-:W-:Y:S02]  /*1c70*/  VIADDMNMX R90, R3, UR40, R90, PT ;  /* 0x00000028035a7c46 */ /* 0x000fe4000b80015a */
[----:B------:R-:W-:Y:S02]  /*1c80*/  CS2R R144, SRZ ;  /* 0x0000000000907805 */ /* 0x000fe4000001ff00 */
[----:B------:R-:W-:Y:S02]  /*1c90*/  CS2R R142, SRZ ;  /* 0x00000000008e7805 */ /* 0x000fe4000001ff00 */
[----:B------:R-:W-:Y:S02]  /*1ca0*/  CS2R R140, SRZ ;  /* 0x00000000008c7805 */ /* 0x000fe4000001ff00 */
[----:B------:R-:W-:Y:S02]  /*1cb0*/  ISETP.GT.AND P1, PT, R90, UR40, PT ;  /* 0x000000285a007c0c */ /* 0x000fe4000bf24270 */
        /* <DEDUP_REMOVED lines=27> */
[----:B------:R-:W0:Y:S01]  /*1e70*/  SHFL.IDX PT, R0, R216, RZ, 0x1f ;  /* 0x00001fffd8007589 */ /* 0x000e2200000e0000 */
[----:B------:R-:W1:Y:S01]  /*1e80*/  S2UR UR5, SR_CgaCtaId ;  /* 0x00000000000579c3 */ /* 0x000e620000008800 */
[----:B------:R-:W-:Y:S01]  /*1e90*/  UMOV UR41, 0x400 ;  /* 0x0000040000297882 */ /* 0x000fe20000000000 */
[----:B0-----:R-:W-:Y:S01]  /*1ea0*/  R2UR UR44, R0 ;  /* 0x00000000002c72ca */ /* 0x001fe200000e0000 */
[----:B-1----:R-:W-:-:S04]  /*1eb0*/  ULEA UR41, UR5, UR41, 0x18 ;  /* 0x0000002905297291 */ /* 0x002fc8000f8ec03f */
[----:B------:R-:W-:-:S04]  /*1ec0*/  UIADD3 UR5, UR41, 0x10400, URZ ;  /* 0x0001040029057890 */ /* 0x000fc8000fffe03f */
[----:B------:R-:W-:-:S04]  /*1ed0*/  ULOP3.LUT UP0, URZ, UR5, 0x3ff, URZ, 0xc0, !UPT ;  /* 0x000003ff053f7892 */ /* 0x000fc8000f80c03f */
[----:B------:R-:W-:Y:S02]  /*1ee0*/  ULEA.HI UR4, UR44, UR44, URZ, 0x1 ;  /* 0x0000002c2c047291 */ /* 0x000fe4000f8f083f */
[----:B------:R-:W-:Y:S02]  /*1ef0*/  PLOP3.LUT P0, PT, PT, PT, UP0, 0x80, 0x0 ;  /* 0x000000000000781c */ /* 0x000fe40003f0f008 */
        /* <DEDUP_REMOVED lines=22> */
.L_x_1183:
[----:B------:R-:W-:Y:S01]  /*2060*/  ULEA.HI UR4, UR48, UR48, URZ, 0x1 ;  /* 0x0000003030047291 */ /* 0x000fe2000f8f083f */
[----:B------:R-:W-:-:S03]  /*2070*/  IMAD.U32 R2, RZ, RZ, UR49 ;  /* 0x00000031ff027e24 */ /* 0x000fc6000f8e00ff */
[----:B------:R-:W-:Y:S02]  /*2080*/  ULOP3.LUT UR4, UR4, 0xfffffffe, URZ, 0xc0, !UPT ;  /* 0xfffffffe04047892 */ /* 0x000fe4000f8ec03f */
[----:B------:R-:W-:Y:S02]  /*2090*/  ISETP.NE.AND P0, PT, R2, 0x3, PT ;  /* 0x000000030200780c */ /* 0x000fe40003f05270 */
[----:B------:R-:W-:-:S06]  /*20a0*/  UIADD3 UR4, UR48, -UR4, URZ ;  /* 0x8000000430047290 */ /* 0x000fcc000fffe03f */
[----:B------:R-:W-:-:S05]  /*20b0*/  IMAD.U32 R0, RZ, RZ, UR4 ;  /* 0x00000004ff007e24 */ /* 0x000fca000f8e00ff */
[----:B------:R-:W-:-:S04]  /*20c0*/  SHF.L.U32 R0, R0, 0x1f, RZ ;  /* 0x0000001f00007819 */ /* 0x000fc800000006ff */
[----:B------:R-:W0:Y:S02]  /*20d0*/  SYNCS.PHASECHK.TRANS64.TRYWAIT P1, [UR41+0x28800], R0 ;  /* 0x02880000ff0075a7 */ /* 0x000e240008020169 */
[----:B0-----:R-:W-:Y:S05]  /*20e0*/  @!P1 BRA `(.L_x_1184) ;  /* 0x0000016000109947 */ /* 0x001fea0003800000 */
.L_x_1407:
[----:B------:R-:W-:Y:S05]  /*20f0*/  @!P0 BRA `(.L_x_1185) ;  /* 0x0000000000048947 */ /* 0x000fea0003800000 */
[----:B------:R-:W-:Y:S01]  /*2100*/  BPT.TRAP 0x1 ;  /* 0x000000040000795c */ /* 0x000fe20000300000 */
.L_x_1185:
[----:B------:R-:W-:Y:S02]  /*2110*/  IMAD.U32 R5, RZ, RZ, UR47 ;  /* 0x0000002fff057e24 */ /* 0x000fe4000f8e00ff */
[----:B0-----:R-:W-:-:S03]  /*2120*/  IMAD.U32 R0, RZ, RZ, UR50 ;  /* 0x00000032ff007e24 */ /* 0x001fc6000f8e00ff */
[----:B------:R-:W-:Y:S02]  /*2130*/  LEA R5, R5, UR41, 0x3 ;  /* 0x0000002905057c11 */ /* 0x000fe4000f8e18ff */
[----:B------:R-:W-:-:S04]  /*2140*/  SHF.L.U32 R0, R0, 0x1f, RZ ;  /* 0x0000001f00007819 */ /* 0x000fc800000006ff */
[----:B------:R0:W1:Y:S01]  /*2150*/  SYNCS.PHASECHK.TRANS64.TRYWAIT P2, [R5+URZ+0x28830], R0 ;  /* 0x02883000050075a7 */ /* 0x000062000804017f */
[----:B------:R-:W-:Y:S05]  /*2160*/  @!P0 BRA `(.L_x_1186) ;  /* 0x0000000000048947 */ /* 0x000fea0003800000 */
[----:B------:R-:W-:Y:S01]  /*2170*/  BPT.TRAP 0x1 ;  /* 0x000000040000795c */ /* 0x000fe20000300000 */
.L_x_1186:
[----:B------:R-:W2:Y:S02]  /*2180*/  S2R R2, SR_TID.X ;  /* 0x0000000000027919 */ /* 0x000ea40000002100 */
[----:B--2---:R-:W-:-:S04]  /*2190*/  LOP3.LUT R2, R2, 0x7f, RZ, 0xc0, !PT ;  /* 0x0000007f02027812 */ /* 0x004fc800078ec0ff */
[----:B------:R-:W-:Y:S01]  /*21a0*/  ISETP.NE.AND P1, PT, R2, RZ, PT ;  /* 0x000000ff0200720c */ /* 0x000fe20003f25270 */
[----:B-1----:R-:W-:-:S12]  /*21b0*/  @P2 BRA `(.L_x_1187) ;  /* 0x0000000000082947 */ /* 0x002fd80003800000 */
[----:B------:R-:W1:Y:S02]  /*21c0*/  SYNCS.PHASECHK.TRANS64.TRYWAIT P2, [R5+URZ+0x28830], R0 ;  /* 0x02883000050075a7 */ /* 0x000e64000804017f */
[----:B-1----:R-:W-:Y:S05]  /*21d0*/  @!P2 BRA `(.L_x_1188) ;  /* 0x0000015c00eca947 */ /* 0x002fea0003800000 */
.L_x_1187:
[----:B------:R-:W-:Y:S05]  /*21e0*/  WARPSYNC.ALL ;  /* 0x0000000000007948 */ /* 0x000fea0003800000 */
[----:B------:R-:W-:Y:S01]  /*21f0*/  UIADD3 UR4, UR41, 0x18400, URZ ;  /* 0x0001840029047890 */ /* 0x000fe2000fffe03f */
[----:B------:R-:W-:Y:S01]  /*2200*/  WARPGROUP.ARRIVE ;  /* 0x00000000000079c5 */ /* 0x000fe20000000000 */
[----:B------:R-:W-:Y:S01]  /*2210*/  ULOP3.LUT UR32, UR55, 0x10000, URZ, 0xfc, !UPT ;  /* 0x0001000037207892 */ /* 0x000fe2000f8efc3f */
[----:B01----:R-:W-:Y:S01]  /*2220*/  VIADD R0, R17, UR37 ;  /* 0x0000002511007c36 */ /* 0x003fe20008000000 */
[----:B------:R-:W-:Y:S01]  /*2230*/  USHF.R.U32.HI UR4, URZ, 0x4, UR4 ;  /* 0x000000043f047899 */ /* 0x000fe20008011604 */
[----:B------:R-:W-:Y:S01]  /*2240*/  LEA R7, R90, 0xffffff80, 0x7 ;  /* 0xffffff805a077811 */ /* 0x000fe200078e38ff */
[----:B------:R-:W-:Y:S01]  /*2250*/  UMOV UR33, 0x40000040 ;  /* 0x4000004000217882 */ /* 0x000fe20000000000 */
[----:B------:R-:W-:Y:S01]  /*2260*/  UMOV UR35, 0x40000040 ;  /* 0x4000004000237882 */ /* 0x000fe20000000000 */
[----:B------:R-:W-:Y:S01]  /*2270*/  ULOP3.LUT UR4, UR4, 0x3fff, URZ, 0xc0, !UPT ;  /* 0x00003fff04047892 */ /* 0x000fe2000f8ec03f */
[----:B------:R-:W-:Y:S01]  /*2280*/  IMAD.MOV.U32 R3, RZ, RZ, R0 ;  /* 0x000000ffff037224 */ /* 0x000fe200078e0000 */
[----:B------:R-:W-:Y:S01]  /*2290*/  UMOV UR5, 0x40000040 ;  /* 0x4000004000057882 */ /* 0x000fe20000000000 */
[----:B------:R-:W-:Y:S01]  /*22a0*/  UMOV UR7, 0x40000040 ;  /* 0x4000004000077882 */ /* 0x000fe20000000000 */
[----:B------:R-:W-:-:S02]  /*22b0*/  ULOP3.LUT UR51, UR4, 0x10000, URZ, 0xfc, !UPT ;  /* 0x0001000004337892 */ /* 0x000fc4000f8efc3f */
[----:B------:R-:W-:Y:S02]  /*22c0*/  UIADD3 UR4, UR32, 0x2, URZ ;  /* 0x0000000220047890 */ /* 0x000fe4000fffe03f */
[----:B------:R-:W-:Y:S02]  /*22d0*/  ULEA UR34, UR47, UR51, 0xb ;  /* 0x000000332f227291 */ /* 0x000fe4000f8e583f */
[----:B------:R-:W-:Y:S02]  /*22e0*/  UIADD3 UR8, UR32, 0x4, URZ ;  /* 0x0000000420087890 */ /* 0x000fe4000fffe03f */
[----:B------:R-:W-:Y:S02]  /*22f0*/  UIADD3 UR6, UR34, 0x2, URZ ;  /* 0x0000000222067890 */ /* 0x000fe4000fffe03f */
[----:B------:R-:W-:Y:S01]  /*2300*/  UIADD3 UR10, UR34, 0x4, URZ ;  /* 0x00000004220a7890 */ /* 0x000fe2000fffe03f */
[----:B------:R-:W-:Y:S02]  /*2310*/  UMOV UR9, 0x40000040 ;  /* 0x4000004000097882 */ /* 0x000fe40000000000 */
[----:B------:R-:W-:Y:S01]  /*2320*/  HGMMA.64x128x16.F32.BF16 R24, gdesc[UR32], RZ, !UPT, gsb0 ;  /* 0x01e00000201879f0 */ /* 0x000fe2000c0018ff */
[----:B------:R-:W-:Y:S01]  /*2330*/  UMOV UR11, 0x40000040 ;  /* 0x40000040000b7882 */ /* 0x000fe20000000000 */
[----:B------:R-:W-:-:S02]  /*2340*/  UIADD3 UR12, UR32, 0x6, URZ ;  /* 0x00000006200c7890 */ /* 0x000fc4000fffe03f */
[----:B------:R-:W-:Y:S01]  /*2350*/  UIADD3 UR14, UR34, 0x6, URZ ;  /* 0x00000006220e7890 */ /* 0x000fe2000fffe03f */
[----:B------:R-:W-:Y:S01]  /*2360*/  UMOV UR13, 0x40000040 ;  /* 0x40000040000d7882 */ /* 0x000fe20000000000 */
[----:B------:R-:W-:Y:S01]  /*2370*/  UMOV UR15, 0x40000040 ;  /* 0x40000040000f7882 */ /* 0x000fe20000000000 */
[----:B------:R-:W-:Y:S02]  /*2380*/  UIADD3 UR16, UR32, 0x400, URZ ;  /* 0x0000040020107890 */ /* 0x000fe4000fffe03f */
[----:B------:R-:W-:Y:S01]  /*2390*/  UIADD3 UR18, UR34, 0x400, URZ ;  /* 0x0000040022127890 */ /* 0x000fe2000fffe03f */
[----:B------:R-:W-:Y:S01]  /*23a0*/  UMOV UR17, 0x40000040 ;  /* 0x4000004000117882 */ /* 0x000fe20000000000 */
[----:B------:R-:W-:Y:S01]  /*23b0*/  UMOV UR19, 0x40000040 ;  /* 0x4000004000137882 */ /* 0x000fe20000000000 */
[----:B------:R-:W-:Y:S02]  /*23c0*/  UIADD3 UR20, UR32, 0x402, URZ ;  /* 0x0000040220147890 */ /* 0x000fe4000fffe03f */
[----:B------:R-:W-:Y:S01]  /*23d0*/  UIADD3 UR22, UR34, 0x402, URZ ;  /* 0x0000040222167890 */ /* 0x000fe2000fffe03f */
[----:B------:R-:W-:Y:S01]  /*23e0*/  UMOV UR21, 0x40000040 ;  /* 0x4000004000157882 */ /* 0x000fe20000000000 */
        /* <DEDUP_REMOVED lines=9> */
[----:B------:R-:W-:Y:S01]  /*2480*/  ULDC UR56, c[0x0][0x9dc] ;  /* 0x0002770000387ab9 */ /* 0x000fe20000000800 */
[----:B------:R-:W-:Y:S02]  /*2490*/  WARPGROUP.DEPBAR.LE gsb0, 0x0 ;  /* 0x00008000000079c5 */ /* 0x000fe40000010000 */
[----:B------:R-:W-:-:S06]  /*24a0*/  WARPGROUP.ARRIVE ;  /* 0x00000000000079c5 */ /* 0x000fcc0000000000 */
[----:B------:R-:W-:Y:S01]  /*24b0*/  HGMMA.64x128x16.F32.BF16 R24, gdesc[UR4], R24, gsb0 ;  /* 0x01e00000041879f0 */ /* 0x000fe20008001818 */
[----:B------:R-:W-:Y:S02]  /*24c0*/  ULDC UR6, c[0x0][0x448] ;  /* 0x0001120000067ab9 */ /* 0x000fe40000000800 */
[----:B------:R-:W-:-:S06]  /*24d0*/  UISETP.NE.AND UP0, UPT, UR6, 0x1, UPT ;  /* 0x000000010600788c */ /* 0x000fcc000bf05270 */
[----:B------:R-:W-:Y:S02]  /*24e0*/  PLOP3.LUT P2, PT, PT, PT, UP0, 0x80, 0x0 ;  /* 0x000000000000781c */ /* 0x000fe40003f4f008 */
[----:B------:R-:W-:-:S03]  /*24f0*/  PLOP3.LUT P3, PT, PT, PT, UP0, 0x80, 0x0 ;  /* 0x000000000000781c */ /* 0x000fc60003f6f008 */
[----:B------:R-:W-:-:S08]  /*2500*/  @UP0 ULDC UR6, c[0x0][0x44c] ;  /* 0x0001130000060ab9 */ /* 0x000fd00000000800 */
[----:B------:R-:W-:Y:S01]  /*2510*/  @P2 IMAD.HI.U32 R2, R0, UR6, RZ ;  /* 0x0000000600022c27 */ /* 0x000fe2000f8e00ff */
[----:B------:R-:W-:-:S03]  /*2520*/  @UP0 ULDC UR6, c[0x0][0x450] ;  /* 0x0001140000060ab9 */ /* 0x000fc60000000800 */
[----:B------:R-:W-:Y:S01]  /*2530*/  @!P1 VIADD R0, R5, 0x28840 ;  /* 0x0002884005009836 */ /* 0x000fe20000000000 */
[----:B------:R-:W-:Y:S01]  /*2540*/  @P3 SHF.R.U32.HI R3, RZ, UR6, R2 ;  /* 0x00000006ff033c19 */ /* 0x000fe20008011602 */
[----:B------:R-:W-:Y:S01]  /*2550*/  IMAD.MOV.U32 R5, RZ, RZ, -0x80 ;  /* 0xffffff80ff057424 */ /* 0x000fe200078e00ff */
[----:B------:R-:W-:Y:S02]  /*2560*/  ULDC.64 UR6, c[0x0][0x9e0] ;  /* 0x0002780000067ab9 */ /* 0x000fe40000000a00 */
[----:B------:R-:W-:Y:S01]  /*2570*/  UISETP.GE.AND UP1, UPT, UR7, 0x1, UPT ;  /* 0x000000010700788c */ /* 0x000fe2000bf26270 */
[----:B------:R-:W0:Y:S01]  /*2580*/  SHFL.IDX PT, R13, R3, RZ, 0x1c1f ;  /* 0x001c1fff030d7589 */ /* 0x000e2200000e0000 */
[----:B------:R-:W-:Y:S01]  /*2590*/  @!P1 PRMT R0, RZ, 0x654, R0 ;  /* 0x00000654ff009816 */ /* 0x000fe20000000000 */
[----:B------:R-:W-:Y:S02]  /*25a0*/  IMAD R9, R90, R5, 0x80 ;  /* 0x000000805a097424 */ /* 0x000fe400078e0205 */
[----:B------:R-:W-:Y:S01]  /*25b0*/  IMAD.U32 R5, RZ, RZ, UR46 ;  /* 0x0000002eff057e24 */ /* 0x000fe2000f8e00ff */
[----:B------:R-:W-:-:S02]  /*25c0*/  PLOP3.LUT P2, PT, PT, PT, UP1, 0x40, 0x0 ;  /* 0x000000000000781c */ /* 0x000fc40003f4e818 */
[----:B------:R-:W-:Y:S01]  /*25d0*/  IADD3 R6, -R16, UR38, R9 ;  /* 0x0000002610067c10 */ /* 0x000fe2000fffe109 */
[----:B------:R-:W-:Y:S02]  /*25e0*/  WARPGROUP.DEPBAR.LE gsb0, 0x0 ;  /* 0x00008000000079c5 */ /* 0x000fe40000010000 */
[----:B------:R-:W-:-:S06]  /*25f0*/  WARPGROUP.ARRIVE ;  /* 0x00000000000079c5 */ /* 0x000fcc0000000000 */
[----:B------:R-:W-:Y:S01]  /*2600*/  HGMMA.64x128x16.F32.BF16 R24, gdesc[UR8], R24, gsb0 ;  /* 0x01e00000081879f0 */ /* 0x000fe20008001818 */
[----:B------:R-:W-:Y:S02]  /*2610*/  ULOP3.LUT UR10, URZ, UR56, URZ, 0x33, !UPT ;  /* 0x000000383f0a7292 */ /* 0x000fe4000f8e333f */
        /* <DEDUP_REMOVED lines=17> */
[----:B-1----:R-:W-:-:S04]  /*2730*/  IADD3 R0, -R16, 0x1, R9 ;  /* 0x0000000110007810 */ /* 0x002fc80007ffe109 */
[----:B------:R-:W-:-:S05]  /*2740*/  IADD3 R0, -R5, UR38, R0 ;  /* 0x0000002605007c10 */ /* 0x000fca000fffe100 */
[C---:B------:R-:W-:Y:S02]  /*2750*/  VIADD R11, R0.reuse, UR6 ;  /* 0x00000006000b7c36 */ /* 0x040fe40008000000 */
[----:B------:R-:W-:-:S03]  /*2760*/  VIADD R8, R0, UR10 ;  /* 0x0000000a00087c36 */ /* 0x000fc60008000000 */
[----:B0-----:R-:W-:Y:S01]  /*2770*/  VIADDMNMX R0, R13, R11, R6, PT ;  /* 0x0000000b0d007246 */ /* 0x001fe20003800106 */
[----:B------:R-:W-:Y:S01]  /*2780*/  IMAD.IADD R2, R8, 0x1, R13 ;  /* 0x0000000108027824 */ /* 0x000fe200078e020d */
[----:B------:R-:W-:Y:S06]  /*2790*/  @P2 BRA `(.L_x_1189) ;  /* 0x00000000005c2947 */ /* 0x000fec0003800000 */
[----:B------:R-:W-:Y:S01]  /*27a0*/  IMAD.U32 R4, RZ, RZ, UR46 ;  /* 0x0000002eff047e24 */ /* 0x000fe2000f8e00ff */
[----:B------:R-:W-:Y:S04]  /*27b0*/  BSSY B0, `(.L_x_1190) ;  /* 0x0000011000007945 */ /* 0x000fe80003800000 */
[----:B------:R-:W-:-:S04]  /*27c0*/  IADD3 R4, -R4, UR38, R13 ;  /* 0x0000002604047c10 */ /* 0x000fc8000fffe10d */
[----:B------:R-:W-:-:S13]  /*27d0*/  ISETP.GT.AND P2, PT, R4, -0x1, PT ;  /* 0xffffffff0400780c */ /* 0x000fda0003f44270 */
[----:B------:R-:W-:Y:S05]  /*27e0*/  @P2 BRA `(.L_x_1191) ;  /* 0x0000000000202947 */ /* 0x000fea0003800000 */
[----:B------:R-:W-:Y:S01]  /*27f0*/  UISETP.NE.AND UP2, UPT, UR7, 0x1, UPT ;  /* 0x000000010700788c */ /* 0x000fe2000bf45270 */
[----:B------:R-:W-:-:S05]  /*2800*/  LOP3.LUT R4, RZ, R4, RZ, 0x33, !PT ;  /* 0x00000004ff047212 */ /* 0x000fca00078e33ff */
[----:B------:R-:W-:-:S05]  /*2810*/  PLOP3.LUT P2, PT, PT, PT, UP2, 0x80, 0x0 ;  /* 0x000000000000781c */ /* 0x000fca0003f4f028 */
[----:B------:R-:W-:-:S08]  /*2820*/  @UP2 ULDC.64 UR10, c[0x0][0x9e8] ;  /* 0x00027a00000a2ab9 */ /* 0x000fd00000000a00 */
[----:B------:R-:W-:-:S05]  /*2830*/  @P2 IMAD.HI.U32 R5, R4, UR10, RZ ;  /* 0x0000000a04052c27 */ /* 0x000fca000f8e00ff */
[----:B------:R-:W-:-:S04]  /*2840*/  @P2 SHF.R.U32.HI R4, RZ, UR11, R5 ;  /* 0x0000000bff042c19 */ /* 0x000fc80008011605 */
[----:B------:R-:W-:Y:S01]  /*2850*/  LOP3.LUT R4, RZ, R4, RZ, 0x33, !PT ;  /* 0x00000004ff047212 */ /* 0x000fe200078e33ff */
[----:B------:R-:W-:Y:S06]  /*2860*/  BRA `(.L_x_1192) ;  /* 0x0000000000147947 */ /* 0x000fec0003800000 */
.L_x_1191:
[----:B------:R-:W-:-:S06]  /*2870*/  UISETP.NE.AND UP2, UPT, UR7, 0x1, UPT ;  /* 0x000000010700788c */ /* 0x000fcc000bf45270 */
[----:B------:R-:W-:-:S05]  /*2880*/  PLOP3.LUT P2, PT, PT, PT, UP2, 0x80, 0x0 ;  /* 0x000000000000781c */ /* 0x000fca0003f4f028 */
[----:B------:R-:W-:-:S08]  /*2890*/  @UP2 ULDC.64 UR10, c[0x0][0x9e8] ;  /* 0x00027a00000a2ab9 */ /* 0x000fd00000000a00 */
[----:B------:R-:W-:-:S05]  /*28a0*/  @P2 IMAD.HI.U32 R5, R4, UR10, RZ ;  /* 0x0000000a04052c27 */ /* 0x000fca000f8e00ff */
[----:B------:R-:W-:-:S07]  /*28b0*/  @P2 SHF.R.U32.HI R4, RZ, UR11, R5 ;  /* 0x0000000bff042c19 */ /* 0x000fce0008011605 */
.L_x_1192:
[----:B------:R-:W-:Y:S05]  /*28c0*/  BSYNC B0 ;  /* 0x0000000000007941 */ /* 0x000fea0003800000 */
.L_x_1190:
[----:B------:R-:W-:-:S04]  /*28d0*/  IMAD R5, R4, UR7, -R7 ;  /* 0x0000000704057c24 */ /* 0x000fc8000f8e0a07 */
[----:B------:R-:W-:-:S05]  /*28e0*/  IMAD.IADD R5, R5, 0x1, -R16 ;  /* 0x0000000105057824 */ /* 0x000fca00078e0a10 */
[----:B------:R-:W-:Y:S02]  /*28f0*/  VIMNMX R2, R2, R5, !PT ;  /* 0x0000000502027248 */ /* 0x000fe40007fe0100 */
[----:B------:R-:W-:-:S07]  /*2900*/  VIADDMNMX R0, R5, UR7, R0, PT ;  /* 0x0000000705007c46 */ /* 0x000fce000b800100 */
.L_x_1189:
[C---:B------:R-:W-:Y:S01]  /*2910*/  ISETP.GE.AND P2, PT, R9.reuse, 0x2, PT ;  /* 0x000000020900780c */ /* 0x040fe20003f46270 */
[----:B------:R-:W0:Y:S01]  /*2920*/  SHFL.IDX PT, R3, R3, 0x1, 0x1c1f ;  /* 0x003c1f0003037f89 */ /* 0x000e2200000e0000 */
[C---:B------:R-:W-:Y:S02]  /*2930*/  ISETP.GE.AND P5, PT, R9.reuse, 0xa, PT ;  /* 0x0000000a0900780c */ /* 0x040fe40003fa6270 */
[----:B------:R-:W-:Y:S02]  /*2940*/  ISETP.GT.AND P3, PT, R2, 0x1, !P2 ;  /* 0x000000010200780c */ /* 0x000fe40005764270 */
[----:B------:R-:W-:Y:S02]  /*2950*/  ISETP.GE.AND P4, PT, R9, 0x9, PT ;  /* 0x000000090900780c */ /* 0x000fe40003f86270 */
[----:B------:R-:W-:Y:S02]  /*2960*/  ISETP.LT.OR P3, PT, R0, 0x2, P3 ;  /* 0x000000020000780c */ /* 0x000fe40001f61670 */
[----:B------:R-:W-:-:S02]  /*2970*/  P2R R10, PR, RZ, 0x10 ;  /* 0x00000010ff0a7803 */ /* 0x000fc40000000000 */
[----:B------:R-:W-:Y:S02]  /*2980*/  FSEL R25, R25, -INF , !P3 ;  /* 0xff80000019197808 */ /* 0x000fe40005800000 */
[----:B------:R-:W-:Y:S02]  /*2990*/  ISETP.GT.AND P3, PT, R2, 0x9, !P5 ;  /* 0x000000090200780c */ /* 0x000fe40006f64270 */
[----:B------:R-:W-:Y:S02]  /*29a0*/  P2R R12, PR, RZ, 0x20 ;  /* 0x00000020ff0c7803 */ /* 0x000fe40000000000 */
[----:B------:R-:W-:Y:S02]  /*29b0*/  ISETP.LT.OR P3, PT, R0, 0xa, P3 ;  /* 0x0000000a0000780c */ /* 0x000fe40001f61670 */
[----:B------:R-:W-:Y:S02]  /*29c0*/  ISETP.GT.AND P4, PT, R2, 0x8, !P4 ;  /* 0x000000080200780c */ /* 0x000fe40006784270 */
[----:B------:R-:W-:-:S02]  /*29d0*/  ISETP.GE.AND P5, PT, R9, 0x11, PT ;  /* 0x000000110900780c */ /* 0x000fc40003fa6270 */
[----:B------:R-:W-:Y:S01]  /*29e0*/  FSEL R29, R29, -INF , !P3 ;  /* 0xff8000001d1d7808 */ /* 0x000fe20005800000 */
[----:B0-----:R-:W-:Y:S01]  /*29f0*/  IMAD.IADD R4, R8, 0x1, R3 ;  /* 0x0000000108047824 */ /* 0x001fe200078e0203 */
[----:B------:R-:W-:Y:S02]  /*2a00*/  ISETP.LT.OR P4, PT, R0, 0x9, P4 ;  /* 0x000000090000780c */ /* 0x000fe40002781670 */
[----:B------:R-:W-:Y:S02]  /*2a10*/  ISETP.GT.AND P3, PT, R2, 0x10, !P5 ;  /* 0x000000100200780c */ /* 0x000fe40006f64270 */
[----:B------:R-:W-:Y:S02]  /*2a20*/  FSEL R28, R28, -INF , !P4 ;  /* 0xff8000001c1c7808 */ /* 0x000fe40006000000 */
        /* <DEDUP_REMOVED lines=116> */
[----:B------:R-:W-:Y:S02]  /*3170*/  P2R R14, PR, RZ, 0x20 ;  /* 0x00000020ff0e7803 */ /* 0x000fe40000000000 */
[----:B------:R-:W-:Y:S02]  /*3180*/  FSEL R77, R77, -INF , !P3 ;  /* 0xff8000004d4d7808 */ /* 0x000fe40005800000 */
[----:B------:R-:W-:-:S04]  /*3190*/  ISETP.GE.AND P3, PT, R9, 0x71, PT ;  /* 0x000000710900780c */ /* 0x000fc80003f66270 */
[----:B------:R-:W-:-:S04]  /*31a0*/  ISETP.GT.AND P4, PT, R2, 0x70, !P3 ;  /* 0x000000700200780c */ /* 0x000fc80005f84270 */
[----:B------:R-:W-:-:S04]  /*31b0*/  ISETP.LT.OR P4, PT, R0, 0x71, P4 ;  /* 0x000000710000780c */ /* 0x000fc80002781670 */
        /* <DEDUP_REMOVED lines=16> */
[----:B------:R-:W-:Y:S02]  /*32c0*/  ISETP.GT.AND P6, PT, R2, 0x79, !P6 ;  /* 0x000000790200780c */ /* 0x000fe400077c4270 */
[----:B------:R-:W-:Y:S02]  /*32d0*/  VIADDMNMX R2, R3, R11, R6, PT ;  /* 0x0000000b03027246 */ /* 0x000fe40003800106 */
[----:B------:R-:W-:-:S04]  /*32e0*/  ISETP.LT.OR P6, PT, R0, 0x7a, P6 ;  /* 0x0000007a0000780c */ /* 0x000fc800037c1670 */
[----:B------:R-:W-:Y:S02]  /*32f0*/  FSEL R85, R85, -INF , !P6 ;  /* 0xff80000055557808 */ /* 0x000fe40007000000 */
[----:B------:R-:W-:-:S13]  /*3300*/  PLOP3.LUT P6, PT, PT, PT, UP1, 0x40, 0x0 ;  /* 0x000000000000781c */ /* 0x000fda0003fce818 */
[----:B------:R-:W-:Y:S05]  /*3310*/  @P6 BRA `(.L_x_1193) ;  /* 0x0000000000646947 */ /* 0x000fea0003800000 */
        /* <DEDUP_REMOVED lines=9> */
[----:B------:R-:W-:Y:S01]  /*33b0*/  @P6 IMAD.HI.U32 R3, R0, UR10, RZ ;  /* 0x0000000a00036c27 */ /* 0x000fe2000f8e00ff */
[----:B------:R-:W-:-:S13]  /*33c0*/  PLOP3.LUT P6, PT, PT, PT, UP2, 0x80, 0x0 ;  /* 0x000000000000781c */ /* 0x000fda0003fcf028 */
[----:B------:R-:W-:-:S04]  /*33d0*/  @P6 SHF.R.U32.HI R0, RZ, UR11, R3 ;  /* 0x0000000bff006c19 */ /* 0x000fc80008011603 */
[----:B------:R-:W-:Y:S01]  /*33e0*/  LOP3.LUT R0, RZ, R0, RZ, 0x33, !PT ;  /* 0x00000000ff007212 */ /* 0x000fe200078e33ff */
[----:B------:R-:W-:Y:S06]  /*33f0*/  BRA `(.L_x_1196) ;  /* 0x0000000000187947 */ /* 0x000fec0003800000 */
.L_x_1195:
[----:B------:R-:W-:-:S06]  /*3400*/  UISETP.NE.AND UP2, UPT, UR7, 0x1, UPT ;  /* 0x000000010700788c */ /* 0x000fcc000bf45270 */
[----:B------:R-:W-:-:S05]  /*3410*/  PLOP3.LUT P6, PT, PT, PT, UP2, 0x80, 0x0 ;  /* 0x000000000000781c */ /* 0x000fca0003fcf028 */
[----:B------:R-:W-:-:S08]  /*3420*/  @UP2 ULDC.64 UR10, c[0x0][0x9e8] ;  /* 0x00027a00000a2ab9 */ /* 0x000fd00000000a00 */
[----:B------:R-:W-:Y:S01]  /*3430*/  @P6 IMAD.HI.U32 R3, R0, UR10, RZ ;  /* 0x0000000a00036c27 */ /* 0x000fe2000f8e00ff */
[----:B------:R-:W-:-:S13]  /*3440*/  PLOP3.LUT P6, PT, PT, PT, UP2, 0x80, 0x0 ;  /* 0x000000000000781c */ /* 0x000fda0003fcf028 */
[----:B------:R-:W-:-:S07]  /*3450*/  @P6 SHF.R.U32.HI R0, RZ, UR11, R3 ;  /* 0x0000000bff006c19 */ /* 0x000fce0008011603 */
.L_x_1196:
[----:B------:R-:W-:Y:S05]  /*3460*/  BSYNC B0 ;  /* 0x0000000000007941 */ /* 0x000fea0003800000 */
.L_x_1194:
[----:B------:R-:W-:-:S04]  /*3470*/  IMAD R3, R0, UR7, -R7 ;  /* 0x0000000700037c24 */ /* 0x000fc8000f8e0a07 */
[----:B------:R-:W-:-:S05]  /*3480*/  IMAD.IADD R3, R3, 0x1, -R16 ;  /* 0x0000000103037824 */ /* 0x000fca00078e0a10 */
[----:B------:R-:W-:Y:S02]  /*3490*/  VIMNMX R4, R4, R3, !PT ;  /* 0x0000000304047248 */ /* 0x000fe40007fe0100 */
[----:B------:R-:W-:-:S07]  /*34a0*/  VIADDMNMX R2, R3, UR7, R2, PT ;  /* 0x0000000703027c46 */ /* 0x000fce000b800102 */
.L_x_1193:
[----:B------:R-:W-:Y:S01]  /*34b0*/  ISETP.GT.AND P2, PT, R4, 0x1, !P2 ;  /* 0x000000010400780c */ /* 0x000fe20005744270 */
[----:B------:R-:W-:Y:S01]  /*34c0*/  ULDC UR10, c[0x0][0x988] ;  /* 0x00026200000a7ab9 */ /* 0x000fe20000000800 */
[----:B------:R-:W-:Y:S01]  /*34d0*/  ISETP.NE.AND P6, PT, R14, RZ, PT ;  /* 0x000000ff0e00720c */ /* 0x000fe20003fc5270 */
[----:B------:R-:W-:Y:S01]  /*34e0*/  @UP0 ULDC UR14, c[0x0][0x44c] ;  /* 0x00011300000e0ab9 */ /* 0x000fe20000000800 */
[----:B------:R-:W-:Y:S01]  /*34f0*/  ISETP.LT.OR P2, PT, R2, 0x2, P2 ;  /* 0x000000020200780c */ /* 0x000fe20001741670 */
[----:B------:R-:W-:Y:S01]  /*3500*/  UIMAD.WIDE.U32 UR14, UR37, UR14, URZ ;  /* 0x0000000e250e72a5 */ /* 0x000fe2000f8e003f */
[----:B------:R-:W-:Y:S01]  /*3510*/  FMNMX.FTZ R3, R13, R25, !PT ;  /* 0x000000190d037209 */ /* 0x000fe20007810000 */
[----:B------:R-:W-:Y:S01]  /*3520*/  @UP0 ULDC UR18, c[0x0][0x450] ;  /* 0x0001140000120ab9 */ /* 0x000fe20000000800 */
[----:B------:R-:W-:Y:S01]  /*3530*/  FSEL R27, R27, -INF , !P2 ;  /* 0xff8000001b1b7808 */ /* 0x000fe20005000000 */
[----:B------:R-:W-:Y:S01]  /*3540*/  UMOV UR11, UR37 ;  /* 0x00000025000b7c82 */ /* 0x000fe20008000000 */
[----:B------:R-:W-:Y:S01]  /*3550*/  ISETP.NE.AND P2, PT, R10, RZ, PT ;  /* 0x000000ff0a00720c */ /* 0x000fe20003f45270 */
[----:B------:R-:W-:Y:S01]  /*3560*/  @UP0 USHF.R.U32.HI UR11, URZ, UR18, UR15 ;  /* 0x000000123f0b0299 */ /* 0x000fe2000801160f */
[----:B------:R-:W-:-:S02]  /*3570*/  FMNMX.FTZ R0, R28, R3, !PT ;  /* 0x000000031c007209 */ /* 0x000fc40007810000 */
[----:B------:R-:W-:Y:S01]  /*3580*/  ISETP.GT.AND P2, PT, R4, 0x8, !P2 ;  /* 0x000000080400780c */ /* 0x000fe20005744270 */
[----:B------:R-:W-:Y:S01]  /*3590*/  UIADD3 UR54, UR54, UR11, URZ ;  /* 0x0000000b36367290 */ /* 0x000fe2000fffe03f */
[----:B------:R-:W-:Y:S02]  /*35a0*/  FMNMX.FTZ R3, R29, R0, !PT ;  /* 0x000000001d037209 */ /* 0x000fe40007810000 */
[----:B------:R-:W-:Y:S01]  /*35b0*/  ISETP.LT.OR P2, PT, R2, 0x9, P2 ;  /* 0x000000090200780c */ /* 0x000fe20001741670 */
[----:B------:R-:W-:Y:S01]  /*35c0*/  UIADD3 UR6, UR54, UR6, URZ ;  /* 0x0000000636067290 */ /* 0x000fe2000fffe03f */
        /* <DEDUP_REMOVED lines=9> */
[----:B------:R-:W-:Y:S02]  /*3660*/  ISETP.GT.AND P2, PT, R4, 0x10, !P6 ;  /* 0x000000100400780c */ /* 0x000fe40007744270 */
[----:B------:R-:W-:Y:S02]  /*3670*/  ISETP.NE.AND P6, PT, R96, RZ, PT ;  /* 0x000000ff6000720c */ /* 0x000fe40003fc5270 */
        /* <DEDUP_REMOVED lines=57> */
[----:B------:R-:W-:Y:S01]  /*3a10*/  ISETP.GT.AND P3, PT, R4, 0x70, !P3 ;  /* 0x000000700400780c */ /* 0x000fe20005f64270 */
[----:B------:R-:W0:Y:S01]  /*3a20*/  SHFL.BFLY PT, R0, R3, 0x2, 0x1f ;  /* 0x0c401f0003007f89 */ /* 0x000e2200000e0000 */
[----:B------:R-:W-:-:S02]  /*3a30*/  FSEL R50, R50, -INF , !P2 ;  /* 0xff80000032327808 */ /* 0x000fc40005000000 */
[----:B------:R-:W-:Y:S02]  /*3a40*/  ISETP.NE.AND P2, PT, R94, RZ, PT ;  /* 0x000000ff5e00720c */ /* 0x000fe40003f45270 */
[C---:B------:R-:W-:Y:S02]  /*3a50*/  ISETP.GT.AND P4, PT, R4.reuse, 0x71, !P4 ;  /* 0x000000710400780c */ /* 0x040fe40006784270 */
[C---:B------:R-:W-:Y:S02]  /*3a60*/  ISETP.GT.AND P2, PT, R4.reuse, 0x31, !P2 ;  /* 0x000000310400780c */ /* 0x040fe40005744270 */
[----:B------:R-:W-:Y:S02]  /*3a70*/  ISETP.GT.AND P5, PT, R4, 0x78, !P5 ;  /* 0x000000780400780c */ /* 0x000fe40006fa4270 */
[C---:B------:R-:W-:Y:S02]  /*3a80*/  ISETP.LT.OR P2, PT, R2.reuse, 0x32, P2 ;  /* 0x000000320200780c */ /* 0x040fe40001741670 */
[----:B------:R-:W-:-:S02]  /*3a90*/  ISETP.LT.OR P3, PT, R2, 0x71, P3 ;  /* 0x000000710200780c */ /* 0x000fc40001f61670 */
[----:B------:R-:W-:Y:S02]  /*3aa0*/  FSEL R51, R51, -INF , !P2 ;  /* 0xff80000033337808 */ /* 0x000fe40005000000 */
[----:B------:R-:W-:Y:S02]  /*3ab0*/  ISETP.NE.AND P2, PT, R95, RZ, PT ;  /* 0x000000ff5f00720c */ /* 0x000fe40003f45270 */
[----:B------:R-:W-:Y:S02]  /*3ac0*/  ISETP.LT.OR P4, PT, R2, 0x72, P4 ;  /* 0x000000720200780c */ /* 0x000fe40002781670 */
[----:B------:R-:W-:Y:S02]  /*3ad0*/  ISETP.GT.AND P2, PT, R4, 0x38, !P2 ;  /* 0x000000380400780c */ /* 0x000fe40005744270 */
[----:B------:R-:W-:Y:S02]  /*3ae0*/  FSEL R82, R82, -INF , !P3 ;  /* 0xff80000052527808 */ /* 0x000fe40005800000 */
[----:B------:R-:W-:-:S02]  /*3af0*/  ISETP.LT.OR P2, PT, R2, 0x39, P2 ;  /* 0x000000390200780c */ /* 0x000fc40001741670 */
[----:B------:R-:W-:Y:S02]  /*3b00*/  ISETP.LT.OR P5, PT, R2, 0x79, P5 ;  /* 0x000000790200780c */ /* 0x000fe40002fa1670 */
[----:B------:R-:W-:Y:S02]  /*3b10*/  FSEL R54, R54, -INF , !P2 ;  /* 0xff80000036367808 */ /* 0x000fe40005000000 */
[----:B------:R-:W-:Y:S02]  /*3b20*/  ISETP.GT.AND P2, PT, R4, 0x39, !P6 ;  /* 0x000000390400780c */ /* 0x000fe40007744270 */
[----:B------:R-:W-:Y:S02]  /*3b30*/  ISETP.NE.AND P6, PT, R107, RZ, PT ;  /* 0x000000ff6b00720c */ /* 0x000fe40003fc5270 */
[----:B------:R-:W-:Y:S02]  /*3b40*/  ISETP.LT.OR P2, PT, R2, 0x3a, P2 ;  /* 0x0000003a0200780c */ /* 0x000fe40001741670 */
[----:B------:R-:W-:-:S02]  /*3b50*/  FSEL R83, R83, -INF , !P4 ;  /* 0xff80000053537808 */ /* 0x000fc40006000000 */
[----:B------:R-:W-:Y:S02]  /*3b60*/  FSEL R55, R55, -INF , !P2 ;  /* 0xff80000037377808 */ /* 0x000fe40005000000 */
[----:B------:R-:W-:Y:S02]  /*3b70*/  ISETP.NE.AND P2, PT, R97, RZ, PT ;  /* 0x000000ff6100720c */ /* 0x000fe40003f45270 */
[----:B------:R-:W-:Y:S02]  /*3b80*/  FSEL R86, R86, -INF , !P5 ;  /* 0xff80000056567808 */ /* 0x000fe40006800000 */
        /* <DEDUP_REMOVED lines=47> */
[----:B------:R-:W-:-:S05]  /*3e80*/  FMUL.FTZ R6, R0, UR10 ;  /* 0x0000000a00067c20 */ /* 0x000fca0008410000 */
[----:B------:R-:W-:Y:S02]  /*3e90*/  FSEL R8, R6, RZ, P2 ;  /* 0x000000ff06087208 */ /* 0x000fe40001000000 */
[----:B------:R-:W-:Y:S02]  /*3ea0*/  ISETP.GT.AND P2, PT, R4, RZ, !P6 ;  /* 0x000000ff0400720c */ /* 0x000fe40007744270 */
[----:B------:R-:W-:Y:S01]  /*3eb0*/  ISETP.NE.AND P6, PT, R9, RZ, PT ;  /* 0x000000ff0900720c */ /* 0x000fe20003fc5270 */
[--C-:B------:R-:W-:Y:S01]  /*3ec0*/  FFMA.FTZ R180, R13, UR10, -R8.reuse ;  /* 0x0000000a0db47c23 */ /* 0x100fe20008010808 */
[----:B------:R-:W-:Y:S01]  /*3ed0*/  ISETP.LT.OR P2, PT, R2, 0x1, P2 ;  /* 0x000000010200780c */ /* 0x000fe20001741670 */
[--C-:B------:R-:W-:Y:S01]  /*3ee0*/  FFMA.FTZ R3, R25, UR10, -R8.reuse ;  /* 0x0000000a19037c23 */ /* 0x100fe20008010808 */
[----:B------:R-:W-:Y:S01]  /*3ef0*/  ISETP.GT.AND P6, PT, R4, 0x79, !P6 ;  /* 0x000000790400780c */ /* 0x000fe200077c4270 */
[--C-:B------:R-:W-:Y:S01]  /*3f00*/  FFMA.FTZ R182, R28, UR10, -R8.reuse ;  /* 0x0000000a1cb67c23 */ /* 0x100fe20008010808 */
[----:B------:R-:W-:Y:S01]  /*3f10*/  FSEL R26, R26, -INF , !P2 ;  /* 0xff8000001a1a7808 */ /* 0x000fe20005000000 */
[----:B------:R-:W-:Y:S01]  /*3f20*/  MUFU.EX2 R180, R180 ;  /* 0x000000b400b47308 */ /* 0x000fe20000000800 */
[----:B------:R-:W-:Y:S01]  /*3f30*/  ISETP.NE.AND P2, PT, R108, RZ, PT ;  /* 0x000000ff6c00720c */ /* 0x000fe20003f45270 */
[--C-:B------:R-:W-:Y:S01]  /*3f40*/  FFMA.FTZ R7, R29, UR10, -R8.reuse ;  /* 0x0000000a1d077c23 */ /* 0x100fe20008010808 */
[----:B------:R-:W-:Y:S01]  /*3f50*/  FMNMX.FTZ R5, R26, R27, !PT ;  /* 0x0000001b1a057209 */ /* 0x000fe20007810000 */
[--C-:B------:R-:W-:Y:S01]  /*3f60*/  FFMA.FTZ R176, R32, UR10, -R8.reuse ;  /* 0x0000000a20b07c23 */ /* 0x100fe20008010808 */
[----:B------:R-:W-:Y:S01]  /*3f70*/  ISETP.GT.AND P2, PT, R4, 0x69, !P2 ;  /* 0x000000690400780c */ /* 0x000fe20005744270 */
[--C-:B------:R-:W-:Y:S01]  /*3f80*/  FFMA.FTZ R9, R33, UR10, -R8.reuse ;  /* 0x0000000a21097c23 */ /* 0x100fe20008010808 */
[----:B------:R-:W-:Y:S01]  /*3f90*/  FMNMX.FTZ R6, R30, R5, !PT ;  /* 0x000000051e067209 */ /* 0x000fe20007810000 */
[----:B------:R-:W0:Y:S01]  /*3fa0*/  MUFU.EX2 R3, R3 ;  /* 0x0000000300037308 */ /* 0x000e220000000800 */
[----:B------:R-:W-:Y:S01]  /*3fb0*/  ISETP.LT.OR P2, PT, R2, 0x6a, P2 ;  /* 0x0000006a0200780c */ /* 0x000fe20001741670 */
[--C-:B------:R-:W-:Y:S01]  /*3fc0*/  FFMA.FTZ R178, R36, UR10, -R8.reuse ;  /* 0x0000000a24b27c23 */ /* 0x100fe20008010808 */
[----:B------:R-:W-:Y:S01]  /*3fd0*/  FMNMX.FTZ R5, R31, R6, !PT ;  /* 0x000000061f057209 */ /* 0x000fe20007810000 */
[--C-:B------:R-:W-:Y:S01]  /*3fe0*/  FFMA.FTZ R11, R37, UR10, -R8.reuse ;  /* 0x0000000a250b7c23 */ /* 0x100fe20008010808 */
[----:B------:R-:W-:Y:S01]  /*3ff0*/  FSEL R79, R79, -INF , !P2 ;  /* 0xff8000004f4f7808 */ /* 0x000fe20005000000 */
[--C-:B------:R-:W-:Y:S01]  /*4000*/  FFMA.FTZ R172, R40, UR10, -R8.reuse ;  /* 0x0000000a28ac7c23 */ /* 0x100fe20008010808 */
[----:B------:R-:W-:Y:S01]  /*4010*/  FMNMX.FTZ R6, R34, R5, !PT ;  /* 0x0000000522067209 */ /* 0x000fe20007810000 */
[----:B------:R-:W1:Y:S01]  /*4020*/  MUFU.EX2 R182, R182 ;  /* 0x000000b600b67308 */ /* 0x000e620000000800 */
[----:B------:R-:W-:Y:S01]  /*4030*/  ISETP.LT.OR P6, PT, R2, 0x7a, P6 ;  /* 0x0000007a0200780c */ /* 0x000fe200037c1670 */
[--C-:B------:R-:W-:Y:S01]  /*4040*/  FFMA.FTZ R13, R41, UR10, -R8.reuse ;  /* 0x0000000a290d7c23 */ /* 0x100fe20008010808 */
[----:B------:R-:W-:Y:S01]  /*4050*/  FMNMX.FTZ R5, R35, R6, !PT ;  /* 0x0000000623057209 */ /* 0x000fe20007810000 */
[--C-:B------:R-:W-:Y:S01]  /*4060*/  FFMA.FTZ R174, R44, UR10, -R8.reuse ;  /* 0x0000000a2cae7c23 */ /* 0x100fe20008010808 */
[----:B------:R-:W-:Y:S01]  /*4070*/  FSEL R87, R87, -INF , !P6 ;  /* 0xff80000057577808 */ /* 0x000fe20007000000 */
        /* <DEDUP_REMOVED lines=31> */
[--C-:B------:R-:W-:Y:S01]  /*4270*/  FFMA.FTZ R154, R84, UR10, -R8.reuse ;  /* 0x0000000a549a7c23 */ /* 0x100fe20008010808 */
[----:B------:R-:W-:Y:S01]  /*4280*/  FFMA.FTZ R57, R85, UR10, -R8 ;  /* 0x0000000a55397c23 */ /* 0x000fe20008010808 */
[----:B------:R-:W-:Y:S01]  /*4290*/  FMNMX.FTZ R6, R54, R5, !PT ;  /* 0x0000000536067209 */ /* 0x000fe20007810000 */
[----:B------:R-:W5:Y:S03]  /*42a0*/  MUFU.EX2 R11, R11 ;  /* 0x0000000b000b7308 */ /* 0x000f660000000800 */
[----:B------:R-:W-:-:S04]  /*42b0*/  FMNMX.FTZ R5, R55, R6, !PT ;  /* 0x0000000637057209 */ /* 0x000fc80007810000 */
[----:B------:R-:W-:Y:S01]  /*42c0*/  FMNMX.FTZ R6, R58, R5, !PT ;  /* 0x000000053a067209 */ /* 0x000fe20007810000 */
[----:B------:R-:W5:Y:S03]  /*42d0*/  MUFU.EX2 R172, R172 ;  /* 0x000000ac00ac7308 */ /* 0x000f660000000800 */
[----:B------:R-:W-:-:S04]  /*42e0*/  FMNMX.FTZ R5, R59, R6, !PT ;  /* 0x000000063b057209 */ /* 0x000fc80007810000 */
[----:B------:R-:W-:Y:S01]  /*42f0*/  FMNMX.FTZ R6, R62, R5, !PT ;  /* 0x000000053e067209 */ /* 0x000fe20007810000 */
[----:B------:R-:W5:Y:S03]  /*4300*/  MUFU.EX2 R13, R13 ;  /* 0x0000000d000d7308 */ /* 0x000f660000000800 */
[----:B------:R-:W-:-:S04]  /*4310*/  FMNMX.FTZ R5, R63, R6, !PT ;  /* 0x000000063f057209 */ /* 0x000fc80007810000 */
[----:B------:R-:W-:Y:S01]  /*4320*/  FMNMX.FTZ R6, R66, R5, !PT ;  /* 0x0000000542067209 */ /* 0x000fe20007810000 */
[----:B------:R-:W-:Y:S03]  /*4330*/  MUFU.EX2 R174, R174 ;  /* 0x000000ae00ae7308 */ /* 0x000fe60000000800 */
        /* <DEDUP_REMOVED lines=15> */
[----:B------:R-:W-:-:S05]  /*4430*/  FMNMX.FTZ R2, R87, R2, !PT ;  /* 0x0000000257027209 */ /* 0x000fca0007810000 */
[----:B------:R-:W0:Y:S01]  /*4440*/  SHFL.BFLY PT, R5, R2, 0x2, 0x1f ;  /* 0x0c401f0002057f89 */ /* 0x000e2200000e0000 */
        /* <DEDUP_REMOVED lines=16> */
[--C-:B------:R-:W-:Y:S01]  /*4550*/  FFMA.FTZ R2, R27, UR10, -R4.reuse ;  /* 0x0000000a1b027c23 */ /* 0x100fe20008010804 */
[----:B------:R-:W-:Y:S01]  /*4560*/  FADD.FTZ R27, R180, R3 ;  /* 0x00000003b41b7221 */ /* 0x000fe20000010000 */
[--C-:B------:R-:W-:Y:S01]  /*4570*/  FFMA.FTZ R181, R26, UR10, -R4.reuse ;  /* 0x0000000a1ab57c23 */ /* 0x100fe20008010804 */
[--C-:B------:R-:W-:Y:S01]  /*4580*/  FFMA.FTZ R183, R30, UR10, -R4.reuse ;  /* 0x0000000a1eb77c23 */ /* 0x100fe20008010804 */
[--C-:B------:R-:W-:Y:S01]  /*4590*/  FFMA.FTZ R31, R31, UR10, -R4.reuse ;  /* 0x0000000a1f1f7c23 */ /* 0x100fe20008010804 */
[----:B-1----:R-:W-:Y:S01]  /*45a0*/  FADD.FTZ R10, R182, R27 ;  /* 0x0000001bb60a7221 */ /* 0x002fe20000010000 */
[--C-:B------:R-:W-:Y:S01]  /*45b0*/  FFMA.FTZ R177, R34, UR10, -R4.reuse ;  /* 0x0000000a22b17c23 */ /* 0x100fe20008010804 */
[----:B------:R-:W-:Y:S01]  /*45c0*/  MUFU.EX2 R2, R2 ;  /* 0x0000000200027308 */ /* 0x000fe20000000800 */
[----:B------:R-:W-:Y:S01]  /*45d0*/  FFMA.FTZ R35, R35, UR10, -R4 ;  /* 0x0000000a23237c23 */ /* 0x000fe20008010804 */
[----:B--2---:R-:W-:Y:S01]  /*45e0*/  FADD.FTZ R27, R7, R10 ;  /* 0x0000000a071b7221 */ /* 0x004fe20000010000 */
[--C-:B------:R-:W-:Y:S01]  /*45f0*/  FFMA.FTZ R38, R38, UR10, -R4.reuse ;  /* 0x0000000a26267c23 */ /* 0x100fe20008010804 */
[--C-:B------:R-:W-:Y:S01]  /*4600*/  FFMA.FTZ R39, R39, UR10, -R4.reuse ;  /* 0x0000000a27277c23 */ /* 0x100fe20008010804 */
[--C-:B------:R-:W-:Y:S01]  /*4610*/  FFMA.FTZ R42, R42, UR10, -R4.reuse ;  /* 0x0000000a2a2a7c23 */ /* 0x100fe20008010804 */
[----:B---3--:R-:W-:Y:S01]  /*4620*/  FADD.FTZ R10, R176, R27 ;  /* 0x0000001bb00a7221 */ /* 0x008fe20000010000 */
[--C-:B------:R-:W-:Y:S01]  /*4630*/  FFMA.FTZ R43, R43, UR10, -R4.reuse ;  /* 0x0000000a2b2b7c23 */ /* 0x100fe20008010804 */
[----:B------:R-:W0:Y:S01]  /*4640*/  MUFU.EX2 R181, R181 ;  /* 0x000000b500b57308 */ /* 0x000e220000000800 */
[----:B------:R-:W-:Y:S01]  /*4650*/  FFMA.FTZ R46, R46, UR10, -R4 ;  /* 0x0000000a2e2e7c23 */ /* 0x000fe20008010804 */
[----:B----4-:R-:W-:Y:S01]  /*4660*/  FADD.FTZ R27, R9, R10 ;  /* 0x0000000a091b7221 */ /* 0x010fe20000010000 */
[--C-:B------:R-:W-:Y:S01]  /*4670*/  FFMA.FTZ R47, R47, UR10, -R4.reuse ;  /* 0x0000000a2f2f7c23 */ /* 0x100fe20008010804 */
[--C-:B------:R-:W-:Y:S01]  /*4680*/  FFMA.FTZ R50, R50, UR10, -R4.reuse ;  /* 0x0000000a32327c23 */ /* 0x100fe20008010804 */
[--C-:B------:R-:W-:Y:S01]  /*4690*/  FFMA.FTZ R51, R51, UR10, -R4.reuse ;  /* 0x0000000a33337c23 */ /* 0x100fe20008010804 */
[----:B-----5:R-:W-:Y:S01]  /*46a0*/  FADD.FTZ R10, R178, R27 ;  /* 0x0000001bb20a7221 */ /* 0x020fe20000010000 */
[--C-:B------:R-:W-:Y:S01]  /*46b0*/  FFMA.FTZ R54, R54, UR10, -R4.reuse ;  /* 0x0000000a36367c23 */ /* 0x100fe20008010804 */
[----:B------:R-:W1:Y:S01]  /*46c0*/  MUFU.EX2 R183, R183 ;  /* 0x000000b700b77308 */ /* 0x000e620000000800 */
[----:B------:R-:W-:Y:S01]  /*46d0*/  FFMA.FTZ R55, R55, UR10, -R4 ;  /* 0x0000000a37377c23 */ /* 0x000fe20008010804 */
[----:B------:R-:W-:Y:S01]  /*46e0*/  FADD.FTZ R27, R11, R10 ;  /* 0x0000000a0b1b7221 */ /* 0x000fe20000010000 */
[--C-:B------:R-:W-:Y:S01]  /*46f0*/  FFMA.FTZ R58, R58, UR10, -R4.reuse ;  /* 0x0000000a3a3a7c23 */ /* 0x100fe20008010804 */
[--C-:B------:R-:W-:Y:S01]  /*4700*/  FFMA.FTZ R59, R59, UR10, -R4.reuse ;  /* 0x0000000a3b3b7c23 */ /* 0x100fe20008010804 */
[--C-:B------:R-:W-:Y:S01]  /*4710*/  FFMA.FTZ R62, R62, UR10, -R4.reuse ;  /* 0x0000000a3e3e7c23 */ /* 0x100fe20008010804 */
[----:B------:R-:W-:Y:S01]  /*4720*/  FADD.FTZ R10, R172, R27 ;  /* 0x0000001bac0a7221 */ /* 0x000fe20000010000 */
[----:B------:R-:W-:Y:S01]  /*4730*/  F2FP.BF16.F32.PACK_AB R180, R3, R180 ;  /* 0x000000b403b4723e */ /* 0x000fe200000010ff */
[----:B------:R2:W3:Y:S01]  /*4740*/  MUFU.EX2 R6, R31 ;  /* 0x0000001f00067308 */ /* 0x0004e20000000800 */
[----:B------:R-:W-:Y:S01]  /*4750*/  FFMA.FTZ R63, R63, UR10, -R4 ;  /* 0x0000000a3f3f7c23 */ /* 0x000fe20008010804 */
[----:B------:R-:W-:Y:S01]  /*4760*/  FADD.FTZ R27, R13, R10 ;  /* 0x0000000a0d1b7221 */ /* 0x000fe20000010000 */
[----:B0-----:R-:W-:Y:S01]  /*4770*/  FADD.FTZ R10, R181, R2 ;  /* 0x00000002b50a7221 */ /* 0x001fe20000010000 */
[----:B------:R-:W-:Y:S01]  /*4780*/  F2FP.BF16.F32.PACK_AB R182, R7, R182 ;  /* 0x000000b607b6723e */ /* 0x000fe200000010ff */
[--C-:B------:R-:W-:Y:S01]  /*4790*/  FFMA.FTZ R66, R66, UR10, -R4.reuse ;  /* 0x0000000a42427c23 */ /* 0x100fe20008010804 */
[----:B------:R-:W-:Y:S01]  /*47a0*/  FADD.FTZ R12, R174, R27 ;  /* 0x0000001bae0c7221 */ /* 0x000fe20000010000 */
[----:B------:R-:W-:Y:S01]  /*47b0*/  FFMA.FTZ R67, R67, UR10, -R4 ;  /* 0x0000000a43437c23 */ /* 0x000fe20008010804 */
[----:B------:R-:W0:Y:S01]  /*47c0*/  MUFU.EX2 R177, R177 ;  /* 0x000000b100b17308 */ /* 0x000e220000000800 */
[----:B-1----:R-:W-:Y:S01]  /*47d0*/  FADD.FTZ R27, R183, R10 ;  /* 0x0000000ab71b7221 */ /* 0x002fe20000010000 */
[----:B--2---:R-:W-:Y:S01]  /*47e0*/  FADD.FTZ R31, R15, R12 ;  /* 0x0000000c0f1f7221 */ /* 0x004fe20000010000 */
[--C-:B------:R-:W-:Y:S01]  /*47f0*/  FFMA.FTZ R70, R70, UR10, -R4.reuse ;  /* 0x0000000a46467c23 */ /* 0x100fe20008010804 */
[--C-:B------:R-:W-:Y:S01]  /*4800*/  FFMA.FTZ R71, R71, UR10, -R4.reuse ;  /* 0x0000000a47477c23 */ /* 0x100fe20008010804 */
[--C-:B------:R-:W-:Y:S01]  /*4810*/  FFMA.FTZ R74, R74, UR10, -R4.reuse ;  /* 0x0000000a4a4a7c23 */ /* 0x100fe20008010804 */
[----:B------:R-:W-:Y:S01]  /*4820*/  FADD.FTZ R12, R168, R31 ;  /* 0x0000001fa80c7221 */ /* 0x000fe20000010000 */
[----:B------:R-:W-:Y:S01]  /*4830*/  FFMA.FTZ R75, R75, UR10, -R4 ;  /* 0x0000000a4b4b7c23 */ /* 0x000fe20008010804 */
[----:B------:R-:W1:Y:S01]  /*4840*/  MUFU.EX2 R8, R35 ;  /* 0x0000002300087308 */ /* 0x000e620000000800 */
[----:B---3--:R-:W-:Y:S01]  /*4850*/  FADD.FTZ R10, R6, R27 ;  /* 0x0000001b060a7221 */ /* 0x008fe20000010000 */
[----:B------:R-:W-:Y:S01]  /*4860*/  FADD.FTZ R31, R21, R12 ;  /* 0x0000000c151f7221 */ /* 0x000fe20000010000 */
[--C-:B------:R-:W-:Y:S01]  /*4870*/  FFMA.FTZ R78, R78, UR10, -R4.reuse ;  /* 0x0000000a4e4e7c23 */ /* 0x100fe20008010804 */
[--C-:B------:R-:W-:Y:S01]  /*4880*/  FFMA.FTZ R79, R79, UR10, -R4.reuse ;  /* 0x0000000a4f4f7c23 */ /* 0x100fe20008010804 */
[--C-:B------:R-:W-:Y:S01]  /*4890*/  FFMA.FTZ R82, R82, UR10, -R4.reuse ;  /* 0x0000000a52527c23 */ /* 0x100fe20008010804 */
[----:B------:R-:W-:Y:S01]  /*48a0*/  FFMA.FTZ R83, R83, UR10, -R4 ;  /* 0x0000000a53537c23 */ /* 0x000fe20008010804 */
[----:B------:R-:W-:Y:S01]  /*48b0*/  F2FP.BF16.F32.PACK_AB R181, R2, R181 ;  /* 0x000000b502b5723e */ /* 0x000fe200000010ff */
[----:B------:R-:W2:Y:S01]  /*48c0*/  MUFU.EX2 R38, R38 ;  /* 0x0000002600267308 */ /* 0x000ea20000000800 */
[----:B0-----:R-:W-:Y:S01]  /*48d0*/  FADD.FTZ R27, R177, R10 ;  /* 0x0000000ab11b7221 */ /* 0x001fe20000010000 */
[----:B------:R-:W-:Y:S01]  /*48e0*/  FADD.FTZ R10, R170, R31 ;  /* 0x0000001faa0a7221 */ /* 0x000fe20000010000 */
[--C-:B------:R-:W-:Y:S01]  /*48f0*/  FFMA.FTZ R86, R86, UR10, -R4.reuse ;  /* 0x0000000a56567c23 */ /* 0x100fe20008010804 */
[----:B------:R-:W-:Y:S01]  /*4900*/  FFMA.FTZ R4, R87, UR10, -R4 ;  /* 0x0000000a57047c23 */ /* 0x000fe20008010804 */
[----:B------:R-:W-:Y:S01]  /*4910*/  F2FP.BF16.F32.PACK_AB R176, R9, R176 ;  /* 0x000000b009b0723e */ /* 0x000fe200000010ff */
[----:B------:R-:W-:Y:S01]  /*4920*/  FADD.FTZ R31, R25, R10 ;  /* 0x0000000a191f7221 */ /* 0x000fe20000010000 */
[----:B------:R-:W-:Y:S01]  /*4930*/  F2FP.BF16.F32.PACK_AB R178, R11, R178 ;  /* 0x000000b20bb2723e */ /* 0x000fe200000010ff */
[----:B------:R-:W0:Y:S01]  /*4940*/  MUFU.EX2 R39, R39 ;  /* 0x0000002700277308 */ /* 0x000e220000000800 */
[----:B-1----:R-:W-:Y:S01]  /*4950*/  FADD.FTZ R27, R8, R27 ;  /* 0x0000001b081b7221 */ /* 0x002fe20000010000 */
[----:B------:R-:W-:Y:S01]  /*4960*/  FADD.FTZ R12, R164, R31 ;  /* 0x0000001fa40c7221 */ /* 0x000fe20000010000 */
[----:B------:R-:W-:-:S02]  /*4970*/  F2FP.BF16.F32.PACK_AB R172, R13, R172 ;  /* 0x000000ac0dac723e */ /* 0x000fc400000010ff */
[----:B------:R-:W-:Y:S01]  /*4980*/  F2FP.BF16.F32.PACK_AB R174, R15, R174 ;  /* 0x000000ae0fae723e */ /* 0x000fe200000010ff */
[----:B------:R-:W-:Y:S01]  /*4990*/  FADD.FTZ R31, R29, R12 ;  /* 0x0000000c1d1f7221 */ /* 0x000fe20000010000 */
[----:B------:R-:W-:Y:S01]  /*49a0*/  F2FP.BF16.F32.PACK_AB R168, R21, R168 ;  /* 0x000000a815a8723e */ /* 0x000fe200000010ff */
[----:B------:R-:W1:Y:S01]  /*49b0*/  MUFU.EX2 R42, R42 ;  /* 0x0000002a002a7308 */ /* 0x000e620000000800 */
[----:B--2---:R-:W-:Y:S01]  /*49c0*/  FADD.FTZ R10, R38, R27 ;  /* 0x0000001b260a7221 */ /* 0x004fe20000010000 */
[----:B------:R-:W-:Y:S01]  /*49d0*/  FADD.FTZ R12, R166, R31 ;  /* 0x0000001fa60c7221 */ /* 0x000fe20000010000 */
[----:B------:R-:W-:Y:S02]  /*49e0*/  F2FP.BF16.F32.PACK_AB R170, R25, R170 ;  /* 0x000000aa19aa723e */ /* 0x000fe400000010ff */
[----:B------:R-:W-:Y:S01]  /*49f0*/  F2FP.BF16.F32.PACK_AB R164, R29, R164 ;  /* 0x000000a41da4723e */ /* 0x000fe200000010ff */
[C---:B------:R-:W-:Y:S01]  /*4a00*/  FADD.FTZ R31, R33.reuse, R12 ;  /* 0x0000000c211f7221 */ /* 0x040fe20000010000 */
[----:B------:R-:W-:Y:S01]  /*4a10*/  F2FP.BF16.F32.PACK_AB R166, R33, R166 ;  /* 0x000000a621a6723e */ /* 0x000fe200000010ff */
[----:B------:R-:W2:Y:S01]  /*4a20*/  MUFU.EX2 R43, R43 ;  /* 0x0000002b002b7308 */ /* 0x000ea20000000800 */
[----:B0-----:R-:W-:Y:S01]  /*4a30*/  FADD.FTZ R27, R39, R10 ;  /* 0x0000000a271b7221 */ /* 0x001fe20000010000 */
[----:B------:R-:W-:Y:S01]  /*4a40*/  FADD.FTZ R12, R160, R31 ;  /* 0x0000001fa00c7221 */ /* 0x000fe20000010000 */
[----:B------:R-:W-:-:S02]  /*4a50*/  F2FP.BF16.F32.PACK_AB R160, R37, R160 ;  /* 0x000000a025a0723e */ /* 0x000fc400000010ff */
[----:B------:R-:W-:Y:S01]  /*4a60*/  F2FP.BF16.F32.PACK_AB R183, R6, R183 ;  /* 0x000000b706b7723e */ /* 0x000fe200000010ff */
[----:B------:R-:W-:Y:S01]  /*4a70*/  FADD.FTZ R31, R37, R12 ;  /* 0x0000000c251f7221 */ /* 0x000fe20000010000 */
[----:B------:R-:W-:Y:S01]  /*4a80*/  F2FP.BF16.F32.PACK_AB R177, R8, R177 ;  /* 0x000000b108b1723e */ /* 0x000fe200000010ff */
[----:B------:R-:W0:Y:S01]  /*4a90*/  MUFU.EX2 R46, R46 ;  /* 0x0000002e002e7308 */ /* 0x000e220000000800 */
[----:B-1----:R-:W-:Y:S01]  /*4aa0*/  FADD.FTZ R10, R42, R27 ;  /* 0x0000001b2a0a7221 */ /* 0x002fe20000010000 */
[----:B------:R-:W-:Y:S01]  /*4ab0*/  FADD.FTZ R12, R162, R31 ;  /* 0x0000001fa20c7221 */ /* 0x000fe20000010000 */
[----:B------:R-:W-:Y:S02]  /*4ac0*/  F2FP.BF16.F32.PACK_AB R162, R41, R162 ;  /* 0x000000a229a2723e */ /* 0x000fe400000010ff */
[----:B------:R-:W-:Y:S01]  /*4ad0*/  F2FP.BF16.F32.PACK_AB R179, R39, R38 ;  /* 0x0000002627b3723e */ /* 0x000fe200000010ff */
[----:B------:R-:W-:Y:S02]  /*4ae0*/  FADD.FTZ R7, R41, R12 ;  /* 0x0000000c29077221 */ /* 0x000fe40000010000 */
[----:B------:R-:W1:Y:S01]  /*4af0*/  MUFU.EX2 R47, R47 ;  /* 0x0000002f002f7308 */ /* 0x000e620000000800 */
[C---:B--2---:R-:W-:Y:S01]  /*4b00*/  FADD.FTZ R27, R43.reuse, R10 ;  /* 0x0000000a2b1b7221 */ /* 0x044fe20000010000 */
[----:B------:R-:W-:Y:S01]  /*4b10*/  FADD.FTZ R12, R156, R7 ;  /* 0x000000079c0c7221 */ /* 0x000fe20000010000 */
[----:B------:R-:W-:-:S05]  /*4b20*/  F2FP.BF16.F32.PACK_AB R173, R43, R42 ;  /* 0x0000002a2bad723e */ /* 0x000fca00000010ff */
        /* <DEDUP_REMOVED lines=62> */
[----:B------:R0:W3:Y:S01]  /*4f10*/  MUFU.EX2 R155, R4 ;  /* 0x00000004009b7308 */ /* 0x0000e20000000800 */
[C---:B-1----:R-:W-:Y:S01]  /*4f20*/  FADD.FTZ R7, R83.reuse, R2 ;  /* 0x0000000253077221 */ /* 0x042fe20000010000 */
[----:B------:R-:W-:-:S06]  /*4f30*/  F2FP.BF16.F32.PACK_AB R153, R83, R82 ;  /* 0x000000525399723e */ /* 0x000fcc00000010ff */
[----:B------:R-:W1:Y:S01]  /*4f40*/  MUFU.EX2 R57, R57 ;  /* 0x0000003900397308 */ /* 0x000e620000000800 */
[----:B--2---:R-:W-:Y:S01]  /*4f50*/  FADD.FTZ R2, R86, R7 ;  /* 0x0000000756027221 */ /* 0x004fe20000010000 */
[----:B0-----:R-:W-:-:S03]  /*4f60*/  VIADD R4, R90, 0xfffffffe ;  /* 0xfffffffe5a047836 */ /* 0x001fc60000000000 */
[C---:B---3--:R-:W-:Y:S01]  /*4f70*/  FADD.FTZ R2, R155.reuse, R2 ;  /* 0x000000029b027221 */ /* 0x048fe20000010000 */
[----:B------:R-:W-:Y:S01]  /*4f80*/  F2FP.BF16.F32.PACK_AB R155, R155, R86 ;  /* 0x000000569b9b723e */ /* 0x000fe200000010ff */
[C---:B-1----:R-:W-:Y:S01]  /*4f90*/  FADD.FTZ R3, R57.reuse, R12 ;  /* 0x0000000c39037221 */ /* 0x042fe20000010000 */
[----:B------:R-:W-:Y:S01]  /*4fa0*/  F2FP.BF16.F32.PACK_AB R154, R57, R154 ;  /* 0x0000009a399a723e */ /* 0x000fe200000010ff */
[----:B------:R-:W-:Y:S06]  /*4fb0*/  @P2 BRA `(.L_x_1197) ;  /* 0x0000000000442947 */ /* 0x000fec0003800000 */
        /* <DEDUP_REMOVED lines=10> */
.L_x_1198:
[----:B------:R-:W-:-:S11]  /*5060*/  UISETP.NE.AND UP2, UPT, UR7, 0x1, UPT ;  /* 0x000000010700788c */ /* 0x000fd6000bf45270 */
[----:B------:R-:W-:Y:S02]  /*5070*/  @UP2 ULDC.64 UR14, c[0x0][0x9e8] ;  /* 0x00027a00000e2ab9 */ /* 0x000fe40000000a00 */
[----:B------:R-:W-:-:S04]  /*5080*/  UIMAD.WIDE.U32 UR18, UR11, UR14, URZ ;  /* 0x0000000e0b1272a5 */ /* 0x000fc8000f8e003f */
[----:B------:R-:W-:-:S12]  /*5090*/  @UP2 USHF.R.U32.HI UR11, URZ, UR15, UR19 ;  /* 0x0000000f3f0b2299 */ /* 0x000fd80008011613 */
.L_x_1199:
[----:B------:R-:W-:-:S04]  /*50a0*/  UIMAD UR7, UR11, UR7, UR7 ;  /* 0x000000070b0772a4 */ /* 0x000fc8000f8e0207 */
[----:B------:R-:W-:-:S04]  /*50b0*/  UISETP.LT.AND UP2, UPT, UR6, UR7, UPT ;  /* 0x000000070600728c */ /* 0x000fc8000bf41270 */
[----:B------:R-:W-:-:S12]  /*50c0*/  USEL UR6, UR6, UR7, UP2 ;  /* 0x0000000706067287 */ /* 0x000fd80009000000 */
.L_x_1197:
[----:B------:R-:W-:Y:S01]  /*50d0*/  USHF.R.S32.HI UR7, URZ, 0x1f, UR6 ;  /* 0x0000001f3f077899 */ /* 0x000fe20008011406 */
[----:B------:R-:W-:Y:S02]  /*50e0*/  CS2R R150, SRZ ;  /* 0x0000000000967805 */ /* 0x000fe4000001ff00 */
[----:B------:R-:W-:Y:S02]  /*50f0*/  CS2R R148, SRZ ;  /* 0x0000000000947805 */ /* 0x000fe4000001ff00 */
[----:B------:R-:W-:Y:S01]  /*5100*/  CS2R R146, SRZ ;  /* 0x0000000000927805 */ /* 0x000fe2000001ff00 */
[----:B------:R-:W-:Y:S01]  /*5110*/  ULEA.HI UR7, UR7, UR6, URZ, 0x7 ;  /* 0x0000000607077291 */ /* 0x000fe2000f8f383f */
[----:B------:R-:W-:Y:S02]  /*5120*/  CS2R R144, SRZ ;  /* 0x0000000000907805 */ /* 0x000fe4000001ff00 */
[----:B------:R-:W-:Y:S02]  /*5130*/  CS2R R142, SRZ ;  /* 0x00000000008e7805 */ /* 0x000fe4000001ff00 */
[----:B------:R-:W-:Y:S01]  /*5140*/  CS2R R140, SRZ ;  /* 0x00000000008c7805 */ /* 0x000fe2000001ff00 */
[----:B------:R-:W-:Y:S01]  /*5150*/  USHF.R.S32.HI UR7, URZ, 0x7, UR7 ;  /* 0x000000073f077899 */ /* 0x000fe20008011407 */
[----:B------:R-:W-:-:S02]  /*5160*/  CS2R R138, SRZ ;  /* 0x00000000008a7805 */ /* 0x000fc4000001ff00 */
[----:B------:R-:W-:Y:S02]  /*5170*/  CS2R R136, SRZ ;  /* 0x0000000000887805 */ /* 0x000fe4000001ff00 */
[----:B------:R-:W-:Y:S01]  /*5180*/  CS2R R134, SRZ ;  /* 0x0000000000867805 */ /* 0x000fe2000001ff00 */
[----:B------:R-:W-:Y:S01]  /*5190*/  UISETP.LT.AND UP2, UPT, UR40, UR7, UPT ;  /* 0x000000072800728c */ /* 0x000fe2000bf41270 */
[----:B------:R-:W-:Y:S02]  /*51a0*/  CS2R R132, SRZ ;  /* 0x0000000000847805 */ /* 0x000fe4000001ff00 */
[----:B------:R-:W-:Y:S02]  /*51b0*/  CS2R R130, SRZ ;  /* 0x0000000000827805 */ /* 0x000fe4000001ff00 */
[----:B------:R-:W-:Y:S01]  /*51c0*/  CS2R R128, SRZ ;  /* 0x0000000000807805 */ /* 0x000fe2000001ff00 */
[----:B------:R-:W-:Y:S01]  /*51d0*/  USEL UR60, UR40, UR7, !UP2 ;  /* 0x00000007283c7287 */ /* 0x000fe2000d000000 */
[----:B------:R-:W-:-:S02]  /*51e0*/  CS2R R126, SRZ ;  /* 0x00000000007e7805 */ /* 0x000fc4000001ff00 */
[----:B------:R-:W-:Y:S02]  /*51f0*/  CS2R R124, SRZ ;  /* 0x00000000007c7805 */ /* 0x000fe4000001ff00 */
[----:B------:R-:W-:Y:S02]  /*5200*/  CS2R R122, SRZ ;  /* 0x00000000007a7805 */ /* 0x000fe4000001ff00 */
[----:B------:R-:W-:Y:S02]  /*5210*/  CS2R R120, SRZ ;  /* 0x0000000000787805 */ /* 0x000fe4000001ff00 */
[----:B------:R-:W-:Y:S02]  /*5220*/  CS2R R118, SRZ ;  /* 0x0000000000767805 */ /* 0x000fe4000001ff00 */
[----:B------:R-:W-:Y:S02]  /*5230*/  ISETP.GE.AND P2, PT, R4, UR60, PT ;  /* 0x0000003c04007c0c */ /* 0x000fe4000bf46270 */
        /* <DEDUP_REMOVED lines=14> */
[----:B------:R-:W-:Y:S01]  /*5320*/  CS2R R88, SRZ ;  /* 0x0000000000587805 */ /* 0x000fe2000001ff00 */
[----:B------:R-:W-:Y:S06]  /*5330*/  @!P2 BRA `(.L_x_1200) ;  /* 0x00000030004ca947 */ /* 0x000fec0003800000 */
[----:B------:R-:W-:Y:S01]  /*5340*/  IMAD.MOV.U32 R151, RZ, RZ, RZ ;  /* 0x000000ffff977224 */ /* 0x000fe200078e00ff */
[----:B------:R-:W-:Y:S01]  /*5350*/  ULDC UR55, c[0x0][0x9e4] ;  /* 0x0002790000377ab9 */ /* 0x000fe20000000800 */
[----:B------:R-:W-:Y:S01]  /*5360*/  ULDC UR56, c[0x0][0x9dc] ;  /* 0x0002770000387ab9 */ /* 0x000fe20000000800 */
[----:B------:R-:W-:Y:S01]  /*5370*/  ULDC UR54, c[0x0][0x988] ;  /* 0x0002620000367ab9 */ /* 0x000fe20000000800 */
[----:B------:R-:W-:-:S05]  /*5380*/  ULDC UR57, c[0x0][0x9e0] ;  /* 0x0002780000397ab9 */ /* 0x000fca0000000800 */
.L_x_1217:
[----:B------:R-:W-:Y:S01]  /*5390*/  UIADD3 UR59, UR47, 0x1, URZ ;  /* 0x000000012f3b7890 */ /* 0x000fe2000fffe03f */
[----:B------:R-:W-:-:S03]  /*53a0*/  ISETP.NE.AND P3, PT, RZ, UR44, PT ;  /* 0x0000002cff007c0c */ /* 0x000fc6000bf65270 */
[----:B------:R-:W-:-:S04]  /*53b0*/  UISETP.NE.AND UP2, UPT, UR59, 0x2, UPT ;  /* 0x000000023b00788c */ /* 0x000fc8000bf45270 */
[----:B------:R-:W-:Y:S02]  /*53c0*/  USEL UR58, URZ, 0x1, UP2 ;  /* 0x000000013f3a7887 */ /* 0x000fe40009000000 */
[----:B------:R-:W-:Y:S02]  /*53d0*/  USEL UR59, UR59, URZ, UP2 ;  /* 0x0000003f3b3b7287 */ /* 0x000fe40009000000 */
[----:B------:R-:W-:Y:S02]  /*53e0*/  ULOP3.LUT UR58, UR50, UR58, URZ, 0x3c, !UPT ;  /* 0x0000003a323a7292 */ /* 0x000fe4000f8e3c3f */
[----:B------:R-:W-:Y:S10]  /*53f0*/  @P3 BRA `(.L_x_1201) ;  /* 0x00000000002c3947 */ /* 0x000ff40003800000 */
[----:B------:R-:W-:Y:S05]  /*5400*/  @!P0 BRA `(.L_x_1202) ;  /* 0x0000000000048947 */ /* 0x000fea0003800000 */
[----:B------:R-:W-:Y:S01]  /*5410*/  BPT.TRAP 0x1 ;  /* 0x000000040000795c */ /* 0x000fe20000300000 */
.L_x_1202:
[----:B------:R-:W-:Y:S01]  /*5420*/  ULEA UR6, UR59, UR41, 0x3 ;  /* 0x000000293b067291 */ /* 0x000fe2000f8e183f */
[----:B------:R-:W-:-:S05]  /*5430*/  IMAD.U32 R6, RZ, RZ, UR58 ;  /* 0x0000003aff067e24 */ /* 0x000fca000f8e00ff */
[----:B------:R-:W-:-:S04]  /*5440*/  SHF.L.U32 R6, R6, 0x1f, RZ ;  /* 0x0000001f06067819 */ /* 0x000fc800000006ff */
[----:B------:R0:W1:Y:S01]  /*5450*/  SYNCS.PHASECHK.TRANS64.TRYWAIT P2, [UR6+0x28830], R6 ;  /* 0x02883006ff0075a7 */ /* 0x0000620008040146 */
[----:B------:R-:W-:Y:S05]  /*5460*/  @!P0 BRA `(.L_x_1203) ;  /* 0x0000000000048947 */ /* 0x000fea0003800000 */
[----:B------:R-:W-:Y:S01]  /*5470*/  BPT.TRAP 0x1 ;  /* 0x000000040000795c */ /* 0x000fe20000300000 */
.L_x_1203:
[----:B-1----:R-:W-:Y:S05]  /*5480*/  @P2 BRA `(.L_x_1201) ;  /* 0x0000000000082947 */ /* 0x002fea0003800000 */
[----:B------:R-:W1:Y:S02]  /*5490*/  SYNCS.PHASECHK.TRANS64.TRYWAIT P2, [UR6+0x28830], R6 ;  /* 0x02883006ff0075a7 */ /* 0x000e640008040146 */
[----:B-1----:R-:W-:Y:S05]  /*54a0*/  @!P2 BRA `(.L_x_1204) ;  /* 0x0000012c004ca947 */ /* 0x002fea0003800000 */
.L_x_1201:
[----:B-1----:R-:W1:Y:S01]  /*54b0*/  S2R R7, SR_TID.X ;  /* 0x0000000000077919 */ /* 0x002e620000002100 */
[----:B------:R-:W-:Y:S01]  /*54c0*/  ULEA UR34, UR59, UR51, 0xb ;  /* 0x000000333b227291 */ /* 0x000fe2000f8e583f */
[----:B------:R-:W-:Y:S01]  /*54d0*/  UMOV UR35, 0x40000040 ;  /* 0x4000004000237882 */ /* 0x000fe20000000000 */
[----:B------:R-:W-:Y:S02]  /*54e0*/  UMOV UR7, 0x40000040 ;  /* 0x4000004000077882 */ /* 0x000fe40000000000 */
[----:B------:R-:W-:Y:S02]  /*54f0*/  UIADD3 UR6, UR34, 0x2, URZ ;  /* 0x0000000222067890 */ /* 0x000fe4000fffe03f */
        /* <DEDUP_REMOVED lines=12> */
[----:B-1----:R-:W-:-:S05]  /*55c0*/  SHF.R.U32.HI R7, RZ, 0x7, R7 ;  /* 0x00000007ff077819 */ /* 0x002fca0000011607 */
[----:B0-----:R-:W-:-:S05]  /*55d0*/  VIADD R6, R7, 0x8 ;  /* 0x0000000807067836 */ /* 0x001fca0000000000 */
[----:B------:R0:W-:Y:S06]  /*55e0*/  BAR.SYNC.DEFER_BLOCKING R6, 0x100 ;  /* 0x000400060000751d */ /* 0x0001ec0000010000 */
        /* <DEDUP_REMOVED lines=27> */
.L_x_1206:
[----:B------:R-:W-:Y:S01]  /*57a0*/  ULEA UR6, UR47, UR41, 0x3 ;  /* 0x000000292f067291 */ /* 0x000fe2000f8e183f */
[----:B------:R-:W-:-:S05]  /*57b0*/  IMAD.U32 R6, RZ, RZ, UR50 ;  /* 0x00000032ff067e24 */ /* 0x000fca000f8e00ff */
[----:B------:R-:W-:-:S04]  /*57c0*/  SHF.L.U32 R6, R6, 0x1f, RZ ;  /* 0x0000001f06067819 */ /* 0x000fc800000006ff */
[----:B------:R0:W1:Y:S01]  /*57d0*/  SYNCS.PHASECHK.TRANS64.TRYWAIT P2, [UR6+0x28850], R6 ;  /* 0x02885006ff0075a7 */ /* 0x0000620008040146 */
[----:B------:R-:W-:Y:S05]  /*57e0*/  @!P0 BRA `(.L_x_1207) ;  /* 0x0000000000048947 */ /* 0x000fea0003800000 */
[----:B------:R-:W-:Y:S01]  /*57f0*/  BPT.TRAP 0x1 ;  /* 0x000000040000795c */ /* 0x000fe20000300000 */
.L_x_1207:
[----:B-1----:R-:W-:Y:S05]  /*5800*/  @P2 BRA `(.L_x_1205) ;  /* 0x0000000000082947 */ /* 0x002fea0003800000 */
[----:B------:R-:W1:Y:S02]  /*5810*/  SYNCS.PHASECHK.TRANS64.TRYWAIT P2, [UR6+0x28850], R6 ;  /* 0x02885006ff0075a7 */ /* 0x000e640008040146 */
[----:B-1----:R-:W-:Y:S05]  /*5820*/  @!P2 BRA `(.L_x_1208) ;  /* 0x000001280084a947 */ /* 0x002fea0003800000 */
.L_x_1205:
[----:B------:R-:W-:Y:S01]  /*5830*/  UIADD3 UR6, UR41, 0x400, URZ ;  /* 0x0000040029067890 */ /* 0x000fe2000fffe03f */
[----:B------:R-:W-:Y:S01]  /*5840*/  WARPGROUP.ARRIVE ;  /* 0x00000000000079c5 */ /* 0x000fe20000000000 */
[----:B------:R-:W-:-:S05]  /*5850*/  UMOV UR7, 0x40000040 ;  /* 0x4000004000077882 */ /* 0x000fca0000000000 */
[----:B------:R-:W2:Y:S01]  /*5860*/  S2R R9, SR_TID.X ;  /* 0x0000000000097919 */ /* 0x000ea20000002100 */
[----:B------:R-:W-:Y:S01]  /*5870*/  USHF.R.U32.HI UR6, URZ, 0x4, UR6 ;  /* 0x000000043f067899 */ /* 0x000fe20008011606 */
[----:B------:R-:W-:Y:S01]  /*5880*/  PLOP3.LUT P2, PT, PT, PT, UP0, 0x80, 0x0 ;  /* 0x000000000000781c */ /* 0x000fe20003f4f008 */
[----:B------:R-:W-:Y:S01]  /*5890*/  VIADD R8, R17, UR37 ;  /* 0x0000002511087c36 */ /* 0x000fe20008000000 */
[----:B------:R-:W-:Y:S01]  /*58a0*/  PLOP3.LUT P3, PT, PT, PT, UP0, 0x80, 0x0 ;  /* 0x000000000000781c */ /* 0x000fe20003f6f008 */
[----:B------:R-:W-:Y:S01]  /*58b0*/  ULOP3.LUT UR6, UR6, 0x3fff, URZ, 0xc0, !UPT ;  /* 0x00003fff06067892 */ /* 0x000fe2000f8ec03f */
[----:B-1----:R-:W-:Y:S02]  /*58c0*/  IMAD.U32 R7, RZ, RZ, UR59 ;  /* 0x0000003bff077e24 */ /* 0x002fe4000f8e00ff */
[----:B------:R-:W-:Y:S01]  /*58d0*/  IMAD.U32 R10, RZ, RZ, UR46 ;  /* 0x0000002eff0a7e24 */ /* 0x000fe2000f8e00ff */
[----:B------:R-:W-:Y:S02]  /*58e0*/  ULOP3.LUT UR6, UR6, 0x4000000, URZ, 0xfc, !UPT ;  /* 0x0400000006067892 */ /* 0x000fe4000f8efc3f */
[----:B------:R-:W-:-:S02]  /*58f0*/  @!P1 LEA R7, R7, UR41, 0x3 ;  /* 0x0000002907079c11 */ /* 0x000fc4000f8e18ff */
[----:B------:R-:W-:-:S03]  /*5900*/  ULEA UR10, UR47, UR6, 0xb ;  /* 0x000000062f0a7291 */ /* 0x000fc6000f8e583f */
[----:B------:R-:W-:-:S04]  /*5910*/  @!P1 VIADD R7, R7, 0x28840 ;  /* 0x0002884007079836 */ /* 0x000fc80000000000 */
[----:B------:R-:W-:Y:S01]  /*5920*/  UMOV UR6, UR10 ;  /* 0x0000000a00067c82 */ /* 0x000fe20008000000 */
[----:B------:R-:W-:Y:S01]  /*5930*/  @!P1 PRMT R7, RZ, 0x654, R7 ;  /* 0x00000654ff079816 */ /* 0x000fe20000000007 */
[----:B------:R-:W-:Y:S01]  /*5940*/  HGMMA.64x128x16.F32.BF16 R88, R180, gdesc[UR4].tnspB, R88, gsb0 ;  /* 0x41e00004b4587df0 */ /* 0x000fe20008001858 */
[----:B------:R-:W-:Y:S01]  /*5950*/  UIADD3 UR6, UR10, 0x80, URZ ;  /* 0x000000800a067890 */ /* 0x000fe2000fffe03f */
[----:B------:R-:W-:Y:S01]  /*5960*/  UMOV UR7, 0x40000040 ;  /* 0x4000004000077882 */ /* 0x000fe20000000000 */
[----:B--2---:R-:W-:Y:S01]  /*5970*/  SHF.R.U32.HI R9, RZ, 0x7, R9 ;  /* 0x00000007ff097819 */ /* 0x004fe20000011609 */
        /* <DEDUP_REMOVED lines=33> */
[----:B------:R-:W-:Y:S02]  /*5b90*/  @UP0 ULDC UR6, c[0x0][0x44c] ;  /* 0x0001130000060ab9 */ /* 0x000fe40000000800 */
[----:B0-----:R-:W-:Y:S01]  /*5ba0*/  @P2 IMAD.HI.U32 R6, R8, UR6, RZ ;  /* 0x0000000608062c27 */ /* 0x001fe2000f8e00ff */
[----:B------:R-:W-:Y:S01]  /*5bb0*/  @UP0 ULDC UR6, c[0x0][0x450] ;  /* 0x0001140000060ab9 */ /* 0x000fe20000000800 */
[----:B------:R-:W-:-:S03]  /*5bc0*/  PLOP3.LUT P2, PT, PT, PT, UP1, 0x40, 0x0 ;  /* 0x000000000000781c */ /* 0x000fc60003f4e818 */
[----:B------:R-:W-:Y:S01]  /*5bd0*/  @P3 SHF.R.U32.HI R8, RZ, UR6, R6 ;  /* 0x00000006ff083c19 */ /* 0x000fe20008011606 */
[----:B------:R-:W-:Y:S01]  /*5be0*/  ULOP3.LUT UR6, URZ, UR56, URZ, 0x33, !UPT ;  /* 0x000000383f067292 */ /* 0x000fe2000f8e333f */
[----:B------:R-:W-:Y:S01]  /*5bf0*/  IADD3 R6, -R9, 0xb, RZ ;  /* 0x0000000b09067810 */ /* 0x000fe20007ffe1ff */
[----:B------:R-:W-:Y:S02]  /*5c00*/  IMAD.SHL.U32 R9, R4, 0x80, RZ ;  /* 0x0000008004097824 */ /* 0x000fe400078e00ff */
[----:B------:R-:W0:Y:S01]  /*5c10*/  SHFL.IDX PT, R11, R8, RZ, 0x1c1f ;  /* 0x001c1fff080b7589 */ /* 0x000e2200000e0000 */
[----:B------:R-:W-:Y:S02]  /*5c20*/  WARPGROUP.DEPBAR.LE gsb0, 0x0 ;  /* 0x00008000000079c5 */ /* 0x000fe40000010000 */
[----:B------:R1:W-:Y:S06]  /*5c30*/  BAR.ARV R6, 0x100 ;  /* 0x000400060000751d */ /* 0x0003ec0000002000 */
[----:B------:R2:W-:Y:S02]  /*5c40*/  @!P1 SYNCS.ARRIVE.TRANS64.RED.A1T0 RZ, [R7+URZ], RZ ;  /* 0x000000ff07ff99a7 */ /* 0x0005e4000810043f */
[----:B--2---:R-:W-:-:S04]  /*5c50*/  IADD3 R7, -R16, 0x1, -R9 ;  /* 0x0000000110077810 */ /* 0x004fc80007ffe909 */
[----:B------:R-:W-:-:S05]  /*5c60*/  IADD3 R7, -R10, UR38, R7 ;  /* 0x000000260a077c10 */ /* 0x000fca000fffe107 */
[C---:B------:R-:W-:Y:S02]  /*5c70*/  VIADD R14, R7.reuse, UR57 ;  /* 0x00000039070e7c36 */ /* 0x040fe40008000000 */
[----:B------:R-:W-:Y:S02]  /*5c80*/  VIADD R20, R7, UR6 ;  /* 0x0000000607147c36 */ /* 0x000fe40008000000 */
[--C-:B0-----:R-:W-:Y:S02]  /*5c90*/  IMAD.IADD R10, R14, 0x1, R11.reuse ;  /* 0x000000010e0a7824 */ /* 0x101fe400078e020b */
[----:B------:R-:W-:Y:S01]  /*5ca0*/  IMAD.IADD R12, R20, 0x1, R11 ;  /* 0x00000001140c7824 */ /* 0x000fe200078e020b */
[----:B-1----:R-:W-:Y:S06]  /*5cb0*/  @P2 BRA `(.L_x_1209) ;  /* 0x00000000005c2947 */ /* 0x002fec0003800000 */
[----:B------:R-:W-:Y:S01]  /*5cc0*/  IMAD.U32 R6, RZ, RZ, UR46 ;  /* 0x0000002eff067e24 */ /* 0x000fe2000f8e00ff */
[----:B------:R-:W-:Y:S04]  /*5cd0*/  BSSY B0, `(.L_x_1210) ;  /* 0x0000011000007945 */ /* 0x000fe80003800000 */
[----:B------:R-:W-:-:S04]  /*5ce0*/  IADD3 R11, -R6, UR38, R11 ;  /* 0x00000026060b7c10 */ /* 0x000fc8000fffe10b */
        /* <DEDUP_REMOVED lines=10> */
.L_x_1211:
[----:B------:R-:W-:-:S05]  /*5d90*/  IMAD.U32 R152, RZ, RZ, UR55 ;  /* 0x00000037ff987e24 */ /* 0x000fca000f8e00ff */
[----:B------:R-:W-:-:S13]  /*5da0*/  ISETP.NE.AND P2, PT, R152, 0x1, PT ;  /* 0x000000019800780c */ /* 0x000fda0003f45270 */
[----:B------:R-:W0:Y:S02]  /*5db0*/  @P2 LDC.64 R6, c[0x0][0x9e8] ;  /* 0x00027a00ff062b82 */ /* 0x000e240000000a00 */
[----:B0-----:R-:W-:-:S05]  /*5dc0*/  @P2 IMAD.HI.U32 R6, R11, R6, RZ ;  /* 0x000000060b062227 */ /* 0x001fca00078e00ff */
[----:B------:R-:W-:-:S07]  /*5dd0*/  @P2 SHF.R.U32.HI R11, RZ, R7, R6 ;  /* 0x00000007ff0b2219 */ /* 0x000fce0000011606 */
.L_x_1212:
[----:B------:R-:W-:Y:S05]  /*5de0*/  BSYNC B0 ;  /* 0x0000000000007941 */ /* 0x000fea0003800000 */
.L_x_1210:
[----:B------:R-:W-:-:S04]  /*5df0*/  IMAD R11, R11, R152, -R9 ;  /* 0x000000980b0b7224 */ /* 0x000fc800078e0a09 */
[----:B------:R-:W-:-:S05]  /*5e00*/  IMAD.IADD R11, R11, 0x1, -R16 ;  /* 0x000000010b0b7824 */ /* 0x000fca00078e0a10 */
[----:B------:R-:W-:Y:S02]  /*5e10*/  VIADDMNMX R10, R11, R152, R10, PT ;  /* 0x000000980b0a7246 */ /* 0x000fe4000380010a */
[----:B------:R-:W-:-:S07]  /*5e20*/  VIMNMX R12, R12, R11, !PT ;  /* 0x0000000b0c0c7248 */ /* 0x000fce0007fe0100 */
.L_x_1209:
[----:B------:R-:W-:Y:S01]  /*5e30*/  ISETP.GT.AND P2, PT, R4, -0x1, PT ;  /* 0xffffffff0400780c */ /* 0x000fe20003f44270 */
[----:B------:R-:W0:Y:S03]  /*5e40*/  SHFL.IDX PT, R7, R8, 0x1, 0x1c1f ;  /* 0x003c1f0008077f89 */ /* 0x000e2600000e0000 */
[C---:B------:R-:W-:Y:S02]  /*5e50*/  ISETP.GT.AND P5, PT, R12.reuse, RZ, P2 ;  /* 0x000000ff0c00720c */ /* 0x040fe400017a4270 */
[----:B------:R-:W-:Y:S02]  /*5e60*/  ISETP.GT.AND P4, PT, R12, 0x1, P2 ;  /* 0x000000010c00780c */ /* 0x000fe40001784270 */
[----:B------:R-:W-:Y:S02]  /*5e70*/  ISETP.LT.OR P5, PT, R10, 0x1, P5 ;  /* 0x000000010a00780c */ /* 0x000fe40002fa1670 */
[----:B------:R-:W-:-:S02]  /*5e80*/  ISETP.GT.AND P6, PT, R12, 0x8, P2 ;  /* 0x000000080c00780c */ /* 0x000fc400017c4270 */
[----:B------:R-:W-:Y:S02]  /*5e90*/  FSEL R155, R24, -INF , !P5 ;  /* 0xff800000189b7808 */ /* 0x000fe40006800000 */
[C---:B------:R-:W-:Y:S02]  /*5ea0*/  ISETP.GT.AND P5, PT, R12.reuse, 0x10, P2 ;  /* 0x000000100c00780c */ /* 0x040fe400017a4270 */
[----:B------:R-:W-:Y:S02]  /*5eb0*/  ISETP.GT.AND P3, PT, R12, 0x9, P2 ;  /* 0x000000090c00780c */ /* 0x000fe40001764270 */
[C---:B------:R-:W-:Y:S02]  /*5ec0*/  ISETP.LT.OR P5, PT, R10.reuse, 0x11, P5 ;  /* 0x000000110a00780c */ /* 0x040fe40002fa1670 */
[----:B------:R-:W-:Y:S02]  /*5ed0*/  ISETP.LT.OR P4, PT, R10, 0x2, P4 ;  /* 0x000000020a00780c */ /* 0x000fe40002781670 */
[----:B------:R-:W-:-:S02]  /*5ee0*/  FSEL R11, R32, -INF , !P5 ;  /* 0xff800000200b7808 */ /* 0x000fc40006800000 */
[----:B------:R-:W-:Y:S01]  /*5ef0*/  ISETP.GT.AND P5, PT, R12, 0x20, P2 ;  /* 0x000000200c00780c */ /* 0x000fe200017a4270 */
[----:B0-----:R-:W-:Y:S01]  /*5f00*/  IMAD.IADD R8, R14, 0x1, R7 ;  /* 0x000000010e087824 */ /* 0x001fe200078e0207 */
[C---:B------:R-:W-:Y:S02]  /*5f10*/  ISETP.LT.OR P6, PT, R10.reuse, 0x9, P6 ;  /* 0x000000090a00780c */ /* 0x040fe400037c1670 */
[C---:B------:R-:W-:Y:S02]  /*5f20*/  ISETP.LT.OR P3, PT, R10.reuse, 0xa, P3 ;  /* 0x0000000a0a00780c */ /* 0x040fe40001f61670 */
[----:B------:R-:W-:Y:S02]  /*5f30*/  ISETP.LT.OR P5, PT, R10, 0x21, P5 ;  /* 0x000000210a00780c */ /* 0x000fe40002fa1670 */
[----:B------:R-:W-:Y:S02]  /*5f40*/  FSEL R153, R25, -INF , !P4 ;  /* 0xff80000019997808 */ /* 0x000fe40006000000 */
[----:B------:R-:W-:-:S02]  /*5f50*/  FSEL R25, R28, -INF , !P6 ;  /* 0xff8000001c197808 */ /* 0x000fc40007000000 */
[----:B------:R-:W-:Y:S02]  /*5f60*/  FSEL R29, R29, -INF , !P3 ;  /* 0xff8000001d1d7808 */ /* 0x000fe40005800000 */
[C---:B------:R-:W-:Y:S02]  /*5f70*/  ISETP.GT.AND P4, PT, R12.reuse, 0x11, P2 ;  /* 0x000000110c00780c */ /* 0x040fe40001784270 */
[C---:B------:R-:W-:Y:S02]  /*5f80*/  ISETP.GT.AND P6, PT, R12.reuse, 0x18, P2 ;  /* 0x000000180c00780c */ /* 0x040fe400017c4270 */
[----:B------:R-:W-:Y:S02]  /*5f90*/  ISETP.GT.AND P3, PT, R12, 0x19, P2 ;  /* 0x000000190c00780c */ /* 0x000fe40001764270 */
[----:B------:R-:W-:Y:S02]  /*5fa0*/  FSEL R15, R40, -INF , !P5 ;  /* 0xff800000280f7808 */ /* 0x000fe40006800000 */
[----:B------:R-:W-:-:S02]  /*5fb0*/  ISETP.GT.AND P5, PT, R12, 0x30, P2 ;  /* 0x000000300c00780c */ /* 0x000fc400017a4270 */
[C---:B------:R-:W-:Y:S02]  /*5fc0*/  ISETP.LT.OR P4, PT, R10.reuse, 0x12, P4 ;  /* 0x000000120a00780c */ /* 0x040fe40002781670 */
        /* <DEDUP_REMOVED lines=58> */
[----:B------:R-:W-:-:S02]  /*6370*/  PLOP3.LUT P5, PT, PT, PT, UP1, 0x40, 0x0 ;  /* 0x000000000000781c */ /* 0x000fc40003fae818 */
[C---:B------:R-:W-:Y:S02]  /*6380*/  ISETP.LT.OR P4, PT, R10.reuse, 0x62, P4 ;  /* 0x000000620a00780c */ /* 0x040fe40002781670 */
[C---:B------:R-:W-:Y:S02]  /*6390*/  ISETP.LT.OR P6, PT, R10.reuse, 0x69, P6 ;  /* 0x000000690a00780c */ /* 0x040fe400037c1670 */
[----:B------:R-:W-:Y:S02]  /*63a0*/  ISETP.LT.OR P3, PT, R10, 0x6a, P3 ;  /* 0x0000006a0a00780c */ /* 0x000fe40001f61670 */
[----:B------:R-:W-:Y:S02]  /*63b0*/  FSEL R73, R73, -INF , !P4 ;  /* 0xff80000049497808 */ /* 0x000fe40006000000 */
[----:B------:R-:W-:Y:S02]  /*63c0*/  FSEL R76, R76, -INF , !P6 ;  /* 0xff8000004c4c7808 */ /* 0x000fe40007000000 */
[----:B------:R-:W-:-:S02]  /*63d0*/  FSEL R77, R77, -INF , !P3 ;  /* 0xff8000004d4d7808 */ /* 0x000fc40005800000 */
[C---:B------:R-:W-:Y:S02]  /*63e0*/  ISETP.GT.AND P4, PT, R12.reuse, 0x71, P2 ;  /* 0x000000710c00780c */ /* 0x040fe40001784270 */
[C---:B------:R-:W-:Y:S02]  /*63f0*/  ISETP.GT.AND P6, PT, R12.reuse, 0x78, P2 ;  /* 0x000000780c00780c */ /* 0x040fe400017c4270 */
[----:B------:R-:W-:Y:S01]  /*6400*/  ISETP.GT.AND P3, PT, R12, 0x79, P2 ;  /* 0x000000790c00780c */ /* 0x000fe20001764270 */
[----:B------:R-:W-:Y:S01]  /*6410*/  IMAD.IADD R12, R20, 0x1, R7 ;  /* 0x00000001140c7824 */ /* 0x000fe200078e0207 */
[C---:B------:R-:W-:Y:S02]  /*6420*/  ISETP.LT.OR P4, PT, R10.reuse, 0x72, P4 ;  /* 0x000000720a00780c */ /* 0x040fe40002781670 */
[C---:B------:R-:W-:Y:S02]  /*6430*/  ISETP.LT.OR P6, PT, R10.reuse, 0x79, P6 ;  /* 0x000000790a00780c */ /* 0x040fe400037c1670 */
[----:B------:R-:W-:-:S02]  /*6440*/  ISETP.LT.OR P3, PT, R10, 0x7a, P3 ;  /* 0x0000007a0a00780c */ /* 0x000fc40001f61670 */
[----:B------:R-:W-:Y:S02]  /*6450*/  FSEL R81, R81, -INF , !P4 ;  /* 0xff80000051517808 */ /* 0x000fe40006000000 */
[----:B------:R-:W-:Y:S02]  /*6460*/  FSEL R84, R84, -INF , !P6 ;  /* 0xff80000054547808 */ /* 0x000fe40007000000 */
[----:B------:R-:W-:Y:S01]  /*6470*/  FSEL R85, R85, -INF , !P3 ;  /* 0xff80000055557808 */ /* 0x000fe20005800000 */
[----:B------:R-:W-:Y:S06]  /*6480*/  @P5 BRA `(.L_x_1213) ;  /* 0x00000000005c5947 */ /* 0x000fec0003800000 */
        /* <DEDUP_REMOVED lines=13> */
.L_x_1215:
[----:B------:R-:W-:-:S05]  /*6560*/  IMAD.U32 R14, RZ, RZ, UR55 ;  /* 0x00000037ff0e7e24 */ /* 0x000fca000f8e00ff */
[----:B------:R-:W-:-:S13]  /*6570*/  ISETP.NE.AND P3, PT, R14, 0x1, PT ;  /* 0x000000010e00780c */ /* 0x000fda0003f65270 */
[----:B------:R-:W0:Y:S02]  /*6580*/  @P3 LDC.64 R6, c[0x0][0x9e8] ;  /* 0x00027a00ff063b82 */ /* 0x000e240000000a00 */
[----:B0-----:R-:W-:-:S05]  /*6590*/  @P3 IMAD.HI.U32 R6, R10, R6, RZ ;  /* 0x000000060a063227 */ /* 0x001fca00078e00ff */
[----:B------:R-:W-:-:S07]  /*65a0*/  @P3 SHF.R.U32.HI R10, RZ, R7, R6 ;  /* 0x00000007ff0a3219 */ /* 0x000fce0000011606 */
.L_x_1216:
[----:B------:R-:W-:Y:S05]  /*65b0*/  BSYNC B0 ;  /* 0x0000000000007941 */ /* 0x000fea0003800000 */
.L_x_1214:
[----:B------:R-:W-:-:S04]  /*65c0*/  IMAD R9, R10, R14, -R9 ;  /* 0x0000000e0a097224 */ /* 0x000fc800078e0a09 */
[----:B------:R-:W-:-:S05]  /*65d0*/  IMAD.IADD R9, R9, 0x1, -R16 ;  /* 0x0000000109097824 */ /* 0x000fca00078e0a10 */
[----:B------:R-:W-:Y:S02]  /*65e0*/  VIADDMNMX R8, R9, R14, R8, PT ;  /* 0x0000000e09087246 */ /* 0x000fe40003800108 */
[----:B------:R-:W-:-:S07]  /*65f0*/  VIMNMX R12, R12, R9, !PT ;  /* 0x000000090c0c7248 */ /* 0x000fce0007fe0100 */
.L_x_1213:
[----:B------:R-:W-:Y:S01]  /*6600*/  FMNMX.FTZ R6, R155, R0, !PT ;  /* 0x000000009b067209 */ /* 0x000fe20007810000 */
[----:B------:R-:W-:Y:S01]  /*6610*/  UMOV UR10, UR54 ;  /* 0x00000036000a7c82 */ /* 0x000fe20008000000 */
[----:B------:R-:W-:Y:S01]  /*6620*/  ISETP.GT.AND P5, PT, R12, 0x8, P2 ;  /* 0x000000080c00780c */ /* 0x000fe200017a4270 */
[----:B------:R-:W-:Y:S01]  /*6630*/  UMOV UR50, UR58 ;  /* 0x0000003a00327c82 */ /* 0x000fe20008000000 */
        /* <DEDUP_REMOVED lines=17> */
[C---:B------:R-:W-:Y:S02]  /*6750*/  ISETP.GT.AND P5, PT, R12.reuse, RZ, P2 ;  /* 0x000000ff0c00720c */ /* 0x040fe400017a4270 */
        /* <DEDUP_REMOVED lines=13> */
[----:B------:R-:W-:Y:S02]  /*6830*/  FMNMX.FTZ R14, R26, R5, !PT ;  /* 0x000000051a0e7209 */ /* 0x000fe40007810000 */
[----:B------:R-:W-:Y:S02]  /*6840*/  FMNMX.FTZ R7, R57, R6, !PT ;  /* 0x0000000639077209 */ /* 0x000fe40007810000 */
[----:B------:R-:W-:-:S02]  /*6850*/  ISETP.GT.AND P4, PT, R12, 0x10, P2 ;  /* 0x000000100c00780c */ /* 0x000fc40001784270 */
[----:B------:R-:W-:Y:S02]  /*6860*/  FMNMX.FTZ R6, R60, R7, !PT ;  /* 0x000000073c067209 */ /* 0x000fe40007810000 */
[C---:B------:R-:W-:Y:S02]  /*6870*/  ISETP.LT.OR P3, PT, R8.reuse, 0xa, P3 ;  /* 0x0000000a0800780c */ /* 0x040fe40001f61670 */
[----:B------:R-:W-:Y:S02]  /*6880*/  FMNMX.FTZ R7, R61, R6, !PT ;  /* 0x000000063d077209 */ /* 0x000fe40007810000 */
[----:B------:R-:W-:Y:S02]  /*6890*/  ISETP.LT.OR P4, PT, R8, 0x11, P4 ;  /* 0x000000110800780c */ /* 0x000fe40002781670 */
[----:B------:R-:W-:Y:S02]  /*68a0*/  FMNMX.FTZ R6, R64, R7, !PT ;  /* 0x0000000740067209 */ /* 0x000fe40007810000 */
[----:B------:R-:W-:-:S02]  /*68b0*/  FSEL R31, R31, -INF , !P3 ;  /* 0xff8000001f1f7808 */ /* 0x000fc40005800000 */
[----:B------:R-:W-:Y:S02]  /*68c0*/  FMNMX.FTZ R7, R65, R6, !PT ;  /* 0x0000000641077209 */ /* 0x000fe40007810000 */
[----:B------:R-:W-:Y:S02]  /*68d0*/  ISETP.GT.AND P3, PT, R12, 0x18, P2 ;  /* 0x000000180c00780c */ /* 0x000fe40001764270 */
[----:B------:R-:W-:Y:S02]  /*68e0*/  FMNMX.FTZ R6, R68, R7, !PT ;  /* 0x0000000744067209 */ /* 0x000fe40007810000 */
[----:B------:R-:W-:Y:S02]  /*68f0*/  FSEL R34, R34, -INF , !P4 ;  /* 0xff80000022227808 */ /* 0x000fe40006000000 */
        /* <DEDUP_REMOVED lines=18> */
[----:B------:R-:W-:Y:S01]  /*6a20*/  FSEL R43, R43, -INF , !P3 ;  /* 0xff8000002b2b7808 */ /* 0x000fe20005800000 */
[----:B------:R-:W0:Y:S01]  /*6a30*/  SHFL.BFLY PT, R6, R7, 0x2, 0x1f ;  /* 0x0c401f0007067f89 */ /* 0x000e2200000e0000 */
[----:B------:R-:W-:-:S02]  /*6a40*/  ISETP.GT.AND P3, PT, R12, 0x29, P2 ;  /* 0x000000290c00780c */ /* 0x000fc40001764270 */
[----:B------:R-:W-:Y:S02]  /*6a50*/  FSEL R46, R46, -INF , !P4 ;  /* 0xff8000002e2e7808 */ /* 0x000fe40006000000 */
[----:B------:R-:W-:Y:S02]  /*6a60*/  ISETP.GT.AND P4, PT, R12, 0x30, P2 ;  /* 0x000000300c00780c */ /* 0x000fe40001784270 */
[----:B------:R-:W-:Y:S02]  /*6a70*/  ISETP.LT.OR P5, PT, R8, 0x2a, P3 ;  /* 0x0000002a0800780c */ /* 0x000fe40001fa1670 */
[----:B------:R-:W-:Y:S02]  /*6a80*/  ISETP.GT.AND P3, PT, R12, 0x31, P2 ;  /* 0x000000310c00780c */ /* 0x000fe40001764270 */
[----:B------:R-:W-:Y:S02]  /*6a90*/  FSEL R47, R47, -INF , !P5 ;  /* 0xff8000002f2f7808 */ /* 0x000fe40006800000 */
[----:B------:R-:W-:-:S02]  /*6aa0*/  ISETP.LT.OR P4, PT, R8, 0x31, P4 ;  /* 0x000000310800780c */ /* 0x000fc40002781670 */
[----:B------:R-:W-:Y:S02]  /*6ab0*/  ISETP.GT.AND P5, PT, R12, 0x38, P2 ;  /* 0x000000380c00780c */ /* 0x000fe400017a4270 */
[----:B------:R-:W-:Y:S02]  /*6ac0*/  ISETP.LT.OR P3, PT, R8, 0x32, P3 ;  /* 0x000000320800780c */ /* 0x000fe40001f61670 */
[----:B------:R-:W-:Y:S02]  /*6ad0*/  FSEL R50, R50, -INF , !P4 ;  /* 0xff80000032327808 */ /* 0x000fe40006000000 */
[----:B------:R-:W-:Y:S02]  /*6ae0*/  ISETP.GT.AND P4, PT, R12, 0x39, P2 ;  /* 0x000000390c00780c */ /* 0x000fe40001784270 */
[----:B------:R-:W-:Y:S02]  /*6af0*/  FSEL R51, R51, -INF , !P3 ;  /* 0xff80000033337808 */ /* 0x000fe40005800000 */
[----:B0-----:R-:W-:-:S02]  /*6b00*/  FMNMX.FTZ R9, R7, R6, !PT ;  /* 0x0000000607097209 */ /* 0x001fc40007810000 */
[----:B------:R-:W-:Y:S02]  /*6b10*/  ISETP.LT.OR P5, PT, R8, 0x39, P5 ;  /* 0x000000390800780c */ /* 0x000fe40002fa1670 */
[----:B------:R-:W-:Y:S01]  /*6b20*/  ISETP.GT.AND P3, PT, R12, 0x40, P2 ;  /* 0x000000400c00780c */ /* 0x000fe20001764270 */
[----:B------:R-:W0:Y:S01]  /*6b30*/  SHFL.BFLY PT, R6, R9, 0x1, 0x1f ;  /* 0x0c201f0009067f89 */ /* 0x000e2200000e0000 */
[----:B------:R-:W-:Y:S02]  /*6b40*/  ISETP.LT.OR P4, PT, R8, 0x3a, P4 ;  /* 0x0000003a0800780c */ /* 0x000fe40002781670 */
[----:B------:R-:W-:Y:S02]  /*6b50*/  FSEL R54, R54, -INF , !P5 ;  /* 0xff80000036367808 */ /* 0x000fe40006800000 */
[----:B------:R-:W-:Y:S02]  /*6b60*/  ISETP.GT.AND P5, PT, R12, 0x41, P2 ;  /* 0x000000410c00780c */ /* 0x000fe400017a4270 */
[----:B------:R-:W-:-:S02]  /*6b70*/  FSEL R55, R55, -INF , !P4 ;  /* 0xff80000037377808 */ /* 0x000fc40006000000 */
[----:B------:R-:W-:Y:S02]  /*6b80*/  ISETP.LT.OR P3, PT, R8, 0x41, P3 ;  /* 0x000000410800780c */ /* 0x000fe40001f61670 */
[----:B------:R-:W-:Y:S02]  /*6b90*/  ISETP.GT.AND P4, PT, R12, 0x48, P2 ;  /* 0x000000480c00780c */ /* 0x000fe40001784270 */
[----:B------:R-:W-:Y:S02]  /*6ba0*/  ISETP.LT.OR P5, PT, R8, 0x42, P5 ;  /* 0x000000420800780c */ /* 0x000fe40002fa1670 */
[----:B------:R-:W-:Y:S02]  /*6bb0*/  FSEL R58, R58, -INF , !P3 ;  /* 0xff8000003a3a7808 */ /* 0x000fe40005800000 */
[----:B------:R-:W-:Y:S02]  /*6bc0*/  ISETP.GT.AND P3, PT, R12, 0x49, P2 ;  /* 0x000000490c00780c */ /* 0x000fe40001764270 */
[----:B------:R-:W-:-:S02]  /*6bd0*/  FSEL R59, R59, -INF , !P5 ;  /* 0xff8000003b3b7808 */ /* 0x000fc40006800000 */
[----:B------:R-:W-:Y:S02]  /*6be0*/  ISETP.LT.OR P4, PT, R8, 0x49, P4 ;  /* 0x000000490800780c */ /* 0x000fe40002781670 */
[----:B------:R-:W-:Y:S02]  /*6bf0*/  ISETP.GT.AND P5, PT, R12, 0x50, P2 ;  /* 0x000000500c00780c */ /* 0x000fe400017a4270 */
[----:B0-----:R-:W-:Y:S02]  /*6c00*/  FMNMX.FTZ R6, R9, R6, !PT ;  /* 0x0000000609067209 */ /* 0x001fe40007810000 */
[----:B------:R-:W-:Y:S02]  /*6c10*/  ISETP.LT.OR P3, PT, R8, 0x4a, P3 ;  /* 0x0000004a0800780c */ /* 0x000fe40001f61670 */
[C---:B------:R-:W-:Y:S01]  /*6c20*/  FSETP.NEU.FTZ.AND P6, PT, R6.reuse, -INF , PT ;  /* 0xff8000000600780b */ /* 0x040fe20003fdd000 */
[----:B------:R-:W-:Y:S01]  /*6c30*/  FMUL.FTZ R10, R6, UR10 ;  /* 0x0000000a060a7c20 */ /* 0x000fe20008410000 */
[----:B------:R-:W-:-:S02]  /*6c40*/  FSEL R62, R62, -INF , !P4 ;  /* 0xff8000003e3e7808 */ /* 0x000fc40006000000 */
[----:B------:R-:W-:Y:S02]  /*6c50*/  ISETP.GT.AND P4, PT, R12, 0x51, P2 ;  /* 0x000000510c00780c */ /* 0x000fe40001784270 */
[----:B------:R-:W-:Y:S02]  /*6c60*/  FSEL R10, R10, RZ, P6 ;  /* 0x000000ff0a0a7208 */ /* 0x000fe40003000000 */
[----:B------:R-:W-:Y:S02]  /*6c70*/  FSEL R63, R63, -INF , !P3 ;  /* 0xff8000003f3f7808 */ /* 0x000fe40005800000 */
[----:B------:R-:W-:Y:S01]  /*6c80*/  ISETP.LT.OR P5, PT, R8, 0x51, P5 ;  /* 0x000000510800780c */ /* 0x000fe20002fa1670 */
[--C-:B------:R-:W-:Y:S01]  /*6c90*/  FFMA.FTZ R182, R25, UR10, -R10.reuse ;  /* 0x0000000a19b67c23 */ /* 0x100fe2000801080a */
[----:B------:R-:W-:Y:S01]  /*6ca0*/  FMNMX.FTZ R25, R27, R14, !PT ;  /* 0x0000000e1b197209 */ /* 0x000fe20007810000 */
[--C-:B------:R-:W-:Y:S01]  /*6cb0*/  FFMA.FTZ R178, R13, UR10, -R10.reuse ;  /* 0x0000000a0db27c23 */ /* 0x100fe2000801080a */
[--C-:B------:R-:W-:Y:S01]  /*6cc0*/  FFMA.FTZ R172, R15, UR10, -R10.reuse ;  /* 0x0000000a0fac7c23 */ /* 0x100fe2000801080a */
[--C-:B------:R-:W-:Y:S01]  /*6cd0*/  FFMA.FTZ R174, R21, UR10, -R10.reuse ;  /* 0x0000000a15ae7c23 */ /* 0x100fe2000801080a */
[----:B------:R-:W-:Y:S01]  /*6ce0*/  FMNMX.FTZ R14, R30, R25, !PT ;  /* 0x000000191e0e7209 */ /* 0x000fe20007810000 */
[--C-:B------:R-:W-:Y:S01]  /*6cf0*/  FFMA.FTZ R9, R29, UR10, -R10.reuse ;  /* 0x0000000a1d097c23 */ /* 0x100fe2000801080a */
[----:B------:R-:W-:Y:S01]  /*6d00*/  ISETP.GT.AND P3, PT, R12, 0x58, P2 ;  /* 0x000000580c00780c */ /* 0x000fe20001764270 */
[--C-:B------:R-:W-:Y:S01]  /*6d10*/  FFMA.FTZ R176, R11, UR10, -R10.reuse ;  /* 0x0000000a0bb07c23 */ /* 0x100fe2000801080a */
[----:B------:R-:W-:Y:S01]  /*6d20*/  FMNMX.FTZ R13, R31, R14, !PT ;  /* 0x0000000e1f0d7209 */ /* 0x000fe20007810000 */
[--C-:B------:R-:W-:Y:S01]  /*6d30*/  FFMA.FTZ R11, R33, UR10, -R10.reuse ;  /* 0x0000000a210b7c23 */ /* 0x100fe2000801080a */
[----:B------:R-:W-:Y:S01]  /*6d40*/  ISETP.LT.OR P4, PT, R8, 0x52, P4 ;  /* 0x000000520800780c */ /* 0x000fe20002781670 */
[--C-:B------:R-:W-:Y:S01]  /*6d50*/  FFMA.FTZ R180, R155, UR10, -R10.reuse ;  /* 0x0000000a9bb47c23 */ /* 0x100fe2000801080a */
[----:B------:R-:W-:Y:S01]  /*6d60*/  FMNMX.FTZ R14, R34, R13, !PT ;  /* 0x0000000d220e7209 */ /* 0x000fe20007810000 */
[--C-:B------:R-:W-:Y:S01]  /*6d70*/  FFMA.FTZ R13, R37, UR10, -R10.reuse ;  /* 0x0000000a250d7c23 */ /* 0x100fe2000801080a */
[----:B------:R-:W-:Y:S01]  /*6d80*/  FSEL R66, R66, -INF , !P5 ;  /* 0xff80000042427808 */ /* 0x000fe20006800000 */
[--C-:B------:R-:W-:Y:S01]  /*6d90*/  FFMA.FTZ R7, R153, UR10, -R10.reuse ;  /* 0x0000000a99077c23 */ /* 0x100fe2000801080a */
[----:B------:R-:W-:Y:S01]  /*6da0*/  FMNMX.FTZ R25, R35, R14, !PT ;  /* 0x0000000e23197209 */ /* 0x000fe20007810000 */
[----:B------:R-:W-:Y:S01]  /*6db0*/  MUFU.EX2 R180, R180 ;  /* 0x000000b400b47308 */ /* 0x000fe20000000800 */
[----:B------:R-:W-:Y:S01]  /*6dc0*/  ISETP.GT.AND P5, PT, R12, 0x59, P2 ;  /* 0x000000590c00780c */ /* 0x000fe200017a4270 */
[--C-:B------:R-:W-:Y:S01]  /*6dd0*/  FFMA.FTZ R168, R48, UR10, -R10.reuse ;  /* 0x0000000a30a87c23 */ /* 0x100fe2000801080a */
[----:B------:R-:W-:Y:S01]  /*6de0*/  FMNMX.FTZ R14, R38, R25, !PT ;  /* 0x00000019260e7209 */ /* 0x000fe20007810000 */
[--C-:B------:R-:W-:Y:S01]  /*6df0*/  FFMA.FTZ R170, R52, UR10, -R10.reuse ;  /* 0x0000000a34aa7c23 */ /* 0x100fe2000801080a */
[----:B------:R-:W-:Y:S01]  /*6e00*/  FSEL R67, R67, -INF , !P4 ;  /* 0xff80000043437808 */ /* 0x000fe20006000000 */
[--C-:B------:R-:W-:Y:S01]  /*6e10*/  FFMA.FTZ R164, R56, UR10, -R10.reuse ;  /* 0x0000000a38a47c23 */ /* 0x100fe2000801080a */
[----:B------:R-:W-:Y:S01]  /*6e20*/  FMNMX.FTZ R15, R39, R14, !PT ;  /* 0x0000000e270f7209 */ /* 0x000fe20007810000 */
[----:B------:R-:W-:Y:S01]  /*6e30*/  MUFU.EX2 R7, R7 ;  /* 0x0000000700077308 */ /* 0x000fe20000000800 */
[----:B------:R-:W-:Y:S01]  /*6e40*/  ISETP.LT.OR P3, PT, R8, 0x59, P3 ;  /* 0x000000590800780c */ /* 0x000fe20001f61670 */
[--C-:B------:R-:W-:Y:S01]  /*6e50*/  FFMA.FTZ R166, R60, UR10, -R10.reuse ;  /* 0x0000000a3ca67c23 */ /* 0x100fe2000801080a */
[----:B------:R-:W-:Y:S01]  /*6e60*/  FMNMX.FTZ R14, R42, R15, !PT ;  /* 0x0000000f2a0e7209 */ /* 0x000fe20007810000 */
[--C-:B------:R-:W-:Y:S01]  /*6e70*/  FFMA.FTZ R15, R41, UR10, -R10.reuse ;  /* 0x0000000a290f7c23 */ /* 0x100fe2000801080a */
[----:B------:R-:W-:Y:S01]  /*6e80*/  ISETP.GT.AND P4, PT, R12, 0x60, P2 ;  /* 0x000000600c00780c */ /* 0x000fe20001784270 */
[--C-:B------:R-:W-:Y:S01]  /*6e90*/  FFMA.FTZ R160, R64, UR10, -R10.reuse ;  /* 0x0000000a40a07c23 */ /* 0x100fe2000801080a */
[----:B------:R-:W-:Y:S01]  /*6ea0*/  FMNMX.FTZ R25, R43, R14, !PT ;  /* 0x0000000e2b197209 */ /* 0x000fe20007810000 */
[----:B------:R-:W-:Y:S01]  /*6eb0*/  MUFU.EX2 R182, R182 ;  /* 0x000000b600b67308 */ /* 0x000fe20000000800 */
        /* <DEDUP_REMOVED lines=17> */
[----:B------:R-:W-:Y:S01]  /*6fd0*/  FFMA.FTZ R154, R84, UR10, -R10 ;  /* 0x0000000a549a7c23 */ /* 0x000fe2000801080a */
[----:B------:R-:W-:-:S02]  /*6fe0*/  FMNMX.FTZ R14, R54, R25, !PT ;  /* 0x00000019360e7209 */ /* 0x000fc40007810000 */
[----:B------:R-:W-:Y:S02]  /*6ff0*/  ISETP.GT.AND P5, PT, R12, 0x68, P2 ;  /* 0x000000680c00780c */ /* 0x000fe400017a4270 */
[----:B------:R-:W-:Y:S01]  /*7000*/  FMNMX.FTZ R25, R55, R14, !PT ;  /* 0x0000000e37197209 */ /* 0x000fe20007810000 */
[----:B------:R-:W-:Y:S01]  /*7010*/  MUFU.EX2 R11, R11 ;  /* 0x0000000b000b7308 */ /* 0x000fe20000000800 */
[----:B------:R-:W-:Y:S02]  /*7020*/  ISETP.LT.OR P3, PT, R8, 0x62, P3 ;  /* 0x000000620800780c */ /* 0x000fe40001f61670 */
[----:B------:R-:W-:Y:S01]  /*7030*/  FMNMX.FTZ R14, R58, R25, !PT ;  /* 0x000000193a0e7209 */ /* 0x000fe20007810000 */
[--C-:B------:R-:W-:Y:S01]  /*7040*/  FFMA.FTZ R25, R49, UR10, -R10.reuse ;  /* 0x0000000a31197c23 */ /* 0x100fe2000801080a */
[----:B------:R-:W-:Y:S01]  /*7050*/  FSEL R74, R74, -INF , !P4 ;  /* 0xff8000004a4a7808 */ /* 0x000fe20006000000 */
[----:B------:R-:W-:Y:S01]  /*7060*/  FFMA.FTZ R49, R73, UR10, -R10 ;  /* 0x0000000a49317c23 */ /* 0x000fe2000801080a */
[----:B------:R-:W-:Y:S01]  /*7070*/  FMNMX.FTZ R29, R59, R14, !PT ;  /* 0x0000000e3b1d7209 */ /* 0x000fe20007810000 */
[----:B------:R-:W-:Y:S01]  /*7080*/  MUFU.EX2 R178, R178 ;  /* 0x000000b200b27308 */ /* 0x000fe20000000800 */
[----:B------:R-:W-:-:S02]  /*7090*/  ISETP.GT.AND P4, PT, R12, 0x69, P2 ;  /* 0x000000690c00780c */ /* 0x000fc40001784270 */
[----:B------:R-:W-:Y:S02]  /*70a0*/  FMNMX.FTZ R14, R62, R29, !PT ;  /* 0x0000001d3e0e7209 */ /* 0x000fe40007810000 */
[----:B------:R-:W-:Y:S02]  /*70b0*/  FSEL R75, R75, -INF , !P3 ;  /* 0xff8000004b4b7808 */ /* 0x000fe40005800000 */
[----:B------:R-:W-:Y:S01]  /*70c0*/  FMNMX.FTZ R29, R63, R14, !PT ;  /* 0x0000000e3f1d7209 */ /* 0x000fe20007810000 */
[----:B------:R-:W-:Y:S01]  /*70d0*/  MUFU.EX2 R13, R13 ;  /* 0x0000000d000d7308 */ /* 0x000fe20000000800 */
[----:B------:R-:W-:Y:S02]  /*70e0*/  ISETP.LT.OR P5, PT, R8, 0x69, P5 ;  /* 0x000000690800780c */ /* 0x000fe40002fa1670 */
[----:B------:R-:W-:Y:S01]  /*70f0*/  FMNMX.FTZ R14, R66, R29, !PT ;  /* 0x0000001d420e7209 */ /* 0x000fe20007810000 */
[----:B------:R-:W-:Y:S01]  /*7100*/  FFMA.FTZ R29, R53, UR10, -R10 ;  /* 0x0000000a351d7c23 */ /* 0x000fe2000801080a */
[----:B------:R-:W-:-:S02]  /*7110*/  ISETP.LT.OR P4, PT, R8, 0x6a, P4 ;  /* 0x0000006a0800780c */ /* 0x000fc40002781670 */
[----:B------:R-:W-:Y:S01]  /*7120*/  FMNMX.FTZ R33, R67, R14, !PT ;  /* 0x0000000e43217209 */ /* 0x000fe20007810000 */
[----:B------:R-:W-:Y:S01]  /*7130*/  MUFU.EX2 R172, R172 ;  /* 0x000000ac00ac7308 */ /* 0x000fe20000000800 */
[----:B------:R-:W-:Y:S02]  /*7140*/  ISETP.GT.AND P3, PT, R12, 0x70, P2 ;  /* 0x000000700c00780c */ /* 0x000fe40001764270 */
[----:B------:R-:W-:Y:S02]  /*7150*/  FMNMX.FTZ R14, R70, R33, !PT ;  /* 0x00000021460e7209 */ /* 0x000fe40007810000 */
[----:B------:R-:W-:Y:S02]  /*7160*/  FSEL R78, R78, -INF , !P5 ;  /* 0xff8000004e4e7808 */ /* 0x000fe40006800000 */
[----:B------:R-:W-:Y:S01]  /*7170*/  FMNMX.FTZ R33, R71, R14, !PT ;  /* 0x0000000e47217209 */ /* 0x000fe20007810000 */
[----:B------:R-:W-:Y:S01]  /*7180*/  MUFU.EX2 R15, R15 ;  /* 0x0000000f000f7308 */ /* 0x000fe20000000800 */
[----:B------:R-:W-:-:S02]  /*7190*/  FSEL R79, R79, -INF , !P4 ;  /* 0xff8000004f4f7808 */ /* 0x000fc40006000000 */
[----:B------:R-:W-:Y:S01]  /*71a0*/  FMNMX.FTZ R14, R74, R33, !PT ;  /* 0x000000214a0e7209 */ /* 0x000fe20007810000 */
[--C-:B------:R-:W-:Y:S01]  /*71b0*/  FFMA.FTZ R33, R57, UR10, -R10.reuse ;  /* 0x0000000a39217c23 */ /* 0x100fe2000801080a */
[C---:B------:R-:W-:Y:S01]  /*71c0*/  ISETP.GT.AND P5, PT, R12.reuse, 0x71, P2 ;  /* 0x000000710c00780c */ /* 0x040fe200017a4270 */
[----:B------:R-:W-:Y:S01]  /*71d0*/  FFMA.FTZ R57, R81, UR10, -R10 ;  /* 0x0000000a51397c23 */ /* 0x000fe2000801080a */
[----:B------:R-:W-:Y:S01]  /*71e0*/  FMNMX.FTZ R37, R75, R14, !PT ;  /* 0x0000000e4b257209 */ /* 0x000fe20007810000 */
[----:B------:R-:W-:Y:S01]  /*71f0*/  MUFU.EX2 R174, R174 ;  /* 0x000000ae00ae7308 */ /* 0x000fe20000000800 */
[C---:B------:R-:W-:Y:S02]  /*7200*/  ISETP.GT.AND P4, PT, R12.reuse, 0x78, P2 ;  /* 0x000000780c00780c */ /* 0x040fe40001784270 */
[----:B------:R-:W-:Y:S02]  /*7210*/  ISETP.GT.AND P2, PT, R12, 0x79, P2 ;  /* 0x000000790c00780c */ /* 0x000fe40001744270 */
[----:B------:R-:W-:-:S02]  /*7220*/  ISETP.LT.OR P3, PT, R8, 0x71, P3 ;  /* 0x000000710800780c */ /* 0x000fc40001f61670 */
[----:B------:R-:W-:Y:S01]  /*7230*/  FMNMX.FTZ R12, R78, R37, !PT ;  /* 0x000000254e0c7209 */ /* 0x000fe20007810000 */
[----:B------:R-:W-:Y:S01]  /*7240*/  MUFU.EX2 R21, R21 ;  /* 0x0000001500157308 */ /* 0x000fe20000000800 */
[----:B------:R-:W-:Y:S02]  /*7250*/  ISETP.LT.OR P5, PT, R8, 0x72, P5 ;  /* 0x000000720800780c */ /* 0x000fe40002fa1670 */
[----:B------:R-:W-:Y:S02]  /*7260*/  FSEL R82, R82, -INF , !P3 ;  /* 0xff80000052527808 */ /* 0x000fe40005800000 */
[----:B------:R-:W-:Y:S02]  /*7270*/  FMNMX.FTZ R37, R79, R12, !PT ;  /* 0x0000000c4f257209 */ /* 0x000fe40007810000 */
[----:B------:R-:W-:Y:S01]  /*7280*/  ISETP.LT.OR P4, PT, R8, 0x79, P4 ;  /* 0x000000790800780c */ /* 0x000fe20002781670 */
[----:B------:R-:W-:Y:S01]  /*7290*/  MUFU.EX2 R168, R168 ;  /* 0x000000a800a87308 */ /* 0x000fe20000000800 */
[----:B------:R-:W-:-:S02]  /*72a0*/  FSEL R83, R83, -INF , !P5 ;  /* 0xff80000053537808 */ /* 0x000fc40006800000 */
[----:B------:R-:W-:Y:S01]  /*72b0*/  FMNMX.FTZ R12, R82, R37, !PT ;  /* 0x00000025520c7209 */ /* 0x000fe20007810000 */
[--C-:B------:R-:W-:Y:S01]  /*72c0*/  FFMA.FTZ R37, R61, UR10, -R10.reuse ;  /* 0x0000000a3d257c23 */ /* 0x100fe2000801080a */
[----:B------:R-:W-:Y:S02]  /*72d0*/  ISETP.LT.OR P2, PT, R8, 0x7a, P2 ;  /* 0x0000007a0800780c */ /* 0x000fe40001741670 */
[----:B------:R-:W-:Y:S01]  /*72e0*/  FSEL R86, R86, -INF , !P4 ;  /* 0xff80000056567808 */ /* 0x000fe20006000000 */
[----:B------:R-:W-:Y:S01]  /*72f0*/  MUFU.EX2 R25, R25 ;  /* 0x0000001900197308 */ /* 0x000fe20000000800 */
[----:B------:R-:W-:Y:S02]  /*7300*/  FMNMX.FTZ R41, R83, R12, !PT ;  /* 0x0000000c53297209 */ /* 0x000fe40007810000 */
[----:B------:R-:W-:Y:S02]  /*7310*/  FSEL R87, R87, -INF , !P2 ;  /* 0xff80000057577808 */ /* 0x000fe40005000000 */
[----:B------:R-:W-:Y:S01]  /*7320*/  FMNMX.FTZ R8, R86, R41, !PT ;  /* 0x0000002956087209 */ /* 0x000fe20007810000 */
[----:B------:R-:W-:Y:S01]  /*7330*/  FFMA.FTZ R41, R65, UR10, -R10 ;  /* 0x0000000a41297c23 */ /* 0x000fe2000801080a */
[----:B------:R-:W-:Y:S01]  /*7340*/  FSEL R65, R6, RZ, P6 ;  /* 0x000000ff06417208 */ /* 0x000fe20003000000 */
[----:B------:R-:W-:Y:S01]  /*7350*/  MUFU.EX2 R170, R170 ;  /* 0x000000aa00aa7308 */ /* 0x000fe20000000800 */
[----:B------:R-:W-:-:S03]  /*7360*/  FMNMX.FTZ R8, R87, R8, !PT ;  /* 0x0000000857087209 */ /* 0x000fc60007810000 */
[----:B------:R-:W-:Y:S02]  /*7370*/  FADD.FTZ R65, -R65, R0 ;  /* 0x0000000041417221 */ /* 0x000fe40000010100 */
[----:B------:R-:W0:Y:S02]  /*7380*/  SHFL.BFLY PT, R53, R8, 0x2, 0x1f ;  /* 0x0c401f0008357f89 */ /* 0x000e2400000e0000 */
[----:B------:R-:W-:Y:S01]  /*7390*/  FMUL.FTZ R65, R65, UR10 ;  /* 0x0000000a41417c20 */ /* 0x000fe20008410000 */
[----:B------:R-:W-:Y:S08]  /*73a0*/  MUFU.EX2 R29, R29 ;  /* 0x0000001d001d7308 */ /* 0x000ff00000000800 */
[----:B------:R-:W1:Y:S08]  /*73b0*/  MUFU.EX2 R65, R65 ;  /* 0x0000004100417308 */ /* 0x000e700000000800 */
[----:B------:R-:W2:Y:S01]  /*73c0*/  MUFU.EX2 R164, R164 ;  /* 0x000000a400a47308 */ /* 0x000ea20000000800 */
[----:B0-----:R-:W-:Y:S01]  /*73d0*/  FMNMX.FTZ R12, R8, R53, !PT ;  /* 0x00000035080c7209 */ /* 0x001fe20007810000 */
[--C-:B------:R-:W-:Y:S01]  /*73e0*/  FFMA.FTZ R53, R77, UR10, -R10.reuse ;  /* 0x0000000a4d357c23 */ /* 0x100fe2000801080a */
[----:B------:R-:W-:-:S05]  /*73f0*/  FFMA.FTZ R10, R85, UR10, -R10 ;  /* 0x0000000a550a7c23 */ /* 0x000fca000801080a */
[----:B------:R-:W0:Y:S01]  /*7400*/  MUFU.EX2 R33, R33 ;  /* 0x0000002100217308 */ /* 0x000e220000000800 */
[-C--:B-1----:R-:W-:Y:S01]  /*7410*/  FMUL.FTZ R88, R88, R65.reuse ;  /* 0x0000004158587220 */ /* 0x082fe20000410000 */
[----:B------:R-:W1:Y:S01]  /*7420*/  SHFL.BFLY PT, R61, R12, 0x1, 0x1f ;  /* 0x0c201f000c3d7f89 */ /* 0x000e6200000e0000 */
[-C--:B------:R-:W-:Y:S01]  /*7430*/  FMUL.FTZ R89, R89, R65.reuse ;  /* 0x0000004159597220 */ /* 0x080fe20000410000 */
[-C--:B------:R-:W-:Y:S01]  /*7440*/  FMUL.FTZ R92, R92, R65.reuse ;  /* 0x000000415c5c7220 */ /* 0x080fe20000410000 */
[-C--:B------:R-:W-:Y:S01]  /*7450*/  FMUL.FTZ R93, R93, R65.reuse ;  /* 0x000000415d5d7220 */ /* 0x080fe20000410000 */
[-C--:B------:R-:W-:Y:S01]  /*7460*/  FMUL.FTZ R96, R96, R65.reuse ;  /* 0x0000004160607220 */ /* 0x080fe20000410000 */
[-C--:B------:R-:W-:Y:S01]  /*7470*/  FMUL.FTZ R97, R97, R65.reuse ;  /* 0x0000004161617220 */ /* 0x080fe20000410000 */
[----:B------:R-:W3:Y:S01]  /*7480*/  MUFU.EX2 R166, R166 ;  /* 0x000000a600a67308 */ /* 0x000ee20000000800 */
        /* <DEDUP_REMOVED lines=16> */
[----:B------:R-:W-:Y:S01]  /*7590*/  FMUL.FTZ R128, R128, R65 ;  /* 0x0000004180807220 */ /* 0x000fe20000410000 */
[----:B-1----:R-:W-:Y:S01]  /*75a0*/  FMNMX.FTZ R8, R12, R61, !PT ;  /* 0x0000003d0c087209 */ /* 0x002fe20007810000 */
[-C--:B------:R-:W-:Y:S01]  /*75b0*/  FMUL.FTZ R129, R129, R65.reuse ;  /* 0x0000004181817220 */ /* 0x080fe20000410000 */
[-C--:B------:R-:W-:Y:S01]  /*75c0*/  FMUL.FTZ R132, R132, R65.reuse ;  /* 0x0000004184847220 */ /* 0x080fe20000410000 */
[-C--:B------:R-:W-:Y:S01]  /*75d0*/  FMUL.FTZ R133, R133, R65.reuse ;  /* 0x0000004185857220 */ /* 0x080fe20000410000 */
[C---:B------:R-:W-:Y:S01]  /*75e0*/  FSETP.NEU.FTZ.AND P2, PT, R8.reuse, -INF , PT ;  /* 0xff8000000800780b */ /* 0x040fe20003f5d000 */
[----:B------:R-:W-:Y:S01]  /*75f0*/  FMUL.FTZ R24, R8, UR10 ;  /* 0x0000000a08187c20 */ /* 0x000fe20008410000 */
[----:B------:R1:W-:Y:S01]  /*7600*/  MUFU.EX2 R61, R10 ;  /* 0x0000000a003d7308 */ /* 0x0003e20000000800 */
[-C--:B------:R-:W-:Y:S01]  /*7610*/  FMUL.FTZ R136, R136, R65.reuse ;  /* 0x0000004188887220 */ /* 0x080fe20000410000 */
[-C--:B------:R-:W-:Y:S01]  /*7620*/  FMUL.FTZ R137, R137, R65.reuse ;  /* 0x0000004189897220 */ /* 0x080fe20000410000 */
[-C--:B------:R-:W-:Y:S01]  /*7630*/  FMUL.FTZ R140, R140, R65.reuse ;  /* 0x000000418c8c7220 */ /* 0x080fe20000410000 */
[----:B------:R-:W-:Y:S01]  /*7640*/  FSEL R24, R24, RZ, P2 ;  /* 0x000000ff18187208 */ /* 0x000fe20001000000 */
[-C--:B------:R-:W-:Y:S01]  /*7650*/  FMUL.FTZ R141, R141, R65.reuse ;  /* 0x000000418d8d7220 */ /* 0x080fe20000410000 */
[-C--:B------:R-:W-:Y:S01]  /*7660*/  FMUL.FTZ R144, R144, R65.reuse ;  /* 0x0000004190907220 */ /* 0x080fe20000410000 */
[----:B------:R-:W-:Y:S01]  /*7670*/  FMUL.FTZ R145, R145, R65 ;  /* 0x0000004191917220 */ /* 0x000fe20000410000 */
[----:B------:R-:W-:Y:S01]  /*7680*/  MUFU.EX2 R41, R41 ;  /* 0x0000002900297308 */ /* 0x000fe20000000800 */
[----:B------:R-:W-:Y:S01]  /*7690*/  FFMA.FTZ R181, R26, UR10, -R24 ;  /* 0x0000000a1ab57c23 */ /* 0x000fe20008010818 */
[----:B------:R-:W-:Y:S01]  /*76a0*/  FFMA.FTZ R26, R65, R3, R180 ;  /* 0x00000003411a7223 */ /* 0x000fe200000100b4 */
[--C-:B------:R-:W-:Y:S01]  /*76b0*/  FFMA.FTZ R177, R34, UR10, -R24.reuse ;  /* 0x0000000a22b17c23 */ /* 0x100fe20008010818 */
[--C-:B------:R-:W-:Y:S01]  /*76c0*/  FFMA.FTZ R0, R27, UR10, -R24.reuse ;  /* 0x0000000a1b007c23 */ /* 0x100fe20008010818 */
[----:B------:R-:W-:Y:S01]  /*76d0*/  FFMA.FTZ R183, R30, UR10, -R24 ;  /* 0x0000000a1eb77c23 */ /* 0x000fe20008010818 */
[----:B------:R-:W-:Y:S01]  /*76e0*/  FADD.FTZ R3, R7, R26 ;  /* 0x0000001a07037221 */ /* 0x000fe20000010000 */
[--C-:B-1----:R-:W-:Y:S01]  /*76f0*/  FFMA.FTZ R10, R31, UR10, -R24.reuse ;  /* 0x0000000a1f0a7c23 */ /* 0x102fe20008010818 */
[----:B------:R-:W-:Y:S01]  /*7700*/  MUFU.EX2 R181, R181 ;  /* 0x000000b500b57308 */ /* 0x000fe20000000800 */
[--C-:B------:R-:W-:Y:S01]  /*7710*/  FFMA.FTZ R12, R35, UR10, -R24.reuse ;  /* 0x0000000a230c7c23 */ /* 0x100fe20008010818 */
[----:B------:R-:W-:Y:S01]  /*7720*/  FADD.FTZ R28, R182, R3 ;  /* 0x00000003b61c7221 */ /* 0x000fe20000010000 */
[--C-:B------:R-:W-:Y:S01]  /*7730*/  FFMA.FTZ R179, R38, UR10, -R24.reuse ;  /* 0x0000000a26b37c23 */ /* 0x100fe20008010818 */
[--C-:B------:R-:W-:Y:S01]  /*7740*/  FFMA.FTZ R14, R39, UR10, -R24.reuse ;  /* 0x0000000a270e7c23 */ /* 0x100fe20008010818 */
[----:B------:R-:W-:Y:S01]  /*7750*/  FFMA.FTZ R173, R42, UR10, -R24 ;  /* 0x0000000a2aad7c23 */ /* 0x000fe20008010818 */
[----:B------:R-:W-:Y:S01]  /*7760*/  FADD.FTZ R3, R9, R28 ;  /* 0x0000001c09037221 */ /* 0x000fe20000010000 */
[--C-:B------:R-:W-:Y:S01]  /*7770*/  FFMA.FTZ R20, R43, UR10, -R24.reuse ;  /* 0x0000000a2b147c23 */ /* 0x100fe20008010818 */
        /* <DEDUP_REMOVED lines=23> */
[----:B------:R-:W-:Y:S01]  /*78f0*/  FSEL R28, R8, RZ, P2 ;  /* 0x000000ff081c7208 */ /* 0x000fe20001000000 */
[----:B------:R-:W-:Y:S01]  /*7900*/  MUFU.EX2 R162, R162 ;  /* 0x000000a200a27308 */ /* 0x000fe20000000800 */
[--C-:B------:R-:W-:Y:S01]  /*7910*/  FFMA.FTZ R75, R75, UR10, -R24.reuse ;  /* 0x0000000a4b4b7c23 */ /* 0x100fe20008010818 */
[----:B------:R-:W-:Y:S01]  /*7920*/  FADD.FTZ R34, R174, R3 ;  /* 0x00000003ae227221 */ /* 0x000fe20000010000 */
[--C-:B------:R-:W-:Y:S01]  /*7930*/  FFMA.FTZ R78, R78, UR10, -R24.reuse ;  /* 0x0000000a4e4e7c23 */ /* 0x100fe20008010818 */
[----:B------:R-:W-:Y:S01]  /*7940*/  FADD.FTZ R28, -R28, R5 ;  /* 0x000000051c1c7221 */ /* 0x000fe20000010100 */
[----:B------:R-:W-:Y:S01]  /*7950*/  FFMA.FTZ R79, R79, UR10, -R24 ;  /* 0x0000000a4f4f7c23 */ /* 0x000fe20008010818 */
[----:B------:R-:W-:Y:S01]  /*7960*/  FADD.FTZ R3, R21, R34 ;  /* 0x0000002215037221 */ /* 0x000fe20000010000 */
[--C-:B------:R-:W-:Y:S01]  /*7970*/  FFMA.FTZ R82, R82, UR10, -R24.reuse ;  /* 0x0000000a52527c23 */ /* 0x100fe20008010818 */
[----:B------:R-:W-:Y:S01]  /*7980*/  FMUL.FTZ R28, R28, UR10 ;  /* 0x0000000a1c1c7c20 */ /* 0x000fe20008410000 */
[----:B------:R-:W-:Y:S01]  /*7990*/  MUFU.EX2 R177, R177 ;  /* 0x000000b100b17308 */ /* 0x000fe20000000800 */
[----:B------:R-:W-:Y:S01]  /*79a0*/  FADD.FTZ R34, R168, R3 ;  /* 0x00000003a8227221 */ /* 0x000fe20000010000 */
[--C-:B------:R-:W-:Y:S01]  /*79b0*/  FFMA.FTZ R83, R83, UR10, -R24.reuse ;  /* 0x0000000a53537c23 */ /* 0x100fe20008010818 */
[----:B------:R-:W-:Y:S01]  /*79c0*/  FFMA.FTZ R86, R86, UR10, -R24 ;  /* 0x0000000a56567c23 */ /* 0x000fe20008010818 */
[----:B------:R-:W-:-:S02]  /*79d0*/  IMAD.U32 R27, RZ, RZ, UR47 ;  /* 0x0000002fff1b7e24 */ /* 0x000fc4000f8e00ff */
[----:B------:R-:W-:Y:S01]  /*79e0*/  FADD.FTZ R3, R25, R34 ;  /* 0x0000002219037221 */ /* 0x000fe20000010000 */
[--C-:B------:R-:W-:Y:S01]  /*79f0*/  FFMA.FTZ R34, R59, UR10, -R24.reuse ;  /* 0x0000000a3b227c23 */ /* 0x100fe20008010818 */
[----:B------:R-:W-:Y:S01]  /*7a00*/  FFMA.FTZ R24, R87, UR10, -R24 ;  /* 0x0000000a57187c23 */ /* 0x000fe20008010818 */
[----:B------:R-:W1:Y:S01]  /*7a10*/  MUFU.EX2 R28, R28 ;  /* 0x0000001c001c7308 */ /* 0x000e620000000800 */
[----:B------:R-:W-:Y:S01]  /*7a20*/  FADD.FTZ R36, R170, R3 ;  /* 0x00000003aa247221 */ /* 0x000fe20000010000 */
[----:B------:R-:W-:Y:S01]  /*7a30*/  @!P1 LEA R27, R27, UR41, 0x3 ;  /* 0x000000291b1b9c11 */ /* 0x000fe2000f8e18ff */
[----:B------:R-:W-:Y:S01]  /*7a40*/  UMOV UR47, UR59 ;  /* 0x0000003b002f7c82 */ /* 0x000fe20008000000 */
[----:B------:R-:W-:Y:S01]  /*7a50*/  ISETP.GT.AND P2, PT, R4, UR60, PT ;  /* 0x0000003c04007c0c */ /* 0x000fe2000bf44270 */
[----:B------:R-:W-:Y:S01]  /*7a60*/  FADD.FTZ R3, R29, R36 ;  /* 0x000000241d037221 */ /* 0x000fe20000010000 */
[----:B------:R-:W-:Y:S01]  /*7a70*/  F2FP.BF16.F32.PACK_AB R180, R7, R180 ;  /* 0x000000b407b4723e */ /* 0x000fe200000010ff */
[----:B------:R-:W-:Y:S01]  /*7a80*/  @!P1 VIADD R27, R27, 0x28860 ;  /* 0x000288601b1b9836 */ /* 0x000fe20000000000 */
[----:B------:R-:W4:Y:S01]  /*7a90*/  MUFU.EX2 R45, R45 ;  /* 0x0000002d002d7308 */ /* 0x000f220000000800 */
[----:B--2---:R-:W-:Y:S01]  /*7aa0*/  FADD.FTZ R36, R164, R3 ;  /* 0x00000003a4247221 */ /* 0x004fe20000010000 */
[----:B------:R-:W-:Y:S01]  /*7ab0*/  F2FP.BF16.F32.PACK_AB R182, R9, R182 ;  /* 0x000000b609b6723e */ /* 0x000fe200000010ff */
[-C--:B------:R-:W-:Y:S01]  /*7ac0*/  FMUL.FTZ R148, R148, R65.reuse ;  /* 0x0000004194947220 */ /* 0x080fe20000410000 */
[----:B------:R-:W-:Y:S01]  /*7ad0*/  @!P1 PRMT R27, RZ, 0x654, R27 ;  /* 0x00000654ff1b9816 */ /* 0x000fe2000000001b */
[----:B0-----:R-:W-:Y:S01]  /*7ae0*/  FADD.FTZ R3, R33, R36 ;  /* 0x0000002421037221 */ /* 0x001fe20000010000 */
[----:B------:R-:W-:Y:S01]  /*7af0*/  F2FP.BF16.F32.PACK_AB R176, R11, R176 ;  /* 0x000000b00bb0723e */ /* 0x000fe200000010ff */
[----:B------:R-:W-:Y:S01]  /*7b00*/  FMUL.FTZ R149, R149, R65 ;  /* 0x0000004195957220 */ /* 0x000fe20000410000 */
[----:B------:R-:W0:Y:S01]  /*7b10*/  MUFU.EX2 R12, R12 ;  /* 0x0000000c000c7308 */ /* 0x000e220000000800 */
[----:B---3--:R-:W-:Y:S01]  /*7b20*/  FADD.FTZ R36, R166, R3 ;  /* 0x00000003a6247221 */ /* 0x008fe20000010000 */
[----:B-1----:R-:W-:Y:S01]  /*7b30*/  FFMA.FTZ R3, R28, R2, R181 ;  /* 0x000000021c037223 */ /* 0x002fe200000100b5 */
[----:B------:R1:W-:Y:S01]  /*7b40*/  @!P1 SYNCS.ARRIVE.TRANS64.RED.A1T0 RZ, [R27+URZ], RZ ;  /* 0x000000ff1bff99a7 */ /* 0x0003e2000810043f */
[C---:B------:R-:W-:Y:S01]  /*7b50*/  F2FP.BF16.F32.PACK_AB R181, R0.reuse, R181 ;  /* 0x000000b500b5723e */ /* 0x040fe200000010ff */
[----:B------:R-:W-:Y:S01]  /*7b60*/  FADD.FTZ R5, R37, R36 ;  /* 0x0000002425057221 */ /* 0x000fe20000010000 */
[----:B------:R-:W-:Y:S01]  /*7b70*/  FADD.FTZ R2, R0, R3 ;  /* 0x0000000300027221 */ /* 0x000fe20000010000 */
[----:B------:R-:W-:Y:S01]  /*7b80*/  F2FP.BF16.F32.PACK_AB R178, R13, R178 ;  /* 0x000000b20db2723e */ /* 0x000fe200000010ff */
[----:B------:R-:W2:Y:S01]  /*7b90*/  MUFU.EX2 R156, R156 ;  /* 0x0000009c009c7308 */ /* 0x000ea20000000800 */
[----:B------:R-:W-:Y:S01]  /*7ba0*/  FADD.FTZ R36, R160, R5 ;  /* 0x00000005a0247221 */ /* 0x000fe20000010000 */
[----:B------:R-:W-:Y:S01]  /*7bb0*/  FADD.FTZ R3, R183, R2 ;  /* 0x00000002b7037221 */ /* 0x000fe20000010000 */
[----:B------:R-:W-:Y:S01]  /*7bc0*/  F2FP.BF16.F32.PACK_AB R172, R15, R172 ;  /* 0x000000ac0fac723e */ /* 0x000fe200000010ff */
[----:B------:R-:W-:-:S02]  /*7bd0*/  VIADD R4, R4, 0xffffffff ;  /* 0xffffffff04047836 */ /* 0x000fc40000000000 */
        /* <DEDUP_REMOVED lines=8> */
[----:B----4-:R-:W-:Y:S01]  /*7c60*/  FADD.FTZ R5, R45, R38 ;  /* 0x000000262d057221 */ /* 0x010fe20000010000 */
[----:B0-----:R-:W-:Y:S01]  /*7c70*/  FADD.FTZ R36, R12, R3 ;  /* 0x000000030c247221 */ /* 0x001fe20000010000 */
[----:B------:R-:W-:Y:S01]  /*7c80*/  F2FP.BF16.F32.PACK_AB R170, R29, R170 ;  /* 0x000000aa1daa723e */ /* 0x000fe200000010ff */
[----:B------:R-:W0:Y:S01]  /*7c90*/  MUFU.EX2 R49, R49 ;  /* 0x0000003100317308 */ /* 0x000e220000000800 */
[----:B--2---:R-:W-:Y:S01]  /*7ca0*/  FADD.FTZ R38, R156, R5 ;  /* 0x000000059c267221 */ /* 0x004fe20000010000 */
[----:B------:R-:W-:Y:S01]  /*7cb0*/  F2FP.BF16.F32.PACK_AB R164, R33, R164 ;  /* 0x000000a421a4723e */ /* 0x000fe200000010ff */
[----:B------:R-:W-:Y:S01]  /*7cc0*/  FMUL.FTZ R91, R91, R28 ;  /* 0x0000001c5b5b7220 */ /* 0x000fe20000410000 */
[----:B------:R-:W-:Y:S01]  /*7cd0*/  F2FP.BF16.F32.PACK_AB R166, R37, R166 ;  /* 0x000000a625a6723e */ /* 0x000fe200000010ff */
[----:B------:R-:W-:Y:S01]  /*7ce0*/  FMUL.FTZ R94, R94, R28 ;  /* 0x0000001c5e5e7220 */ /* 0x000fe20000410000 */
[----:B------:R-:W-:Y:S01]  /*7cf0*/  F2FP.BF16.F32.PACK_AB R160, R41, R160 ;  /* 0x000000a029a0723e */ /* 0x000fe200000010ff */
[----:B------:R-:W-:Y:S01]  /*7d00*/  FMUL.FTZ R95, R95, R28 ;  /* 0x0000001c5f5f7220 */ /* 0x000fe20000410000 */
[----:B------:R-:W2:Y:S01]  /*7d10*/  MUFU.EX2 R14, R14 ;  /* 0x0000000e000e7308 */ /* 0x000ea20000000800 */
[----:B---3--:R-:W-:Y:S01]  /*7d20*/  FADD.FTZ R3, R179, R36 ;  /* 0x00000024b3037221 */ /* 0x008fe20000010000 */
[----:B------:R-:W-:Y:S01]  /*7d30*/  F2FP.BF16.F32.PACK_AB R162, R45, R162 ;  /* 0x000000a22da2723e */ /* 0x000fe200000010ff */
[-C--:B------:R-:W-:Y:S01]  /*7d40*/  FMUL.FTZ R98, R98, R28.reuse ;  /* 0x0000001c62627220 */ /* 0x080fe20000410000 */
[----:B------:R-:W-:Y:S01]  /*7d50*/  F2FP.BF16.F32.PACK_AB R183, R10, R183 ;  /* 0x000000b70ab7723e */ /* 0x000fe200000010ff */
[-C--:B------:R-:W-:Y:S01]  /*7d60*/  FMUL.FTZ R99, R99, R28.reuse ;  /* 0x0000001c63637220 */ /* 0x080fe20000410000 */
[----:B------:R-:W-:Y:S01]  /*7d70*/  F2FP.BF16.F32.PACK_AB R177, R12, R177 ;  /* 0x000000b10cb1723e */ /* 0x000fe200000010ff */
[----:B------:R-:W-:Y:S01]  /*7d80*/  FMUL.FTZ R102, R102, R28 ;  /* 0x0000001c66667220 */ /* 0x000fe20000410000 */
[----:B------:R-:W3:Y:S01]  /*7d90*/  MUFU.EX2 R158, R158 ;  /* 0x0000009e009e7308 */ /* 0x000ee20000000800 */
        /* <DEDUP_REMOVED lines=8> */
[C---:B--2---:R-:W-:Y:S01]  /*7e20*/  FADD.FTZ R36, R14.reuse, R3 ;  /* 0x000000030e247221 */ /* 0x044fe20000010000 */
[----:B------:R-:W-:Y:S01]  /*7e30*/  F2FP.BF16.F32.PACK_AB R179, R14, R179 ;  /* 0x000000b30eb3723e */ /* 0x000fe200000010ff */
[-C--:B------:R-:W-:Y:S01]  /*7e40*/  FMUL.FTZ R114, R114, R28.reuse ;  /* 0x0000001c72727220 */ /* 0x080fe20000410000 */
[-C--:B------:R-:W-:Y:S01]  /*7e50*/  FMUL.FTZ R115, R115, R28.reuse ;  /* 0x0000001c73737220 */ /* 0x080fe20000410000 */
[-C--:B------:R-:W-:Y:S01]  /*7e60*/  FMUL.FTZ R118, R118, R28.reuse ;  /* 0x0000001c76767220 */ /* 0x080fe20000410000 */
[-C--:B------:R-:W-:Y:S01]  /*7e70*/  FMUL.FTZ R119, R119, R28.reuse ;  /* 0x0000001c77777220 */ /* 0x080fe20000410000 */
[-C--:B------:R-:W-:Y:S01]  /*7e80*/  FMUL.FTZ R122, R122, R28.reuse ;  /* 0x0000001c7a7a7220 */ /* 0x080fe20000410000 */
[----:B------:R-:W2:Y:S01]  /*7e90*/  MUFU.EX2 R53, R53 ;  /* 0x0000003500357308 */ /* 0x000ea20000000800 */
[----:B---3--:R-:W-:Y:S01]  /*7ea0*/  FADD.FTZ R38, R158, R5 ;  /* 0x000000059e267221 */ /* 0x008fe20000010000 */
[-C--:B------:R-:W-:Y:S01]  /*7eb0*/  FMUL.FTZ R123, R123, R28.reuse ;  /* 0x0000001c7b7b7220 */ /* 0x080fe20000410000 */
[-C--:B------:R-:W-:Y:S01]  /*7ec0*/  FMUL.FTZ R126, R126, R28.reuse ;  /* 0x0000001c7e7e7220 */ /* 0x080fe20000410000 */
[-C--:B------:R-:W-:Y:S01]  /*7ed0*/  FMUL.FTZ R127, R127, R28.reuse ;  /* 0x0000001c7f7f7220 */ /* 0x080fe20000410000 */
[-C--:B------:R-:W-:Y:S01]  /*7ee0*/  FMUL.FTZ R130, R130, R28.reuse ;  /* 0x0000001c82827220 */ /* 0x080fe20000410000 */
[-C--:B------:R-:W-:Y:S01]  /*7ef0*/  FMUL.FTZ R131, R131, R28.reuse ;  /* 0x0000001c83837220 */ /* 0x080fe20000410000 */
[-C--:B------:R-:W-:Y:S01]  /*7f00*/  FMUL.FTZ R134, R134, R28.reuse ;  /* 0x0000001c86867220 */ /* 0x080fe20000410000 */
[----:B------:R-:W3:Y:S01]  /*7f10*/  MUFU.EX2 R20, R20 ;  /* 0x0000001400147308 */ /* 0x000ee20000000800 */
[----:B0-----:R-:W-:Y:S01]  /*7f20*/  FADD.FTZ R3, R173, R36 ;  /* 0x00000024ad037221 */ /* 0x001fe20000010000 */
[-C--:B------:R-:W-:Y:S01]  /*7f30*/  FMUL.FTZ R135, R135, R28.reuse ;  /* 0x0000001c87877220 */ /* 0x080fe20000410000 */
[-C--:B------:R-:W-:Y:S01]  /*7f40*/  FMUL.FTZ R138, R138, R28.reuse ;  /* 0x0000001c8a8a7220 */ /* 0x080fe20000410000 */
[-C--:B------:R-:W-:Y:S01]  /*7f50*/  FMUL.FTZ R139, R139, R28.reuse ;  /* 0x0000001c8b8b7220 */ /* 0x080fe20000410000 */
[-C--:B------:R-:W-:Y:S01]  /*7f60*/  FMUL.FTZ R142, R142, R28.reuse ;  /* 0x0000001c8e8e7220 */ /* 0x080fe20000410000 */
[-C--:B------:R-:W-:Y:S01]  /*7f70*/  FMUL.FTZ R143, R143, R28.reuse ;  /* 0x0000001c8f8f7220 */ /* 0x080fe20000410000 */
[----:B------:R-:W-:Y:S01]  /*7f80*/  FMUL.FTZ R146, R146, R28 ;  /* 0x0000001c92927220 */ /* 0x000fe20000410000 */
[----:B------:R-:W0:Y:S01]  /*7f90*/  MUFU.EX2 R152, R152 ;  /* 0x0000009800987308 */ /* 0x000e220000000800 */
[C---:B--2---:R-:W-:Y:S01]  /*7fa0*/  FADD.FTZ R5, R53.reuse, R38 ;  /* 0x0000002635057221 */ /* 0x044fe20000010000 */
[----:B------:R-:W-:Y:S01]  /*7fb0*/  F2FP.BF16.F32.PACK_AB R158, R53, R158 ;  /* 0x0000009e359e723e */ /* 0x000fe200000010ff */
[-C--:B------:R-:W-:Y:S01]  /*7fc0*/  FMUL.FTZ R147, R147, R28.reuse ;  /* 0x0000001c93937220 */ /* 0x080fe20000410000 */
[-C--:B------:R-:W-:Y:S01]  /*7fd0*/  FMUL.FTZ R150, R150, R28.reuse ;  /* 0x0000001c96967220 */ /* 0x080fe20000410000 */
[----:B------:R-:W-:Y:S01]  /*7fe0*/  FMUL.FTZ R151, R151, R28 ;  /* 0x0000001c97977220 */ /* 0x000fe20000410000 */
[----:B------:R-:W-:-:S02]  /*7ff0*/  IMAD.MOV.U32 R0, RZ, RZ, R6 ;  /* 0x000000ffff007224 */ /* 0x000fc400078e0006 */
[----:B------:R-:W2:Y:S01]  /*8000*/  MUFU.EX2 R175, R175 ;  /* 0x000000af00af7308 */ /* 0x000ea20000000800 */
[C---:B---3--:R-:W-:Y:S01]  /*8010*/  FADD.FTZ R36, R20.reuse, R3 ;  /* 0x0000000314247221 */ /* 0x048fe20000010000 */
[----:B------:R-:W-:-:S06]  /*8020*/  F2FP.BF16.F32.PACK_AB R173, R20, R173 ;  /* 0x000000ad14ad723e */ /* 0x000fcc00000010ff */
[----:B------:R-:W3:Y:S01]  /*8030*/  MUFU.EX2 R57, R57 ;  /* 0x0000003900397308 */ /* 0x000ee20000000800 */
[----:B0-----:R-:W-:-:S07]  /*8040*/  FADD.FTZ R38, R152, R5 ;  /* 0x0000000598267221 */ /* 0x001fce0000010000 */
[----:B------:R-:W0:Y:S01]  /*8050*/  MUFU.EX2 R26, R26 ;  /* 0x0000001a001a7308 */ /* 0x000e220000000800 */
[----:B--2---:R-:W-:-:S07]  /*8060*/  FADD.FTZ R3, R175, R36 ;  /* 0x00000024af037221 */ /* 0x004fce0000010000 */
[----:B------:R-:W2:Y:S01]  /*8070*/  MUFU.EX2 R154, R154 ;  /* 0x0000009a009a7308 */ /* 0x000ea20000000800 */
[C---:B---3--:R-:W-:Y:S01]  /*8080*/  FADD.FTZ R5, R57.reuse, R38 ;  /* 0x0000002639057221 */ /* 0x048fe20000010000 */
[----:B------:R-:W-:-:S06]  /*8090*/  F2FP.BF16.F32.PACK_AB R152, R57, R152 ;  /* 0x000000983998723e */ /* 0x000fcc00000010ff */
[----:B------:R-:W3:Y:S01]  /*80a0*/  MUFU.EX2 R169, R169 ;  /* 0x000000a900a97308 */ /* 0x000ee20000000800 */
[C---:B0-----:R-:W-:Y:S01]  /*80b0*/  FADD.FTZ R36, R26.reuse, R3 ;  /* 0x000000031a247221 */ /* 0x041fe20000010000 */
[----:B------:R-:W-:-:S06]  /*80c0*/  F2FP.BF16.F32.PACK_AB R175, R26, R175 ;  /* 0x000000af1aaf723e */ /* 0x000fcc00000010ff */
[----:B------:R-:W0:Y:S01]  /*80d0*/  MUFU.EX2 R30, R30 ;  /* 0x0000001e001e7308 */ /* 0x000e220000000800 */
[----:B--2---:R-:W-:Y:S01]  /*80e0*/  FADD.FTZ R38, R154, R5 ;  /* 0x000000059a267221 */ /* 0x004fe20000010000 */
[----:B------:R-:W-:-:S03]  /*80f0*/  F2FP.BF16.F32.PACK_AB R154, R61, R154 ;  /* 0x0000009a3d9a723e */ /* 0x000fc600000010ff */
[----:B------:R-:W-:-:S03]  /*8100*/  FADD.FTZ R3, R61, R38 ;  /* 0x000000263d037221 */ /* 0x000fc60000010000 */
[----:B------:R-:W2:Y:S01]  /*8110*/  MUFU.EX2 R171, R171 ;  /* 0x000000ab00ab7308 */ /* 0x000ea20000000800 */
[----:B---3--:R-:W-:-:S07]  /*8120*/  FADD.FTZ R5, R169, R36 ;  /* 0x00000024a9057221 */ /* 0x008fce0000010000 */
[----:B------:R-:W3:Y:S01]  /*8130*/  MUFU.EX2 R32, R32 ;  /* 0x0000002000207308 */ /* 0x000ee20000000800 */
[C---:B0-----:R-:W-:Y:S01]  /*8140*/  FADD.FTZ R36, R30.reuse, R5 ;  /* 0x000000051e247221 */ /* 0x041fe20000010000 */
[----:B------:R-:W-:-:S06]  /*8150*/  F2FP.BF16.F32.PACK_AB R169, R30, R169 ;  /* 0x000000a91ea9723e */ /* 0x000fcc00000010ff */
[----:B------:R-:W0:Y:S01]  /*8160*/  MUFU.EX2 R165, R165 ;  /* 0x000000a500a57308 */ /* 0x000e220000000800 */
[----:B--2---:R-:W-:-:S07]  /*8170*/  FADD.FTZ R5, R171, R36 ;  /* 0x00000024ab057221 */ /* 0x004fce0000010000 */
[----:B------:R-:W2:Y:S01]  /*8180*/  MUFU.EX2 R34, R34 ;  /* 0x0000002200227308 */ /* 0x000ea20000000800 */
[C---:B---3--:R-:W-:Y:S01]  /*8190*/  FADD.FTZ R36, R32.reuse, R5 ;  /* 0x0000000520247221 */ /* 0x048fe20000010000 */
[----:B------:R-:W-:-:S06]  /*81a0*/  F2FP.BF16.F32.PACK_AB R171, R32, R171 ;  /* 0x000000ab20ab723e */ /* 0x000fcc00000010ff */
[----:B------:R-:W3:Y:S01]  /*81b0*/  MUFU.EX2 R167, R167 ;  /* 0x000000a700a77308 */ /* 0x000ee20000000800 */
[----:B0-----:R-:W-:-:S07]  /*81c0*/  FADD.FTZ R5, R165, R36 ;  /* 0x00000024a5057221 */ /* 0x001fce0000010000 */
[----:B------:R-:W0:Y:S01]  /*81d0*/  MUFU.EX2 R2, R63 ;  /* 0x0000003f00027308 */ /* 0x000e220000000800 */
[C---:B--2---:R-:W-:Y:S01]  /*81e0*/  FADD.FTZ R36, R34.reuse, R5 ;  /* 0x0000000522247221 */ /* 0x044fe20000010000 */
[----:B------:R-:W-:-:S06]  /*81f0*/  F2FP.BF16.F32.PACK_AB R165, R34, R165 ;  /* 0x000000a522a5723e */ /* 0x000fcc00000010ff */
[----:B------:R-:W2:Y:S01]  /*8200*/  MUFU.EX2 R161, R161 ;  /* 0x000000a100a17308 */ /* 0x000ea20000000800 */
[----:B---3--:R-:W-:-:S07]  /*8210*/  FADD.FTZ R5, R167, R36 ;  /* 0x00000024a7057221 */ /* 0x008fce0000010000 */
[----:B------:R-:W3:Y:S01]  /*8220*/  MUFU.EX2 R67, R67 ;  /* 0x0000004300437308 */ /* 0x000ee20000000800 */
[C---:B0-----:R-:W-:Y:S01]  /*8230*/  FADD.FTZ R36, R2.reuse, R5 ;  /* 0x0000000502247221 */ /* 0x041fe20000010000 */
[----:B------:R-:W-:Y:S01]  /*8240*/  F2FP.BF16.F32.PACK_AB R167, R2, R167 ;  /* 0x000000a702a7723e */ /* 0x000fe200000010ff */
[----:B------:R-:W-:-:S05]  /*8250*/  IMAD.MOV.U32 R5, RZ, RZ, R8 ;  /* 0x000000ffff057224 */ /* 0x000fca00078e0008 */
        /* <DEDUP_REMOVED lines=24> */
[----:B------:R-:W-:-:S03]  /*83e0*/  F2FP.BF16.F32.PACK_AB R153, R83, R153 ;  /* 0x000000995399723e */ /* 0x000fc600000010ff */
[----:B---3--:R-:W-:-:S04]  /*83f0*/  FADD.FTZ R36, R155, R36 ;  /* 0x000000249b247221 */ /* 0x008fc80000010000 */
[C---:B0-----:R-:W-:Y:S01]  /*8400*/  FADD.FTZ R2, R24.reuse, R36 ;  /* 0x0000002418027221 */ /* 0x041fe20000010000 */
[----:B------:R-:W-:Y:S01]  /*8410*/  F2FP.BF16.F32.PACK_AB R155, R24, R155 ;  /* 0x0000009b189b723e */ /* 0x000fe200000010ff */
[----:B-1----:R-:W-:Y:S06]  /*8420*/  @P2 BRA `(.L_x_1217) ;  /* 0xffffffcc00d82947 */ /* 0x002fec000383ffff */
[----:B------:R-:W-:Y:S01]  /*8430*/  IMAD.MOV.U32 R5, RZ, RZ, R8 ;  /* 0x000000ffff057224 */ /* 0x000fe200078e0008 */
[----:B------:R-:W-:Y:S01]  /*8440*/  UMOV UR47, UR59 ;  /* 0x0000003b002f7c82 */ /* 0x000fe20008000000 */
[----:B------:R-:W-:Y:S01]  /*8450*/  IMAD.MOV.U32 R0, RZ, RZ, R6 ;  /* 0x000000ffff007224 */ /* 0x000fe200078e0006 */
[----:B------:R-:W-:-:S06]  /*8460*/  UMOV UR50, UR58 ;  /* 0x0000003a00327c82 */ /* 0x000fcc0008000000 */
.L_x_1200:
[----:B------:R-:W-:Y:S01]  /*8470*/  ULDC UR6, c[0x0][0x448] ;  /* 0x0001120000067ab9 */ /* 0x000fe20000000800 */
[----:B------:R-:W-:Y:S01]  /*8480*/  ULDC UR18, c[0x0][0x9e4] ;  /* 0x0002790000127ab9 */ /* 0x000fe20000000800 */
[----:B------:R-:W-:Y:S02]  /*8490*/  UISETP.NE.AND UP0, UPT, UR6, 0x1, UPT ;  /* 0x000000010600788c */ /* 0x000fe4000bf05270 */
[----:B------:R-:W-:Y:S02]  /*84a0*/  UISETP.GE.AND UP1, UPT, UR18, 0x1, UPT ;  /* 0x000000011200788c */ /* 0x000fe4000bf26270 */
[----:B------:R-:W-:Y:S02]  /*84b0*/  UIADD3 UR11, UR37, 0x7f, URZ ;  /* 0x0000007f250b7890 */ /* 0x000fe4000fffe03f */
[----:B------:R-:W-:Y:S02]  /*84c0*/  UIADD3 UR14, UR38, 0x1, -UR46 ;  /* 0x00000001260e7890 */ /* 0x000fe4000fffe82e */
[----:B------:R-:W-:-:S03]  /*84d0*/  PLOP3.LUT P5, PT, PT, PT, UP1, 0x80, 0x0 ;  /* 0x000000000000781c */ /* 0x000fc60003faf018 */
[----:B------:R-:W-:Y:S01]  /*84e0*/  @UP0 ULDC UR6, c[0x0][0x44c] ;  /* 0x0001130000060ab9 */ /* 0x000fe20000000800 */
[----:B------:R-:W-:Y:S01]  /*84f0*/  @UP0 ULDC UR15, c[0x0][0x450] ;  /* 0x00011400000f0ab9 */ /* 0x000fe20000000800 */
[----:B------:R-:W-:-:S04]  /*8500*/  UIMAD.WIDE.U32 UR6, UR11, UR6, URZ ;  /* 0x000000060b0672a5 */ /* 0x000fc8000f8e003f */
[----:B------:R-:W-:-:S04]  /*8510*/  @UP0 USHF.R.U32.HI UR11, URZ, UR15, UR7 ;  /* 0x0000000f3f0b0299 */ /* 0x000fc80008011607 */
[----:B------:R-:W-:-:S04]  /*8520*/  UIADD3 UR11, UR14, UR11, URZ ;  /* 0x0000000b0e0b7290 */ /* 0x000fc8000fffe03f */
        /* <DEDUP_REMOVED lines=12> */
.L_x_1219:
[----:B------:R-:W-:-:S11]  /*85f0*/  UISETP.NE.AND UP1, UPT, UR18, 0x1, UPT ;  /* 0x000000011200788c */ /* 0x000fd6000bf25270 */
[----:B------:R-:W-:Y:S02]  /*8600*/  @UP1 ULDC.64 UR6, c[0x0][0x9e8] ;  /* 0x00027a0000061ab9 */ /* 0x000fe40000000a00 */
[----:B------:R-:W-:-:S04]  /*8610*/  UIMAD.WIDE.U32 UR14, UR11, UR6, URZ ;  /* 0x000000060b0e72a5 */ /* 0x000fc8000f8e003f */
[----:B------:R-:W-:-:S12]  /*8620*/  @UP1 USHF.R.U32.HI UR11, URZ, UR7, UR15 ;  /* 0x000000073f0b1299 */ /* 0x000fd8000801160f */
.L_x_1220:
[----:B------:R-:W-:-:S04]  /*8630*/  UIMAD UR11, UR11, UR18, URZ ;  /* 0x000000120b0b72a4 */ /* 0x000fc8000f8e023f */
[----:B------:R-:W-:-:S04]  /*8640*/  UISETP.LT.AND UP1, UPT, UR56, UR11, UPT ;  /* 0x0000000b3800728c */ /* 0x000fc8000bf21270 */
[----:B------:R-:W-:-:S12]  /*8650*/  USEL UR56, UR56, UR11, !UP1 ;  /* 0x0000000b38387287 */ /* 0x000fd8000c800000 */
.L_x_1218:
[----:B------:R-:W-:-:S04]  /*8660*/  UIADD3 UR56, UR56, 0x7f, URZ ;  /* 0x0000007f38387890 */ /* 0x000fc8000fffe03f */
[----:B------:R-:W-:-:S04]  /*8670*/  USHF.R.S32.HI UR6, URZ, 0x1f, UR56 ;  /* 0x0000001f3f067899 */ /* 0x000fc80008011438 */
[----:B------:R-:W-:-:S04]  /*8680*/  ULEA.HI UR6, UR6, UR56, URZ, 0x7 ;  /* 0x0000003806067291 */ /* 0x000fc8000f8f383f */
[----:B------:R-:W-:-:S04]  /*8690*/  USHF.R.S32.HI UR6, URZ, 0x7, UR6 ;  /* 0x000000073f067899 */ /* 0x000fc80008011406 */
[----:B------:R-:W-:-:S04]  /*86a0*/  UISETP.LT.AND UP1, UPT, UR40, UR6, UPT ;  /* 0x000000062800728c */ /* 0x000fc8000bf21270 */
[----:B------:R-:W-:-:S06]  /*86b0*/  USEL UR55, UR40, UR6, !UP1 ;  /* 0x0000000628377287 */ /* 0x000fcc000c800000 */
[----:B------:R-:W-:-:S13]  /*86c0*/  ISETP.GE.AND P2, PT, R4, UR55, PT ;  /* 0x0000003704007c0c */ /* 0x000fda000bf46270 */
[----:B------:R-:W-:Y:S05]  /*86d0*/  @!P2 BRA `(.L_x_1221) ;  /* 0x000000200008a947 */ /* 0x000fea0003800000 */
[----:B------:R-:W-:Y:S01]  /*86e0*/  IMAD.MOV.U32 R6, RZ, RZ, R5 ;  /* 0x000000ffff067224 */ /* 0x000fe200078e0005 */
[----:B------:R-:W-:Y:S01]  /*86f0*/  UMOV UR57, UR50 ;  /* 0x0000003200397c82 */ /* 0x000fe20008000000 */
[----:B------:R-:W-:Y:S01]  /*8700*/  IMAD.MOV.U32 R7, RZ, RZ, R0 ;  /* 0x000000ffff077224 */ /* 0x000fe200078e0000 */
[----:B------:R-:W-:Y:S01]  /*8710*/  UMOV UR56, UR47 ;  /* 0x0000002f00387c82 */ /* 0x000fe20008000000 */
[----:B------:R-:W-:-:S05]  /*8720*/  ULDC UR54, c[0x0][0x988] ;  /* 0x0002620000367ab9 */ /* 0x000fca0000000800 */
.L_x_1230:
        /* <DEDUP_REMOVED lines=9> */
.L_x_1223:
[----:B------:R-:W-:Y:S01]  /*87c0*/  ULEA UR6, UR47, UR41, 0x3 ;  /* 0x000000292f067291 */ /* 0x000fe2000f8e183f */
[----:B------:R-:W-:-:S05]  /*87d0*/  IMAD.U32 R0, RZ, RZ, UR50 ;  /* 0x00000032ff007e24 */ /* 0x000fca000f8e00ff */
[----:B------:R-:W-:-:S04]  /*87e0*/  SHF.L.U32 R0, R0, 0x1f, RZ ;  /* 0x0000001f00007819 */ /* 0x000fc800000006ff */
[----:B------:R0:W1:Y:S01]  /*87f0*/  SYNCS.PHASECHK.TRANS64.TRYWAIT P2, [UR6+0x28830], R0 ;  /* 0x02883000ff0075a7 */ /* 0x0000620008040146 */
[----:B------:R-:W-:Y:S05]  /*8800*/  @!P0 BRA `(.L_x_1224) ;  /* 0x0000000000048947 */ /* 0x000fea0003800000 */
[----:B------:R-:W-:Y:S01]  /*8810*/  BPT.TRAP 0x1 ;  /* 0x000000040000795c */ /* 0x000fe20000300000 */
.L_x_1224:
[----:B-1----:R-:W-:Y:S05]  /*8820*/  @P2 BRA `(.L_x_1222) ;  /* 0x0000000000082947 */ /* 0x002fea0003800000 */
[----:B------:R-:W1:Y:S02]  /*8830*/  SYNCS.PHASECHK.TRANS64.TRYWAIT P2, [UR6+0x28830], R0 ;  /* 0x02883000ff0075a7 */ /* 0x000e640008040146 */
[----:B-1----:R-:W-:Y:S05]  /*8840*/  @!P2 BRA `(.L_x_1225) ;  /* 0x000000f80094a947 */ /* 0x002fea0003800000 */
.L_x_1222:
        /* <DEDUP_REMOVED lines=47> */
.L_x_1227:
[----:B------:R-:W-:Y:S01]  /*8b40*/  ULEA UR6, UR56, UR41, 0x3 ;  /* 0x0000002938067291 */ /* 0x000fe2000f8e183f */
[----:B------:R-:W-:-:S05]  /*8b50*/  IMAD.U32 R0, RZ, RZ, UR57 ;  /* 0x00000039ff007e24 */ /* 0x000fca000f8e00ff */
[----:B------:R-:W-:-:S04]  /*8b60*/  SHF.L.U32 R0, R0, 0x1f, RZ ;  /* 0x0000001f00007819 */ /* 0x000fc800000006ff */
[----:B------:R0:W1:Y:S01]  /*8b70*/  SYNCS.PHASECHK.TRANS64.TRYWAIT P2, [UR6+0x28850], R0 ;  /* 0x02885000ff0075a7 */ /* 0x0000620008040146 */
[----:B------:R-:W-:Y:S05]  /*8b80*/  @!P0 BRA `(.L_x_1228) ;  /* 0x0000000000048947 */ /* 0x000fea0003800000 */
[----:B------:R-:W-:Y:S01]  /*8b90*/  BPT.TRAP 0x1 ;  /* 0x000000040000795c */ /* 0x000fe20000300000 */
.L_x_1228:
[----:B-1----:R-:W-:Y:S05]  /*8ba0*/  @P2 BRA `(.L_x_1226) ;  /* 0x0000000000082947 */ /* 0x002fea0003800000 */
[----:B------:R-:W1:Y:S02]  /*8bb0*/  SYNCS.PHASECHK.TRANS64.TRYWAIT P2, [UR6+0x28850], R0 ;  /* 0x02885000ff0075a7 */ /* 0x000e640008040146 */
[----:B-1----:R-:W-:Y:S05]  /*8bc0*/  @!P2 BRA `(.L_x_1229) ;  /* 0x000000f400cca947 */ /* 0x002fea0003800000 */
.L_x_1226:
[----:B------:R-:W-:Y:S01]  /*8bd0*/  UIADD3 UR6, UR41, 0x400, URZ ;  /* 0x0000040029067890 */ /* 0x000fe2000fffe03f */
[----:B------:R-:W-:Y:S01]  /*8be0*/  WARPGROUP.ARRIVE ;  /* 0x00000000000079c5 */ /* 0x000fe20000000000 */
[----:B------:R-:W-:Y:S01]  /*8bf0*/  UMOV UR7, 0x40000040 ;  /* 0x4000004000077882 */ /* 0x000fe20000000000 */
[----:B01----:R-:W-:Y:S01]  /*8c00*/  FMNMX.FTZ R0, R24, R7, !PT ;  /* 0x0000000718007209 */ /* 0x003fe20007810000 */
[----:B------:R-:W-:Y:S01]  /*8c10*/  USHF.R.U32.HI UR6, URZ, 0x4, UR6 ;  /* 0x000000043f067899 */ /* 0x000fe20008011606 */
[----:B------:R-:W-:Y:S02]  /*8c20*/  FMNMX.FTZ R10, R26, R6, !PT ;  /* 0x000000061a0a7209 */ /* 0x000fe40007810000 */
[----:B------:R-:W0:Y:S01]  /*8c30*/  S2R R222, SR_TID.X ;  /* 0x0000000000de7919 */ /* 0x000e220000002100 */
[----:B------:R-:W-:Y:S01]  /*8c40*/  FMNMX.FTZ R5, R25, R0, !PT ;  /* 0x0000000019057209 */ /* 0x000fe20007810000 */
[----:B------:R-:W-:Y:S01]  /*8c50*/  ULOP3.LUT UR6, UR6, 0x3fff, URZ, 0xc0, !UPT ;  /* 0x00003fff06067892 */ /* 0x000fe2000f8ec03f */
[----:B------:R-:W-:Y:S01]  /*8c60*/  ISETP.GT.AND P2, PT, R4, UR55, PT ;  /* 0x0000003704007c0c */ /* 0x000fe2000bf44270 */
[----:B------:R-:W-:Y:S01]  /*8c70*/  UMOV UR10, UR54 ;  /* 0x00000036000a7c82 */ /* 0x000fe20008000000 */
[----:B------:R-:W-:Y:S01]  /*8c80*/  FMNMX.FTZ R0, R28, R5, !PT ;  /* 0x000000051c007209 */ /* 0x000fe20007810000 */
[----:B------:R-:W-:Y:S01]  /*8c90*/  ULOP3.LUT UR6, UR6, 0x4000000, URZ, 0xfc, !UPT ;  /* 0x0400000006067892 */ /* 0x000fe2000f8efc3f */
[----:B------:R-:W-:Y:S01]  /*8ca0*/  VIADD R4, R4, 0xffffffff ;  /* 0xffffffff04047836 */ /* 0x000fe20000000000 */
[----:B------:R-:W-:Y:S01]  /*8cb0*/  UMOV UR57, UR50 ;  /* 0x0000003200397c82 */ /* 0x000fe20008000000 */
[----:B------:R-:W-:Y:S01]  /*8cc0*/  FMNMX.FTZ R5, R29, R0, !PT ;  /* 0x000000001d057209 */ /* 0x000fe20007810000 */
[----:B------:R-:W-:-:S03]  /*8cd0*/  ULEA UR11, UR56, UR6, 0xb ;  /* 0x00000006380b7291 */ /* 0x000fc6000f8e583f */
[----:B------:R-:W-:-:S04]  /*8ce0*/  FMNMX.FTZ R0, R32, R5, !PT ;  /* 0x0000000520007209 */ /* 0x000fc80007810000 */
[----:B------:R-:W-:Y:S01]  /*8cf0*/  UMOV UR6, UR11 ;  /* 0x0000000b00067c82 */ /* 0x000fe20008000000 */
[----:B------:R-:W-:Y:S01]  /*8d00*/  FMNMX.FTZ R5, R33, R0, !PT ;  /* 0x0000000021057209 */ /* 0x000fe20007810000 */
[----:B------:R-:W-:Y:S01]  /*8d10*/  HGMMA.64x128x16.F32.BF16 R88, R180, gdesc[UR4].tnspB, R88, gsb0 ;  /* 0x41e00004b4587df0 */ /* 0x000fe20008001858 */
[----:B------:R-:W-:Y:S01]  /*8d20*/  UIADD3 UR6, UR11, 0x80, URZ ;  /* 0x000000800b067890 */ /* 0x000fe2000fffe03f */
[----:B------:R-:W-:Y:S01]  /*8d30*/  UMOV UR7, 0x40000040 ;  /* 0x4000004000077882 */ /* 0x000fe20000000000 */
[----:B------:R-:W-:-:S04]  /*8d40*/  FMNMX.FTZ R0, R36, R5, !PT ;  /* 0x0000000524007209 */ /* 0x000fc80007810000 */
        /* <DEDUP_REMOVED lines=28> */
[----:B------:R-:W-:-:S03]  /*8f10*/  FMNMX.FTZ R5, R27, R10, !PT ;  /* 0x0000000a1b057209 */ /* 0x000fc60007810000 */
[----:B------:R-:W0:Y:S01]  /*8f20*/  SHFL.BFLY PT, R0, R9, 0x1, 0x1f ;  /* 0x0c201f0009007f89 */ /* 0x000e2200000e0000 */
[----:B------:R-:W-:Y:S01]  /*8f30*/  FMNMX.FTZ R10, R30, R5, !PT ;  /* 0x000000051e0a7209 */ /* 0x000fe20007810000 */
[----:B------:R-:W-:Y:S02]  /*8f40*/  WARPGROUP.DEPBAR.LE gsb0, 0x0 ;  /* 0x00008000000079c5 */ /* 0x000fe40000010000 */
[----:B------:R-:W-:Y:S01]  /*8f50*/  WARPGROUP.ARRIVE ;  /* 0x00000000000079c5 */ /* 0x000fe20000000000 */
[----:B------:R-:W-:-:S04]  /*8f60*/  FMNMX.FTZ R5, R31, R10, !PT ;  /* 0x0000000a1f057209 */ /* 0x000fc80007810000 */
[----:B------:R-:W-:Y:S01]  /*8f70*/  FMNMX.FTZ R10, R34, R5, !PT ;  /* 0x00000005220a7209 */ /* 0x000fe20007810000 */
[----:B------:R-:W-:Y:S01]  /*8f80*/  HGMMA.64x128x16.F32.BF16 R88, R176, gdesc[UR4].tnspB, R88, gsb0 ;  /* 0x41e00004b0587df0 */ /* 0x000fe20008001858 */
[----:B------:R-:W-:Y:S01]  /*8f90*/  UIADD3 UR6, UR11, 0x100, URZ ;  /* 0x000001000b067890 */ /* 0x000fe2000fffe03f */
[----:B------:R-:W-:Y:S01]  /*8fa0*/  UMOV UR7, 0x40000040 ;  /* 0x4000004000077882 */ /* 0x000fe20000000000 */
[----:B------:R-:W-:-:S04]  /*8fb0*/  FMNMX.FTZ R5, R35, R10, !PT ;  /* 0x0000000a23057209 */ /* 0x000fc80007810000 */
[----:B------:R-:W-:-:S04]  /*8fc0*/  FMNMX.FTZ R10, R38, R5, !PT ;  /* 0x00000005260a7209 */ /* 0x000fc80007810000 */
[----:B------:R-:W-:Y:S02]  /*8fd0*/  FMNMX.FTZ R5, R39, R10, !PT ;  /* 0x0000000a27057209 */ /* 0x000fe40007810000 */
[----:B0-----:R-:W-:Y:S02]  /*8fe0*/  FMNMX.FTZ R0, R9, R0, !PT ;  /* 0x0000000009007209 */ /* 0x001fe40007810000 */
[----:B------:R-:W-:-:S03]  /*8ff0*/  FMNMX.FTZ R10, R42, R5, !PT ;  /* 0x000000052a0a7209 */ /* 0x000fc60007810000 */
[----:B------:R-:W-:Y:S01]  /*9000*/  FADD.FTZ R7, -R0, R7 ;  /* 0x0000000700077221 */ /* 0x000fe20000010100 */
[----:B------:R-:W-:-:S03]  /*9010*/  FMNMX.FTZ R5, R43, R10, !PT ;  /* 0x0000000a2b057209 */ /* 0x000fc60007810000 */
[----:B------:R-:W-:Y:S01]  /*9020*/  FMUL.FTZ R8, R7, UR10 ;  /* 0x0000000a07087c20 */ /* 0x000fe20008410000 */
[----:B------:R-:W-:-:S04]  /*9030*/  FMNMX.FTZ R10, R46, R5, !PT ;  /* 0x000000052e0a7209 */ /* 0x000fc80007810000 */
[----:B------:R-:W-:Y:S01]  /*9040*/  FMNMX.FTZ R5, R47, R10, !PT ;  /* 0x0000000a2f057209 */ /* 0x000fe20007810000 */
[----:B------:R-:W-:Y:S03]  /*9050*/  MUFU.EX2 R8, R8 ;  /* 0x0000000800087308 */ /* 0x000fe60000000800 */
        /* <DEDUP_REMOVED lines=21> */
[----:B0-----:R-:W-:Y:S01]  /*91b0*/  FMNMX.FTZ R20, R5, R12, !PT ;  /* 0x0000000c05147209 */ /* 0x001fe20007810000 */
[----:B------:R-:W-:Y:S02]  /*91c0*/  WARPGROUP.DEPBAR.LE gsb0, 0x0 ;  /* 0x00008000000079c5 */ /* 0x000fe40000010000 */
[----:B------:R-:W-:Y:S02]  /*91d0*/  WARPGROUP.ARRIVE ;  /* 0x00000000000079c5 */ /* 0x000fe40000000000 */
[----:B------:R-:W0:Y:S04]  /*91e0*/  SHFL.BFLY PT, R5, R20, 0x1, 0x1f ;  /* 0x0c201f0014057f89 */ /* 0x000e2800000e0000 */
[----:B------:R-:W-:Y:S01]  /*91f0*/  HGMMA.64x128x16.F32.BF16 R88, R172, gdesc[UR4].tnspB, R88, gsb0 ;  /* 0x41e00004ac587df0 */ /* 0x000fe20008001858 */
[----:B------:R-:W-:Y:S01]  /*9200*/  UIADD3 UR6, UR11, 0x180, URZ ;  /* 0x000001800b067890 */ /* 0x000fe2000fffe03f */
[----:B------:R-:W-:Y:S01]  /*9210*/  UMOV UR7, 0x40000040 ;  /* 0x4000004000077882 */ /* 0x000fe20000000000 */
[----:B0-----:R-:W-:-:S05]  /*9220*/  FMNMX.FTZ R5, R20, R5, !PT ;  /* 0x0000000514057209 */ /* 0x001fca0007810000 */
[----:B------:R-:W-:Y:S01]  /*9230*/  FADD.FTZ R6, -R5, R6 ;  /* 0x0000000605067221 */ /* 0x000fe20000010100 */
[----:B------:R-:W-:Y:S02]  /*9240*/  WARPGROUP.DEPBAR.LE gsb0, 0x0 ;  /* 0x00008000000079c5 */ /* 0x000fe40000010000 */
[----:B------:R-:W-:-:S06]  /*9250*/  WARPGROUP.ARRIVE ;  /* 0x00000000000079c5 */ /* 0x000fcc0000000000 */
[----:B------:R-:W-:Y:S01]  /*9260*/  HGMMA.64x128x16.F32.BF16 R88, R168, gdesc[UR4].tnspB, R88, gsb0 ;  /* 0x41e00004a8587df0 */ /* 0x000fe20008001858 */
[----:B------:R-:W-:Y:S01]  /*9270*/  UIADD3 UR6, UR11, 0x200, URZ ;  /* 0x000002000b067890 */ /* 0x000fe2000fffe03f */
[----:B------:R-:W-:Y:S01]  /*9280*/  UMOV UR7, 0x40000040 ;  /* 0x4000004000077882 */ /* 0x000fe20000000000 */
[----:B------:R-:W-:Y:S02]  /*9290*/  WARPGROUP.DEPBAR.LE gsb0, 0x0 ;  /* 0x00008000000079c5 */ /* 0x000fe40000010000 */
[----:B------:R-:W-:Y:S01]  /*92a0*/  WARPGROUP.ARRIVE ;  /* 0x00000000000079c5 */ /* 0x000fe20000000000 */
[----:B------:R-:W-:-:S04]  /*92b0*/  FMUL.FTZ R169, R0, UR10 ;  /* 0x0000000a00a97c20 */ /* 0x000fc80008410000 */
[--C-:B------:R-:W-:Y:S02]  /*92c0*/  FFMA.FTZ R7, R24, UR10, -R169.reuse ;  /* 0x0000000a18077c23 */ /* 0x100fe400080108a9 */
[----:B------:R-:W-:Y:S01]  /*92d0*/  HGMMA.64x128x16.F32.BF16 R88, R164, gdesc[UR4].tnspB, R88, gsb0 ;  /* 0x41e00004a4587df0 */ /* 0x000fe20008001858 */
[----:B------:R-:W-:Y:S01]  /*92e0*/  UIADD3 UR6, UR11, 0x280, URZ ;  /* 0x000002800b067890 */ /* 0x000fe2000fffe03f */
[----:B------:R-:W-:Y:S01]  /*92f0*/  FMUL.FTZ R24, R5, UR10 ;  /* 0x0000000a05187c20 */ /* 0x000fe20008410000 */
[----:B------:R-:W-:Y:S01]  /*9300*/  UMOV UR7, 0x40000040 ;  /* 0x4000004000077882 */ /* 0x000fe20000000000 */
[--C-:B------:R-:W-:Y:S01]  /*9310*/  FFMA.FTZ R15, R41, UR10, -R169.reuse ;  /* 0x0000000a290f7c23 */ /* 0x100fe200080108a9 */
[--C-:B------:R-:W-:Y:S01]  /*9320*/  FFMA.FTZ R41, R65, UR10, -R169.reuse ;  /* 0x0000000a41297c23 */ /* 0x100fe200080108a9 */
[--C-:B------:R-:W-:Y:S01]  /*9330*/  FFMA.FTZ R181, R27, UR10, -R24.reuse ;  /* 0x0000000a1bb57c23 */ /* 0x100fe20008010818 */
[----:B------:R-:W-:Y:S02]  /*9340*/  IMAD.U32 R27, RZ, RZ, UR47 ;  /* 0x0000002fff1b7e24 */ /* 0x000fe4000f8e00ff */
[----:B------:R-:W-:Y:S01]  /*9350*/  FMUL.FTZ R65, R6, UR10 ;  /* 0x0000000a06417c20 */ /* 0x000fe20008410000 */
[--C-:B------:R-:W-:Y:S01]  /*9360*/  FFMA.FTZ R6, R26, UR10, -R24.reuse ;  /* 0x0000000a1a067c23 */ /* 0x100fe20008010818 */
[--C-:B------:R-:W-:Y:S01]  /*9370*/  FFMA.FTZ R180, R25, UR10, -R169.reuse ;  /* 0x0000000a19b47c23 */ /* 0x100fe200080108a9 */
[----:B------:R-:W0:Y:S01]  /*9380*/  MUFU.EX2 R7, R7 ;  /* 0x0000000700077308 */ /* 0x000e220000000800 */
[----:B------:R-:W-:Y:S01]  /*9390*/  @!P1 LEA R27, R27, UR41, 0x3 ;  /* 0x000000291b1b9c11 */ /* 0x000fe2000f8e18ff */
[--C-:B------:R-:W-:Y:S01]  /*93a0*/  FFMA.FTZ R182, R28, UR10, -R169.reuse ;  /* 0x0000000a1cb67c23 */ /* 0x100fe200080108a9 */
[--C-:B------:R-:W-:Y:S01]  /*93b0*/  FFMA.FTZ R183, R30, UR10, -R24.reuse ;  /* 0x0000000a1eb77c23 */ /* 0x100fe20008010818 */
[--C-:B------:R-:W-:Y:S01]  /*93c0*/  FFMA.FTZ R26, R31, UR10, -R24.reuse ;  /* 0x0000000a1f1a7c23 */ /* 0x100fe20008010818 */
[--C-:B------:R-:W-:Y:S01]  /*93d0*/  FFMA.FTZ R25, R29, UR10, -R169.reuse ;  /* 0x0000000a1d197c23 */ /* 0x100fe200080108a9 */
[----:B------:R-:W-:Y:S01]  /*93e0*/  @!P1 VIADD R27, R27, 0x28840 ;  /* 0x000288401b1b9836 */ /* 0x000fe20000000000 */
[----:B------:R-:W-:Y:S01]  /*93f0*/  IADD3 R31, -R222, 0xb, RZ ;  /* 0x0000000bde1f7810 */ /* 0x000fe20007ffe1ff */
[----:B------:R-:W-:Y:S01]  /*9400*/  MUFU.EX2 R65, R65 ;  /* 0x0000004100417308 */ /* 0x000fe20000000800 */
[----:B------:R-:W-:Y:S01]  /*9410*/  FFMA.FTZ R176, R32, UR10, -R169 ;  /* 0x0000000a20b07c23 */ /* 0x000fe200080108a9 */
[--C-:B------:R-:W-:Y:S01]  /*9420*/  FFMA.FTZ R177, R34, UR10, -R24.reuse ;  /* 0x0000000a22b17c23 */ /* 0x100fe20008010818 */
[----:B------:R-:W-:Y:S01]  /*9430*/  @!P1 PRMT R27, RZ, 0x654, R27 ;  /* 0x00000654ff1b9816 */ /* 0x000fe2000000001b */
[--C-:B------:R-:W-:Y:S01]  /*9440*/  FFMA.FTZ R9, R33, UR10, -R169.reuse ;  /* 0x0000000a21097c23 */ /* 0x100fe200080108a9 */
[--C-:B------:R-:W-:Y:S01]  /*9450*/  FFMA.FTZ R28, R35, UR10, -R24.reuse ;  /* 0x0000000a231c7c23 */ /* 0x100fe20008010818 */
[----:B------:R-:W-:Y:S01]  /*9460*/  FFMA.FTZ R178, R36, UR10, -R169 ;  /* 0x0000000a24b27c23 */ /* 0x000fe200080108a9 */
[--C-:B------:R-:W-:Y:S01]  /*9470*/  FFMA.FTZ R179, R38, UR10, -R24.reuse ;  /* 0x0000000a26b37c23 */ /* 0x100fe20008010818 */
[----:B------:R-:W1:Y:S01]  /*9480*/  MUFU.EX2 R6, R6 ;  /* 0x0000000600067308 */ /* 0x000e620000000800 */
        /* <DEDUP_REMOVED lines=8> */
[--C-:B------:R-:W-:Y:S01]  /*9510*/  FFMA.FTZ R175, R46, UR10, -R24.reuse ;  /* 0x0000000a2eaf7c23 */ /* 0x100fe20008010818 */
[--C-:B------:R-:W-:Y:S01]  /*9520*/  FFMA.FTZ R11, R45, UR10, -R169.reuse ;  /* 0x0000000a2d0b7c23 */ /* 0x100fe200080108a9 */
[----:B------:R-:W-:Y:S01]  /*9530*/  FFMA.FTZ R34, R47, UR10, -R24 ;  /* 0x0000000a2f227c23 */ /* 0x000fe20008010818 */
[--C-:B------:R-:W-:Y:S01]  /*9540*/  FFMA.FTZ R168, R48, UR10, -R169.reuse ;  /* 0x0000000a30a87c23 */ /* 0x100fe200080108a9 */
[--C-:B------:R-:W-:Y:S01]  /*9550*/  FFMA.FTZ R21, R49, UR10, -R169.reuse ;  /* 0x0000000a31157c23 */ /* 0x100fe200080108a9 */
[--C-:B------:R-:W-:Y:S01]  /*9560*/  FFMA.FTZ R33, R53, UR10, -R169.reuse ;  /* 0x0000000a35217c23 */ /* 0x100fe200080108a9 */
[--C-:B------:R-:W-:Y:S01]  /*9570*/  FFMA.FTZ R29, R57, UR10, -R169.reuse ;  /* 0x0000000a391d7c23 */ /* 0x100fe200080108a9 */
[----:B------:R-:W2:Y:S01]  /*9580*/  MUFU.EX2 R181, R181 ;  /* 0x000000b500b57308 */ /* 0x000ea20000000800 */
[----:B-1----:R-:W-:Y:S01]  /*9590*/  FFMA.FTZ R2, R65, R2, R6 ;  /* 0x0000000241027223 */ /* 0x002fe20000010006 */
[--C-:B------:R-:W-:Y:S01]  /*95a0*/  FFMA.FTZ R37, R61, UR10, -R169.reuse ;  /* 0x0000000a3d257c23 */ /* 0x100fe200080108a9 */
[--C-:B------:R-:W-:Y:S01]  /*95b0*/  FFMA.FTZ R170, R52, UR10, -R169.reuse ;  /* 0x0000000a34aa7c23 */ /* 0x100fe200080108a9 */
[--C-:B------:R-:W-:Y:S01]  /*95c0*/  FFMA.FTZ R49, R69, UR10, -R169.reuse ;  /* 0x0000000a45317c23 */ /* 0x100fe200080108a9 */
[--C-:B------:R-:W-:Y:S01]  /*95d0*/  FFMA.FTZ R10, R72, UR10, -R169.reuse ;  /* 0x0000000a480a7c23 */ /* 0x100fe200080108a9 */
[--C-:B------:R-:W-:Y:S01]  /*95e0*/  FFMA.FTZ R45, R73, UR10, -R169.reuse ;  /* 0x0000000a492d7c23 */ /* 0x100fe200080108a9 */
[----:B------:R-:W-:Y:S01]  /*95f0*/  FFMA.FTZ R12, R76, UR10, -R169 ;  /* 0x0000000a4c0c7c23 */ /* 0x000fe200080108a9 */
[----:B------:R-:W1:Y:S01]  /*9600*/  MUFU.EX2 R182, R182 ;  /* 0x000000b600b67308 */ /* 0x000e620000000800 */
[----:B0-----:R-:W-:Y:S01]  /*9610*/  FADD.FTZ R3, R180, R3 ;  /* 0x00000003b4037221 */ /* 0x001fe20000010000 */
[--C-:B------:R-:W-:Y:S01]  /*9620*/  FFMA.FTZ R53, R77, UR10, -R169.reuse ;  /* 0x0000000a4d357c23 */ /* 0x100fe200080108a9 */
[--C-:B------:R-:W-:Y:S01]  /*9630*/  FFMA.FTZ R14, R80, UR10, -R169.reuse ;  /* 0x0000000a500e7c23 */ /* 0x100fe200080108a9 */
[--C-:B------:R-:W-:Y:S01]  /*9640*/  FFMA.FTZ R57, R81, UR10, -R169.reuse ;  /* 0x0000000a51397c23 */ /* 0x100fe200080108a9 */
[--C-:B------:R-:W-:Y:S01]  /*9650*/  FFMA.FTZ R84, R84, UR10, -R169.reuse ;  /* 0x0000000a54547c23 */ /* 0x100fe200080108a9 */
[----:B------:R-:W-:Y:S01]  /*9660*/  FFMA.FTZ R61, R85, UR10, -R169 ;  /* 0x0000000a553d7c23 */ /* 0x000fe200080108a9 */
[----:B------:R-:W-:Y:S01]  /*9670*/  FFMA.FTZ R36, R51, UR10, -R24 ;  /* 0x0000000a33247c23 */ /* 0x000fe20008010818 */
[----:B------:R-:W0:Y:S01]  /*9680*/  MUFU.EX2 R183, R183 ;  /* 0x000000b700b77308 */ /* 0x000e220000000800 */
[----:B--2---:R-:W-:Y:S01]  /*9690*/  FADD.FTZ R42, R181, R2 ;  /* 0x00000002b52a7221 */ /* 0x004fe20000010000 */
[--C-:B------:R-:W-:Y:S01]  /*96a0*/  FFMA.FTZ R171, R54, UR10, -R24.reuse ;  /* 0x0000000a36ab7c23 */ /* 0x100fe20008010818 */
[--C-:B------:R-:W-:Y:S01]  /*96b0*/  FFMA.FTZ R38, R55, UR10, -R24.reuse ;  /* 0x0000000a37267c23 */ /* 0x100fe20008010818 */
[--C-:B------:R-:W-:Y:S01]  /*96c0*/  FFMA.FTZ R40, R59, UR10, -R24.reuse ;  /* 0x0000000a3b287c23 */ /* 0x100fe20008010818 */
[----:B------:R-:W-:Y:S01]  /*96d0*/  F2FP.BF16.F32.PACK_AB R180, R180, R7 ;  /* 0x00000007b4b4723e */ /* 0x000fe200000010ff */
[--C-:B------:R-:W-:Y:S01]  /*96e0*/  FFMA.FTZ R2, R63, UR10, -R24.reuse ;  /* 0x0000000a3f027c23 */ /* 0x100fe20008010818 */
[----:B------:R-:W-:Y:S01]  /*96f0*/  F2FP.BF16.F32.PACK_AB R181, R181, R6 ;  /* 0x00000006b5b5723e */ /* 0x000fe200000010ff */
[----:B------:R-:W2:Y:S01]  /*9700*/  MUFU.EX2 R25, R25 ;  /* 0x0000001900197308 */ /* 0x000ea20000000800 */
[----:B-1----:R-:W-:Y:S01]  /*9710*/  FADD.FTZ R44, R182, R3 ;  /* 0x00000003b62c7221 */ /* 0x002fe20000010000 */
[--C-:B------:R-:W-:Y:S01]  /*9720*/  FFMA.FTZ R75, R75, UR10, -R24.reuse ;  /* 0x0000000a4b4b7c23 */ /* 0x100fe20008010818 */
[--C-:B------:R-:W-:Y:S01]  /*9730*/  FFMA.FTZ R78, R78, UR10, -R24.reuse ;  /* 0x0000000a4e4e7c23 */ /* 0x100fe20008010818 */
[--C-:B------:R-:W-:Y:S01]  /*9740*/  FFMA.FTZ R79, R79, UR10, -R24.reuse ;  /* 0x0000000a4f4f7c23 */ /* 0x100fe20008010818 */
[--C-:B------:R-:W-:Y:S01]  /*9750*/  FFMA.FTZ R82, R82, UR10, -R24.reuse ;  /* 0x0000000a52527c23 */ /* 0x100fe20008010818 */
[--C-:B------:R-:W-:Y:S01]  /*9760*/  FFMA.FTZ R83, R83, UR10, -R24.reuse ;  /* 0x0000000a53537c23 */ /* 0x100fe20008010818 */
[----:B------:R-:W-:Y:S01]  /*9770*/  FFMA.FTZ R86, R86, UR10, -R24 ;  /* 0x0000000a56567c23 */ /* 0x000fe20008010818 */
[----:B------:R-:W1:Y:S01]  /*9780*/  MUFU.EX2 R26, R26 ;  /* 0x0000001a001a7308 */ /* 0x000e620000000800 */
[----:B0-----:R-:W-:-:S07]  /*9790*/  FADD.FTZ R3, R183, R42 ;  /* 0x0000002ab7037221 */ /* 0x001fce0000010000 */
[----:B------:R-:W-:Y:S01]  /*97a0*/  MUFU.EX2 R176, R176 ;  /* 0x000000b000b07308 */ /* 0x000fe20000000800 */
[----:B--2---:R-:W-:-:S07]  /*97b0*/  F2FP.BF16.F32.PACK_AB R182, R25, R182 ;  /* 0x000000b619b6723e */ /* 0x004fce00000010ff */
[----:B------:R-:W0:Y:S01]  /*97c0*/  MUFU.EX2 R177, R177 ;  /* 0x000000b100b17308 */ /* 0x000e220000000800 */
[C---:B-1----:R-:W-:Y:S01]  /*97d0*/  FADD.FTZ R42, R26.reuse, R3 ;  /* 0x000000031a2a7221 */ /* 0x042fe20000010000 */
[----:B------:R-:W-:-:S06]  /*97e0*/  F2FP.BF16.F32.PACK_AB R183, R26, R183 ;  /* 0x000000b71ab7723e */ /* 0x000fcc00000010ff */
[----:B------:R-:W-:Y:S08]  /*97f0*/  MUFU.EX2 R9, R9 ;  /* 0x0000000900097308 */ /* 0x000ff00000000800 */
[----:B------:R-:W1:Y:S01]  /*9800*/  MUFU.EX2 R28, R28 ;  /* 0x0000001c001c7308 */ /* 0x000e620000000800 */
[----:B0-----:R-:W-:Y:S01]  /*9810*/  FADD.FTZ R3, R177, R42 ;  /* 0x0000002ab1037221 */ /* 0x001fe20000010000 */
[----:B------:R-:W-:-:S06]  /*9820*/  FFMA.FTZ R42, R67, UR10, -R24 ;  /* 0x0000000a432a7c23 */ /* 0x000fcc0008010818 */
[----:B------:R-:W-:Y:S08]  /*9830*/  MUFU.EX2 R178, R178 ;  /* 0x000000b200b27308 */ /* 0x000ff00000000800 */
[----:B------:R-:W0:Y:S01]  /*9840*/  MUFU.EX2 R179, R179 ;  /* 0x000000b300b37308 */ /* 0x000e220000000800 */
[C---:B-1----:R-:W-:Y:S01]  /*9850*/  FADD.FTZ R46, R28.reuse, R3 ;  /* 0x000000031c2e7221 */ /* 0x042fe20000010000 */
[----:B------:R-:W-:-:S06]  /*9860*/  F2FP.BF16.F32.PACK_AB R177, R28, R177 ;  /* 0x000000b11cb1723e */ /* 0x000fcc00000010ff */
[----:B------:R-:W-:Y:S08]  /*9870*/  MUFU.EX2 R13, R13 ;  /* 0x0000000d000d7308 */ /* 0x000ff00000000800 */
[----:B------:R-:W1:Y:S01]  /*9880*/  MUFU.EX2 R30, R30 ;  /* 0x0000001e001e7308 */ /* 0x000e620000000800 */
[----:B0-----:R-:W-:Y:S01]  /*9890*/  FADD.FTZ R3, R179, R46 ;  /* 0x0000002eb3037221 */ /* 0x001fe20000010000 */
[----:B------:R-:W-:-:S02]  /*98a0*/  WARPGROUP.DEPBAR.LE gsb0, 0x0 ;  /* 0x00008000000079c5 */ /* 0x000fc40000010000 */
[----:B------:R-:W-:Y:S01]  /*98b0*/  WARPGROUP.ARRIVE ;  /* 0x00000000000079c5 */ /* 0x000fe20000000000 */
[--C-:B------:R-:W-:Y:S01]  /*98c0*/  FFMA.FTZ R164, R56, UR10, -R169.reuse ;  /* 0x0000000a38a47c23 */ /* 0x100fe200080108a9 */
[----:B------:R-:W-:Y:S02]  /*98d0*/  FFMA.FTZ R166, R60, UR10, -R169 ;  /* 0x0000000a3ca67c23 */ /* 0x000fe400080108a9 */
[----:B------:R-:W-:Y:S01]  /*98e0*/  MUFU.EX2 R172, R172 ;  /* 0x000000ac00ac7308 */ /* 0x000fe20000000800 */
[--C-:B------:R-:W-:Y:S01]  /*98f0*/  FFMA.FTZ R165, R58, UR10, -R24.reuse ;  /* 0x0000000a3aa57c23 */ /* 0x100fe20008010818 */
[----:B------:R-:W-:Y:S01]  /*9900*/  FFMA.FTZ R167, R62, UR10, -R24 ;  /* 0x0000000a3ea77c23 */ /* 0x000fe20008010818 */
[----:B------:R-:W-:Y:S01]  /*9910*/  HGMMA.64x128x16.F32.BF16 R88, R160, gdesc[UR4].tnspB, R88, gsb0 ;  /* 0x41e00004a0587df0 */ /* 0x000fe20008001858 */
[----:B------:R-:W-:Y:S01]  /*9920*/  UIADD3 UR6, UR11, 0x300, URZ ;  /* 0x000003000b067890 */ /* 0x000fe2000fffe03f */
[----:B------:R-:W-:-:S03]  /*9930*/  UMOV UR7, 0x40000040 ;  /* 0x4000004000077882 */ /* 0x000fc60000000000 */
[----:B------:R-:W0:Y:S01]  /*9940*/  MUFU.EX2 R173, R173 ;  /* 0x000000ad00ad7308 */ /* 0x000e220000000800 */
[C---:B-1----:R-:W-:Y:S01]  /*9950*/  FADD.FTZ R46, R30.reuse, R3 ;  /* 0x000000031e2e7221 */ /* 0x042fe20000010000 */
[----:B------:R-:W-:-:S06]  /*9960*/  F2FP.BF16.F32.PACK_AB R179, R30, R179 ;  /* 0x000000b31eb3723e */ /* 0x000fcc00000010ff */
[----:B------:R-:W-:Y:S08]  /*9970*/  MUFU.EX2 R15, R15 ;  /* 0x0000000f000f7308 */ /* 0x000ff00000000800 */
[----:B------:R-:W1:Y:S01]  /*9980*/  MUFU.EX2 R32, R32 ;  /* 0x0000002000207308 */ /* 0x000e620000000800 */
[----:B0-----:R-:W-:-:S07]  /*9990*/  FADD.FTZ R3, R173, R46 ;  /* 0x0000002ead037221 */ /* 0x001fce0000010000 */
[----:B------:R-:W-:Y:S08]  /*99a0*/  MUFU.EX2 R174, R174 ;  /* 0x000000ae00ae7308 */ /* 0x000ff00000000800 */
[----:B------:R-:W0:Y:S01]  /*99b0*/  MUFU.EX2 R175, R175 ;  /* 0x000000af00af7308 */ /* 0x000e220000000800 */
[C---:B-1----:R-:W-:Y:S01]  /*99c0*/  FADD.FTZ R46, R32.reuse, R3 ;  /* 0x00000003202e7221 */ /* 0x042fe20000010000 */
[----:B------:R-:W-:-:S06]  /*99d0*/  F2FP.BF16.F32.PACK_AB R173, R32, R173 ;  /* 0x000000ad20ad723e */ /* 0x000fcc00000010ff */
[----:B------:R-:W-:Y:S08]  /*99e0*/  MUFU.EX2 R11, R11 ;  /* 0x0000000b000b7308 */ /* 0x000ff00000000800 */
[----:B------:R-:W1:Y:S01]  /*99f0*/  MUFU.EX2 R34, R34 ;  /* 0x0000002200227308 */ /* 0x000e620000000800 */
[----:B0-----:R-:W-:-:S07]  /*9a00*/  FADD.FTZ R3, R175, R46 ;  /* 0x0000002eaf037221 */ /* 0x001fce0000010000 */
[----:B------:R-:W-:Y:S08]  /*9a10*/  MUFU.EX2 R168, R168 ;  /* 0x000000a800a87308 */ /* 0x000ff00000000800 */
[----:B------:R-:W-:Y:S01]  /*9a20*/  MUFU.EX2 R21, R21 ;  /* 0x0000001500157308 */ /* 0x000fe20000000800 */
[C---:B-1----:R-:W-:Y:S01]  /*9a30*/  FADD.FTZ R46, R34.reuse, R3 ;  /* 0x00000003222e7221 */ /* 0x042fe20000010000 */
[----:B------:R-:W-:-:S06]  /*9a40*/  F2FP.BF16.F32.PACK_AB R175, R34, R175 ;  /* 0x000000af22af723e */ /* 0x000fcc00000010ff */
        /* <DEDUP_REMOVED lines=12> */
[----:B------:R-:W-:Y:S01]  /*9b10*/  FFMA.FTZ R162, R68, UR10, -R169 ;  /* 0x0000000a44a27c23 */ /* 0x000fe200080108a9 */
[--C-:B------:R-:W-:Y:S01]  /*9b20*/  FFMA.FTZ R169, R50, UR10, -R24.reuse ;  /* 0x0000000a32a97c23 */ /* 0x100fe20008010818 */
[--C-:B------:R-:W-:Y:S01]  /*9b30*/  FFMA.FTZ R161, R66, UR10, -R24.reuse ;  /* 0x0000000a42a17c23 */ /* 0x100fe20008010818 */
[----:B------:R-:W-:Y:S01]  /*9b40*/  MUFU.EX2 R166, R166 ;  /* 0x000000a600a67308 */ /* 0x000fe20000000800 */
[----:B------:R-:W-:Y:S01]  /*9b50*/  HGMMA.64x128x16.F32.BF16 R88, R156, gdesc[UR4].tnspB, R88, gsb0 ;  /* 0x41e000049c587df0 */ /* 0x000fe20008001858 */
[----:B------:R-:W-:Y:S01]  /*9b60*/  UIADD3 UR6, UR11, 0x380, URZ ;  /* 0x000003800b067890 */ /* 0x000fe2000fffe03f */
[----:B------:R-:W-:Y:S01]  /*9b70*/  FFMA.FTZ R163, R70, UR10, -R24 ;  /* 0x0000000a46a37c23 */ /* 0x000fe20008010818 */
[----:B------:R-:W-:-:S04]  /*9b80*/  UMOV UR7, 0x40000040 ;  /* 0x4000004000077882 */ /* 0x000fc80000000000 */
[----:B------:R-:W0:Y:S08]  /*9b90*/  MUFU.EX2 R169, R169 ;  /* 0x000000a900a97308 */ /* 0x000e300000000800 */
[----:B------:R-:W-:Y:S08]  /*9ba0*/  MUFU.EX2 R167, R167 ;  /* 0x000000a700a77308 */ /* 0x000ff00000000800 */
[----:B------:R-:W-:Y:S01]  /*9bb0*/  MUFU.EX2 R37, R37 ;  /* 0x0000002500257308 */ /* 0x000fe20000000800 */
[----:B0-----:R-:W-:Y:S01]  /*9bc0*/  FADD.FTZ R3, R169, R46 ;  /* 0x0000002ea9037221 */ /* 0x001fe20000010000 */
[----:B------:R-:W-:-:S03]  /*9bd0*/  F2FP.BF16.F32.PACK_AB R169, R36, R169 ;  /* 0x000000a924a9723e */ /* 0x000fc600000010ff */
[----:B------:R-:W-:-:S03]  /*9be0*/  FADD.FTZ R46, R36, R3 ;  /* 0x00000003242e7221 */ /* 0x000fc60000010000 */
[----:B------:R-:W-:Y:S01]  /*9bf0*/  MUFU.EX2 R2, R2 ;  /* 0x0000000200027308 */ /* 0x000fe20000000800 */
[----:B------:R-:W-:Y:S01]  /*9c00*/  FADD.FTZ R3, R171, R46 ;  /* 0x0000002eab037221 */ /* 0x000fe20000010000 */
        /* <DEDUP_REMOVED lines=9> */
[----:B------:R-:W0:Y:S08]  /*9ca0*/  MUFU.EX2 R45, R45 ;  /* 0x0000002d002d7308 */ /* 0x000e300000000800 */
[----:B------:R-:W-:Y:S08]  /*9cb0*/  MUFU.EX2 R75, R75 ;  /* 0x0000004b004b7308 */ /* 0x000ff00000000800 */
[----:B------:R-:W-:Y:S08]  /*9cc0*/  MUFU.EX2 R12, R12 ;  /* 0x0000000c000c7308 */ /* 0x000ff00000000800 */
[----:B------:R-:W1:Y:S08]  /*9cd0*/  MUFU.EX2 R53, R53 ;  /* 0x0000003500357308 */ /* 0x000e700000000800 */
[----:B------:R-:W-:Y:S01]  /*9ce0*/  MUFU.EX2 R79, R79 ;  /* 0x0000004f004f7308 */ /* 0x000fe20000000800 */
[----:B------:R-:W-:-:S02]  /*9cf0*/  WARPGROUP.DEPBAR.LE gsb0, 0x0 ;  /* 0x00008000000079c5 */ /* 0x000fc40000010000 */
[----:B------:R-:W-:Y:S01]  /*9d00*/  WARPGROUP.ARRIVE ;  /* 0x00000000000079c5 */ /* 0x000fe20000000000 */
[----:B------:R-:W-:-:S04]  /*9d10*/  FFMA.FTZ R157, R74, UR10, -R24 ;  /* 0x0000000a4a9d7c23 */ /* 0x000fc80008010818 */
[----:B------:R-:W-:Y:S01]  /*9d20*/  MUFU.EX2 R159, R78 ;  /* 0x0000004e009f7308 */ /* 0x000fe20000000800 */
[----:B0-----:R-:W-:Y:S02]  /*9d30*/  F2FP.BF16.F32.PACK_AB R156, R45, R10 ;  /* 0x0000000a2d9c723e */ /* 0x001fe400000010ff */
[----:B-1----:R-:W-:Y:S01]  /*9d40*/  F2FP.BF16.F32.PACK_AB R158, R53, R12 ;  /* 0x0000000c359e723e */ /* 0x002fe200000010ff */
[----:B------:R-:W-:Y:S04]  /*9d50*/  HGMMA.64x128x16.F32.BF16 R88, R152, gdesc[UR4].tnspB, R88, gsb0 ;  /* 0x41e0000498587df0 */ /* 0x000fe80008001858 */
[----:B------:R-:W-:Y:S08]  /*9d60*/  MUFU.EX2 R157, R157 ;  /* 0x0000009d009d7308 */ /* 0x000ff00000000800 */
[----:B------:R-:W-:Y:S08]  /*9d70*/  MUFU.EX2 R14, R14 ;  /* 0x0000000e000e7308 */ /* 0x000ff00000000800 */
[----:B------:R-:W0:Y:S08]  /*9d80*/  MUFU.EX2 R57, R57 ;  /* 0x0000003900397308 */ /* 0x000e300000000800 */
[----:B------:R-:W-:Y:S08]  /*9d90*/  MUFU.EX2 R83, R83 ;  /* 0x0000005300537308 */ /* 0x000ff00000000800 */
[----:B------:R-:W-:Y:S08]  /*9da0*/  MUFU.EX2 R20, R84 ;  /* 0x0000005400147308 */ /* 0x000ff00000000800 */
[----:B------:R-:W1:Y:S01]  /*9db0*/  MUFU.EX2 R61, R61 ;  /* 0x0000003d003d7308 */ /* 0x000e620000000800 */
[----:B------:R-:W-:-:S02]  /*9dc0*/  WARPGROUP.DEPBAR.LE gsb0, 0x0 ;  /* 0x00008000000079c5 */ /* 0x000fc40000010000 */
[----:B------:R2:W-:Y:S06]  /*9dd0*/  BAR.ARV R31, 0x100 ;  /* 0x0004001f0000751d */ /* 0x0005ec0000002000 */
[----:B------:R3:W-:Y:S01]  /*9de0*/  @!P1 SYNCS.ARRIVE.TRANS64.RED.A1T0 RZ, [R27+URZ], RZ ;  /* 0x000000ff1bff99a7 */ /* 0x0007e2000810043f */
[----:B------:R-:W-:Y:S01]  /*9df0*/  MUFU.EX2 R153, R82 ;  /* 0x0000005200997308 */ /* 0x000fe20000000800 */
[----:B0-----:R-:W-:Y:S01]  /*9e00*/  F2FP.BF16.F32.PACK_AB R152, R57, R14 ;  /* 0x0000000e3998723e */ /* 0x001fe200000010ff */
[----:B------:R-:W-:Y:S01]  /*9e10*/  FMUL.FTZ R88, R88, R8 ;  /* 0x0000000858587220 */ /* 0x000fe20000410000 */
[----:B-1----:R-:W-:Y:S01]  /*9e20*/  F2FP.BF16.F32.PACK_AB R154, R61, R20 ;  /* 0x000000143d9a723e */ /* 0x002fe200000010ff */
[-C--:B------:R-:W-:Y:S01]  /*9e30*/  FMUL.FTZ R89, R89, R8.reuse ;  /* 0x0000000859597220 */ /* 0x080fe20000410000 */
[-C--:B------:R-:W-:Y:S01]  /*9e40*/  FMUL.FTZ R92, R92, R8.reuse ;  /* 0x000000085c5c7220 */ /* 0x080fe20000410000 */
[-C--:B------:R-:W-:Y:S01]  /*9e50*/  FMUL.FTZ R93, R93, R8.reuse ;  /* 0x000000085d5d7220 */ /* 0x080fe20000410000 */
[----:B---3--:R-:W-:Y:S01]  /*9e60*/  IMAD.U32 R27, RZ, RZ, UR56 ;  /* 0x00000038ff1b7e24 */ /* 0x008fe2000f8e00ff */
[----:B------:R-:W-:Y:S01]  /*9e70*/  MUFU.EX2 R155, R86 ;  /* 0x00000056009b7308 */ /* 0x000fe20000000800 */
[----:B------:R-:W-:Y:S01]  /*9e80*/  UMOV UR56, UR47 ;  /* 0x0000002f00387c82 */ /* 0x000fe20008000000 */
[-C--:B------:R-:W-:Y:S01]  /*9e90*/  FMUL.FTZ R96, R96, R8.reuse ;  /* 0x0000000860607220 */ /* 0x080fe20000410000 */
[-C--:B------:R-:W-:Y:S01]  /*9ea0*/  FMUL.FTZ R97, R97, R8.reuse ;  /* 0x0000000861617220 */ /* 0x080fe20000410000 */
[----:B------:R-:W-:Y:S01]  /*9eb0*/  @!P1 LEA R27, R27, UR41, 0x3 ;  /* 0x000000291b1b9c11 */ /* 0x000fe2000f8e18ff */
[-C--:B------:R-:W-:Y:S01]  /*9ec0*/  FMUL.FTZ R100, R100, R8.reuse ;  /* 0x0000000864647220 */ /* 0x080fe20000410000 */
[-C--:B------:R-:W-:Y:S01]  /*9ed0*/  FMUL.FTZ R101, R101, R8.reuse ;  /* 0x0000000865657220 */ /* 0x080fe20000410000 */
[-C--:B------:R-:W-:Y:S01]  /*9ee0*/  FMUL.FTZ R104, R104, R8.reuse ;  /* 0x0000000868687220 */ /* 0x080fe20000410000 */
[----:B------:R-:W-:Y:S01]  /*9ef0*/  FMUL.FTZ R105, R105, R8 ;  /* 0x0000000869697220 */ /* 0x000fe20000410000 */
[----:B------:R-:W-:-:S02]  /*9f00*/  @!P1 VIADD R27, R27, 0x28860 ;  /* 0x000288601b1b9836 */ /* 0x000fc40000000000 */
[-C--:B------:R-:W-:Y:S01]  /*9f10*/  FMUL.FTZ R108, R108, R8.reuse ;  /* 0x000000086c6c7220 */ /* 0x080fe20000410000 */
[-C--:B------:R-:W-:Y:S01]  /*9f20*/  FMUL.FTZ R109, R109, R8.reuse ;  /* 0x000000086d6d7220 */ /* 0x080fe20000410000 */
[-C--:B------:R-:W-:Y:S01]  /*9f30*/  FMUL.FTZ R112, R112, R8.reuse ;  /* 0x0000000870707220 */ /* 0x080fe20000410000 */
[-C--:B------:R-:W-:Y:S01]  /*9f40*/  FMUL.FTZ R113, R113, R8.reuse ;  /* 0x0000000871717220 */ /* 0x080fe20000410000 */
[----:B--2---:R-:W-:Y:S01]  /*9f50*/  @!P1 PRMT R31, RZ, 0x654, R27 ;  /* 0x00000654ff1f9816 */ /* 0x004fe2000000001b */
[----:B------:R-:W-:Y:S01]  /*9f60*/  FADD.FTZ R27, R25, R44 ;  /* 0x0000002c191b7221 */ /* 0x000fe20000010000 */
[-C--:B------:R-:W-:Y:S01]  /*9f70*/  FMUL.FTZ R116, R116, R8.reuse ;  /* 0x0000000874747220 */ /* 0x080fe20000410000 */
[----:B------:R-:W-:Y:S01]  /*9f80*/  FMUL.FTZ R117, R117, R8 ;  /* 0x0000000875757220 */ /* 0x000fe20000410000 */
[----:B------:R0:W-:Y:S01]  /*9f90*/  @!P1 SYNCS.ARRIVE.TRANS64.RED.A1T0 RZ, [R31+URZ], RZ ;  /* 0x000000ff1fff99a7 */ /* 0x0001e2000810043f */
[----:B------:R-:W-:Y:S01]  /*9fa0*/  FADD.FTZ R44, R176, R27 ;  /* 0x0000001bb02c7221 */ /* 0x000fe20000010000 */
[----:B------:R-:W-:Y:S01]  /*9fb0*/  F2FP.BF16.F32.PACK_AB R176, R9, R176 ;  /* 0x000000b009b0723e */ /* 0x000fe200000010ff */
[-C--:B------:R-:W-:Y:S01]  /*9fc0*/  FMUL.FTZ R120, R120, R8.reuse ;  /* 0x0000000878787220 */ /* 0x080fe20000410000 */
[-C--:B------:R-:W-:Y:S01]  /*9fd0*/  FMUL.FTZ R121, R121, R8.reuse ;  /* 0x0000000879797220 */ /* 0x080fe20000410000 */
[----:B------:R-:W-:Y:S01]  /*9fe0*/  FADD.FTZ R27, R9, R44 ;  /* 0x0000002c091b7221 */ /* 0x000fe20000010000 */
[--C-:B------:R-:W-:Y:S01]  /*9ff0*/  FFMA.FTZ R44, R71, UR10, -R24.reuse ;  /* 0x0000000a472c7c23 */ /* 0x100fe20008010818 */
[----:B------:R-:W-:Y:S01]  /*a000*/  FFMA.FTZ R24, R87, UR10, -R24 ;  /* 0x0000000a57187c23 */ /* 0x000fe20008010818 */
[----:B------:R-:W-:Y:S01]  /*a010*/  FMUL.FTZ R124, R124, R8 ;  /* 0x000000087c7c7220 */ /* 0x000fe20000410000 */
[----:B------:R-:W-:Y:S01]  /*a020*/  FADD.FTZ R48, R178, R27 ;  /* 0x0000001bb2307221 */ /* 0x000fe20000010000 */
[----:B------:R-:W-:Y:S01]  /*a030*/  F2FP.BF16.F32.PACK_AB R178, R13, R178 ;  /* 0x000000b20db2723e */ /* 0x000fe200000010ff */
[-C--:B------:R-:W-:Y:S01]  /*a040*/  FMUL.FTZ R125, R125, R8.reuse ;  /* 0x000000087d7d7220 */ /* 0x080fe20000410000 */
[----:B------:R-:W1:Y:S01]  /*a050*/  MUFU.EX2 R44, R44 ;  /* 0x0000002c002c7308 */ /* 0x000e620000000800 */
[----:B------:R-:W-:Y:S01]  /*a060*/  FADD.FTZ R27, R13, R48 ;  /* 0x000000300d1b7221 */ /* 0x000fe20000010000 */
[-C--:B------:R-:W-:Y:S01]  /*a070*/  FMUL.FTZ R128, R128, R8.reuse ;  /* 0x0000000880807220 */ /* 0x080fe20000410000 */
[-C--:B------:R-:W-:Y:S01]  /*a080*/  FMUL.FTZ R129, R129, R8.reuse ;  /* 0x0000000881817220 */ /* 0x080fe20000410000 */
[----:B------:R-:W-:Y:S01]  /*a090*/  FMUL.FTZ R132, R132, R8 ;  /* 0x0000000884847220 */ /* 0x000fe20000410000 */
[----:B------:R-:W-:Y:S01]  /*a0a0*/  FADD.FTZ R48, R172, R27 ;  /* 0x0000001bac307221 */ /* 0x000fe20000010000 */
[----:B------:R-:W-:Y:S01]  /*a0b0*/  F2FP.BF16.F32.PACK_AB R172, R15, R172 ;  /* 0x000000ac0fac723e */ /* 0x000fe200000010ff */
[-C--:B------:R-:W-:Y:S01]  /*a0c0*/  FMUL.FTZ R133, R133, R8.reuse ;  /* 0x0000000885857220 */ /* 0x080fe20000410000 */
[----:B------:R-:W2:Y:S01]  /*a0d0*/  MUFU.EX2 R24, R24 ;  /* 0x0000001800187308 */ /* 0x000ea20000000800 */
[----:B------:R-:W-:Y:S01]  /*a0e0*/  FADD.FTZ R27, R15, R48 ;  /* 0x000000300f1b7221 */ /* 0x000fe20000010000 */
[-C--:B------:R-:W-:Y:S01]  /*a0f0*/  FMUL.FTZ R136, R136, R8.reuse ;  /* 0x0000000888887220 */ /* 0x080fe20000410000 */
[-C--:B------:R-:W-:Y:S01]  /*a100*/  FMUL.FTZ R137, R137, R8.reuse ;  /* 0x0000000889897220 */ /* 0x080fe20000410000 */
[----:B------:R-:W-:Y:S01]  /*a110*/  FMUL.FTZ R140, R140, R8 ;  /* 0x000000088c8c7220 */ /* 0x000fe20000410000 */
[----:B------:R-:W-:Y:S01]  /*a120*/  FADD.FTZ R48, R174, R27 ;  /* 0x0000001bae307221 */ /* 0x000fe20000010000 */
[----:B------:R-:W-:Y:S01]  /*a130*/  F2FP.BF16.F32.PACK_AB R174, R11, R174 ;  /* 0x000000ae0bae723e */ /* 0x000fe200000010ff */
[-C--:B------:R-:W-:Y:S01]  /*a140*/  FMUL.FTZ R141, R141, R8.reuse ;  /* 0x000000088d8d7220 */ /* 0x080fe20000410000 */
[-C--:B------:R-:W-:Y:S01]  /*a150*/  FMUL.FTZ R144, R144, R8.reuse ;  /* 0x0000000890907220 */ /* 0x080fe20000410000 */
        /* <DEDUP_REMOVED lines=11> */
[-C--:B------:R-:W-:Y:S01]  /*a210*/  FMUL.FTZ R98, R98, R65.reuse ;  /* 0x0000004162627220 */ /* 0x080fe20000410000 */
[----:B------:R-:W-:Y:S01]  /*a220*/  FADD.FTZ R6, R170, R7 ;  /* 0x00000007aa067221 */ /* 0x000fe20000010000 */
[----:B------:R-:W-:Y:S01]  /*a230*/  F2FP.BF16.F32.PACK_AB R170, R33, R170 ;  /* 0x000000aa21aa723e */ /* 0x000fe200000010ff */
        /* <DEDUP_REMOVED lines=8> */
[----:B------:R-:W-:Y:S01]  /*a2c0*/  F2FP.BF16.F32.PACK_AB R164, R29, R164 ;  /* 0x000000a41da4723e */ /* 0x000fe200000010ff */
[----:B------:R-:W-:Y:S01]  /*a2d0*/  FMUL.FTZ R107, R107, R65 ;  /* 0x000000416b6b7220 */ /* 0x000fe20000410000 */
[----:B------:R-:W-:Y:S01]  /*a2e0*/  FADD.FTZ R7, R29, R26 ;  /* 0x0000001a1d077221 */ /* 0x000fe20000010000 */
[C---:B------:R-:W-:Y:S01]  /*a2f0*/  FADD.FTZ R6, R40.reuse, R3 ;  /* 0x0000000328067221 */ /* 0x040fe20000010000 */
[----:B------:R-:W-:Y:S01]  /*a300*/  F2FP.BF16.F32.PACK_AB R165, R40, R165 ;  /* 0x000000a528a5723e */ /* 0x000fe200000010ff */
[----:B------:R-:W-:Y:S01]  /*a310*/  FMUL.FTZ R110, R110, R65 ;  /* 0x000000416e6e7220 */ /* 0x000fe20000410000 */
[----:B------:R-:W-:Y:S01]  /*a320*/  FADD.FTZ R26, R166, R7 ;  /* 0x00000007a61a7221 */ /* 0x000fe20000010000 */
[----:B------:R-:W-:Y:S01]  /*a330*/  FADD.FTZ R3, R167, R6 ;  /* 0x00000006a7037221 */ /* 0x000fe20000010000 */
[C---:B------:R-:W-:Y:S01]  /*a340*/  F2FP.BF16.F32.PACK_AB R167, R2.reuse, R167 ;  /* 0x000000a702a7723e */ /* 0x040fe200000010ff */
[-C--:B------:R-:W-:Y:S01]  /*a350*/  FMUL.FTZ R111, R111, R65.reuse ;  /* 0x000000416f6f7220 */ /* 0x080fe20000410000 */
[C---:B------:R-:W-:Y:S01]  /*a360*/  FADD.FTZ R7, R37.reuse, R26 ;  /* 0x0000001a25077221 */ /* 0x040fe20000010000 */
        /* <DEDUP_REMOVED lines=10> */
[-C--:B------:R-:W-:Y:S01]  /*a410*/  FMUL.FTZ R118, R118, R65.reuse ;  /* 0x0000004176767220 */ /* 0x080fe20000410000 */
[----:B------:R-:W-:Y:S01]  /*a420*/  FADD.FTZ R26, R162, R7 ;  /* 0x00000007a21a7221 */ /* 0x000fe20000010000 */
[----:B------:R-:W-:Y:S01]  /*a430*/  FADD.FTZ R3, R163, R6 ;  /* 0x00000006a3037221 */ /* 0x000fe20000010000 */
[----:B------:R-:W-:Y:S01]  /*a440*/  F2FP.BF16.F32.PACK_AB R162, R49, R162 ;  /* 0x000000a231a2723e */ /* 0x000fe200000010ff */
[----:B------:R-:W-:Y:S01]  /*a450*/  FMUL.FTZ R119, R119, R65 ;  /* 0x0000004177777220 */ /* 0x000fe20000410000 */
[----:B------:R-:W-:Y:S01]  /*a460*/  FADD.FTZ R7, R49, R26 ;  /* 0x0000001a31077221 */ /* 0x000fe20000010000 */
[C---:B-1----:R-:W-:Y:S01]  /*a470*/  FADD.FTZ R6, R44.reuse, R3 ;  /* 0x000000032c067221 */ /* 0x042fe20000010000 */
        /* <DEDUP_REMOVED lines=28> */
[----:B--2---:R-:W-:Y:S01]  /*a640*/  F2FP.BF16.F32.PACK_AB R155, R24, R155 ;  /* 0x0000009b189b723e */ /* 0x004fe200000010ff */
[-C--:B------:R-:W-:Y:S01]  /*a650*/  FMUL.FTZ R142, R142, R65.reuse ;  /* 0x000000418e8e7220 */ /* 0x080fe20000410000 */
[----:B------:R-:W-:Y:S01]  /*a660*/  FADD.FTZ R3, R61, R2 ;  /* 0x000000023d037221 */ /* 0x000fe20000010000 */
[----:B------:R-:W-:Y:S01]  /*a670*/  FADD.FTZ R2, R24, R6 ;  /* 0x0000000618027221 */ /* 0x000fe20000010000 */
        /* <DEDUP_REMOVED lines=8> */
.L_x_1221:
[----:B------:R-:W-:-:S13]  /*a700*/  ISETP.GE.AND P2, PT, R4, UR40, PT ;  /* 0x0000002804007c0c */ /* 0x000fda000bf46270 */
[----:B------:R-:W-:Y:S05]  /*a710*/  @!P2 BRA `(.L_x_1231) ;  /* 0x00000030003ca947 */ /* 0x000fea0003800000 */
[----:B------:R-:W-:Y:S01]  /*a720*/  IMAD.MOV.U32 R9, RZ, RZ, R5 ;  /* 0x000000ffff097224 */ /* 0x000fe200078e0005 */
[----:B------:R-:W-:Y:S01]  /*a730*/  UMOV UR59, UR50 ;  /* 0x00000032003b7c82 */ /* 0x000fe20008000000 */
[----:B------:R-:W-:Y:S01]  /*a740*/  IMAD.MOV.U32 R8, RZ, RZ, R0 ;  /* 0x000000ffff087224 */ /* 0x000fe200078e0000 */
[----:B------:R-:W-:Y:S01]  /*a750*/  UMOV UR58, UR47 ;  /* 0x0000002f003a7c82 */ /* 0x000fe20008000000 */
[----:B------:R-:W-:Y:S01]  /*a760*/  ULDC UR55, c[0x0][0x9e4] ;  /* 0x0002790000377ab9 */ /* 0x000fe20000000800 */
[----:B------:R-:W-:Y:S01]  /*a770*/  ULDC UR57, c[0x0][0x9dc] ;  /* 0x0002770000397ab9 */ /* 0x000fe20000000800 */
[----:B------:R-:W-:Y:S01]  /*a780*/  ULDC UR54, c[0x0][0x988] ;  /* 0x0002620000367ab9 */ /* 0x000fe20000000800 */
[----:B------:R-:W-:-:S05]  /*a790*/  ULDC UR56, c[0x0][0x9e0] ;  /* 0x0002780000387ab9 */ /* 0x000fca0000000800 */
.L_x_1248:
        /* <DEDUP_REMOVED lines=9> */
.L_x_1233:
[----:B------:R-:W-:Y:S01]  /*a830*/  ULEA UR6, UR47, UR41, 0x3 ;  /* 0x000000292f067291 */ /* 0x000fe2000f8e183f */
[----:B------:R-:W-:-:S05]  /*a840*/  IMAD.U32 R0, RZ, RZ, UR50 ;  /* 0x00000032ff007e24 */ /* 0x000fca000f8e00ff */
[----:B------:R-:W-:-:S04]  /*a850*/  SHF.L.U32 R0, R0, 0x1f, RZ ;  /* 0x0000001f00007819 */ /* 0x000fc800000006ff */
[----:B------:R0:W1:Y:S01]  /*a860*/  SYNCS.PHASECHK.TRANS64.TRYWAIT P2, [UR6+0x28830], R0 ;  /* 0x02883000ff0075a7 */ /* 0x0000620008040146 */
[----:B------:R-:W-:Y:S05]  /*a870*/  @!P0 BRA `(.L_x_1234) ;  /* 0x0000000000048947 */ /* 0x000fea0003800000 */
[----:B------:R-:W-:Y:S01]  /*a880*/  BPT.TRAP 0x1 ;  /* 0x000000040000795c */ /* 0x000fe20000300000 */
.L_x_1234:
[----:B-1----:R-:W-:Y:S05]  /*a890*/  @P2 BRA `(.L_x_1232) ;  /* 0x0000000000082947 */ /* 0x002fea0003800000 */
[----:B------:R-:W1:Y:S02]  /*a8a0*/  SYNCS.PHASECHK.TRANS64.TRYWAIT P2, [UR6+0x28830], R0 ;  /* 0x02883000ff0075a7 */ /* 0x000e640008040146 */
[----:B-1----:R-:W-:Y:S05]  /*a8b0*/  @!P2 BRA `(.L_x_1235) ;  /* 0x000000d800a8a947 */ /* 0x002fea0003800000 */
.L_x_1232:
        /* <DEDUP_REMOVED lines=47> */
.L_x_1237:
[----:B------:R-:W-:Y:S01]  /*abb0*/  ULEA UR6, UR58, UR41, 0x3 ;  /* 0x000000293a067291 */ /* 0x000fe2000f8e183f */
[----:B------:R-:W-:-:S05]  /*abc0*/  IMAD.U32 R0, RZ, RZ, UR59 ;  /* 0x0000003bff007e24 */ /* 0x000fca000f8e00ff */
[----:B------:R-:W-:-:S04]  /*abd0*/  SHF.L.U32 R0, R0, 0x1f, RZ ;  /* 0x0000001f00007819 */ /* 0x000fc800000006ff */
[----:B------:R0:W1:Y:S01]  /*abe0*/  SYNCS.PHASECHK.TRANS64.TRYWAIT P2, [UR6+0x28850], R0 ;  /* 0x02885000ff0075a7 */ /* 0x0000620008040146 */
[----:B------:R-:W-:Y:S05]  /*abf0*/  @!P0 BRA `(.L_x_1238) ;  /* 0x0000000000048947 */ /* 0x000fea0003800000 */
[----:B------:R-:W-:Y:S01]  /*ac00*/  BPT.TRAP 0x1 ;  /* 0x000000040000795c */ /* 0x000fe20000300000 */
.L_x_1238:
[----:B-1----:R-:W-:Y:S05]  /*ac10*/  @P2 BRA `(.L_x_1236) ;  /* 0x0000000000082947 */ /* 0x002fea0003800000 */
[----:B------:R-:W1:Y:S02]  /*ac20*/  SYNCS.PHASECHK.TRANS64.TRYWAIT P2, [UR6+0x28850], R0 ;  /* 0x02885000ff0075a7 */ /* 0x000e640008040146 */
[----:B-1----:R-:W-:Y:S05]  /*ac30*/  @!P2 BRA `(.L_x_1239) ;  /* 0x000000d400e0a947 */ /* 0x002fea0003800000 */
.L_x_1236:
[----:B------:R-:W-:Y:S01]  /*ac40*/  UIADD3 UR6, UR41, 0x400, URZ ;  /* 0x0000040029067890 */ /* 0x000fe2000fffe03f */
[----:B------:R-:W-:Y:S01]  /*ac50*/  WARPGROUP.ARRIVE ;  /* 0x00000000000079c5 */ /* 0x000fe20000000000 */
[----:B------:R-:W-:-:S05]  /*ac60*/  UMOV UR7, 0x40000040 ;  /* 0x4000004000077882 */ /* 0x000fca0000000000 */
[----:B------:R-:W2:Y:S01]  /*ac70*/  S2R R7, SR_TID.X ;  /* 0x0000000000077919 */ /* 0x000ea20000002100 */
[----:B------:R-:W-:Y:S01]  /*ac80*/  USHF.R.U32.HI UR6, URZ, 0x4, UR6 ;  /* 0x000000043f067899 */ /* 0x000fe20008011606 */
[----:B------:R-:W-:Y:S01]  /*ac90*/  PLOP3.LUT P2, PT, PT, PT, UP0, 0x80, 0x0 ;  /* 0x000000000000781c */ /* 0x000fe20003f4f008 */
[----:B01----:R-:W-:Y:S02]  /*aca0*/  VIADD R0, R17, UR37 ;  /* 0x0000002511007c36 */ /* 0x003fe40008000000 */
[----:B------:R-:W-:Y:S01]  /*acb0*/  ULOP3.LUT UR6, UR6, 0x3fff, URZ, 0xc0, !UPT ;  /* 0x00003fff06067892 */ /* 0x000fe2000f8ec03f */
[----:B------:R-:W-:Y:S02]  /*acc0*/  IMAD.U32 R5, RZ, RZ, UR47 ;  /* 0x0000002fff057e24 */ /* 0x000fe4000f8e00ff */
        /* <DEDUP_REMOVED lines=45> */
[----:B------:R-:W-:Y:S02]  /*afa0*/  @UP0 ULDC UR6, c[0x0][0x44c] ;  /* 0x0001130000060ab9 */ /* 0x000fe40000000800 */
[----:B------:R-:W-:Y:S01]  /*afb0*/  @P2 IMAD.HI.U32 R6, R0, UR6, RZ ;  /* 0x0000000600062c27 */ /* 0x000fe2000f8e00ff */
[----:B------:R-:W-:-:S04]  /*afc0*/  @UP0 ULDC UR6, c[0x0][0x450] ;  /* 0x0001140000060ab9 */ /* 0x000fc80000000800 */
[----:B------:R-:W-:Y:S01]  /*afd0*/  @P2 SHF.R.U32.HI R0, RZ, UR6, R6 ;  /* 0x00000006ff002c19 */ /* 0x000fe20008011606 */
[----:B------:R-:W-:Y:S01]  /*afe0*/  ULOP3.LUT UR6, URZ, UR57, URZ, 0x33, !UPT ;  /* 0x000000393f067292 */ /* 0x000fe2000f8e333f */
[----:B------:R-:W-:-:S03]  /*aff0*/  IADD3 R6, -R7, 0xb, RZ ;  /* 0x0000000b07067810 */ /* 0x000fc60007ffe1ff */
        /* <DEDUP_REMOVED lines=10> */
[----:B-1----:R-:W-:Y:S06]  /*b0a0*/  @!P5 BRA `(.L_x_1240) ;  /* 0x00000000005cd947 */ /* 0x002fec0003800000 */
        /* <DEDUP_REMOVED lines=13> */
.L_x_1242:
[----:B------:R-:W-:-:S05]  /*b180*/  IMAD.U32 R20, RZ, RZ, UR55 ;  /* 0x00000037ff147e24 */ /* 0x000fca000f8e00ff */
[----:B------:R-:W-:-:S13]  /*b190*/  ISETP.NE.AND P2, PT, R20, 0x1, PT ;  /* 0x000000011400780c */ /* 0x000fda0003f45270 */
[----:B------:R-:W0:Y:S02]  /*b1a0*/  @P2 LDC.64 R6, c[0x0][0x9e8] ;  /* 0x00027a00ff062b82 */ /* 0x000e240000000a00 */
[----:B0-----:R-:W-:-:S05]  /*b1b0*/  @P2 IMAD.HI.U32 R6, R11, R6, RZ ;  /* 0x000000060b062227 */ /* 0x001fca00078e00ff */
[----:B------:R-:W-:-:S07]  /*b1c0*/  @P2 SHF.R.U32.HI R11, RZ, R7, R6 ;  /* 0x00000007ff0b2219 */ /* 0x000fce0000011606 */
.L_x_1243:
[----:B------:R-:W-:Y:S05]  /*b1d0*/  BSYNC B0 ;  /* 0x0000000000007941 */ /* 0x000fea0003800000 */
.L_x_1241:
[----:B------:R-:W-:-:S04]  /*b1e0*/  IMAD R11, R11, R20, -R157 ;  /* 0x000000140b0b7224 */ /* 0x000fc800078e0a9d */
[----:B------:R-:W-:-:S05]  /*b1f0*/  IMAD.IADD R11, R11, 0x1, -R16 ;  /* 0x000000010b0b7824 */ /* 0x000fca00078e0a10 */
[----:B------:R-:W-:Y:S02]  /*b200*/  VIADDMNMX R5, R11, R20, R5, PT ;  /* 0x000000140b057246 */ /* 0x000fe40003800105 */
[----:B------:R-:W-:-:S07]  /*b210*/  VIMNMX R10, R10, R11, !PT ;  /* 0x0000000b0a0a7248 */ /* 0x000fce0007fe0100 */
.L_x_1240:
        /* <DEDUP_REMOVED lines=9> */
[C---:B------:R-:W-:Y:S02]  /*b2b0*/  ISETP.GT.AND P4, PT, R10.reuse, 0x9, P2 ;  /* 0x000000090a00780c */ /* 0x040fe40001784270 */
[----:B------:R-:W-:Y:S02]  /*b2c0*/  ISETP.GT.AND P6, PT, R10, 0x10, P2 ;  /* 0x000000100a00780c */ /* 0x000fe400017c4270 */
[----:B------:R-:W-:-:S02]  /*b2d0*/  ISETP.LT.OR P3, PT, R5, 0x9, P3 ;  /* 0x000000090500780c */ /* 0x000fc40001f61670 */
[C---:B------:R-:W-:Y:S02]  /*b2e0*/  ISETP.LT.OR P4, PT, R5.reuse, 0xa, P4 ;  /* 0x0000000a0500780c */ /* 0x040fe40002781670 */
[----:B------:R-:W-:Y:S02]  /*b2f0*/  ISETP.LT.OR P6, PT, R5, 0x11, P6 ;  /* 0x000000110500780c */ /* 0x000fe400037c1670 */
[----:B------:R-:W-:Y:S02]  /*b300*/  FSEL R11, R28, -INF , !P3 ;  /* 0xff8000001c0b7808 */ /* 0x000fe40005800000 */
[----:B------:R-:W-:Y:S02]  /*b310*/  FSEL R29, R29, -INF , !P4 ;  /* 0xff8000001d1d7808 */ /* 0x000fe40006000000 */
[----:B------:R-:W-:Y:S02]  /*b320*/  FSEL R13, R32, -INF , !P6 ;  /* 0xff800000200d7808 */ /* 0x000fe40007000000 */
[----:B------:R-:W-:-:S02]  /*b330*/  ISETP.GT.AND P3, PT, R10, 0x11, P2 ;  /* 0x000000110a00780c */ /* 0x000fc40001764270 */
[C---:B------:R-:W-:Y:S02]  /*b340*/  ISETP.GT.AND P4, PT, R10.reuse, 0x18, P2 ;  /* 0x000000180a00780c */ /* 0x040fe40001784270 */
[----:B------:R-:W-:Y:S02]  /*b350*/  ISETP.GT.AND P6, PT, R10, 0x19, P2 ;  /* 0x000000190a00780c */ /* 0x000fe400017c4270 */
[C---:B------:R-:W-:Y:S02]  /*b360*/  ISETP.LT.OR P3, PT, R5.reuse, 0x12, P3 ;  /* 0x000000120500780c */ /* 0x040fe40001f61670 */
[C---:B------:R-:W-:Y:S02]  /*b370*/  ISETP.LT.OR P4, PT, R5.reuse, 0x19, P4 ;  /* 0x000000190500780c */ /* 0x040fe40002781670 */
[----:B------:R-:W-:Y:S02]  /*b380*/  ISETP.LT.OR P6, PT, R5, 0x1a, P6 ;  /* 0x0000001a0500780c */ /* 0x000fe400037c1670 */
[----:B------:R-:W-:-:S02]  /*b390*/  FSEL R33, R33, -INF , !P3 ;  /* 0xff80000021217808 */ /* 0x000fc40005800000 */
        /* <DEDUP_REMOVED lines=67> */
[----:B------:R-:W-:Y:S01]  /*b7d0*/  ISETP.GT.AND P6, PT, R10, 0x79, P2 ;  /* 0x000000790a00780c */ /* 0x000fe200017c4270 */
[--C-:B0-----:R-:W-:Y:S01]  /*b7e0*/  IMAD.IADD R10, R14, 0x1, R7.reuse ;  /* 0x000000010e0a7824 */ /* 0x101fe200078e0207 */
[C---:B------:R-:W-:Y:S02]  /*b7f0*/  ISETP.LT.OR P3, PT, R5.reuse, 0x72, P3 ;  /* 0x000000720500780c */ /* 0x040fe40001f61670 */
[C---:B------:R-:W-:Y:S02]  /*b800*/  ISETP.LT.OR P4, PT, R5.reuse, 0x79, P4 ;  /* 0x000000790500780c */ /* 0x040fe40002781670 */
[----:B------:R-:W-:Y:S01]  /*b810*/  ISETP.LT.OR P6, PT, R5, 0x7a, P6 ;  /* 0x0000007a0500780c */ /* 0x000fe200037c1670 */
[----:B------:R-:W-:Y:S01]  /*b820*/  IMAD.IADD R5, R12, 0x1, R7 ;  /* 0x000000010c057824 */ /* 0x000fe200078e0207 */
[----:B------:R-:W-:-:S02]  /*b830*/  FSEL R81, R81, -INF , !P3 ;  /* 0xff80000051517808 */ /* 0x000fc40005800000 */
[----:B------:R-:W-:Y:S02]  /*b840*/  FSEL R84, R84, -INF , !P4 ;  /* 0xff80000054547808 */ /* 0x000fe40006000000 */
[----:B------:R-:W-:Y:S01]  /*b850*/  FSEL R85, R85, -INF , !P6 ;  /* 0xff80000055557808 */ /* 0x000fe20007000000 */
[----:B------:R-:W-:Y:S06]  /*b860*/  @!P5 BRA `(.L_x_1244) ;  /* 0x00000000005cd947 */ /* 0x000fec0003800000 */
        /* <DEDUP_REMOVED lines=13> */
.L_x_1246:
[----:B------:R-:W-:-:S05]  /*b940*/  IMAD.U32 R12, RZ, RZ, UR55 ;  /* 0x00000037ff0c7e24 */ /* 0x000fca000f8e00ff */
[----:B------:R-:W-:-:S13]  /*b950*/  ISETP.NE.AND P3, PT, R12, 0x1, PT ;  /* 0x000000010c00780c */ /* 0x000fda0003f65270 */
[----:B------:R-:W0:Y:S02]  /*b960*/  @P3 LDC.64 R6, c[0x0][0x9e8] ;  /* 0x00027a00ff063b82 */ /* 0x000e240000000a00 */
[----:B0-----:R-:W-:-:S05]  /*b970*/  @P3 IMAD.HI.U32 R6, R0, R6, RZ ;  /* 0x0000000600063227 */ /* 0x001fca00078e00ff */
[----:B------:R-:W-:-:S07]  /*b980*/  @P3 SHF.R.U32.HI R0, RZ, R7, R6 ;  /* 0x00000007ff003219 */ /* 0x000fce0000011606 */
.L_x_1247:
[----:B------:R-:W-:Y:S05]  /*b990*/  BSYNC B0 ;  /* 0x0000000000007941 */ /* 0x000fea0003800000 */
.L_x_1245:
[----:B------:R-:W-:-:S04]  /*b9a0*/  IMAD R157, R0, R12, -R157 ;  /* 0x0000000c009d7224 */ /* 0x000fc800078e0a9d */
[----:B------:R-:W-:-:S05]  /*b9b0*/  IMAD.IADD R157, R157, 0x1, -R16 ;  /* 0x000000019d9d7824 */ /* 0x000fca00078e0a10 */
[----:B------:R-:W-:Y:S02]  /*b9c0*/  VIADDMNMX R5, R157, R12, R5, PT ;  /* 0x0000000c9d057246 */ /* 0x000fe40003800105 */
[----:B------:R-:W-:-:S07]  /*b9d0*/  VIMNMX R10, R10, R157, !PT ;  /* 0x0000009d0a0a7248 */ /* 0x000fce0007fe0100 */
.L_x_1244:
        /* <DEDUP_REMOVED lines=29> */
[----:B------:R-:W-:Y:S02]  /*bbb0*/  ISETP.GT.AND P6, PT, R10, 0x8, P2 ;  /* 0x000000080a00780c */ /* 0x000fe400017c4270 */
[----:B------:R-:W-:Y:S02]  /*bbc0*/  FMNMX.FTZ R0, R52, R7, !PT ;  /* 0x0000000734007209 */ /* 0x000fe40007810000 */
[----:B------:R-:W-:-:S02]  /*bbd0*/  FSEL R27, R27, -INF , !P4 ;  /* 0xff8000001b1b7808 */ /* 0x000fc40006000000 */
[----:B------:R-:W-:Y:S02]  /*bbe0*/  FMNMX.FTZ R7, R53, R0, !PT ;  /* 0x0000000035077209 */ /* 0x000fe40007810000 */
[----:B------:R-:W-:Y:S02]  /*bbf0*/  ISETP.GT.AND P4, PT, R10, 0x10, P2 ;  /* 0x000000100a00780c */ /* 0x000fe40001784270 */
[----:B------:R-:W-:Y:S02]  /*bc00*/  FMNMX.FTZ R0, R56, R7, !PT ;  /* 0x0000000738007209 */ /* 0x000fe40007810000 */
[----:B------:R-:W-:Y:S02]  /*bc10*/  FSEL R43, R43, -INF , !P3 ;  /* 0xff8000002b2b7808 */ /* 0x000fe40005800000 */
[----:B------:R-:W-:Y:S02]  /*bc20*/  FMNMX.FTZ R7, R57, R0, !PT ;  /* 0x0000000039077209 */ /* 0x000fe40007810000 */
[----:B------:R-:W-:-:S02]  /*bc30*/  ISETP.LT.OR P6, PT, R5, 0x9, P6 ;  /* 0x000000090500780c */ /* 0x000fc400037c1670 */
[----:B------:R-:W-:Y:S02]  /*bc40*/  FMNMX.FTZ R0, R60, R7, !PT ;  /* 0x000000073c007209 */ /* 0x000fe40007810000 */
[----:B------:R-:W-:Y:S02]  /*bc50*/  ISETP.GT.AND P3, PT, R10, RZ, P2 ;  /* 0x000000ff0a00720c */ /* 0x000fe40001764270 */
[----:B------:R-:W-:Y:S02]  /*bc60*/  FMNMX.FTZ R7, R61, R0, !PT ;  /* 0x000000003d077209 */ /* 0x000fe40007810000 */
[----:B------:R-:W-:Y:S02]  /*bc70*/  ISETP.LT.OR P4, PT, R5, 0x11, P4 ;  /* 0x000000110500780c */ /* 0x000fe40002781670 */
[----:B------:R-:W-:Y:S02]  /*bc80*/  FMNMX.FTZ R0, R64, R7, !PT ;  /* 0x0000000740007209 */ /* 0x000fe40007810000 */
[----:B------:R-:W-:-:S02]  /*bc90*/  FSEL R30, R30, -INF , !P6 ;  /* 0xff8000001e1e7808 */ /* 0x000fc40007000000 */
        /* <DEDUP_REMOVED lines=9> */
[----:B------:R-:W-:Y:S02]  /*bd30*/  ISETP.LT.OR P4, PT, R5, 0x19, P4 ;  /* 0x000000190500780c */ /* 0x000fe40002781670 */
[----:B------:R-:W-:Y:S02]  /*bd40*/  FMNMX.FTZ R0, R76, R7, !PT ;  /* 0x000000074c007209 */ /* 0x000fe40007810000 */
[----:B------:R-:W-:-:S02]  /*bd50*/  FMNMX.FTZ R12, R26, R9, !PT ;  /* 0x000000091a0c7209 */ /* 0x000fc40007810000 */
[----:B------:R-:W-:Y:S02]  /*bd60*/  FMNMX.FTZ R7, R77, R0, !PT ;  /* 0x000000004d077209 */ /* 0x000fe40007810000 */
[----:B------:R-:W-:Y:S02]  /*bd70*/  FSEL R38, R38, -INF , !P4 ;  /* 0xff80000026267808 */ /* 0x000fe40006000000 */
[----:B------:R-:W-:Y:S02]  /*bd80*/  FMNMX.FTZ R0, R80, R7, !PT ;  /* 0x0000000750007209 */ /* 0x000fe40007810000 */
[----:B------:R-:W-:Y:S02]  /*bd90*/  ISETP.GT.AND P4, PT, R10, 0x20, P2 ;  /* 0x000000200a00780c */ /* 0x000fe40001784270 */
[----:B------:R-:W-:Y:S02]  /*bda0*/  FMNMX.FTZ R7, R81, R0, !PT ;  /* 0x0000000051077209 */ /* 0x000fe40007810000 */
[----:B------:R-:W-:-:S02]  /*bdb0*/  ISETP.LT.OR P4, PT, R5, 0x21, P4 ;  /* 0x000000210500780c */ /* 0x000fc40002781670 */
[----:B------:R-:W-:Y:S02]  /*bdc0*/  FMNMX.FTZ R0, R84, R7, !PT ;  /* 0x0000000754007209 */ /* 0x000fe40007810000 */
[----:B------:R-:W-:Y:S02]  /*bdd0*/  FSEL R42, R42, -INF , !P4 ;  /* 0xff8000002a2a7808 */ /* 0x000fe40006000000 */
[----:B------:R-:W-:Y:S02]  /*bde0*/  FMNMX.FTZ R6, R85, R0, !PT ;  /* 0x0000000055067209 */ /* 0x000fe40007810000 */
[C---:B------:R-:W-:Y:S02]  /*bdf0*/  ISETP.GT.AND P4, PT, R10.reuse, 0x28, P2 ;  /* 0x000000280a00780c */ /* 0x040fe40001784270 */
[----:B------:R-:W-:Y:S01]  /*be00*/  ISETP.GT.AND P3, PT, R10, 0x30, P2 ;  /* 0x000000300a00780c */ /* 0x000fe20001764270 */
[----:B------:R-:W0:Y:S01]  /*be10*/  SHFL.BFLY PT, R7, R6, 0x2, 0x1f ;  /* 0x0c401f0006077f89 */ /* 0x000e2200000e0000 */
[----:B------:R-:W-:-:S02]  /*be20*/  ISETP.LT.OR P4, PT, R5, 0x29, P4 ;  /* 0x000000290500780c */ /* 0x000fc40002781670 */
[C---:B------:R-:W-:Y:S02]  /*be30*/  ISETP.LT.OR P3, PT, R5.reuse, 0x31, P3 ;  /* 0x000000310500780c */ /* 0x040fe40001f61670 */
[----:B------:R-:W-:Y:S02]  /*be40*/  FSEL R46, R46, -INF , !P4 ;  /* 0xff8000002e2e7808 */ /* 0x000fe40006000000 */
[----:B------:R-:W-:Y:S02]  /*be50*/  ISETP.GT.AND P4, PT, R10, 0x29, P2 ;  /* 0x000000290a00780c */ /* 0x000fe40001784270 */
[----:B------:R-:W-:Y:S02]  /*be60*/  FSEL R50, R50, -INF , !P3 ;  /* 0xff80000032327808 */ /* 0x000fe40005800000 */
[----:B------:R-:W-:Y:S02]  /*be70*/  ISETP.LT.OR P4, PT, R5, 0x2a, P4 ;  /* 0x0000002a0500780c */ /* 0x000fe40002781670 */
[----:B------:R-:W-:-:S02]  /*be80*/  ISETP.GT.AND P3, PT, R10, 0x38, P2 ;  /* 0x000000380a00780c */ /* 0x000fc40001764270 */
[----:B------:R-:W-:Y:S02]  /*be90*/  FSEL R47, R47, -INF , !P4 ;  /* 0xff8000002f2f7808 */ /* 0x000fe40006000000 */
[----:B------:R-:W-:Y:S02]  /*bea0*/  ISETP.GT.AND P4, PT, R10, 0x31, P2 ;  /* 0x000000310a00780c */ /* 0x000fe40001784270 */
[C---:B------:R-:W-:Y:S02]  /*beb0*/  ISETP.LT.OR P3, PT, R5.reuse, 0x39, P3 ;  /* 0x000000390500780c */ /* 0x040fe40001f61670 */
[----:B------:R-:W-:Y:S02]  /*bec0*/  ISETP.LT.OR P4, PT, R5, 0x32, P4 ;  /* 0x000000320500780c */ /* 0x000fe40002781670 */
[----:B------:R-:W-:Y:S02]  /*bed0*/  FSEL R54, R54, -INF , !P3 ;  /* 0xff80000036367808 */ /* 0x000fe40005800000 */
[----:B0-----:R-:W-:-:S02]  /*bee0*/  FMNMX.FTZ R7, R6, R7, !PT ;  /* 0x0000000706077209 */ /* 0x001fc40007810000 */
[----:B------:R-:W-:Y:S02]  /*bef0*/  FSEL R51, R51, -INF , !P4 ;  /* 0xff80000033337808 */ /* 0x000fe40006000000 */
[C---:B------:R-:W-:Y:S01]  /*bf00*/  ISETP.GT.AND P4, PT, R10.reuse, 0x39, P2 ;  /* 0x000000390a00780c */ /* 0x040fe20001784270 */
[----:B------:R-:W0:Y:S01]  /*bf10*/  SHFL.BFLY PT, R0, R7, 0x1, 0x1f ;  /* 0x0c201f0007007f89 */ /* 0x000e2200000e0000 */
[----:B------:R-:W-:Y:S02]  /*bf20*/  ISETP.GT.AND P3, PT, R10, 0x40, P2 ;  /* 0x000000400a00780c */ /* 0x000fe40001764270 */
[C---:B------:R-:W-:Y:S02]  /*bf30*/  ISETP.LT.OR P4, PT, R5.reuse, 0x3a, P4 ;  /* 0x0000003a0500780c */ /* 0x040fe40002781670 */
[----:B------:R-:W-:Y:S02]  /*bf40*/  ISETP.LT.OR P3, PT, R5, 0x41, P3 ;  /* 0x000000410500780c */ /* 0x000fe40001f61670 */
[----:B------:R-:W-:-:S02]  /*bf50*/  FSEL R55, R55, -INF , !P4 ;  /* 0xff80000037377808 */ /* 0x000fc40006000000 */
[----:B------:R-:W-:Y:S02]  /*bf60*/  ISETP.GT.AND P4, PT, R10, 0x41, P2 ;  /* 0x000000410a00780c */ /* 0x000fe40001784270 */
[----:B------:R-:W-:Y:S02]  /*bf70*/  FSEL R58, R58, -INF , !P3 ;  /* 0xff8000003a3a7808 */ /* 0x000fe40005800000 */
[----:B------:R-:W-:Y:S02]  /*bf80*/  ISETP.GT.AND P3, PT, R10, 0x48, P2 ;  /* 0x000000480a00780c */ /* 0x000fe40001764270 */
[C---:B------:R-:W-:Y:S02]  /*bf90*/  ISETP.LT.OR P4, PT, R5.reuse, 0x42, P4 ;  /* 0x000000420500780c */ /* 0x040fe40002781670 */
[----:B------:R-:W-:Y:S02]  /*bfa0*/  ISETP.LT.OR P3, PT, R5, 0x49, P3 ;  /* 0x000000490500780c */ /* 0x000fe40001f61670 */
[----:B------:R-:W-:-:S02]  /*bfb0*/  FSEL R59, R59, -INF , !P4 ;  /* 0xff8000003b3b7808 */ /* 0x000fc40006000000 */
[----:B------:R-:W-:Y:S02]  /*bfc0*/  ISETP.GT.AND P4, PT, R10, 0x49, P2 ;  /* 0x000000490a00780c */ /* 0x000fe40001784270 */
[----:B------:R-:W-:Y:S02]  /*bfd0*/  FSEL R62, R62, -INF , !P3 ;  /* 0xff8000003e3e7808 */ /* 0x000fe40005800000 */
[----:B0-----:R-:W-:Y:S02]  /*bfe0*/  FMNMX.FTZ R0, R7, R0, !PT ;  /* 0x0000000007007209 */ /* 0x001fe40007810000 */
[----:B------:R-:W-:Y:S02]  /*bff0*/  ISETP.GT.AND P3, PT, R10, 0x50, P2 ;  /* 0x000000500a00780c */ /* 0x000fe40001764270 */
[C---:B------:R-:W-:Y:S01]  /*c000*/  FSETP.NEU.FTZ.AND P6, PT, R0.reuse, -INF , PT ;  /* 0xff8000000000780b */ /* 0x040fe20003fdd000 */
[----:B------:R-:W-:Y:S01]  /*c010*/  FMUL.FTZ R6, R0, UR10 ;  /* 0x0000000a00067c20 */ /* 0x000fe20008410000 */
[----:B------:R-:W-:-:S02]  /*c020*/  ISETP.LT.OR P4, PT, R5, 0x4a, P4 ;  /* 0x0000004a0500780c */ /* 0x000fc40002781670 */
[----:B------:R-:W-:Y:S02]  /*c030*/  ISETP.LT.OR P3, PT, R5, 0x51, P3 ;  /* 0x000000510500780c */ /* 0x000fe40001f61670 */
[----:B------:R-:W-:Y:S02]  /*c040*/  FSEL R6, R6, RZ, P6 ;  /* 0x000000ff06067208 */ /* 0x000fe40003000000 */
[----:B------:R-:W-:Y:S02]  /*c050*/  FSEL R63, R63, -INF , !P4 ;  /* 0xff8000003f3f7808 */ /* 0x000fe40006000000 */
[----:B------:R-:W-:Y:S01]  /*c060*/  ISETP.GT.AND P4, PT, R10, 0x51, P2 ;  /* 0x000000510a00780c */ /* 0x000fe20001784270 */
[--C-:B------:R-:W-:Y:S01]  /*c070*/  FFMA.FTZ R182, R11, UR10, -R6.reuse ;  /* 0x0000000a0bb67c23 */ /* 0x100fe20008010806 */
[--C-:B------:R-:W-:Y:S01]  /*c080*/  FFMA.FTZ R11, R29, UR10, -R6.reuse ;  /* 0x0000000a1d0b7c23 */ /* 0x100fe20008010806 */
[----:B------:R-:W-:Y:S01]  /*c090*/  FMNMX.FTZ R29, R27, R12, !PT ;  /* 0x0000000c1b1d7209 */ /* 0x000fe20007810000 */
[--C-:B------:R-:W-:Y:S01]  /*c0a0*/  FFMA.FTZ R178, R15, UR10, -R6.reuse ;  /* 0x0000000a0fb27c23 */ /* 0x100fe20008010806 */
[--C-:B------:R-:W-:Y:S01]  /*c0b0*/  FFMA.FTZ R172, R21, UR10, -R6.reuse ;  /* 0x0000000a15ac7c23 */ /* 0x100fe20008010806 */
[--C-:B------:R-:W-:Y:S01]  /*c0c0*/  FFMA.FTZ R174, R25, UR10, -R6.reuse ;  /* 0x0000000a19ae7c23 */ /* 0x100fe20008010806 */
[----:B------:R-:W-:Y:S01]  /*c0d0*/  FMNMX.FTZ R12, R30, R29, !PT ;  /* 0x0000001d1e0c7209 */ /* 0x000fe20007810000 */
[--C-:B------:R-:W-:Y:S01]  /*c0e0*/  FFMA.FTZ R176, R13, UR10, -R6.reuse ;  /* 0x0000000a0db07c23 */ /* 0x100fe20008010806 */
[--C-:B------:R-:W-:Y:S01]  /*c0f0*/  FFMA.FTZ R13, R33, UR10, -R6.reuse ;  /* 0x0000000a210d7c23 */ /* 0x100fe20008010806 */
[----:B------:R-:W-:Y:S01]  /*c100*/  FSEL R66, R66, -INF , !P3 ;  /* 0xff80000042427808 */ /* 0x000fe20005800000 */
        /* <DEDUP_REMOVED lines=28> */
[----:B------:R-:W-:Y:S01]  /*c2d0*/  FFMA.FTZ R85, R85, UR10, -R6 ;  /* 0x0000000a55557c23 */ /* 0x000fe20008010806 */
[----:B------:R-:W-:Y:S01]  /*c2e0*/  FMNMX.FTZ R12, R46, R29, !PT ;  /* 0x0000001d2e0c7209 */ /* 0x000fe20007810000 */
[----:B------:R-:W-:Y:S01]  /*c2f0*/  MUFU.EX2 R180, R180 ;  /* 0x000000b400b47308 */ /* 0x000fe20000000800 */
[----:B------:R-:W-:-:S02]  /*c300*/  ISETP.LT.OR P4, PT, R5, 0x5a, P4 ;  /* 0x0000005a0500780c */ /* 0x000fc40002781670 */
[----:B------:R-:W-:Y:S02]  /*c310*/  FMNMX.FTZ R25, R47, R12, !PT ;  /* 0x0000000c2f197209 */ /* 0x000fe40007810000 */
        /* <DEDUP_REMOVED lines=12> */
[----:B------:R-:W-:Y:S02]  /*c3e0*/  ISETP.GT.AND P3, PT, R10, 0x68, P2 ;  /* 0x000000680a00780c */ /* 0x000fe40001764270 */
[----:B------:R-:W-:Y:S01]  /*c3f0*/  FMNMX.FTZ R12, R58, R29, !PT ;  /* 0x0000001d3a0c7209 */ /* 0x000fe20007810000 */
[--C-:B------:R-:W-:Y:S01]  /*c400*/  FFMA.FTZ R29, R49, UR10, -R6.reuse ;  /* 0x0000000a311d7c23 */ /* 0x100fe20008010806 */
[----:B------:R-:W-:Y:S01]  /*c410*/  ISETP.LT.OR P4, PT, R5, 0x62, P4 ;  /* 0x000000620500780c */ /* 0x000fe20002781670 */
[----:B------:R-:W-:Y:S01]  /*c420*/  FFMA.FTZ R49, R69, UR10, -R6 ;  /* 0x0000000a45317c23 */ /* 0x000fe20008010806 */
[----:B------:R-:W-:Y:S01]  /*c430*/  FMNMX.FTZ R33, R59, R12, !PT ;  /* 0x0000000c3b217209 */ /* 0x000fe20007810000 */
[----:B------:R-:W-:Y:S01]  /*c440*/  MUFU.EX2 R11, R11 ;  /* 0x0000000b000b7308 */ /* 0x000fe20000000800 */
[----:B------:R-:W-:-:S02]  /*c450*/  ISETP.LT.OR P3, PT, R5, 0x69, P3 ;  /* 0x000000690500780c */ /* 0x000fc40001f61670 */
[----:B------:R-:W-:Y:S02]  /*c460*/  FMNMX.FTZ R12, R62, R33, !PT ;  /* 0x000000213e0c7209 */ /* 0x000fe40007810000 */
[----:B------:R-:W-:Y:S02]  /*c470*/  FSEL R75, R75, -INF , !P4 ;  /* 0xff8000004b4b7808 */ /* 0x000fe40006000000 */
[----:B------:R-:W-:Y:S01]  /*c480*/  FMNMX.FTZ R33, R63, R12, !PT ;  /* 0x0000000c3f217209 */ /* 0x000fe20007810000 */
[----:B------:R-:W-:Y:S01]  /*c490*/  MUFU.EX2 R176, R176 ;  /* 0x000000b000b07308 */ /* 0x000fe20000000800 */
[----:B------:R-:W-:Y:S02]  /*c4a0*/  ISETP.GT.AND P4, PT, R10, 0x69, P2 ;  /* 0x000000690a00780c */ /* 0x000fe40001784270 */
        /* <DEDUP_REMOVED lines=8> */
[----:B------:R-:W-:Y:S02]  /*c530*/  ISETP.LT.OR P4, PT, R5, 0x6a, P4 ;  /* 0x0000006a0500780c */ /* 0x000fe40002781670 */
        /* <DEDUP_REMOVED lines=12> */
[C---:B------:R-:W-:Y:S01]  /*c600*/  ISETP.GT.AND P3, PT, R10.reuse, 0x78, P2 ;  /* 0x000000780a00780c */ /* 0x040fe20001764270 */
[----:B------:R-:W-:Y:S01]  /*c610*/  MUFU.EX2 R172, R172 ;  /* 0x000000ac00ac7308 */ /* 0x000fe20000000800 */
[----:B------:R-:W-:Y:S02]  /*c620*/  ISETP.LT.OR P4, PT, R5, 0x72, P4 ;  /* 0x000000720500780c */ /* 0x000fe40002781670 */
[----:B------:R-:W-:Y:S02]  /*c630*/  FMNMX.FTZ R41, R79, R12, !PT ;  /* 0x0000000c4f297209 */ /* 0x000fe40007810000 */
[----:B------:R-:W-:-:S02]  /*c640*/  ISETP.GT.AND P2, PT, R10, 0x79, P2 ;  /* 0x000000790a00780c */ /* 0x000fc40001744270 */
[----:B------:R-:W-:Y:S01]  /*c650*/  ISETP.LT.OR P3, PT, R5, 0x79, P3 ;  /* 0x000000790500780c */ /* 0x000fe20001f61670 */
[----:B------:R-:W-:Y:S01]  /*c660*/  MUFU.EX2 R21, R21 ;  /* 0x0000001500157308 */ /* 0x000fe20000000800 */
[----:B------:R-:W-:Y:S02]  /*c670*/  FSEL R83, R83, -INF , !P4 ;  /* 0xff80000053537808 */ /* 0x000fe40006000000 */
[----:B------:R-:W-:Y:S01]  /*c680*/  FMNMX.FTZ R10, R82, R41, !PT ;  /* 0x00000029520a7209 */ /* 0x000fe20007810000 */
[--C-:B------:R-:W-:Y:S01]  /*c690*/  FFMA.FTZ R41, R61, UR10, -R6.reuse ;  /* 0x0000000a3d297c23 */ /* 0x100fe20008010806 */
[----:B------:R-:W-:Y:S01]  /*c6a0*/  ISETP.LT.OR P2, PT, R5, 0x7a, P2 ;  /* 0x0000007a0500780c */ /* 0x000fe20001741670 */
[----:B------:R-:W-:Y:S01]  /*c6b0*/  FFMA.FTZ R61, R81, UR10, -R6 ;  /* 0x0000000a513d7c23 */ /* 0x000fe20008010806 */
[----:B------:R-:W-:Y:S01]  /*c6c0*/  FSEL R86, R86, -INF , !P3 ;  /* 0xff80000056567808 */ /* 0x000fe20005800000 */
[----:B------:R-:W-:Y:S01]  /*c6d0*/  MUFU.EX2 R174, R174 ;  /* 0x000000ae00ae7308 */ /* 0x000fe20000000800 */
[----:B------:R-:W-:-:S02]  /*c6e0*/  FMNMX.FTZ R5, R83, R10, !PT ;  /* 0x0000000a53057209 */ /* 0x000fc40007810000 */
[----:B------:R-:W-:Y:S02]  /*c6f0*/  FSEL R87, R87, -INF , !P2 ;  /* 0xff80000057577808 */ /* 0x000fe40005000000 */
[----:B------:R-:W-:Y:S02]  /*c700*/  FMNMX.FTZ R10, R86, R5, !PT ;  /* 0x00000005560a7209 */ /* 0x000fe40007810000 */
        /* <DEDUP_REMOVED lines=9> */
[----:B0-----:R-:W-:-:S07]  /*c7a0*/  FMNMX.FTZ R5, R10, R5, !PT ;  /* 0x000000050a057209 */ /* 0x001fce0007810000 */
[----:B------:R-:W0:Y:S01]  /*c7b0*/  MUFU.EX2 R170, R170 ;  /* 0x000000aa00aa7308 */ /* 0x000e220000000800 */
[----:B-1----:R-:W-:Y:S01]  /*c7c0*/  FFMA.FTZ R24, R69, R3, R180 ;  /* 0x0000000345187223 */ /* 0x002fe200000100b4 */
[----:B------:R-:W1:Y:S01]  /*c7d0*/  SHFL.BFLY PT, R10, R5, 0x1, 0x1f ;  /* 0x0c201f00050a7f89 */ /* 0x000e6200000e0000 */
[C---:B------:R-:W-:Y:S01]  /*c7e0*/  F2FP.BF16.F32.PACK_AB R180, R7.reuse, R180 ;  /* 0x000000b407b4723e */ /* 0x040fe200000010ff */
[-C--:B------:R-:W-:Y:S01]  /*c7f0*/  FMUL.FTZ R88, R88, R69.reuse ;  /* 0x0000004558587220 */ /* 0x080fe20000410000 */
[----:B------:R-:W-:Y:S01]  /*c800*/  FADD.FTZ R3, R7, R24 ;  /* 0x0000001807037221 */ /* 0x000fe20000010000 */
        /* <DEDUP_REMOVED lines=10> */
[----:B------:R-:W4:Y:S01]  /*c8b0*/  MUFU.EX2 R164, R164 ;  /* 0x000000a400a47308 */ /* 0x000f220000000800 */
        /* <DEDUP_REMOVED lines=9> */
[----:B-1----:R-:W-:Y:S01]  /*c950*/  FMNMX.FTZ R5, R5, R10, !PT ;  /* 0x0000000a05057209 */ /* 0x002fe20007810000 */
[-C--:B------:R-:W-:Y:S01]  /*c960*/  FMUL.FTZ R124, R124, R69.reuse ;  /* 0x000000457c7c7220 */ /* 0x080fe20000410000 */
[-C--:B------:R-:W-:Y:S01]  /*c970*/  FMUL.FTZ R125, R125, R69.reuse ;  /* 0x000000457d7d7220 */ /* 0x080fe20000410000 */
[-C--:B------:R-:W-:Y:S01]  /*c980*/  FMUL.FTZ R128, R128, R69.reuse ;  /* 0x0000004580807220 */ /* 0x080fe20000410000 */
[C---:B------:R-:W-:Y:S01]  /*c990*/  FSETP.NEU.FTZ.AND P2, PT, R5.reuse, -INF , PT ;  /* 0xff8000000500780b */ /* 0x040fe20003f5d000 */
[----:B------:R-:W-:Y:S01]  /*c9a0*/  FMUL.FTZ R20, R5, UR10 ;  /* 0x0000000a05147c20 */ /* 0x000fe20008410000 */
[----:B------:R-:W1:Y:S01]  /*c9b0*/  MUFU.EX2 R166, R166 ;  /* 0x000000a600a67308 */ /* 0x000e620000000800 */
[-C--:B------:R-:W-:Y:S01]  /*c9c0*/  FMUL.FTZ R129, R129, R69.reuse ;  /* 0x0000004581817220 */ /* 0x080fe20000410000 */
[-C--:B------:R-:W-:Y:S01]  /*c9d0*/  FMUL.FTZ R132, R132, R69.reuse ;  /* 0x0000004584847220 */ /* 0x080fe20000410000 */
[-C--:B------:R-:W-:Y:S01]  /*c9e0*/  FMUL.FTZ R133, R133, R69.reuse ;  /* 0x0000004585857220 */ /* 0x080fe20000410000 */
[----:B------:R-:W-:Y:S01]  /*c9f0*/  FSEL R20, R20, RZ, P2 ;  /* 0x000000ff14147208 */ /* 0x000fe20001000000 */
[-C--:B------:R-:W-:Y:S01]  /*ca00*/  FMUL.FTZ R136, R136, R69.reuse ;  /* 0x0000004588887220 */ /* 0x080fe20000410000 */
[-C--:B------:R-:W-:Y:S01]  /*ca10*/  FMUL.FTZ R137, R137, R69.reuse ;  /* 0x0000004589897220 */ /* 0x080fe20000410000 */
[-C--:B------:R-:W-:Y:S01]  /*ca20*/  FMUL.FTZ R140, R140, R69.reuse ;  /* 0x000000458c8c7220 */ /* 0x080fe20000410000 */
        /* <DEDUP_REMOVED lines=44> */
[--C-:B------:R-:W-:Y:S01]  /*ccf0*/  FFMA.FTZ R75, R75, UR10, -R20.reuse ;  /* 0x0000000a4b4b7c23 */ /* 0x100fe20008010814 */
[----:B------:R-:W-:Y:S01]  /*cd00*/  FFMA.FTZ R78, R78, UR10, -R20 ;  /* 0x0000000a4e4e7c23 */ /* 0x000fe20008010814 */
[----:B--2---:R-:W-:Y:S01]  /*cd10*/  FADD.FTZ R3, R29, R32 ;  /* 0x000000201d037221 */ /* 0x004fe20000010000 */
[--C-:B------:R-:W-:Y:S01]  /*cd20*/  FFMA.FTZ R32, R59, UR10, -R20.reuse ;  /* 0x0000000a3b207c23 */ /* 0x100fe20008010814 */
[--C-:B------:R-:W-:Y:S01]  /*cd30*/  FFMA.FTZ R79, R79, UR10, -R20.reuse ;  /* 0x0000000a4f4f7c23 */ /* 0x100fe20008010814 */
[----:B------:R-:W2:Y:S01]  /*cd40*/  MUFU.EX2 R26, R26 ;  /* 0x0000001a001a7308 */ /* 0x000ea20000000800 */
[----:B0-----:R-:W-:Y:S01]  /*cd50*/  FADD.FTZ R34, R170, R3 ;  /* 0x00000003aa227221 */ /* 0x001fe20000010000 */
[--C-:B------:R-:W-:Y:S01]  /*cd60*/  FFMA.FTZ R82, R82, UR10, -R20.reuse ;  /* 0x0000000a52527c23 */ /* 0x100fe20008010814 */
[--C-:B------:R-:W-:Y:S01]  /*cd70*/  FFMA.FTZ R83, R83, UR10, -R20.reuse ;  /* 0x0000000a53537c23 */ /* 0x100fe20008010814 */
[----:B------:R-:W-:Y:S01]  /*cd80*/  FFMA.FTZ R86, R86, UR10, -R20 ;  /* 0x0000000a56567c23 */ /* 0x000fe20008010814 */
[----:B---3--:R-:W-:Y:S01]  /*cd90*/  FADD.FTZ R3, R33, R34 ;  /* 0x0000002221037221 */ /* 0x008fe20000010000 */
[----:B------:R-:W-:Y:S01]  /*cda0*/  FFMA.FTZ R20, R87, UR10, -R20 ;  /* 0x0000000a57147c23 */ /* 0x000fe20008010814 */
[----:B------:R-:W-:Y:S01]  /*cdb0*/  IMAD.U32 R27, RZ, RZ, UR58 ;  /* 0x0000003aff1b7e24 */ /* 0x000fe2000f8e00ff */
[----:B------:R-:W0:Y:S01]  /*cdc0*/  MUFU.EX2 R8, R8 ;  /* 0x0000000800087308 */ /* 0x000e220000000800 */
[----:B----4-:R-:W-:Y:S01]  /*cdd0*/  FADD.FTZ R34, R164, R3 ;  /* 0x00000003a4227221 */ /* 0x010fe20000010000 */
[----:B------:R-:W-:Y:S01]  /*cde0*/  ISETP.GT.AND P2, PT, R4, UR40, PT ;  /* 0x0000002804007c0c */ /* 0x000fe2000bf44270 */
[----:B------:R-:W-:Y:S01]  /*cdf0*/  UMOV UR58, UR47 ;  /* 0x0000002f003a7c82 */ /* 0x000fe20008000000 */
[----:B------:R-:W-:Y:S01]  /*ce00*/  @!P1 LEA R27, R27, UR41, 0x3 ;  /* 0x000000291b1b9c11 */ /* 0x000fe2000f8e18ff */
[----:B-----5:R-:W-:Y:S01]  /*ce10*/  FADD.FTZ R3, R37, R34 ;  /* 0x0000002225037221 */ /* 0x020fe20000010000 */
[----:B------:R-:W-:Y:S01]  /*ce20*/  F2FP.BF16.F32.PACK_AB R182, R11, R182 ;  /* 0x000000b60bb6723e */ /* 0x000fe200000010ff */
[-C--:B------:R-:W-:Y:S01]  /*ce30*/  FMUL.FTZ R141, R141, R69.reuse ;  /* 0x000000458d8d7220 */ /* 0x080fe20000410000 */
[----:B------:R-:W3:Y:S01]  /*ce40*/  MUFU.EX2 R162, R162 ;  /* 0x000000a200a27308 */ /* 0x000ee20000000800 */
[----:B-1----:R-:W-:Y:S01]  /*ce50*/  FADD.FTZ R34, R166, R3 ;  /* 0x00000003a6227221 */ /* 0x002fe20000010000 */
[----:B--2---:R-:W-:Y:S01]  /*ce60*/  FFMA.FTZ R3, R26, R2, R181 ;  /* 0x000000021a037223 */ /* 0x004fe200000100b5 */
[----:B------:R-:W-:Y:S01]  /*ce70*/  @!P1 VIADD R27, R27, 0x28860 ;  /* 0x000288601b1b9836 */ /* 0x000fe20000000000 */
[----:B------:R-:W-:Y:S01]  /*ce80*/  F2FP.BF16.F32.PACK_AB R176, R13, R176 ;  /* 0x000000b00db0723e */ /* 0x000fe200000010ff */
[----:B------:R-:W-:Y:S01]  /*ce90*/  FADD.FTZ R9, R41, R34 ;  /* 0x0000002229097221 */ /* 0x000fe20000010000 */
[----:B------:R-:W-:Y:S01]  /*cea0*/  FADD.FTZ R2, R6, R3 ;  /* 0x0000000306027221 */ /* 0x000fe20000010000 */
[----:B------:R-:W-:Y:S01]  /*ceb0*/  F2FP.BF16.F32.PACK_AB R178, R15, R178 ;  /* 0x000000b20fb2723e */ /* 0x000fe200000010ff */
[----:B------:R-:W1:Y:S01]  /*cec0*/  MUFU.EX2 R177, R177 ;  /* 0x000000b100b17308 */ /* 0x000e620000000800 */
[----:B------:R-:W-:Y:S01]  /*ced0*/  FADD.FTZ R34, R160, R9 ;  /* 0x00000009a0227221 */ /* 0x000fe20000010000 */
[----:B------:R-:W-:Y:S01]  /*cee0*/  FADD.FTZ R3, R183, R2 ;  /* 0x00000002b7037221 */ /* 0x000fe20000010000 */
[----:B------:R-:W-:Y:S01]  /*cef0*/  @!P1 PRMT R27, RZ, 0x654, R27 ;  /* 0x00000654ff1b9816 */ /* 0x000fe2000000001b */
[----:B------:R-:W-:Y:S01]  /*cf00*/  FMUL.FTZ R144, R144, R69 ;  /* 0x0000004590907220 */ /* 0x000fe20000410000 */
[----:B------:R-:W-:Y:S01]  /*cf10*/  FADD.FTZ R9, R45, R34 ;  /* 0x000000222d097221 */ /* 0x000fe20000010000 */
[----:B0-----:R-:W-:Y:S01]  /*cf20*/  FADD.FTZ R34, R8, R3 ;  /* 0x0000000308227221 */ /* 0x001fe20000010000 */
[----:B------:R0:W-:Y:S01]  /*cf30*/  @!P1 SYNCS.ARRIVE.TRANS64.RED.A1T0 RZ, [R27+URZ], RZ ;  /* 0x000000ff1bff99a7 */ /* 0x0001e2000810043f */
        /* <DEDUP_REMOVED lines=9> */
[----:B-1----:R-:W-:Y:S01]  /*cfd0*/  FADD.FTZ R3, R177, R34 ;  /* 0x00000022b1037221 */ /* 0x002fe20000010000 */
[----:B------:R-:W-:Y:S01]  /*cfe0*/  F2FP.BF16.F32.PACK_AB R168, R29, R168 ;  /* 0x000000a81da8723e */ /* 0x000fe200000010ff */
[----:B------:R-:W-:Y:S01]  /*cff0*/  VIADD R4, R4, 0xffffffff ;  /* 0xffffffff04047836 */ /* 0x000fe20000000000 */
[----:B------:R-:W-:Y:S01]  /*d000*/  F2FP.BF16.F32.PACK_AB R170, R33, R170 ;  /* 0x000000aa21aa723e */ /* 0x000fe200000010ff */
[----:B------:R-:W-:Y:S01]  /*d010*/  FMUL.FTZ R90, R90, R26 ;  /* 0x0000001a5a5a7220 */ /* 0x000fe20000410000 */
[----:B------:R-:W-:Y:S01]  /*d020*/  F2FP.BF16.F32.PACK_AB R164, R37, R164 ;  /* 0x000000a425a4723e */ /* 0x000fe200000010ff */
[----:B------:R-:W-:Y:S01]  /*d030*/  FMUL.FTZ R91, R91, R26 ;  /* 0x0000001a5b5b7220 */ /* 0x000fe20000410000 */
[----:B------:R-:W1:Y:S01]  /*d040*/  MUFU.EX2 R156, R156 ;  /* 0x0000009c009c7308 */ /* 0x000e620000000800 */
[----:B--2---:R-:W-:Y:S01]  /*d050*/  FADD.FTZ R7, R49, R36 ;  /* 0x0000002431077221 */ /* 0x004fe20000010000 */
[----:B------:R-:W-:Y:S01]  /*d060*/  F2FP.BF16.F32.PACK_AB R166, R41, R166 ;  /* 0x000000a629a6723e */ /* 0x000fe200000010ff */
[----:B------:R-:W-:Y:S01]  /*d070*/  FMUL.FTZ R94, R94, R26 ;  /* 0x0000001a5e5e7220 */ /* 0x000fe20000410000 */
[----:B------:R-:W-:Y:S01]  /*d080*/  F2FP.BF16.F32.PACK_AB R160, R45, R160 ;  /* 0x000000a02da0723e */ /* 0x000fe200000010ff */
[----:B------:R-:W-:Y:S01]  /*d090*/  FMUL.FTZ R95, R95, R26 ;  /* 0x0000001a5f5f7220 */ /* 0x000fe20000410000 */
[----:B------:R-:W-:Y:S01]  /*d0a0*/  F2FP.BF16.F32.PACK_AB R162, R49, R162 ;  /* 0x000000a231a2723e */ /* 0x000fe200000010ff */
[-C--:B------:R-:W-:Y:S01]  /*d0b0*/  FMUL.FTZ R98, R98, R26.reuse ;  /* 0x0000001a62627220 */ /* 0x080fe20000410000 */
[----:B------:R-:W2:Y:S01]  /*d0c0*/  MUFU.EX2 R179, R179 ;  /* 0x000000b300b37308 */ /* 0x000ea20000000800 */
[----:B---3--:R-:W-:Y:S01]  /*d0d0*/  FADD.FTZ R34, R10, R3 ;  /* 0x000000030a227221 */ /* 0x008fe20000010000 */
[----:B------:R-:W-:Y:S01]  /*d0e0*/  F2FP.BF16.F32.PACK_AB R181, R6, R181 ;  /* 0x000000b506b5723e */ /* 0x000fe200000010ff */
[-C--:B------:R-:W-:Y:S01]  /*d0f0*/  FMUL.FTZ R99, R99, R26.reuse ;  /* 0x0000001a63637220 */ /* 0x080fe20000410000 */
[----:B------:R-:W-:Y:S01]  /*d100*/  F2FP.BF16.F32.PACK_AB R177, R10, R177 ;  /* 0x000000b10ab1723e */ /* 0x000fe200000010ff */
[-C--:B------:R-:W-:Y:S01]  /*d110*/  FMUL.FTZ R102, R102, R26.reuse ;  /* 0x0000001a66667220 */ /* 0x080fe20000410000 */
[-C--:B------:R-:W-:Y:S01]  /*d120*/  FMUL.FTZ R103, R103, R26.reuse ;  /* 0x0000001a67677220 */ /* 0x080fe20000410000 */
[-C--:B------:R-:W-:Y:S01]  /*d130*/  FMUL.FTZ R106, R106, R26.reuse ;  /* 0x0000001a6a6a7220 */ /* 0x080fe20000410000 */
[----:B------:R-:W3:Y:S01]  /*d140*/  MUFU.EX2 R53, R53 ;  /* 0x0000003500357308 */ /* 0x000ee20000000800 */
        /* <DEDUP_REMOVED lines=15> */
[----:B------:R-:W2:Y:S01]  /*d240*/  MUFU.EX2 R158, R158 ;  /* 0x0000009e009e7308 */ /* 0x000ea20000000800 */
[C---:B---3--:R-:W-:Y:S01]  /*d250*/  FADD.FTZ R7, R53.reuse, R36 ;  /* 0x0000002435077221 */ /* 0x048fe20000010000 */
[----:B------:R-:W-:Y:S01]  /*d260*/  F2FP.BF16.F32.PACK_AB R156, R53, R156 ;  /* 0x0000009c359c723e */ /* 0x000fe200000010ff */
[-C--:B------:R-:W-:Y:S01]  /*d270*/  FMUL.FTZ R131, R131, R26.reuse ;  /* 0x0000001a83837220 */ /* 0x080fe20000410000 */
[-C--:B------:R-:W-:Y:S01]  /*d280*/  FMUL.FTZ R134, R134, R26.reuse ;  /* 0x0000001a86867220 */ /* 0x080fe20000410000 */
[-C--:B------:R-:W-:Y:S01]  /*d290*/  FMUL.FTZ R135, R135, R26.reuse ;  /* 0x0000001a87877220 */ /* 0x080fe20000410000 */
[-C--:B------:R-:W-:Y:S01]  /*d2a0*/  FMUL.FTZ R138, R138, R26.reuse ;  /* 0x0000001a8a8a7220 */ /* 0x080fe20000410000 */
[-C--:B------:R-:W-:Y:S01]  /*d2b0*/  FMUL.FTZ R139, R139, R26.reuse ;  /* 0x0000001a8b8b7220 */ /* 0x080fe20000410000 */
[----:B------:R-:W3:Y:S01]  /*d2c0*/  MUFU.EX2 R173, R173 ;  /* 0x000000ad00ad7308 */ /* 0x000ee20000000800 */
[C---:B-1----:R-:W-:Y:S01]  /*d2d0*/  FADD.FTZ R34, R12.reuse, R3 ;  /* 0x000000030c227221 */ /* 0x042fe20000010000 */
[----:B------:R-:W-:Y:S01]  /*d2e0*/  F2FP.BF16.F32.PACK_AB R179, R12, R179 ;  /* 0x000000b30cb3723e */ /* 0x000fe200000010ff */
[-C--:B------:R-:W-:Y:S01]  /*d2f0*/  FMUL.FTZ R142, R142, R26.reuse ;  /* 0x0000001a8e8e7220 */ /* 0x080fe20000410000 */
[-C--:B------:R-:W-:Y:S01]  /*d300*/  FMUL.FTZ R143, R143, R26.reuse ;  /* 0x0000001a8f8f7220 */ /* 0x080fe20000410000 */
[-C--:B------:R-:W-:Y:S01]  /*d310*/  FMUL.FTZ R146, R146, R26.reuse ;  /* 0x0000001a92927220 */ /* 0x080fe20000410000 */
[-C--:B------:R-:W-:Y:S01]  /*d320*/  FMUL.FTZ R147, R147, R26.reuse ;  /* 0x0000001a93937220 */ /* 0x080fe20000410000 */
[-C--:B------:R-:W-:Y:S01]  /*d330*/  FMUL.FTZ R150, R150, R26.reuse ;  /* 0x0000001a96967220 */ /* 0x080fe20000410000 */
[----:B------:R-:W1:Y:S01]  /*d340*/  MUFU.EX2 R57, R57 ;  /* 0x0000003900397308 */ /* 0x000e620000000800 */
[----:B--2---:R-:W-:Y:S01]  /*d350*/  FADD.FTZ R36, R158, R7 ;  /* 0x000000079e247221 */ /* 0x004fe20000010000 */
[----:B------:R-:W-:Y:S01]  /*d360*/  FMUL.FTZ R151, R151, R26 ;  /* 0x0000001a97977220 */ /* 0x000fe20000410000 */
[----:B------:R-:W-:-:S02]  /*d370*/  IMAD.MOV.U32 R8, RZ, RZ, R0 ;  /* 0x000000ffff087224 */ /* 0x000fc400078e0000 */
[----:B------:R-:W-:-:S03]  /*d380*/  IMAD.MOV.U32 R9, RZ, RZ, R5 ;  /* 0x000000ffff097224 */ /* 0x000fc600078e0005 */
[----:B------:R-:W2:Y:S01]  /*d390*/  MUFU.EX2 R14, R14 ;  /* 0x0000000e000e7308 */ /* 0x000ea20000000800 */
[----:B---3--:R-:W-:-:S07]  /*d3a0*/  FADD.FTZ R3, R173, R34 ;  /* 0x00000022ad037221 */ /* 0x008fce0000010000 */
[----:B------:R-:W3:Y:S01]  /*d3b0*/  MUFU.EX2 R152, R152 ;  /* 0x0000009800987308 */ /* 0x000ee20000000800 */
[C---:B-1----:R-:W-:Y:S01]  /*d3c0*/  FADD.FTZ R7, R57.reuse, R36 ;  /* 0x0000002439077221 */ /* 0x042fe20000010000 */
[----:B------:R-:W-:-:S06]  /*d3d0*/  F2FP.BF16.F32.PACK_AB R158, R57, R158 ;  /* 0x0000009e399e723e */ /* 0x000fcc00000010ff */
[----:B------:R-:W1:Y:S01]  /*d3e0*/  MUFU.EX2 R175, R175 ;  /* 0x000000af00af7308 */ /* 0x000e620000000800 */
[C---:B--2---:R-:W-:Y:S01]  /*d3f0*/  FADD.FTZ R34, R14.reuse, R3 ;  /* 0x000000030e227221 */ /* 0x044fe20000010000 */
[----:B------:R-:W-:-:S06]  /*d400*/  F2FP.BF16.F32.PACK_AB R173, R14, R173 ;  /* 0x000000ad0ead723e */ /* 0x000fcc00000010ff */
[----:B------:R-:W2:Y:S01]  /*d410*/  MUFU.EX2 R61, R61 ;  /* 0x0000003d003d7308 */ /* 0x000ea20000000800 */
[----:B---3--:R-:W-:-:S07]  /*d420*/  FADD.FTZ R36, R152, R7 ;  /* 0x0000000798247221 */ /* 0x008fce0000010000 */
[----:B------:R-:W3:Y:S01]  /*d430*/  MUFU.EX2 R24, R24 ;  /* 0x0000001800187308 */ /* 0x000ee20000000800 */
[----:B-1----:R-:W-:-:S07]  /*d440*/  FADD.FTZ R3, R175, R34 ;  /* 0x00000022af037221 */ /* 0x002fce0000010000 */
[----:B------:R-:W1:Y:S01]  /*d450*/  MUFU.EX2 R154, R154 ;  /* 0x0000009a009a7308 */ /* 0x000e620000000800 */
[C---:B--2---:R-:W-:Y:S01]  /*d460*/  FADD.FTZ R7, R61.reuse, R36 ;  /* 0x000000243d077221 */ /* 0x044fe20000010000 */
[----:B------:R-:W-:-:S06]  /*d470*/  F2FP.BF16.F32.PACK_AB R152, R61, R152 ;  /* 0x000000983d98723e */ /* 0x000fcc00000010ff */
[----:B------:R-:W2:Y:S01]  /*d480*/  MUFU.EX2 R169, R169 ;  /* 0x000000a900a97308 */ /* 0x000ea20000000800 */
[C---:B---3--:R-:W-:Y:S01]  /*d490*/  FADD.FTZ R34, R24.reuse, R3 ;  /* 0x0000000318227221 */ /* 0x048fe20000010000 */
[----:B------:R-:W-:-:S06]  /*d4a0*/  F2FP.BF16.F32.PACK_AB R175, R24, R175 ;  /* 0x000000af18af723e */ /* 0x000fcc00000010ff */
[----:B------:R-:W3:Y:S01]  /*d4b0*/  MUFU.EX2 R28, R28 ;  /* 0x0000001c001c7308 */ /* 0x000ee20000000800 */
[----:B-1----:R-:W-:-:S07]  /*d4c0*/  FADD.FTZ R36, R154, R7 ;  /* 0x000000079a247221 */ /* 0x002fce0000010000 */
[----:B------:R-:W1:Y:S01]  /*d4d0*/  MUFU.EX2 R171, R171 ;  /* 0x000000ab00ab7308 */ /* 0x000e620000000800 */
[----:B--2---:R-:W-:-:S07]  /*d4e0*/  FADD.FTZ R7, R169, R34 ;  /* 0x00000022a9077221 */ /* 0x004fce0000010000 */
[----:B------:R-:W2:Y:S01]  /*d4f0*/  MUFU.EX2 R30, R30 ;  /* 0x0000001e001e7308 */ /* 0x000ea20000000800 */
[C---:B---3--:R-:W-:Y:S01]  /*d500*/  FADD.FTZ R34, R28.reuse, R7 ;  /* 0x000000071c227221 */ /* 0x048fe20000010000 */
[----:B------:R-:W-:-:S06]  /*d510*/  F2FP.BF16.F32.PACK_AB R169, R28, R169 ;  /* 0x000000a91ca9723e */ /* 0x000fcc00000010ff */
[----:B------:R-:W3:Y:S01]  /*d520*/  MUFU.EX2 R165, R165 ;  /* 0x000000a500a57308 */ /* 0x000ee20000000800 */
[----:B-1----:R-:W-:-:S07]  /*d530*/  FADD.FTZ R7, R171, R34 ;  /* 0x00000022ab077221 */ /* 0x002fce0000010000 */
[----:B------:R-:W1:Y:S01]  /*d540*/  MUFU.EX2 R32, R32 ;  /* 0x0000002000207308 */ /* 0x000e620000000800 */
[C---:B--2---:R-:W-:Y:S01]  /*d550*/  FADD.FTZ R34, R30.reuse, R7 ;  /* 0x000000071e227221 */ /* 0x044fe20000010000 */
[----:B------:R-:W-:-:S06]  /*d560*/  F2FP.BF16.F32.PACK_AB R171, R30, R171 ;  /* 0x000000ab1eab723e */ /* 0x000fcc00000010ff */
[----:B------:R-:W2:Y:S01]  /*d570*/  MUFU.EX2 R167, R167 ;  /* 0x000000a700a77308 */ /* 0x000ea20000000800 */
[----:B---3--:R-:W-:-:S07]  /*d580*/  FADD.FTZ R7, R165, R34 ;  /* 0x00000022a5077221 */ /* 0x008fce0000010000 */
[----:B------:R-:W3:Y:S01]  /*d590*/  MUFU.EX2 R2, R63 ;  /* 0x0000003f00027308 */ /* 0x000ee20000000800 */
[C---:B-1----:R-:W-:Y:S01]  /*d5a0*/  FADD.FTZ R34, R32.reuse, R7 ;  /* 0x0000000720227221 */ /* 0x042fe20000010000 */
[----:B------:R-:W-:-:S06]  /*d5b0*/  F2FP.BF16.F32.PACK_AB R165, R32, R165 ;  /* 0x000000a520a5723e */ /* 0x000fcc00000010ff */
        /* <DEDUP_REMOVED lines=31> */
[----:B--2---:R-:W-:Y:S01]  /*d7b0*/  FADD.FTZ R34, R155, R34 ;  /* 0x000000229b227221 */ /* 0x004fe20000010000 */
[C---:B---3--:R-:W-:Y:S01]  /*d7c0*/  FADD.FTZ R3, R65.reuse, R36 ;  /* 0x0000002441037221 */ /* 0x048fe20000010000 */
[----:B------:R-:W-:Y:S02]  /*d7d0*/  F2FP.BF16.F32.PACK_AB R154, R65, R154 ;  /* 0x0000009a419a723e */ /* 0x000fe400000010ff */
[C---:B-1----:R-:W-:Y:S01]  /*d7e0*/  FADD.FTZ R2, R20.reuse, R34 ;  /* 0x0000002214027221 */ /* 0x042fe20000010000 */
[----:B------:R-:W-:Y:S01]  /*d7f0*/  F2FP.BF16.F32.PACK_AB R155, R20, R155 ;  /* 0x0000009b149b723e */ /* 0x000fe200000010ff */
[----:B0-----:R-:W-:Y:S06]  /*d800*/  @P2 BRA `(.L_x_1248) ;  /* 0xffffffcc00e42947 */ /* 0x001fec000383ffff */
.L_x_1231:
[----:B------:R-:W-:Y:S06]  /*d810*/  BAR.ARV 0x8, 0x180 ;  /* 0x0206000000007b1d */ /* 0x000fec0000002000 */
[----:B------:R-:W-:Y:S05]  /*d820*/  @!P0 BRA `(.L_x_1249) ;  /* 0x0000000000048947 */ /* 0x000fea0003800000 */
[----:B------:R-:W-:Y:S01]  /*d830*/  BPT.TRAP 0x1 ;  /* 0x000000040000795c */ /* 0x000fe20000300000 */
.L_x_1249:
[----:B------:R-:W-:Y:S01]  /*d840*/  ULEA UR5, UR47, UR41, 0x3 ;  /* 0x000000292f057291 */ /* 0x000fe2000f8e183f */
[----:B------:R-:W-:-:S05]  /*d850*/  IMAD.U32 R4, RZ, RZ, UR50 ;  /* 0x00000032ff047e24 */ /* 0x000fca000f8e00ff */
[----:B------:R-:W-:-:S04]  /*d860*/  SHF.L.U32 R4, R4, 0x1f, RZ ;  /* 0x0000001f04047819 */ /* 0x000fc800000006ff */
[----:B------:R0:W1:Y:S01]  /*d870*/  SYNCS.PHASECHK.TRANS64.TRYWAIT P2, [UR5+0x28850], R4 ;  /* 0x02885004ff0075a7 */ /* 0x0000620008040145 */
[----:B------:R-:W-:Y:S05]  /*d880*/  @!P0 BRA `(.L_x_1250) ;  /* 0x0000000000048947 */ /* 0x000fea0003800000 */
[----:B------:R-:W-:Y:S01]  /*d890*/  BPT.TRAP 0x1 ;  /* 0x000000040000795c */ /* 0x000fe20000300000 */
.L_x_1250:
[----:B-1----:R-:W-:Y:S05]  /*d8a0*/  @P2 BRA `(.L_x_1251) ;  /* 0x0000000000082947 */ /* 0x002fea0003800000 */
[----:B------:R-:W1:Y:S02]  /*d8b0*/  SYNCS.PHASECHK.TRANS64.TRYWAIT P0, [UR5+0x28850], R4 ;  /* 0x02885004ff0075a7 */ /* 0x000e640008000145 */
[----:B-1----:R-:W-:Y:S05]  /*d8c0*/  @!P0 BRA `(.L_x_1252) ;  /* 0x000000a800d48947 */ /* 0x002fea0003800000 */
.L_x_1251:
[----:B------:R-:W-:Y:S01]  /*d8d0*/  UIADD3 UR41, UR41, 0x400, URZ ;  /* 0x0000040029297890 */ /* 0x000fe2000fffe03f */
[----:B------:R-:W-:Y:S01]  /*d8e0*/  WARPGROUP.ARRIVE ;  /* 0x00000000000079c5 */ /* 0x000fe20000000000 */
[----:B------:R-:W-:Y:S01]  /*d8f0*/  UMOV UR7, 0x40000040 ;  /* 0x4000004000077882 */ /* 0x000fe20000000000 */
[----:B01----:R-:W0:Y:S01]  /*d900*/  SHFL.BFLY PT, R4, R3, 0x2, 0x1f ;  /* 0x0c401f0003047f89 */ /* 0x003e2200000e0000 */
[----:B------:R-:W-:Y:S01]  /*d910*/  USHF.R.U32.HI UR41, URZ, 0x4, UR41 ;  /* 0x000000043f297899 */ /* 0x000fe20008011629 */
[----:B------:R-:W-:Y:S01]  /*d920*/  IMAD.MOV.U32 R8, RZ, RZ, RZ ;  /* 0x000000ffff087224 */ /* 0x000fe200078e00ff */
[----:B------:R-:W-:Y:S01]  /*d930*/  UIADD3 UR48, UR48, 0x1, URZ ;  /* 0x0000000130307890 */ /* 0x000fe2000fffe03f */
[----:B------:R-:W1:Y:S01]  /*d940*/  SHFL.BFLY PT, R7, R2, 0x2, 0x1f ;  /* 0x0c401f0002077f89 */ /* 0x000e6200000e0000 */
[----:B------:R-:W-:Y:S01]  /*d950*/  ULOP3.LUT UR41, UR41, 0x3fff, URZ, 0xc0, !UPT ;  /* 0x00003fff29297892 */ /* 0x000fe2000f8ec03f */
[----:B------:R-:W-:Y:S02]  /*d960*/  IMAD.U32 R13, RZ, RZ, UR10 ;  /* 0x0000000aff0d7e24 */ /* 0x000fe4000f8e00ff */
[----:B------:R-:W-:Y:S01]  /*d970*/  IMAD.MOV.U32 R21, RZ, RZ, -0x800000 ;  /* 0xff800000ff157424 */ /* 0x000fe200078e00ff */
[----:B------:R-:W-:Y:S01]  /*d980*/  ULOP3.LUT UR4, UR41, 0x4000000, URZ, 0xfc, !UPT ;  /* 0x0400000029047892 */ /* 0x000fe2000f8efc3f */
[----:B------:R-:W-:-:S03]  /*d990*/  IMAD.MOV.U32 R20, RZ, RZ, -0x800000 ;  /* 0xff800000ff147424 */ /* 0x000fc600078e00ff */
[----:B------:R-:W-:Y:S02]  /*d9a0*/  ULEA UR4, UR47, UR4, 0xb ;  /* 0x000000042f047291 */ /* 0x000fe4000f8e583f */
[----:B------:R-:W-:-:S04]  /*d9b0*/  UIADD3 UR47, UR47, 0x1, URZ ;  /* 0x000000012f2f7890 */ /* 0x000fc8000fffe03f */
[----:B------:R-:W-:Y:S01]  /*d9c0*/  UISETP.NE.AND UP0, UPT, UR47, 0x2, UPT ;  /* 0x000000022f00788c */ /* 0x000fe2000bf05270 */
[----:B------:R-:W-:Y:S02]  /*d9d0*/  UMOV UR6, UR4 ;  /* 0x0000000400067c82 */ /* 0x000fe40008000000 */
[----:B------:R-:W-:Y:S01]  /*d9e0*/  HGMMA.64x128x16.F32.BF16 R88, R180, gdesc[UR4].tnspB, R88, gsb0 ;  /* 0x41e00004b4587df0 */ /* 0x000fe20008001858 */
[----:B------:R-:W-:Y:S01]  /*d9f0*/  UIADD3 UR6, UR4, 0x80, URZ ;  /* 0x0000008004067890 */ /* 0x000fe2000fffe03f */
[----:B0-----:R-:W-:Y:S01]  /*da00*/  FADD.FTZ R4, R4, R3 ;  /* 0x0000000304047221 */ /* 0x001fe20000010000 */
[----:B------:R-:W-:Y:S01]  /*da10*/  UMOV UR7, 0x40000040 ;  /* 0x4000004000077882 */ /* 0x000fe20000000000 */
[----:B------:R-:W-:Y:S02]  /*da20*/  IMAD.MOV.U32 R3, RZ, RZ, RZ ;  /* 0x000000ffff037224 */ /* 0x000fe400078e00ff */
[----:B-1----:R-:W-:Y:S01]  /*da30*/  FADD.FTZ R6, R7, R2 ;  /* 0x0000000207067221 */ /* 0x002fe20000010000 */
[----:B------:R-:W-:Y:S01]  /*da40*/  USEL UR47, UR47, URZ, UP0 ;  /* 0x0000003f2f2f7287 */ /* 0x000fe20008000000 */
[----:B------:R-:W0:Y:S04]  /*da50*/  SHFL.BFLY PT, R7, R4, 0x1, 0x1f ;  /* 0x0c201f0004077f89 */ /* 0x000e2800000e0000 */
[----:B------:R-:W1:Y:S01]  /*da60*/  SHFL.BFLY PT, R9, R6, 0x1, 0x1f ;  /* 0x0c201f0006097f89 */ /* 0x000e6200000e0000 */
[----:B0-----:R-:W-:Y:S01]  /*da70*/  FADD.FTZ R10, R4, R7 ;  /* 0x00000007040a7221 */ /* 0x001fe20000010000 */
[----:B------:R-:W-:-:S02]  /*da80*/  IMAD.U32 R7, RZ, RZ, UR10 ;  /* 0x0000000aff077e24 */ /* 0x000fc4000f8e00ff */
[----:B-1----:R-:W-:Y:S02]  /*da90*/  FADD.FTZ R11, R6, R9 ;  /* 0x00000009060b7221 */ /* 0x002fe40000010000 */
[----:B------:R-:W-:Y:S01]  /*daa0*/  FSETP.NE.FTZ.AND P0, PT, R10, RZ, PT ;  /* 0x000000ff0a00720b */ /* 0x000fe20003f15000 */
[----:B------:R-:W-:Y:S02]  /*dab0*/  IMAD.U32 R6, RZ, RZ, UR5 ;  /* 0x00000005ff067e24 */ /* 0x000fe4000f8e00ff */
[----:B------:R-:W-:Y:S02]  /*dac0*/  FSETP.NE.FTZ.AND P2, PT, R11, RZ, PT ;  /* 0x000000ff0b00720b */ /* 0x000fe40003f55000 */
[----:B------:R-:W-:-:S05]  /*dad0*/  @!P1 VIADD R6, R6, 0x28860 ;  /* 0x0002886006069836 */ /* 0x000fca0000000000 */
[----:B------:R-:W-:-:S03]  /*dae0*/  @!P1 PRMT R6, RZ, 0x654, R6 ;  /* 0x00000654ff069816 */ /* 0x000fc60000000006 */
[----:B------:R-:W0:Y:S01]  /*daf0*/  @P0 MUFU.LG2 R2, R10 ;  /* 0x0000000a00020308 */ /* 0x000e220000000c00 */
[----:B------:R-:W-:Y:S02]  /*db00*/  @P0 FMUL.FTZ R7, R7, 0.69314718246459960938 ;  /* 0x3f31721807070820 */ /* 0x000fe40000410000 */
[----:B------:R-:W-:-:S05]  /*db10*/  @P2 FMUL.FTZ R13, R13, 0.69314718246459960938 ;  /* 0x3f3172180d0d2820 */ /* 0x000fca0000410000 */
        /* <DEDUP_REMOVED lines=39> */
[----:B------:R-:W-:-:S04]  /*dd90*/  USEL UR4, URZ, 0x1, UP0 ;  /* 0x000000013f047887 */ /* 0x000fc80008000000 */
[----:B------:R-:W-:Y:S01]  /*dda0*/  ULOP3.LUT UR50, UR50, UR4, URZ, 0x3c, !UPT ;  /* 0x0000000432327292 */ /* 0x000fe2000f8e3c3f */
        /* <DEDUP_REMOVED lines=69> */
.L_x_1182:
[----:B------:R-:W0:Y:S01]  /*e200*/  S2R R5, SR_CgaCtaId ;  /* 0x0000000000057919 */ /* 0x000e220000008800 */
[----:B------:R-:W-:Y:S01]  /*e210*/  MOV R0, 0x400 ;  /* 0x0000040000007802 */ /* 0x000fe20000000f00 */
[----:B------:R-:W-:Y:S01]  /*e220*/  BSSY B0, `(.L_x_1253) ;  /* 0x00002e8000007945 */ /* 0x000fe20003800000 */
[----:B------:R-:W-:Y:S02]  /*e230*/  BAR.SYNC.DEFER_BLOCKING 0x5, 0x180 ;  /* 0x0146000000007b1d */ /* 0x000fe40000010000 */
[----:B0-----:R-:W-:-:S05]  /*e240*/  LEA R0, R5, R0, 0x18 ;  /* 0x0000000005007211 */ /* 0x001fca00078ec0ff */
[----:B------:R-:W0:Y:S02]  /*e250*/  LDS.128 R4, [R0+0x288d0] ;  /* 0x0288d00000047984 */ /* 0x000e240000000c00 */
[----:B0-----:R-:W-:Y:S02]  /*e260*/  R2UR UR5, R5 ;  /* 0x00000000050572ca */ /* 0x001fe400000e0000 */
[----:B------:R-:W-:Y:S02]  /*e270*/  R2UR UR7, R6 ;  /* 0x00000000060772ca */ /* 0x000fe400000e0000 */
[----:B------:R-:W-:Y:S01]  /*e280*/  R2UR UR6, R7 ;  /* 0x00000000070672ca */ /* 0x000fe200000e0000 */
[----:B------:R-:W-:Y:S06]  /*e290*/  BAR.ARV 0x4, 0x180 ;  /* 0x0106000000007b1d */ /* 0x000fec0000002000 */
[----:B------:R-:W-:Y:S08]  /*e2a0*/  @P0 BRA `(.L_x_1254) ;  /* 0x0000002000640947 */ /* 0x000ff00003800000 */
[----:B------:R-:W0:Y:S01]  /*e2b0*/  S2R R5, SR_SWINHI ;  /* 0x0000000000057919 */ /* 0x000e220000002f00 */
[----:B------:R-:W-:Y:S01]  /*e2c0*/  ULDC.64 UR10, c[0x0][0xc00] ;  /* 0x00030000000a7ab9 */ /* 0x000fe20000000a00 */
[----:B------:R-:W-:Y:S01]  /*e2d0*/  ULDC.64 UR8, c[0x0][0xc00] ;  /* 0x0003000000087ab9 */ /* 0x000fe20000000a00 */
[----:B------:R-:W1:Y:S01]  /*e2e0*/  LDC R45, c[0x0][0xbe8] ;  /* 0x0002fa00ff2d7b82 */ /* 0x000e620000000800 */
[----:B------:R-:W-:Y:S01]  /*e2f0*/  UIMAD.WIDE UR8, UR43, 0x4, UR8 ;  /* 0x000000042b0878a5 */ /* 0x000fe2000f8e0208 */
[----:B------:R-:W-:Y:S02]  /*e300*/  MOV R32, R0 ;  /* 0x0000000000207202 */ /* 0x000fe40000000f00 */
[----:B0-----:R-:W-:-:S03]  /*e310*/  MOV R33, R5 ;  /* 0x0000000500217202 */ /* 0x001fc60000000f00 */
[----:B------:R-:W-:-:S03]  /*e320*/  IMAD.WIDE R4, R218, 0x2, R32 ;  /* 0x00000002da047825 */ /* 0x000fc600078e0220 */
[C---:B------:R-:W-:Y:S02]  /*e330*/  LOP3.LUT R7, R4.reuse, 0x380, RZ, 0xc0, !PT ;  /* 0x0000038004077812 */ /* 0x040fe400078ec0ff */
[C---:B------:R-:W-:Y:S02]  /*e340*/  IADD3 R8, P5, R4.reuse, 0x40, RZ ;  /* 0x0000004004087810 */ /* 0x040fe40007fbe0ff */
[----:B------:R-:W-:Y:S02]  /*e350*/  SHF.R.U64 R7, R7, 0x3, RZ ;  /* 0x0000000307077819 */ /* 0x000fe400000012ff */
[C---:B------:R-:W-:Y:S01]  /*e360*/  IADD3 R31, P6, R4.reuse, 0x20, RZ ;  /* 0x00000020041f7810 */ /* 0x040fe20007fde0ff */
[--C-:B------:R-:W-:Y:S01]  /*e370*/  IMAD.X R27, RZ, RZ, R5.reuse, P5 ;  /* 0x000000ffff1b7224 */ /* 0x100fe200028e0605 */
[C---:B------:R-:W-:Y:S02]  /*e380*/  IADD3 R35, P4, R4.reuse, 0x60, RZ ;  /* 0x0000006004237810 */ /* 0x040fe40007f9e0ff */
[C---:B------:R-:W-:Y:S01]  /*e390*/  IADD3 R37, P3, R4.reuse, 0x4000, RZ ;  /* 0x0000400004257810 */ /* 0x040fe20007f7e0ff */
[--C-:B------:R-:W-:Y:S01]  /*e3a0*/  IMAD.X R29, RZ, RZ, R5.reuse, P6 ;  /* 0x000000ffff1d7224 */ /* 0x100fe200030e0605 */
[C---:B------:R-:W-:Y:S01]  /*e3b0*/  IADD3 R39, P2, R4.reuse, 0x4020, RZ ;  /* 0x0000402004277810 */ /* 0x040fe20007f5e0ff */
[--C-:B------:R-:W-:Y:S01]  /*e3c0*/  IMAD.X R25, RZ, RZ, R5.reuse, P4 ;  /* 0x000000ffff197224 */ /* 0x100fe200020e0605 */
[C---:B------:R-:W-:Y:S01]  /*e3d0*/  IADD3 R41, P1, R4.reuse, 0x4040, RZ ;  /* 0x0000404004297810 */ /* 0x040fe20007f3e0ff */
[--C-:B------:R-:W-:Y:S01]  /*e3e0*/  IMAD.X R15, RZ, RZ, R5.reuse, P3 ;  /* 0x000000ffff0f7224 */ /* 0x100fe200018e0605 */
[----:B------:R-:W-:Y:S01]  /*e3f0*/  IADD3 R34, P0, R4, 0x4060, RZ ;  /* 0x0000406004227810 */ /* 0x000fe20007f1e0ff */
[--C-:B------:R-:W-:Y:S01]  /*e400*/  IMAD.X R13, RZ, RZ, R5.reuse, P2 ;  /* 0x000000ffff0d7224 */ /* 0x100fe200010e0605 */
[----:B------:R-:W-:Y:S01]  /*e410*/  LOP3.LUT R4, R7, R4, RZ, 0x3c, !PT ;  /* 0x0000000407047212 */ /* 0x000fe200078e3cff */
[--C-:B------:R-:W-:Y:S01]  /*e420*/  IMAD.X R11, RZ, RZ, R5.reuse, P1 ;  /* 0x000000ffff0b7224 */ /* 0x100fe200008e0605 */
[----:B------:R-:W-:Y:S01]  /*e430*/  LOP3.LUT R7, R8, 0x380, RZ, 0xc0, !PT ;  /* 0x0000038008077812 */ /* 0x000fe200078ec0ff */
[----:B------:R-:W-:Y:S01]  /*e440*/  IMAD.X R9, RZ, RZ, R5, P0 ;  /* 0x000000ffff097224 */ /* 0x000fe200000e0605 */
[----:B------:R-:W-:-:S02]  /*e450*/  LOP3.LUT R6, R31, 0x380, RZ, 0xc0, !PT ;  /* 0x000003801f067812 */ /* 0x000fc400078ec0ff */
[----:B------:R-:W-:Y:S02]  /*e460*/  SHF.R.U64 R7, R7, 0x3, RZ ;  /* 0x0000000307077819 */ /* 0x000fe400000012ff */
[----:B------:R-:W-:Y:S02]  /*e470*/  LOP3.LUT R10, R35, 0x380, RZ, 0xc0, !PT ;  /* 0x00000380230a7812 */ /* 0x000fe400078ec0ff */
[----:B------:R-:W-:Y:S02]  /*e480*/  LOP3.LUT R12, R37, 0x380, RZ, 0xc0, !PT ;  /* 0x00000380250c7812 */ /* 0x000fe400078ec0ff */
[----:B------:R-:W-:Y:S02]  /*e490*/  LOP3.LUT R26, R7, R8, RZ, 0x3c, !PT ;  /* 0x00000008071a7212 */ /* 0x000fe400078e3cff */
[----:B------:R-:W-:Y:S02]  /*e4a0*/  SHF.R.U64 R6, R6, 0x3, RZ ;  /* 0x0000000306067819 */ /* 0x000fe400000012ff */
[----:B------:R-:W-:-:S02]  /*e4b0*/  SHF.R.U64 R10, R10, 0x3, RZ ;  /* 0x000000030a0a7819 */ /* 0x000fc400000012ff */
[----:B------:R-:W-:Y:S02]  /*e4c0*/  LOP3.LUT R8, R39, 0x380, RZ, 0xc0, !PT ;  /* 0x0000038027087812 */ /* 0x000fe400078ec0ff */
[----:B------:R-:W-:Y:S02]  /*e4d0*/  SHF.R.U64 R12, R12, 0x3, RZ ;  /* 0x000000030c0c7819 */ /* 0x000fe400000012ff */
[----:B------:R-:W-:Y:S02]  /*e4e0*/  LOP3.LUT R28, R6, R31, RZ, 0x3c, !PT ;  /* 0x0000001f061c7212 */ /* 0x000fe400078e3cff */
[----:B------:R-:W-:Y:S02]  /*e4f0*/  LOP3.LUT R24, R10, R35, RZ, 0x3c, !PT ;  /* 0x000000230a187212 */ /* 0x000fe400078e3cff */
[----:B------:R-:W-:Y:S02]  /*e500*/  SHF.R.U64 R8, R8, 0x3, RZ ;  /* 0x0000000308087819 */ /* 0x000fe400000012ff */
[----:B------:R-:W-:-:S02]  /*e510*/  LOP3.LUT R10, R41, 0x380, RZ, 0xc0, !PT ;  /* 0x00000380290a7812 */ /* 0x000fc400078ec0ff */
[----:B------:R-:W-:Y:S02]  /*e520*/  LOP3.LUT R31, R34, 0x380, RZ, 0xc0, !PT ;  /* 0x00000380221f7812 */ /* 0x000fe400078ec0ff */
[----:B------:R-:W-:Y:S02]  /*e530*/  LOP3.LUT R14, R12, R37, RZ, 0x3c, !PT ;  /* 0x000000250c0e7212 */ /* 0x000fe400078e3cff */
[----:B------:R-:W-:Y:S02]  /*e540*/  LOP3.LUT R12, R8, R39, RZ, 0x3c, !PT ;  /* 0x00000027080c7212 */ /* 0x000fe400078e3cff */
[----:B------:R-:W-:Y:S02]  /*e550*/  MOV R30, R4 ;  /* 0x00000004001e7202 */ /* 0x000fe40000000f00 */
[----:B------:R-:W-:Y:S02]  /*e560*/  SHF.R.U64 R10, R10, 0x3, RZ ;  /* 0x000000030a0a7819 */ /* 0x000fe400000012ff */
[----:B------:R-:W-:-:S02]  /*e570*/  SHF.R.U64 R31, R31, 0x3, RZ ;  /* 0x000000031f1f7819 */ /* 0x000fc400000012ff */
[----:B------:R-:W-:Y:S02]  /*e580*/  F2FP.BF16.F32.PACK_AB R4, R89, R88 ;  /* 0x000000585904723e */ /* 0x000fe400000010ff */
[----:B------:R-:W-:Y:S02]  /*e590*/  F2FP.BF16.F32.PACK_AB R5, R3, R2 ;  /* 0x000000020305723e */ /* 0x000fe400000010ff */
[----:B------:R-:W-:Y:S02]  /*e5a0*/  F2FP.BF16.F32.PACK_AB R6, R93, R92 ;  /* 0x0000005c5d06723e */ /* 0x000fe400000010ff */
[----:B------:R-:W-:Y:S01]  /*e5b0*/  F2FP.BF16.F32.PACK_AB R7, R95, R94 ;  /* 0x0000005e5f07723e */ /* 0x000fe200000010ff */
[----:B------:R-:W-:Y:S01]  /*e5c0*/  BAR.SYNC.DEFER_BLOCKING 0x1, 0x100 ;  /* 0x0044000000007b1d */ /* 0x000fe20000010000 */
[----:B------:R-:W-:Y:S02]  /*e5d0*/  MOV R37, R14 ;  /* 0x0000000e00257202 */ /* 0x000fe40000000f00 */
[----:B------:R-:W-:-:S02]  /*e5e0*/  MOV R36, R12 ;  /* 0x0000000c00247202 */ /* 0x000fc40000000f00 */
[----:B------:R-:W-:Y:S02]  /*e5f0*/  LOP3.LUT R10, R10, R41, RZ, 0x3c, !PT ;  /* 0x000000290a0a7212 */ /* 0x000fe400078e3cff */
[----:B------:R-:W-:Y:S02]  /*e600*/  LOP3.LUT R8, R31, R34, RZ, 0x3c, !PT ;  /* 0x000000221f087212 */ /* 0x000fe400078e3cff */
[----:B------:R-:W-:Y:S02]  /*e610*/  MOV R40, R28 ;  /* 0x0000001c00287202 */ /* 0x000fe40000000f00 */
[----:B------:R-:W-:Y:S02]  /*e620*/  MOV R39, R26 ;  /* 0x0000001a00277202 */ /* 0x000fe40000000f00 */
[----:B------:R-:W-:Y:S02]  /*e630*/  MOV R38, R24 ;  /* 0x0000001800267202 */ /* 0x000fe40000000f00 */
[----:B------:R-:W-:-:S02]  /*e640*/  F2FP.BF16.F32.PACK_AB R12, R97, R96 ;  /* 0x00000060610c723e */ /* 0x000fc400000010ff */
[----:B------:R-:W-:Y:S02]  /*e650*/  F2FP.BF16.F32.PACK_AB R13, R99, R98 ;  /* 0x00000062630d723e */ /* 0x000fe400000010ff */
[----:B------:R-:W-:Y:S02]  /*e660*/  F2FP.BF16.F32.PACK_AB R14, R101, R100 ;  /* 0x00000064650e723e */ /* 0x000fe400000010ff */
[----:B------:R-:W-:Y:S02]  /*e670*/  F2FP.BF16.F32.PACK_AB R15, R103, R102 ;  /* 0x00000066670f723e */ /* 0x000fe400000010ff */
[----:B------:R-:W-:Y:S01]  /*e680*/  F2FP.BF16.F32.PACK_AB R24, R105, R104 ;  /* 0x000000686918723e */ /* 0x000fe200000010ff */
[----:B------:R0:W-:Y:S01]  /*e690*/  STSM.16.M88.4 [R30], R4 ;  /* 0x000000041e007844 */ /* 0x0001e20000000200 */
[----:B------:R-:W-:Y:S02]  /*e6a0*/  F2FP.BF16.F32.PACK_AB R25, R107, R106 ;  /* 0x0000006a6b19723e */ /* 0x000fe400000010ff */
[----:B------:R-:W-:Y:S01]  /*e6b0*/  F2FP.BF16.F32.PACK_AB R26, R109, R108 ;  /* 0x0000006c6d1a723e */ /* 0x000fe200000010ff */
[----:B------:R2:W-:Y:S01]  /*e6c0*/  STSM.16.M88.4 [R40], R12 ;  /* 0x0000000c28007844 */ /* 0x0005e20000000200 */
[----:B------:R-:W-:-:S02]  /*e6d0*/  F2FP.BF16.F32.PACK_AB R27, R111, R110 ;  /* 0x0000006e6f1b723e */ /* 0x000fc400000010ff */
[----:B------:R-:W-:Y:S02]  /*e6e0*/  F2FP.BF16.F32.PACK_AB R28, R113, R112 ;  /* 0x00000070711c723e */ /* 0x000fe400000010ff */
[----:B------:R-:W-:Y:S01]  /*e6f0*/  F2FP.BF16.F32.PACK_AB R29, R115, R114 ;  /* 0x00000072731d723e */ /* 0x000fe200000010ff */
[----:B------:R-:W-:Y:S01]  /*e700*/  STSM.16.M88.4 [R39], R24 ;  /* 0x0000001827007844 */ /* 0x000fe20000000200 */
[----:B------:R-:W-:Y:S02]  /*e710*/  F2FP.BF16.F32.PACK_AB R31, R119, R118 ;  /* 0x00000076771f723e */ /* 0x000fe400000010ff */
[----:B------:R-:W-:Y:S02]  /*e720*/  MOV R35, R10 ;  /* 0x0000000a00237202 */ /* 0x000fe40000000f00 */
[----:B------:R-:W-:Y:S02]  /*e730*/  MOV R34, R8 ;  /* 0x0000000800227202 */ /* 0x000fe40000000f00 */
[----:B0-----:R-:W-:-:S02]  /*e740*/  F2FP.BF16.F32.PACK_AB R30, R117, R116 ;  /* 0x00000074751e723e */ /* 0x001fc400000010ff */
[----:B------:R-:W-:Y:S02]  /*e750*/  F2FP.BF16.F32.PACK_AB R4, R121, R120 ;  /* 0x000000787904723e */ /* 0x000fe400000010ff */
[----:B------:R-:W-:Y:S01]  /*e760*/  F2FP.BF16.F32.PACK_AB R5, R123, R122 ;  /* 0x0000007a7b05723e */ /* 0x000fe200000010ff */
[----:B------:R0:W-:Y:S01]  /*e770*/  STSM.16.M88.4 [R38], R28 ;  /* 0x0000001c26007844 */ /* 0x0001e20000000200 */
[----:B------:R-:W-:Y:S02]  /*e780*/  F2FP.BF16.F32.PACK_AB R6, R125, R124 ;  /* 0x0000007c7d06723e */ /* 0x000fe400000010ff */
[----:B------:R-:W-:Y:S02]  /*e790*/  F2FP.BF16.F32.PACK_AB R7, R127, R126 ;  /* 0x0000007e7f07723e */ /* 0x000fe400000010ff */
[----:B------:R-:W-:Y:S02]  /*e7a0*/  F2FP.BF16.F32.PACK_AB R8, R129, R128 ;  /* 0x000000808108723e */ /* 0x000fe400000010ff */
[----:B------:R-:W-:Y:S01]  /*e7b0*/  F2FP.BF16.F32.PACK_AB R9, R131, R130 ;  /* 0x000000828309723e */ /* 0x000fe200000010ff */
[----:B------:R3:W-:Y:S01]  /*e7c0*/  STSM.16.M88.4 [R37], R4 ;  /* 0x0000000425007844 */ /* 0x0007e20000000200 */
[----:B------:R-:W-:-:S02]  /*e7d0*/  F2FP.BF16.F32.PACK_AB R10, R133, R132 ;  /* 0x00000084850a723e */ /* 0x000fc400000010ff */
[----:B------:R-:W-:Y:S02]  /*e7e0*/  F2FP.BF16.F32.PACK_AB R11, R135, R134 ;  /* 0x00000086870b723e */ /* 0x000fe400000010ff */
[----:B--2---:R-:W-:Y:S02]  /*e7f0*/  F2FP.BF16.F32.PACK_AB R12, R137, R136 ;  /* 0x00000088890c723e */ /* 0x004fe400000010ff */
[----:B------:R-:W-:Y:S01]  /*e800*/  F2FP.BF16.F32.PACK_AB R13, R139, R138 ;  /* 0x0000008a8b0d723e */ /* 0x000fe200000010ff */
[----:B------:R2:W-:Y:S01]  /*e810*/  STSM.16.M88.4 [R36], R8 ;  /* 0x0000000824007844 */ /* 0x0005e20000000200 */
[----:B------:R-:W-:Y:S01]  /*e820*/  F2FP.BF16.F32.PACK_AB R14, R141, R140 ;  /* 0x0000008c8d0e723e */ /* 0x000fe200000010ff */
[----:B0-----:R-:W-:Y:S01]  /*e830*/  IMAD.U32 R28, RZ, RZ, UR8 ;  /* 0x00000008ff1c7e24 */ /* 0x001fe2000f8e00ff */
[----:B------:R-:W-:Y:S01]  /*e840*/  F2FP.BF16.F32.PACK_AB R15, R143, R142 ;  /* 0x0000008e8f0f723e */ /* 0x000fe200000010ff */
[----:B------:R-:W-:Y:S01]  /*e850*/  IMAD.U32 R29, RZ, RZ, UR9 ;  /* 0x00000009ff1d7e24 */ /* 0x000fe2000f8e00ff */
[----:B------:R-:W-:Y:S01]  /*e860*/  F2FP.BF16.F32.PACK_AB R24, R145, R144 ;  /* 0x000000909118723e */ /* 0x000fe200000010ff */
[----:B------:R-:W-:Y:S01]  /*e870*/  ULDC.64 UR8, c[0x0][0xc08] ;  /* 0x0003020000087ab9 */ /* 0x000fe20000000a00 */
[----:B------:R-:W-:Y:S01]  /*e880*/  F2FP.BF16.F32.PACK_AB R25, R147, R146 ;  /* 0x000000929319723e */ /* 0x000fe200000010ff */
[----:B------:R0:W-:Y:S01]  /*e890*/  STSM.16.M88.4 [R35], R12 ;  /* 0x0000000c23007844 */ /* 0x0001e20000000200 */
[----:B------:R-:W-:-:S02]  /*e8a0*/  F2FP.BF16.F32.PACK_AB R26, R149, R148 ;  /* 0x00000094951a723e */ /* 0x000fc400000010ff */
[----:B------:R-:W-:Y:S02]  /*e8b0*/  F2FP.BF16.F32.PACK_AB R27, R151, R150 ;  /* 0x00000096971b723e */ /* 0x000fe400000010ff */
[----:B------:R-:W-:-:S03]  /*e8c0*/  ISETP.NE.U32.AND P0, PT, RZ, UR10, PT ;  /* 0x0000000aff007c0c */ /* 0x000fc6000bf05070 */
[----:B------:R4:W-:Y:S01]  /*e8d0*/  STSM.16.M88.4 [R34], R24 ;  /* 0x0000001822007844 */ /* 0x0009e20000000200 */
[----:B------:R-:W-:Y:S01]  /*e8e0*/  BAR.SYNC.DEFER_BLOCKING 0x1, 0x100 ;  /* 0x0044000000007b1d */ /* 0x000fe20000010000 */
[----:B------:R-:W-:-:S13]  /*e8f0*/  ISETP.NE.AND.EX P0, PT, RZ, UR11, PT, P0 ;  /* 0x0000000bff007c0c */ /* 0x000fda000bf05300 */
[----:B------:R-:W4:Y:S01]  /*e900*/  @P0 LDG.E R30, desc[UR52][R28.64] ;  /* 0x000000341c1e0981 */ /* 0x000f22000c1e1900 */
[----:B------:R-:W-:Y:S01]  /*e910*/  UISETP.NE.U32.AND UP0, UPT, UR8, URZ, UPT ;  /* 0x0000003f0800728c */ /* 0x000fe2000bf05070 */
[----:B-1----:R-:W-:Y:S01]  /*e920*/  ISETP.NE.AND P1, PT, R45, 0x1, PT ;  /* 0x000000012d00780c */ /* 0x002fe20003f25270 */
[----:B------:R-:W-:Y:S02]  /*e930*/  ULDC UR4, c[0x0][0xa88] ;  /* 0x0002a20000047ab9 */ /* 0x000fe40000000800 */
[----:B------:R-:W-:Y:S01]  /*e940*/  UISETP.NE.AND.EX UP0, UPT, UR9, URZ, UPT, UP0 ;  /* 0x0000003f0900728c */ /* 0x000fe2000bf05300 */
[----:B------:R-:W-:Y:S01]  /*e950*/  IMAD.U32 R44, RZ, RZ, UR4 ;  /* 0x00000004ff2c7e24 */ /* 0x000fe2000f8e00ff */
[----:B------:R-:W-:-:S04]  /*e960*/  ULDC UR4, c[0x0][0xad4] ;  /* 0x0002b50000047ab9 */ /* 0x000fc80000000800 */
[----:B------:R-:W-:-:S04]  /*e970*/  PLOP3.LUT P4, PT, PT, PT, UP0, 0x80, 0x0 ;  /* 0x000000000000781c */ /* 0x000fc80003f8f008 */
[----:B---3--:R-:W1:Y:S01]  /*e980*/  @P1 LDC R6, c[0x0][0xbec] ;  /* 0x0002fb00ff061b82 */ /* 0x008e620000000800 */
[----:B------:R-:W-:Y:S02]  /*e990*/  @UP0 ULDC.64 UR8, c[0x0][0xc08] ;  /* 0x0003020000080ab9 */ /* 0x000fe40000000a00 */
[----:B------:R-:W-:Y:S02]  /*e9a0*/  @UP0 UIMAD.WIDE UR8, UR43, 0x4, UR8 ;  /* 0x000000042b0808a5 */ /* 0x000fe4000f8e0208 */
[----:B------:R-:W-:-:S03]  /*e9b0*/  UISETP.NE.AND UP0, UPT, UR45, URZ, UPT ;  /* 0x0000003f2d00728c */ /* 0x000fc6000bf05270 */
[----:B--2---:R-:W2:Y:S01]  /*e9c0*/  @P1 LDC R9, c[0x0][0xbf0] ;  /* 0x0002fc00ff091b82 */ /* 0x004ea20000000800 */
[----:B------:R-:W-:Y:S01]  /*e9d0*/  USEL UR4, UR45, UR4, UP0 ;  /* 0x000000042d047287 */ /* 0x000fe20008000000 */
[----:B------:R-:W-:Y:S01]  /*e9e0*/  IMAD.U32 R4, RZ, RZ, UR8 ;  /* 0x00000008ff047e24 */ /* 0x000fe2000f8e00ff */
[----:B------:R-:W-:Y:S01]  /*e9f0*/  UMOV UR19, 0x9b8 ;  /* 0x000009b800137882 */ /* 0x000fe20000000000 */
[----:B------:R-:W-:Y:S01]  /*ea00*/  IMAD.U32 R5, RZ, RZ, UR9 ;  /* 0x00000009ff057e24 */ /* 0x000fe2000f8e00ff */
[----:B------:R-:W-:Y:S02]  /*ea10*/  UISETP.GT.AND UP1, UPT, UR4, 0x1, UPT ;  /* 0x000000010400788c */ /* 0x000fe4000bf24270 */
[----:B------:R-:W-:Y:S02]  /*ea20*/  UISETP.NE.U32.AND UP0, UPT, UR10, URZ, UPT ;  /* 0x0000003f0a00728c */ /* 0x000fe4000bf05070 */
[----:B------:R-:W-:Y:S01]  /*ea30*/  USEL UR19, UR19, 0x978, UP1 ;  /* 0x0000097813137887 */ /* 0x000fe20008800000 */
[----:B0-----:R-:W-:Y:S01]  /*ea40*/  VIADD R13, R17, UR37 ;  /* 0x00000025110d7c36 */ /* 0x001fe20008000000 */
[----:B------:R-:W-:Y:S01]  /*ea50*/  UISETP.NE.AND.EX UP0, UPT, UR11, URZ, UPT, UP0 ;  /* 0x0000003f0b00728c */ /* 0x000fe2000bf05300 */
[----:B------:R1:W5:Y:S01]  /*ea60*/  @P4 LDG.E R44, desc[UR52][R4.64] ;  /* 0x00000034042c4981 */ /* 0x000362000c1e1900 */
[----:B------:R-:W-:Y:S01]  /*ea70*/  UMOV UR4, URZ ;  /* 0x0000003f00047c82 */ /* 0x000fe20008000000 */
[----:B------:R-:W-:Y:S01]  /*ea80*/  USHF.R.S32.HI UR10, URZ, 0x1f, UR43 ;  /* 0x0000001f3f0a7899 */ /* 0x000fe2000801142b */
[----:B------:R-:W-:Y:S01]  /*ea90*/  IMAD.MOV.U32 R7, RZ, RZ, R13 ;  /* 0x000000ffff077224 */ /* 0x000fe200078e000d */
[----:B------:R-:W-:-:S02]  /*eaa0*/  USEL UR8, UR43, URZ, !UP0 ;  /* 0x0000003f2b087287 */ /* 0x000fc4000c000000 */
[----:B------:R-:W-:Y:S02]  /*eab0*/  USEL UR9, UR39, URZ, UP1 ;  /* 0x0000003f27097287 */ /* 0x000fe40008800000 */
[----:B------:R-:W-:Y:S01]  /*eac0*/  USEL UR18, UR10, URZ, !UP0 ;  /* 0x0000003f0a127287 */ /* 0x000fe2000c000000 */
[----:B------:R-:W-:Y:S02]  /*ead0*/  ULDC.64 UR12, c[0x0][UR19+0x220] ;  /* 0x00008800130c7abb */ /* 0x000fe40008000a00 */
[----:B------:R-:W-:Y:S01]  /*eae0*/  ULDC.64 UR10, c[0x0][UR19+0x218] ;  /* 0x00008600130a7abb */ /* 0x000fe20008000a00 */
[----:B-1----:R-:W-:Y:S01]  /*eaf0*/  @P1 IMAD.HI.U32 R4, R13, R6, RZ ;  /* 0x000000060d041227 */ /* 0x002fe200078e00ff */
[----:B------:R-:W-:Y:S01]  /*eb00*/  ULDC.64 UR14, c[0x0][UR19+0x228] ;  /* 0x00008a00130e7abb */ /* 0x000fe20008000a00 */
[----:B------:R-:W-:Y:S02]  /*eb10*/  UIMAD UR13, UR13, UR8, URZ ;  /* 0x000000080d0d72a4 */ /* 0x000fe4000f8e023f */
[----:B------:R-:W-:Y:S01]  /*eb20*/  UIMAD.WIDE.U32 UR16, UR10, UR42, URZ ;  /* 0x0000002a0a1072a5 */ /* 0x000fe2000f8e003f */
[----:B--2---:R-:W-:Y:S01]  /*eb30*/  @P1 SHF.R.U32.HI R7, RZ, R9, R4 ;  /* 0x00000009ff071219 */ /* 0x004fe20000011604 */
[----:B------:R-:W-:-:S02]  /*eb40*/  UIMAD UR20, UR11, UR42, URZ ;  /* 0x0000002a0b1472a4 */ /* 0x000fc4000f8e023f */
[----:B------:R-:W-:Y:S02]  /*eb50*/  UIMAD.WIDE.U32 UR10, UR12, UR8, URZ ;  /* 0x000000080c0a72a5 */ /* 0x000fe4000f8e003f */
[----:B------:R-:W-:Y:S01]  /*eb60*/  UIMAD.WIDE.U32 UR22, UR14, UR9, URZ ;  /* 0x000000090e1672a5 */ /* 0x000fe2000f8e003f */
[----:B------:R-:W-:Y:S01]  /*eb70*/  IMAD.MOV R6, RZ, RZ, -R7 ;  /* 0x000000ffff067224 */ /* 0x000fe200078e0a07 */
[----:B------:R-:W-:Y:S02]  /*eb80*/  UIMAD UR9, UR15, UR9, URZ ;  /* 0x000000090f0972a4 */ /* 0x000fe4000f8e023f */
[----:B------:R-:W-:Y:S01]  /*eb90*/  UIMAD UR13, UR12, UR18, UR13 ;  /* 0x000000120c0d72a4 */ /* 0x000fe2000f8e020d */
[----:B------:R-:W-:Y:S01]  /*eba0*/  IMAD R9, R45, R6, R13 ;  /* 0x000000062d097224 */ /* 0x000fe200078e020d */
[----:B------:R-:W-:Y:S01]  /*ebb0*/  UIADD3 UR20, UR17, UR20, URZ ;  /* 0x0000001411147290 */ /* 0x000fe2000fffe03f */
[----:B------:R-:W-:Y:S02]  /*ebc0*/  IMAD.U32 R4, RZ, RZ, UR22 ;  /* 0x00000016ff047e24 */ /* 0x000fe4000f8e00ff */
[----:B------:R-:W-:Y:S01]  /*ebd0*/  IMAD.U32 R5, RZ, RZ, UR23 ;  /* 0x00000017ff057e24 */ /* 0x000fe2000f8e00ff */
[----:B------:R-:W-:-:S02]  /*ebe0*/  SHF.R.S32.HI R5, RZ, 0x1f, R7 ;  /* 0x0000001fff057819 */ /* 0x000fc40000011407 */
[----:B------:R-:W-:Y:S02]  /*ebf0*/  SHF.R.S32.HI R6, RZ, 0x1f, R9 ;  /* 0x0000001fff067819 */ /* 0x000fe40000011409 */
[----:B----4-:R-:W-:-:S13]  /*ec00*/  @P0 R2UR UR4, R30 ;  /* 0x000000001e0402ca */ /* 0x010fda00000e0000 */
[----:B------:R-:W-:Y:S02]  /*ec10*/  UIADD3 UR16, UP0, UP2, UR10, UR16, UR4 ;  /* 0x000000100a107290 */ /* 0x000fe4000fa1e004 */
[----:B------:R-:W-:Y:S02]  /*ec20*/  UIADD3 UR10, UR23, UR9, URZ ;  /* 0x00000009170a7290 */ /* 0x000fe4000fffe03f */
[----:B------:R-:W-:Y:S02]  /*ec30*/  UIADD3 UR9, UR11, UR13, URZ ;  /* 0x0000000d0b097290 */ /* 0x000fe4000fffe03f */
[----:B------:R-:W-:Y:S01]  /*ec40*/  USHF.R.S32.HI UR14, URZ, 0x1f, UR4 ;  /* 0x0000001f3f0e7899 */ /* 0x000fe20008011404 */
[----:B------:R-:W-:Y:S01]  /*ec50*/  IADD3 R4, P2, P3, R7, UR16, R4 ;  /* 0x0000001007047c10 */ /* 0x000fe2000fb5e004 */
[----:B------:R-:W-:Y:S01]  /*ec60*/  IMAD.U32 R8, RZ, RZ, UR10 ;  /* 0x0000000aff087e24 */ /* 0x000fe2000f8e00ff */
[----:B------:R-:W-:Y:S01]  /*ec70*/  ULDC.64 UR10, c[0x0][UR19+0x210] ;  /* 0x00008400130a7abb */ /* 0x000fe20008000a00 */
[----:B------:R-:W-:Y:S01]  /*ec80*/  UIADD3.X UR9, UR9, UR20, UR14, UP0, UP2 ;  /* 0x0000001409097290 */ /* 0x000fe200087e440e */
[----:B------:R-:W-:Y:S01]  /*ec90*/  IMAD R7, R9, UR11, RZ ;  /* 0x0000000b09077c24 */ /* 0x000fe2000f8e02ff */
[----:B------:R-:W-:Y:S01]  /*eca0*/  ULDC.64 UR12, c[0x0][0xba8] ;  /* 0x0002ea00000c7ab9 */ /* 0x000fe20000000a00 */
[----:B------:R-:W-:Y:S01]  /*ecb0*/  @!UP1 ULDC UR12, c[0x0][0xb50] ;  /* 0x0002d400000c9ab9 */ /* 0x000fe20000000800 */
[----:B------:R-:W-:Y:S01]  /*ecc0*/  @!UP1 ULDC UR13, c[0x0][0xb54] ;  /* 0x0002d500000d9ab9 */ /* 0x000fe20000000800 */
[----:B------:R-:W-:Y:S01]  /*ecd0*/  IMAD R7, R6, UR10, R7 ;  /* 0x0000000a06077c24 */ /* 0x000fe2000f8e0207 */
[----:B------:R-:W-:-:S03]  /*ece0*/  IADD3.X R5, R5, UR9, R8, P2, P3 ;  /* 0x0000000905057c10 */ /* 0x000fc600097e6408 */
[----:B------:R-:W-:-:S04]  /*ecf0*/  IMAD.WIDE.U32 R4, R9, UR10, R4 ;  /* 0x0000000a09047c25 */ /* 0x000fc8000f8e0004 */
[----:B------:R-:W-:Y:S01]  /*ed00*/  IMAD.IADD R5, R5, 0x1, R7 ;  /* 0x0000000105057824 */ /* 0x000fe200078e0207 */
[----:B------:R-:W-:-:S04]  /*ed10*/  LEA R8, P2, R4, UR12, 0x2 ;  /* 0x0000000c04087c11 */ /* 0x000fc8000f8410ff */
[----:B------:R-:W-:Y:S01]  /*ed20*/  LEA.HI.X R9, R4, UR13, R5, 0x2, P2 ;  /* 0x0000000d04097c11 */ /* 0x000fe200090f1405 */
[----:B------:R-:W-:Y:S08]  /*ed30*/  @P4 BRA `(.L_x_1255) ;  /* 0x0000000000104947 */ /* 0x000ff00003800000 */
[----:B------:R-:W-:Y:S05]  /*ed40*/  @!P0 BRA `(.L_x_1255) ;  /* 0x00000000000c8947 */ /* 0x000fea0003800000 */
[----:B------:R-:W2:Y:S04]  /*ed50*/  LDG.E R5, desc[UR52][R28.64] ;  /* 0x000000341c057981 */ /* 0x000ea8000c1e1900 */
[----:B-----5:R-:W2:Y:S02]  /*ed60*/  LDG.E R44, desc[UR52][R28.64+0x4] ;  /* 0x000004341c2c7981 */ /* 0x020ea4000c1e1900 */
[----:B--2---:R-:W-:-:S07]  /*ed70*/  IMAD.IADD R44, R44, 0x1, -R5 ;  /* 0x000000012c2c7824 */ /* 0x004fce00078e0a05 */
.L_x_1255:
[----:B------:R-:W-:Y:S01]  /*ed80*/  SHFL.IDX PT, R4, R8, RZ, 0x1c1f ;  /* 0x001c1fff08047589 */ /* 0x000fe200000e0000 */
[----:B------:R-:W-:Y:S01]  /*ed90*/  VIADD R11, R217, UR37 ;  /* 0x00000025d90b7c36 */ /* 0x000fe20008000000 */
[----:B------:R-:W-:Y:S01]  /*eda0*/  LOP3.LUT P0, RZ, R199, 0x3, RZ, 0xc0, !PT ;  /* 0x00000003c7ff7812 */ /* 0x000fe2000780c0ff */
[----:B-----5:R-:W-:Y:S01]  /*edb0*/  IMAD R44, R44, R45, RZ ;  /* 0x0000002d2c2c7224 */ /* 0x020fe200078e02ff */
[----:B------:R-:W0:Y:S01]  /*edc0*/  SHFL.IDX PT, R5, R9, RZ, 0x1c1f ;  /* 0x001c1fff09057589 */ /* 0x000e2200000e0000 */
[----:B------:R-:W-:-:S03]  /*edd0*/  VIADD R25, R11, 0x8 ;  /* 0x000000080b197836 */ /* 0x000fc60000000000 */
[----:B------:R-:W-:Y:S01]  /*ede0*/  SHFL.IDX PT, R6, R8, 0x1, 0x1c1f ;  /* 0x003c1f0008067f89 */ /* 0x000fe200000e0000 */
[-C--:B------:R-:W-:Y:S02]  /*edf0*/  ISETP.GE.OR P2, PT, R11, R44.reuse, P0 ;  /* 0x0000002c0b00720c */ /* 0x080fe40000746670 */
[----:B------:R-:W-:Y:S01]  /*ee00*/  ISETP.GE.OR P0, PT, R25, R44, P0 ;  /* 0x0000002c1900720c */ /* 0x000fe20000706670 */
[----:B------:R-:W1:Y:S10]  /*ee10*/  SHFL.IDX PT, R7, R9, 0x1, 0x1c1f ;  /* 0x003c1f0009077f89 */ /* 0x000e7400000e0000 */
[----:B0-----:R0:W-:Y:S04]  /*ee20*/  @!P2 ST.E desc[UR52][R4.64], R21 ;  /* 0x000000150400a985 */ /* 0x0011e8000c101934 */
[----:B-1----:R0:W-:Y:S01]  /*ee30*/  @!P0 ST.E desc[UR52][R6.64], R20 ;  /* 0x0000001406008985 */ /* 0x0021e2000c101934 */
[----:B------:R-:W-:-:S13]  /*ee40*/  PLOP3.LUT P0, PT, PT, PT, UP1, 0x80, 0x0 ;  /* 0x000000000000781c */ /* 0x000fda0003f0f018 */
[----:B0-----:R-:W-:Y:S05]  /*ee50*/  @P0 BRA `(.L_x_1256) ;  /* 0x00000008008c0947 */ /* 0x001fea0003800000 */
[----:B------:R-:W-:Y:S01]  /*ee60*/  IMAD R3, R198, 0x40, R18 ;  /* 0x00000040c6037824 */ /* 0x000fe200078e0212 */
[----:B------:R-:W0:Y:S01]  /*ee70*/  @P1 LDC R20, c[0x0][0xbec] ;  /* 0x0002fb00ff141b82 */ /* 0x000e220000000800 */
[----:B------:R-:W-:Y:S02]  /*ee80*/  ULDC.64 UR12, c[0x0][0xaa0] ;  /* 0x0002a800000c7ab9 */ /* 0x000fe40000000a00 */
[----:B------:R-:W-:-:S03]  /*ee90*/  IMAD.WIDE R32, R3, 0x2, R32 ;  /* 0x0000000203207825 */ /* 0x000fc600078e0220 */
[C---:B------:R-:W-:Y:S01]  /*eea0*/  IADD3 R9, P6, R32.reuse, 0x1000, RZ ;  /* 0x0000100020097810 */ /* 0x040fe20007fde0ff */
[----:B------:R-:W-:Y:S01]  /*eeb0*/  UIMAD UR9, UR14, UR12, URZ ;  /* 0x0000000c0e0972a4 */ /* 0x000fe2000f8e023f */
[C---:B------:R-:W-:Y:S02]  /*eec0*/  IADD3 R13, P5, R32.reuse, 0x2000, RZ ;  /* 0x00002000200d7810 */ /* 0x040fe40007fbe0ff */
[----:B------:R-:W-:Y:S01]  /*eed0*/  LOP3.LUT R8, R9, 0x380, RZ, 0xc0, !PT ;  /* 0x0000038009087812 */ /* 0x000fe200078ec0ff */
[----:B------:R-:W-:Y:S01]  /*eee0*/  UIMAD.WIDE.U32 UR10, UR4, UR12, URZ ;  /* 0x0000000c040a72a5 */ /* 0x000fe2000f8e003f */
[----:B------:R-:W-:Y:S02]  /*eef0*/  IADD3 R25, P4, R32, 0x3000, RZ ;  /* 0x0000300020197810 */ /* 0x000fe40007f9e0ff */
[----:B------:R-:W-:Y:S01]  /*ef00*/  SHF.R.U64 R8, R8, 0x3, RZ ;  /* 0x0000000308087819 */ /* 0x000fe200000012ff */
[----:B------:R-:W-:Y:S01]  /*ef10*/  UIMAD UR9, UR4, UR13, UR9 ;  /* 0x0000000d040972a4 */ /* 0x000fe2000f8e0209 */
[----:B------:R-:W-:-:S02]  /*ef20*/  IADD3 R29, P3, R32, 0x4000, RZ ;  /* 0x00004000201d7810 */ /* 0x000fc40007f7e0ff */
[----:B------:R-:W-:Y:S01]  /*ef30*/  LOP3.LUT R8, R8, R9, RZ, 0x3c, !PT ;  /* 0x0000000908087212 */ /* 0x000fe200078e3cff */
[--C-:B------:R-:W-:Y:S01]  /*ef40*/  IMAD.X R9, RZ, RZ, R33.reuse, P6 ;  /* 0x000000ffff097224 */ /* 0x100fe200030e0621 */
[C---:B------:R-:W-:Y:S01]  /*ef50*/  IADD3 R3, P6, R32.reuse, 0x7000, RZ ;  /* 0x0000700020037810 */ /* 0x040fe20007fde0ff */
[----:B------:R-:W-:Y:S01]  /*ef60*/  UIADD3 UR11, UR11, UR9, URZ ;  /* 0x000000090b0b7290 */ /* 0x000fe2000fffe03f */
[C---:B------:R-:W-:Y:S01]  /*ef70*/  IADD3 R35, P2, R32.reuse, 0x5000, RZ ;  /* 0x0000500020237810 */ /* 0x040fe20007f5e0ff */
[----:B------:R-:W-:Y:S01]  /*ef80*/  ULDC.64 UR12, c[0x0][0xae8] ;  /* 0x0002ba00000c7ab9 */ /* 0x000fe20000000a00 */
[----:B------:R-:W-:Y:S01]  /*ef90*/  LOP3.LUT R2, R3, 0x380, RZ, 0xc0, !PT ;  /* 0x0000038003027812 */ /* 0x000fe200078ec0ff */
[----:B------:R-:W-:Y:S01]  /*efa0*/  USHF.R.S32.HI UR4, URZ, 0x1f, UR8 ;  /* 0x0000001f3f047899 */ /* 0x000fe20008011408 */
[----:B------:R-:W-:Y:S01]  /*efb0*/  IADD3 R37, P0, R32, 0x6000, RZ ;  /* 0x0000600020257810 */ /* 0x000fe20007f1e0ff */
[----:B------:R-:W-:Y:S01]  /*efc0*/  IMAD.X R41, RZ, RZ, R33, P6 ;  /* 0x000000ffff297224 */ /* 0x000fe200030e0621 */
[----:B------:R-:W-:Y:S01]  /*efd0*/  SHF.R.U64 R2, R2, 0x3, RZ ;  /* 0x0000000302027819 */ /* 0x000fe200000012ff */
[----:B------:R-:W-:Y:S01]  /*efe0*/  UIMAD.WIDE.U32 UR10, UR42, UR12, UR10 ;  /* 0x0000000c2a0a72a5 */ /* 0x000fe2000f8e000a */
[----:B------:R-:W-:Y:S01]  /*eff0*/  LOP3.LUT R12, R13, 0x380, RZ, 0xc0, !PT ;  /* 0x000003800d0c7812 */ /* 0x000fe200078ec0ff */
[----:B------:R-:W5:Y:S01]  /*f000*/  LD.E.128 R8, desc[UR52][R8.64] ;  /* 0x0000003408087980 */ /* 0x000f62000c101d00 */
[----:B------:R-:W-:-:S02]  /*f010*/  LOP3.LUT R40, R2, R3, RZ, 0x3c, !PT ;  /* 0x0000000302287212 */ /* 0x000fc400078e3cff */
[----:B------:R-:W1:Y:S01]  /*f020*/  @P1 LDC R3, c[0x0][0xbf0] ;  /* 0x0002fc00ff031b82 */ /* 0x000e620000000800 */
[----:B------:R-:W-:Y:S01]  /*f030*/  IMAD R2, R22, 0x20, R198 ;  /* 0x0000002016027824 */ /* 0x000fe200078e02c6 */
[----:B------:R-:W-:Y:S01]  /*f040*/  UIMAD UR11, UR42, UR13, UR11 ;  /* 0x0000000d2a0b72a4 */ /* 0x000fe2000f8e020b */
[----:B------:R-:W-:Y:S01]  /*f050*/  LOP3.LUT R24, R25, 0x380, RZ, 0xc0, !PT ;  /* 0x0000038019187812 */ /* 0x000fe200078ec0ff */
[----:B------:R-:W5:Y:S01]  /*f060*/  LD.E.128 R40, desc[UR52][R40.64] ;  /* 0x0000003428287980 */ /* 0x000f62000c101d00 */
[----:B------:R-:W-:Y:S01]  /*f070*/  VIADD R47, R2, UR37 ;  /* 0x00000025022f7c36 */ /* 0x000fe20008000000 */
[----:B------:R-:W-:Y:S01]  /*f080*/  ULDC.64 UR12, c[0x0][0xaf0] ;  /* 0x0002bc00000c7ab9 */ /* 0x000fe20000000a00 */
[----:B------:R-:W-:Y:S01]  /*f090*/  LOP3.LUT R28, R29, 0x380, RZ, 0xc0, !PT ;  /* 0x000003801d1c7812 */ /* 0x000fe200078ec0ff */
[----:B------:R-:W-:Y:S01]  /*f0a0*/  UIMAD UR4, UR4, UR12, URZ ;  /* 0x0000000c040472a4 */ /* 0x000fe2000f8e023f */
[----:B0-----:R-:W-:Y:S01]  /*f0b0*/  @P1 IMAD.HI.U32 R2, R47, R20, RZ ;  /* 0x000000142f021227 */ /* 0x001fe200078e00ff */
[----:B------:R-:W-:-:S02]  /*f0c0*/  LOP3.LUT R34, R35, 0x380, RZ, 0xc0, !PT ;  /* 0x0000038023227812 */ /* 0x000fc400078ec0ff */
[----:B------:R-:W-:Y:S02]  /*f0d0*/  LOP3.LUT R36, R37, 0x380, RZ, 0xc0, !PT ;  /* 0x0000038025247812 */ /* 0x000fe400078ec0ff */
[----:B------:R-:W-:Y:S01]  /*f0e0*/  LOP3.LUT R5, R32, 0x380, RZ, 0xc0, !PT ;  /* 0x0000038020057812 */ /* 0x000fe200078ec0ff */
[----:B------:R-:W-:Y:S01]  /*f0f0*/  IMAD.MOV.U32 R21, RZ, RZ, R47 ;  /* 0x000000ffff157224 */ /* 0x000fe200078e002f */
[----:B------:R-:W-:Y:S01]  /*f100*/  SHF.R.U64 R12, R12, 0x3, RZ ;  /* 0x000000030c0c7819 */ /* 0x000fe200000012ff */
[----:B------:R-:W-:Y:S01]  /*f110*/  UIMAD UR4, UR8, UR13, UR4 ;  /* 0x0000000d080472a4 */ /* 0x000fe2000f8e0204 */
[----:B------:R-:W-:Y:S01]  /*f120*/  SHF.R.U64 R24, R24, 0x3, RZ ;  /* 0x0000000318187819 */ /* 0x000fe200000012ff */
[----:B------:R-:W-:Y:S01]  /*f130*/  UIMAD.WIDE.U32 UR8, UR8, UR12, UR10 ;  /* 0x0000000c080872a5 */ /* 0x000fe2000f8e000a */
[----:B------:R-:W-:Y:S02]  /*f140*/  SHF.R.U64 R28, R28, 0x3, RZ ;  /* 0x000000031c1c7819 */ /* 0x000fe400000012ff */
[----:B------:R-:W-:-:S02]  /*f150*/  SHF.R.U64 R34, R34, 0x3, RZ ;  /* 0x0000000322227819 */ /* 0x000fc400000012ff */
[----:B------:R-:W-:Y:S02]  /*f160*/  SHF.R.U64 R36, R36, 0x3, RZ ;  /* 0x0000000324247819 */ /* 0x000fe400000012ff */
[----:B------:R-:W-:Y:S02]  /*f170*/  SHF.R.U64 R5, R5, 0x3, RZ ;  /* 0x0000000305057819 */ /* 0x000fe400000012ff */
[----:B-1----:R-:W-:Y:S01]  /*f180*/  @P1 SHF.R.U32.HI R21, RZ, R3, R2 ;  /* 0x00000003ff151219 */ /* 0x002fe20000011602 */
[----:B------:R-:W-:Y:S01]  /*f190*/  UIADD3 UR4, UR9, UR4, URZ ;  /* 0x0000000409047290 */ /* 0x000fe2000fffe03f */
        /* <DEDUP_REMOVED lines=11> */
[----:B------:R-:W-:Y:S01]  /*f250*/  IMAD.MOV.U32 R5, RZ, RZ, R33 ;  /* 0x000000ffff057224 */ /* 0x000fe200078e0021 */
[--C-:B------:R-:W-:Y:S01]  /*f260*/  SHF.R.S32.HI R20, RZ, 0x1f, R21.reuse ;  /* 0x0000001fff147819 */ /* 0x100fe20000011415 */
[----:B------:R-:W-:Y:S01]  /*f270*/  IMAD.MOV R46, RZ, RZ, -R21 ;  /* 0x000000ffff2e7224 */ /* 0x000fe200078e0a15 */
[----:B------:R-:W-:Y:S01]  /*f280*/  ULDC.64 UR10, c[0x0][0xae0] ;  /* 0x0002b800000a7ab9 */ /* 0x000fe20000000a00 */
[----:B------:R-:W-:Y:S01]  /*f290*/  IMAD.U32 R3, RZ, RZ, UR9 ;  /* 0x00000009ff037e24 */ /* 0x000fe2000f8e00ff */
[----:B------:R-:W5:Y:S01]  /*f2a0*/  LD.E.128 R12, desc[UR52][R12.64] ;  /* 0x000000340c0c7980 */ /* 0x000f62000c101d00 */
[----:B------:R-:W-:-:S02]  /*f2b0*/  IMAD R20, R20, UR10, RZ ;  /* 0x0000000a14147c24 */ /* 0x000fc4000f8e02ff */
[----:B------:R-:W-:Y:S01]  /*f2c0*/  IMAD R45, R45, R46, R47 ;  /* 0x0000002e2d2d7224 */ /* 0x000fe200078e022f */
[----:B------:R-:W5:Y:S01]  /*f2d0*/  LD.E.128 R4, desc[UR52][R4.64] ;  /* 0x0000003404047980 */ /* 0x000f62000c101d00 */
[----:B------:R-:W-:Y:S01]  /*f2e0*/  IMAD.U32 R2, RZ, RZ, UR8 ;  /* 0x00000008ff027e24 */ /* 0x000fe2000f8e00ff */
[----:B------:R-:W-:Y:S01]  /*f2f0*/  ULDC.64 UR8, c[0x0][0xad8] ;  /* 0x0002b60000087ab9 */ /* 0x000fe20000000a00 */
[----:B------:R-:W-:Y:S01]  /*f300*/  IMAD.U32 R3, RZ, RZ, UR4 ;  /* 0x00000004ff037e24 */ /* 0x000fe2000f8e00ff */
[----:B------:R-:W5:Y:S01]  /*f310*/  LD.E.128 R24, desc[UR52][R24.64] ;  /* 0x0000003418187980 */ /* 0x000f62000c101d00 */
[----:B------:R-:W-:-:S03]  /*f320*/  IMAD R47, R21, UR11, R20 ;  /* 0x0000000b152f7c24 */ /* 0x000fc6000f8e0214 */
[----:B------:R-:W5:Y:S01]  /*f330*/  LD.E.128 R28, desc[UR52][R28.64] ;  /* 0x000000341c1c7980 */ /* 0x000f62000c101d00 */
[----:B------:R-:W-:-:S03]  /*f340*/  SHF.R.S32.HI R20, RZ, 0x1f, R45 ;  /* 0x0000001fff147819 */ /* 0x000fc6000001142d */
[----:B------:R-:W5:Y:S04]  /*f350*/  LD.E.128 R32, desc[UR52][R34.64] ;  /* 0x0000003422207980 */ /* 0x000f68000c101d00 */
[----:B------:R-:W5:Y:S01]  /*f360*/  LD.E.128 R36, desc[UR52][R36.64] ;  /* 0x0000003424247980 */ /* 0x000f62000c101d00 */
[----:B------:R-:W-:Y:S01]  /*f370*/  IMAD.WIDE.U32 R2, R21, UR10, R2 ;  /* 0x0000000a15027c25 */ /* 0x000fe2000f8e0002 */
[----:B------:R-:W-:Y:S01]  /*f380*/  @!PT LDS RZ, [RZ] ;  /* 0x00000000fffff984 */ /* 0x000fe20000000800 */
[----:B------:R-:W-:Y:S01]  /*f390*/  @!PT LDS RZ, [RZ] ;  /* 0x00000000fffff984 */ /* 0x000fe20000000800 */
[----:B------:R-:W-:Y:S01]  /*f3a0*/  @!PT LDS RZ, [RZ] ;  /* 0x00000000fffff984 */ /* 0x000fe20000000800 */
[----:B------:R-:W-:Y:S01]  /*f3b0*/  @!PT LDS RZ, [RZ] ;  /* 0x00000000fffff984 */ /* 0x000fe20000000800 */
[----:B------:R0:W-:Y:S06]  /*f3c0*/  MEMBAR.ALL.CTA ;  /* 0x0000000000007992 */ /* 0x0001ec0000008000 */
[----:B0-----:R-:W0:Y:S01]  /*f3d0*/  FENCE.VIEW.ASYNC.S ;  /* 0x00000000000073c6 */ /* 0x001e220000000000 */
[----:B------:R-:W-:-:S02]  /*f3e0*/  IMAD.IADD R3, R3, 0x1, R47 ;  /* 0x0000000103037824 */ /* 0x000fc400078e022f */
[----:B------:R-:W-:Y:S02]  /*f3f0*/  IMAD R20, R20, UR8, RZ ;  /* 0x0000000814147c24 */ /* 0x000fe4000f8e02ff */
[----:B------:R-:W-:Y:S02]  /*f400*/  VIADD R49, R198, UR37 ;  /* 0x00000025c6317c36 */ /* 0x000fe40008000000 */
[C---:B------:R-:W-:Y:S02]  /*f410*/  IMAD R47, R45.reuse, UR9, R20 ;  /* 0x000000092d2f7c24 */ /* 0x040fe4000f8e0214 */
[----:B------:R-:W-:Y:S01]  /*f420*/  IMAD.WIDE.U32 R2, R45, UR8, R2 ;  /* 0x000000082d027c25 */ /* 0x000fe2000f8e0002 */
[----:B------:R-:W-:Y:S01]  /*f430*/  ISETP.GE.AND P2, PT, R49, R44, PT ;  /* 0x0000002c3100720c */ /* 0x000fe20003f46270 */
[----:B------:R-:W-:Y:S02]  /*f440*/  ULDC.64 UR8, c[0x0][0xa80] ;  /* 0x0002a00000087ab9 */ /* 0x000fe40000000a00 */
[----:B------:R-:W-:Y:S01]  /*f450*/  VIADD R0, R0, 0x28820 ;  /* 0x0002882000007836 */ /* 0x000fe20000000000 */
[----:B------:R-:W-:Y:S01]  /*f460*/  LEA R45, P3, R2, UR8, 0x1 ;  /* 0x00000008022d7c11 */ /* 0x000fe2000f8608ff */
[----:B------:R-:W-:-:S02]  /*f470*/  IMAD.IADD R3, R3, 0x1, R47 ;  /* 0x0000000103037824 */ /* 0x000fc400078e022f */
[----:B------:R-:W-:Y:S01]  /*f480*/  VIADD R21, R49, 0x20 ;  /* 0x0000002031157836 */ /* 0x000fe20000000000 */
[----:B------:R-:W-:Y:S02]  /*f490*/  PRMT R0, RZ, 0x654, R0 ;  /* 0x00000654ff007816 */ /* 0x000fe40000000000 */
[----:B------:R-:W-:Y:S02]  /*f4a0*/  LEA.HI.X R46, R2, UR9, R3, 0x1, P3 ;  /* 0x00000009022e7c11 */ /* 0x000fe400098f0c03 */
[-C--:B------:R-:W-:Y:S01]  /*f4b0*/  ISETP.GE.AND P0, PT, R21, R44.reuse, PT ;  /* 0x0000002c1500720c */ /* 0x080fe20003f06270 */
[----:B------:R-:W-:Y:S01]  /*f4c0*/  VIADD R21, R49, 0x40 ;  /* 0x0000004031157836 */ /* 0x000fe20000000000 */
[----:B0-----:R0:W-:Y:S01]  /*f4d0*/  SYNCS.ARRIVE.TRANS64.RED.A1T0 RZ, [R0+URZ], RZ ;  /* 0x000000ff00ff79a7 */ /* 0x0011e2000810043f */
[----:B------:R1:W2:Y:S01]  /*f4e0*/  SHFL.IDX PT, R20, R45, RZ, 0x181f ;  /* 0x00181fff2d147589 */ /* 0x0002a200000e0000 */
[----:B------:R-:W-:Y:S02]  /*f4f0*/  BSSY B1, `(.L_x_1257) ;  /* 0x000000d000017945 */ /* 0x000fe40003800000 */
[----:B------:R-:W-:Y:S01]  /*f500*/  ISETP.GE.AND P1, PT, R21, R44, PT ;  /* 0x0000002c1500720c */ /* 0x000fe20003f26270 */
[----:B0-----:R1:W0:Y:S01]  /*f510*/  SHFL.IDX PT, R0, R46, RZ, 0x181f ;  /* 0x00181fff2e007589 */ /* 0x00122200000e0000 */
[----:B------:R-:W-:Y:S11]  /*f520*/  @P2 BRA `(.L_x_1258) ;  /* 0x0000000000242947 */ /* 0x000ff60003800000 */
[----:B------:R-:W-:Y:S02]  /*f530*/  ULDC UR4, c[0x0][0xac8] ;  /* 0x0002b20000047ab9 */ /* 0x000fe40000000800 */
[----:B------:R-:W-:Y:S02]  /*f540*/  ISETP.GE.AND P2, PT, R18, UR4, PT ;  /* 0x0000000412007c0c */ /* 0x000fe4000bf46270 */
[----:B------:R-:W-:-:S11]  /*f550*/  ISETP.GE.AND P3, PT, R19, UR4, PT ;  /* 0x0000000413007c0c */ /* 0x000fd6000bf66270 */
[CC--:B--2---:R-:W-:Y:S02]  /*f560*/  @!P2 LEA R2, P4, R18.reuse, R20.reuse, 0x1 ;  /* 0x000000141202a211 */ /* 0x0c4fe400078808ff */
[C---:B------:R-:W-:Y:S02]  /*f570*/  @!P3 LEA R20, P5, R19.reuse, R20, 0x1 ;  /* 0x000000141314b211 */ /* 0x040fe400078a08ff */
[-C--:B0-----:R-:W-:Y:S02]  /*f580*/  @!P2 LEA.HI.X R3, R18, R0.reuse, R220, 0x1, P4 ;  /* 0x000000001203a211 */ /* 0x081fe400020f0cdc */
[----:B------:R-:W-:-:S03]  /*f590*/  @!P3 LEA.HI.X R21, R19, R0, R219, 0x1, P5 ;  /* 0x000000001315b211 */ /* 0x000fc600028f0cdb */
[----:B-----5:R3:W-:Y:S04]  /*f5a0*/  @!P2 ST.E.128 desc[UR52][R2.64], R4 ;  /* 0x000000040200a985 */ /* 0x0207e8000c101d34 */
[----:B------:R3:W-:Y:S02]  /*f5b0*/  @!P3 ST.E.128 desc[UR52][R20.64], R28 ;  /* 0x0000001c1400b985 */ /* 0x0007e4000c101d34 */
.L_x_1258:
[----:B------:R-:W-:Y:S05]  /*f5c0*/  BSYNC B1 ;  /* 0x0000000000017941 */ /* 0x000fea0003800000 */
.L_x_1257:
[----:B0-----:R0:W4:Y:S01]  /*f5d0*/  SHFL.IDX PT, R0, R46, 0x1, 0x181f ;  /* 0x00381f002e007f89 */ /* 0x00112200000e0000 */
[----:B------:R-:W-:Y:S03]  /*f5e0*/  BSSY B1, `(.L_x_1259) ;  /* 0x000000c000017945 */ /* 0x000fe60003800000 */
[----:B---3-5:R0:W3:Y:S01]  /*f5f0*/  SHFL.IDX PT, R4, R45, 0x1, 0x181f ;  /* 0x00381f002d047f89 */ /* 0x0280e200000e0000 */
[----:B------:R-:W-:Y:S05]  /*f600*/  @P0 BRA `(.L_x_1260) ;  /* 0x0000000000240947 */ /* 0x000fea0003800000 */
[----:B------:R-:W-:Y:S02]  /*f610*/  ULDC UR4, c[0x0][0xac8] ;  /* 0x0002b20000047ab9 */ /* 0x000fe40000000800 */
        /* <DEDUP_REMOVED lines=8> */
.L_x_1260:
[----:B------:R-:W-:Y:S05]  /*f6a0*/  BSYNC B1 ;  /* 0x0000000000017941 */ /* 0x000fea0003800000 */
.L_x_1259:
[----:B----4-:R4:W0:Y:S01]  /*f6b0*/  SHFL.IDX PT, R0, R46, 0x2, 0x181f ;  /* 0x00581f002e007f89 */ /* 0x01082200000e0000 */
[----:B------:R-:W-:Y:S03]  /*f6c0*/  BSSY B1, `(.L_x_1261) ;  /* 0x000000c000017945 */ /* 0x000fe60003800000 */
[----:B---3--:R4:W3:Y:S01]  /*f6d0*/  SHFL.IDX PT, R4, R45, 0x2, 0x181f ;  /* 0x00581f002d047f89 */ /* 0x0088e200000e0000 */
[----:B------:R-:W-:Y:S05]  /*f6e0*/  @P1 BRA `(.L_x_1262) ;  /* 0x0000000000241947 */ /* 0x000fea0003800000 */
[----:B------:R-:W-:Y:S02]  /*f6f0*/  ULDC UR4, c[0x0][0xac8] ;  /* 0x0002b20000047ab9 */ /* 0x000fe40000000800 */
        /* <DEDUP_REMOVED lines=8> */
.L_x_1262:
[----:B------:R-:W-:Y:S05]  /*f780*/  BSYNC B1 ;  /* 0x0000000000017941 */ /* 0x000fea0003800000 */
.L_x_1261:
[----:B0-----:R-:W-:Y:S01]  /*f790*/  VIADD R3, R49, 0x60 ;  /* 0x0000006031037836 */ /* 0x001fe20000000000 */
[----:B-1--4-:R-:W0:Y:S04]  /*f7a0*/  SHFL.IDX PT, R46, R46, 0x3, 0x181f ;  /* 0x00781f002e2e7f89 */ /* 0x012e2800000e0000 */
[----:B------:R-:W-:Y:S01]  /*f7b0*/  ISETP.GE.AND P0, PT, R3, R44, PT ;  /* 0x0000002c0300720c */ /* 0x000fe20003f06270 */
[----:B------:R-:W1:-:S12]  /*f7c0*/  SHFL.IDX PT, R45, R45, 0x3, 0x181f ;  /* 0x00781f002d2d7f89 */ /* 0x000e5800000e0000 */
[----:B------:R-:W-:Y:S05]  /*f7d0*/  @P0 BRA `(.L_x_1263) ;  /* 0x0000001800300947 */ /* 0x000fea0003800000 */
[----:B------:R-:W-:Y:S02]  /*f7e0*/  ULDC UR4, c[0x0][0xac8] ;  /* 0x0002b20000047ab9 */ /* 0x000fe40000000800 */
[----:B------:R-:W-:-:S13]  /*f7f0*/  ISETP.GE.AND P1, PT, R18, UR4, PT ;  /* 0x0000000412007c0c */ /* 0x000fda000bf26270 */
[----:B-1----:R-:W-:-:S04]  /*f800*/  @!P1 LEA R2, P0, R18, R45, 0x1 ;  /* 0x0000002d12029211 */ /* 0x002fc800078008ff */
[----:B0-----:R-:W-:Y:S02]  /*f810*/  @!P1 LEA.HI.X R3, R18, R46, R220, 0x1, P0 ;  /* 0x0000002e12039211 */ /* 0x001fe400000f0cdc */
[----:B------:R-:W-:-:S03]  /*f820*/  ISETP.GE.AND P0, PT, R19, UR4, PT ;  /* 0x0000000413007c0c */ /* 0x000fc6000bf06270 */
[----:B------:R0:W-:Y:S10]  /*f830*/  @!P1 ST.E.128 desc[UR52][R2.64], R24 ;  /* 0x0000001802009985 */ /* 0x0001f4000c101d34 */
[----:B------:R-:W-:Y:S05]  /*f840*/  @P0 BRA `(.L_x_1263) ;  /* 0x0000001800140947 */ /* 0x000fea0003800000 */
[----:B0-----:R-:W-:-:S04]  /*f850*/  LEA R2, P0, R19, R45, 0x1 ;  /* 0x0000002d13027211 */ /* 0x001fc800078008ff */
[----:B------:R-:W-:-:S05]  /*f860*/  LEA.HI.X R3, R19, R46, R219, 0x1, P0 ;  /* 0x0000002e13037211 */ /* 0x000fca00000f0cdb */
[----:B------:R0:W-:Y:S01]  /*f870*/  ST.E.128 desc[UR52][R2.64], R40 ;  /* 0x0000002802007985 */ /* 0x0001e2000c101d34 */
[----:B------:R-:W-:Y:S05]  /*f880*/  BRA `(.L_x_1263) ;  /* 0x0000001800047947 */ /* 0x000fea0003800000 */
.L_x_1256:
[----:B------:R-:W-:Y:S01]  /*f890*/  ULDC.64 UR12, c[0x0][0xb08] ;  /* 0x0002c200000c7ab9 */ /* 0x000fe20000000a00 */
[----:B------:R-:W0:Y:S01]  /*f8a0*/  @P1 LDC R4, c[0x0][0xbec] ;  /* 0x0002fb00ff041b82 */ /* 0x000e220000000800 */
[----:B------:R-:W-:Y:S01]  /*f8b0*/  UIMAD UR9, UR14, UR12, URZ ;  /* 0x0000000c0e0972a4 */ /* 0x000fe2000f8e023f */
[----:B------:R-:W-:Y:S01]  /*f8c0*/  IMAD.MOV.U32 R7, RZ, RZ, R13 ;  /* 0x000000ffff077224 */ /* 0x000fe200078e000d */
[----:B------:R-:W-:Y:S01]  /*f8d0*/  UIMAD.WIDE.U32 UR10, UR4, UR12, URZ ;  /* 0x0000000c040a72a5 */ /* 0x000fe2000f8e003f */
[----:B------:R-:W-:Y:S01]  /*f8e0*/  ISETP.GE.AND P0, PT, R11, R44, PT ;  /* 0x0000002c0b00720c */ /* 0x000fe20003f06270 */
[----:B------:R-:W-:Y:S01]  /*f8f0*/  UIMAD UR9, UR4, UR13, UR9 ;  /* 0x0000000d040972a4 */ /* 0x000fe2000f8e0209 */
[----:B------:R-:W-:Y:S01]  /*f900*/  BSSY B1, `(.L_x_1264) ;  /* 0x000006c000017945 */ /* 0x000fe20003800000 */
[----:B------:R-:W-:Y:S01]  /*f910*/  USHF.R.S32.HI UR4, URZ, 0x1f, UR8 ;  /* 0x0000001f3f047899 */ /* 0x000fe20008011408 */
[----:B------:R-:W1:Y:S01]  /*f920*/  @P1 LDC R5, c[0x0][0xbf0] ;  /* 0x0002fc00ff051b82 */ /* 0x000e620000000800 */
[----:B------:R-:W-:Y:S01]  /*f930*/  UIADD3 UR11, UR11, UR9, URZ ;  /* 0x000000090b0b7290 */ /* 0x000fe2000fffe03f */
[----:B------:R-:W-:-:S03]  /*f940*/  ULDC.64 UR12, c[0x0][0xb38] ;  /* 0x0002ce00000c7ab9 */ /* 0x000fc60000000a00 */
[----:B------:R-:W-:-:S04]  /*f950*/  UIMAD.WIDE.U32 UR10, UR42, UR12, UR10 ;  /* 0x0000000c2a0a72a5 */ /* 0x000fc8000f8e000a */
[----:B------:R-:W-:-:S03]  /*f960*/  UIMAD UR11, UR42, UR13, UR11 ;  /* 0x0000000d2a0b72a4 */ /* 0x000fc6000f8e020b */
[----:B------:R-:W-:Y:S02]  /*f970*/  ULDC.64 UR12, c[0x0][0xb40] ;  /* 0x0002d000000c7ab9 */ /* 0x000fe40000000a00 */
[----:B------:R-:W-:Y:S01]  /*f980*/  UIMAD UR4, UR4, UR12, URZ ;  /* 0x0000000c040472a4 */ /* 0x000fe2000f8e023f */
[----:B0-----:R-:W-:-:S03]  /*f990*/  @P1 IMAD.HI.U32 R4, R13, R4, RZ ;  /* 0x000000040d041227 */ /* 0x001fc600078e00ff */
[----:B------:R-:W-:Y:S02]  /*f9a0*/  UIMAD UR4, UR8, UR13, UR4 ;  /* 0x0000000d080472a4 */ /* 0x000fe4000f8e0204 */
[----:B------:R-:W-:-:S03]  /*f9b0*/  UIMAD.WIDE.U32 UR8, UR8, UR12, UR10 ;  /* 0x0000000c080872a5 */ /* 0x000fc6000f8e000a */
[----:B------:R-:W-:Y:S01]  /*f9c0*/  ULDC.64 UR10, c[0x0][0xb48] ;  /* 0x0002d200000a7ab9 */ /* 0x000fe20000000a00 */
[----:B------:R-:W-:Y:S01]  /*f9d0*/  UIADD3 UR9, UR9, UR4, URZ ;  /* 0x0000000409097290 */ /* 0x000fe2000fffe03f */
[----:B-1----:R-:W-:-:S03]  /*f9e0*/  @P1 SHF.R.U32.HI R7, RZ, R5, R4 ;  /* 0x00000005ff071219 */ /* 0x002fc60000011604 */
[----:B------:R-:W-:Y:S01]  /*f9f0*/  UIMAD.WIDE.U32 UR8, UR39, UR10, UR8 ;  /* 0x0000000a270872a5 */ /* 0x000fe2000f8e0008 */
[--C-:B------:R-:W-:Y:S01]  /*fa00*/  SHF.R.S32.HI R4, RZ, 0x1f, R7.reuse ;  /* 0x0000001fff047819 */ /* 0x100fe20000011407 */
[----:B------:R-:W-:Y:S02]  /*fa10*/  IMAD.MOV R6, RZ, RZ, -R7 ;  /* 0x000000ffff067224 */ /* 0x000fe400078e0a07 */
[----:B------:R-:W-:Y:S02]  /*fa20*/  UIMAD UR39, UR39, UR11, UR9 ;  /* 0x0000000b272772a4 */ /* 0x000fe4000f8e0209 */
[----:B------:R-:W-:Y:S01]  /*fa30*/  IMAD R45, R45, R6, R13 ;  /* 0x000000062d2d7224 */ /* 0x000fe200078e020d */
[----:B------:R-:W-:Y:S01]  /*fa40*/  ULDC.64 UR10, c[0x0][0xb30] ;  /* 0x0002cc00000a7ab9 */ /* 0x000fe20000000a00 */
[----:B------:R-:W-:Y:S02]  /*fa50*/  IMAD.U32 R5, RZ, RZ, UR9 ;  /* 0x00000009ff057e24 */ /* 0x000fe4000f8e00ff */
[----:B------:R-:W-:-:S02]  /*fa60*/  IMAD R6, R4, UR10, RZ ;  /* 0x0000000a04067c24 */ /* 0x000fc4000f8e02ff */
[----:B------:R-:W-:Y:S01]  /*fa70*/  IMAD.U32 R4, RZ, RZ, UR8 ;  /* 0x00000008ff047e24 */ /* 0x000fe2000f8e00ff */
[----:B------:R-:W-:Y:S01]  /*fa80*/  ULDC.64 UR8, c[0x0][0xb28] ;  /* 0x0002ca0000087ab9 */ /* 0x000fe20000000a00 */
[----:B------:R-:W-:Y:S02]  /*fa90*/  IMAD.U32 R5, RZ, RZ, UR39 ;  /* 0x00000027ff057e24 */ /* 0x000fe4000f8e00ff */
[C---:B------:R-:W-:Y:S01]  /*faa0*/  IMAD R9, R7.reuse, UR11, R6 ;  /* 0x0000000b07097c24 */ /* 0x040fe2000f8e0206 */
[----:B------:R-:W-:Y:S01]  /*fab0*/  SHF.R.S32.HI R6, RZ, 0x1f, R45 ;  /* 0x0000001fff067819 */ /* 0x000fe2000001142d */
[----:B------:R-:W-:-:S04]  /*fac0*/  IMAD.WIDE.U32 R4, R7, UR10, R4 ;  /* 0x0000000a07047c25 */ /* 0x000fc8000f8e0004 */
[----:B------:R-:W-:Y:S02]  /*fad0*/  IMAD R6, R6, UR8, RZ ;  /* 0x0000000806067c24 */ /* 0x000fe4000f8e02ff */
[----:B------:R-:W-:Y:S02]  /*fae0*/  IMAD.IADD R5, R5, 0x1, R9 ;  /* 0x0000000105057824 */ /* 0x000fe400078e0209 */
[C---:B------:R-:W-:Y:S02]  /*faf0*/  IMAD R7, R45.reuse, UR9, R6 ;  /* 0x000000092d077c24 */ /* 0x040fe4000f8e0206 */
[----:B------:R-:W-:Y:S01]  /*fb00*/  IMAD.WIDE.U32 R4, R45, UR8, R4 ;  /* 0x000000082d047c25 */ /* 0x000fe2000f8e0004 */
[----:B------:R-:W-:-:S03]  /*fb10*/  ULDC.64 UR8, c[0x0][0xb00] ;  /* 0x0002c00000087ab9 */ /* 0x000fc60000000a00 */
[----:B------:R-:W-:Y:S01]  /*fb20*/  VIADD R6, R0, 0x28820 ;  /* 0x0002882000067836 */ /* 0x000fe20000000000 */
[----:B------:R-:W-:Y:S01]  /*fb30*/  LEA R0, P1, R4, UR8, 0x2 ;  /* 0x0000000804007c11 */ /* 0x000fe2000f8210ff */
[----:B------:R-:W-:-:S03]  /*fb40*/  IMAD.IADD R5, R5, 0x1, R7 ;  /* 0x0000000105057824 */ /* 0x000fc600078e0207 */
[----:B------:R-:W-:Y:S01]  /*fb50*/  PRMT R6, RZ, 0x654, R6 ;  /* 0x00000654ff067816 */ /* 0x000fe20000000006 */
[----:B------:R0:W1:Y:S01]  /*fb60*/  SHFL.IDX PT, R24, R0, RZ, 0x1c1f ;  /* 0x001c1fff00187589 */ /* 0x00006200000e0000 */
[----:B------:R-:W-:Y:S02]  /*fb70*/  LEA.HI.X R20, R4, UR9, R5, 0x2, P1 ;  /* 0x0000000904147c11 */ /* 0x000fe400088f1405 */
[----:B------:R0:W-:Y:S03]  /*fb80*/  SYNCS.ARRIVE.TRANS64.RED.A1T0 RZ, [R6+URZ], RZ ;  /* 0x000000ff06ff79a7 */ /* 0x0001e6000810043f */
[----:B------:R0:W2:Y:S01]  /*fb90*/  SHFL.IDX PT, R21, R20, RZ, 0x1c1f ;  /* 0x001c1fff14157589 */ /* 0x0000a200000e0000 */
[----:B------:R-:W-:Y:S05]  /*fba0*/  @P0 BRA `(.L_x_1265) ;  /* 0x0000000400040947 */ /* 0x000fea0003800000 */
[----:B------:R-:W-:Y:S02]  /*fbb0*/  ULDC UR4, c[0x0][0xac8] ;  /* 0x0002b20000047ab9 */ /* 0x000fe40000000800 */
[----:B------:R-:W-:Y:S02]  /*fbc0*/  ISETP.GE.AND P3, PT, R16, UR4, PT ;  /* 0x0000000410007c0c */ /* 0x000fe4000bf66270 */
[----:B------:R-:W-:Y:S02]  /*fbd0*/  ISETP.GE.AND P2, PT, R197, UR4, PT ;  /* 0x00000004c5007c0c */ /* 0x000fe4000bf46270 */
[----:B------:R-:W-:Y:S02]  /*fbe0*/  ISETP.GE.AND P1, PT, R196, UR4, PT ;  /* 0x00000004c4007c0c */ /* 0x000fe4000bf26270 */
[----:B------:R-:W-:-:S07]  /*fbf0*/  ISETP.GE.AND P0, PT, R195, UR4, PT ;  /* 0x00000004c3007c0c */ /* 0x000fce000bf06270 */
[CC--:B-1----:R-:W-:Y:S02]  /*fc00*/  @!P3 LEA R4, P4, R16.reuse, R24.reuse, 0x2 ;  /* 0x000000181004b211 */ /* 0x0c2fe400078810ff */
[-C--:B0-----:R-:W-:Y:S02]  /*fc10*/  @!P2 LEA R6, P6, R197, R24.reuse, 0x2 ;  /* 0x00000018c506a211 */ /* 0x081fe400078c10ff */
[----:B--2---:R-:W-:Y:S02]  /*fc20*/  @!P3 LEA.HI.X R5, R16, R21, R215, 0x2, P4 ;  /* 0x000000151005b211 */ /* 0x004fe400020f14d7 */
[----:B------:R-:W-:Y:S02]  /*fc30*/  ISETP.GE.AND P4, PT, R193, UR4, PT ;  /* 0x00000004c1007c0c */ /* 0x000fe4000bf86270 */
[----:B------:R-:W-:Y:S01]  /*fc40*/  @!P1 LEA R8, P5, R196, R24, 0x2 ;  /* 0x00000018c4089211 */ /* 0x000fe200078a10ff */
[----:B------:R0:W-:Y:S01]  /*fc50*/  @!P3 ST.E.64 desc[UR52][R4.64], R88 ;  /* 0x000000580400b985 */ /* 0x0001e2000c101b34 */
[----:B------:R-:W-:-:S02]  /*fc60*/  ISETP.GE.AND P3, PT, R194, UR4, PT ;  /* 0x00000004c2007c0c */ /* 0x000fc4000bf66270 */
[-C--:B------:R-:W-:Y:S02]  /*fc70*/  @!P2 LEA.HI.X R7, R197, R21.reuse, R214, 0x2, P6 ;  /* 0x00000015c507a211 */ /* 0x080fe400030f14d6 */
[C---:B------:R-:W-:Y:S02]  /*fc80*/  @!P0 LEA R10, P6, R195.reuse, R24, 0x2 ;  /* 0x00000018c30a8211 */ /* 0x040fe400078c10ff */
[-C--:B------:R-:W-:Y:S01]  /*fc90*/  @!P1 LEA.HI.X R9, R196, R21.reuse, R213, 0x2, P5 ;  /* 0x00000015c4099211 */ /* 0x080fe200028f14d5 */
[----:B------:R1:W-:Y:S01]  /*fca0*/  @!P2 ST.E.64 desc[UR52][R6.64], R92 ;  /* 0x0000005c0600a985 */ /* 0x0003e2000c101b34 */
[----:B------:R-:W-:Y:S02]  /*fcb0*/  ISETP.GE.AND P5, PT, R192, UR4, PT ;  /* 0x00000004c0007c0c */ /* 0x000fe4000bfa6270 */
[----:B------:R-:W-:Y:S01]  /*fcc0*/  @!P0 LEA.HI.X R11, R195, R21, R212, 0x2, P6 ;  /* 0x00000015c30b8211 */ /* 0x000fe200030f14d4 */
[----:B------:R2:W-:Y:S01]  /*fcd0*/  @!P1 ST.E.64 desc[UR52][R8.64], R96 ;  /* 0x0000006008009985 */ /* 0x0005e2000c101b34 */
[----:B------:R-:W-:-:S02]  /*fce0*/  ISETP.GE.AND P2, PT, R191, UR4, PT ;  /* 0x00000004bf007c0c */ /* 0x000fc4000bf46270 */
[-C--:B0-----:R-:W-:Y:S01]  /*fcf0*/  @!P3 LEA R4, P6, R194, R24.reuse, 0x2 ;  /* 0x00000018c204b211 */ /* 0x081fe200078c10ff */
[----:B------:R0:W-:Y:S01]  /*fd00*/  @!P0 ST.E.64 desc[UR52][R10.64], R100 ;  /* 0x000000640a008985 */ /* 0x0001e2000c101b34 */
[C---:B------:R-:W-:Y:S02]  /*fd10*/  @!P4 LEA R12, P0, R193.reuse, R24, 0x2 ;  /* 0x00000018c10cc211 */ /* 0x040fe400078010ff */
[----:B------:R-:W-:Y:S02]  /*fd20*/  ISETP.GE.AND P1, PT, R190, UR4, PT ;  /* 0x00000004be007c0c */ /* 0x000fe4000bf26270 */
[-C--:B------:R-:W-:Y:S02]  /*fd30*/  @!P4 LEA.HI.X R13, R193, R21.reuse, R210, 0x2, P0 ;  /* 0x00000015c10dc211 */ /* 0x080fe400000f14d2 */
[----:B------:R-:W-:Y:S02]  /*fd40*/  @!P3 LEA.HI.X R5, R194, R21, R211, 0x2, P6 ;  /* 0x00000015c205b211 */ /* 0x000fe400030f14d3 */
[----:B------:R-:W-:-:S02]  /*fd50*/  ISETP.GE.AND P0, PT, R189, UR4, PT ;  /* 0x00000004bd007c0c */ /* 0x000fc4000bf06270 */
[-C--:B------:R-:W-:Y:S01]  /*fd60*/  @!P5 LEA R14, P6, R192, R24.reuse, 0x2 ;  /* 0x00000018c00ed211 */ /* 0x080fe200078c10ff */
[----:B------:R3:W-:Y:S01]  /*fd70*/  @!P3 ST.E.64 desc[UR52][R4.64], R104 ;  /* 0x000000680400b985 */ /* 0x0007e2000c101b34 */
[----:B------:R-:W-:Y:S02]  /*fd80*/  ISETP.GE.AND P3, PT, R188, UR4, PT ;  /* 0x00000004bc007c0c */ /* 0x000fe4000bf66270 */
[----:B------:R-:W-:Y:S01]  /*fd90*/  @!P5 LEA.HI.X R15, R192, R21, R209, 0x2, P6 ;  /* 0x00000015c00fd211 */ /* 0x000fe200030f14d1 */
[----:B------:R4:W-:Y:S01]  /*fda0*/  @!P4 ST.E.64 desc[UR52][R12.64], R108 ;  /* 0x0000006c0c00c985 */ /* 0x0009e2000c101b34 */
[----:B-1----:R-:W-:-:S03]  /*fdb0*/  @!P2 LEA R6, P4, R191, R24, 0x2 ;  /* 0x00000018bf06a211 */ /* 0x002fc600078810ff */
[----:B------:R-:W-:Y:S01]  /*fdc0*/  @!P5 ST.E.64 desc[UR52][R14.64], R112 ;  /* 0x000000700e00d985 */ /* 0x000fe2000c101b34 */
[CC--:B--2---:R-:W-:Y:S02]  /*fdd0*/  @!P1 LEA R8, P5, R190.reuse, R24.reuse, 0x2 ;  /* 0x00000018be089211 */ /* 0x0c4fe400078a10ff */
[-C--:B------:R-:W-:Y:S02]  /*fde0*/  @!P2 LEA.HI.X R7, R191, R21.reuse, R208, 0x2, P4 ;  /* 0x00000015bf07a211 */ /* 0x080fe400020f14d0 */
[----:B0-----:R-:W-:Y:S02]  /*fdf0*/  @!P0 LEA R10, P6, R189, R24, 0x2 ;  /* 0x00000018bd0a8211 */ /* 0x001fe400078c10ff */
[----:B------:R-:W-:Y:S01]  /*fe00*/  ISETP.GE.AND P4, PT, R187, UR4, PT ;  /* 0x00000004bb007c0c */ /* 0x000fe2000bf86270 */
[----:B------:R0:W-:Y:S01]  /*fe10*/  @!P2 ST.E.64 desc[UR52][R6.64], R116 ;  /* 0x000000740600a985 */ /* 0x0001e2000c101b34 */
[-C--:B------:R-:W-:Y:S02]  /*fe20*/  @!P1 LEA.HI.X R9, R190, R21.reuse, R207, 0x2, P5 ;  /* 0x00000015be099211 */ /* 0x080fe400028f14cf */
[----:B------:R-:W-:-:S02]  /*fe30*/  @!P0 LEA.HI.X R11, R189, R21, R206, 0x2, P6 ;  /* 0x00000015bd0b8211 */ /* 0x000fc400030f14ce */
[----:B------:R-:W-:Y:S01]  /*fe40*/  ISETP.GE.AND P2, PT, R186, UR4, PT ;  /* 0x00000004ba007c0c */ /* 0x000fe2000bf46270 */
[----:B------:R1:W-:Y:S01]  /*fe50*/  @!P1 ST.E.64 desc[UR52][R8.64], R120 ;  /* 0x0000007808009985 */ /* 0x0003e2000c101b34 */
[----:B---3--:R-:W-:Y:S02]  /*fe60*/  @!P3 LEA R4, P5, R188, R24, 0x2 ;  /* 0x00000018bc04b211 */ /* 0x008fe400078a10ff */
[----:B------:R-:W-:Y:S01]  /*fe70*/  ISETP.GE.AND P1, PT, R185, UR4, PT ;  /* 0x00000004b9007c0c */ /* 0x000fe2000bf26270 */
[----:B------:R2:W-:Y:S01]  /*fe80*/  @!P0 ST.E.64 desc[UR52][R10.64], R124 ;  /* 0x0000007c0a008985 */ /* 0x0005e2000c101b34 */
[----:B------:R-:W-:Y:S02]  /*fe90*/  ISETP.GE.AND P0, PT, R184, UR4, PT ;  /* 0x00000004b8007c0c */ /* 0x000fe4000bf06270 */
[----:B------:R-:W-:Y:S02]  /*fea0*/  @!P3 LEA.HI.X R5, R188, R21, R205, 0x2, P5 ;  /* 0x00000015bc05b211 */ /* 0x000fe400028f14cd */
[----:B------:R-:W-:-:S02]  /*feb0*/  ISETP.GE.AND P5, PT, R23, UR4, PT ;  /* 0x0000000417007c0c */ /* 0x000fc4000bfa6270 */
[CC--:B----4-:R-:W-:Y:S01]  /*fec0*/  @!P4 LEA R12, P6, R187.reuse, R24.reuse, 0x2 ;  /* 0x00000018bb0cc211 */ /* 0x0d0fe200078c10ff */
[----:B------:R3:W-:Y:S01]  /*fed0*/  @!P3 ST.E.64 desc[UR52][R4.64], R128 ;  /* 0x000000800400b985 */ /* 0x0007e2000c101b34 */
[CC--:B0-----:R-:W-:Y:S02]  /*fee0*/  @!P2 LEA R6, P3, R186.reuse, R24.reuse, 0x2 ;  /* 0x00000018ba06a211 */ /* 0x0c1fe400078610ff */
[-C--:B------:R-:W-:Y:S02]  /*fef0*/  @!P4 LEA.HI.X R13, R187, R21.reuse, R204, 0x2, P6 ;  /* 0x00000015bb0dc211 */ /* 0x080fe400030f14cc */
[-C--:B-1----:R-:W-:Y:S02]  /*ff00*/  @!P1 LEA R8, P6, R185, R24.reuse, 0x2 ;  /* 0x00000018b9089211 */ /* 0x082fe400078c10ff */
[----:B------:R-:W-:Y:S01]  /*ff10*/  @!P2 LEA.HI.X R7, R186, R21, R203, 0x2, P3 ;  /* 0x00000015ba07a211 */ /* 0x000fe200018f14cb */
[----:B------:R3:W-:Y:S01]  /*ff20*/  @!P4 ST.E.64 desc[UR52][R12.64], R132 ;  /* 0x000000840c00c985 */ /* 0x0007e2000c101b34 */
[----:B--2---:R-:W-:-:S02]  /*ff30*/  @!P0 LEA R10, P4, R184, R24, 0x2 ;  /* 0x00000018b80a8211 */ /* 0x004fc400078810ff */
        /* <DEDUP_REMOVED lines=8> */
.L_x_1265:
[----:B------:R-:W-:Y:S05]  /*ffc0*/  BSYNC B1 ;  /* 0x0000000000017941 */ /* 0x000fea0003800000 */
.L_x_1264:
[----:B------:R-:W-:Y:S01]  /*ffd0*/  ISETP.GE.AND P0, PT, R25, R44, PT ;  /* 0x0000002c1900720c */ /* 0x000fe20003f06270 */
[----:B0-----:R-:W0:Y:S04]  /*ffe0*/  SHFL.IDX PT, R20, R20, 0x1, 0x1c1f ;  /* 0x003c1f0014147f89 */ /* 0x001e2800000e0000 */
[----:B------:R-:W4:Y:S08]  /*fff0*/  SHFL.IDX PT, R0, R0, 0x1, 0x1c1f ;  /* 0x003c1f0000007f89 */ /* 0x000f3000000e0000 */
[----:B------:R-:W-:Y:S05]  /*10000*/  @P0 BRA `(.L_x_1263) ;  /* 0x0000001000240947 */ /* 0x000fea0003800000 */
[----:B------:R-:W-:Y:S02]  /*10010*/  ULDC UR4, c[0x0][0xac8] ;  /* 0x0002b20000047ab9 */ /* 0x000fe40000000800 */
[----:B------:R-:W-:Y:S02]  /*10020*/  ISETP.GE.AND P2, PT, R16, UR4, PT ;  /* 0x0000000410007c0c */ /* 0x000fe4000bf46270 */
[----:B------:R-:W-:Y:S02]  /*10030*/  ISETP.GE.AND P1, PT, R197, UR4, PT ;  /* 0x00000004c5007c0c */ /* 0x000fe4000bf26270 */
[----:B------:R-:W-:Y:S02]  /*10040*/  ISETP.GE.AND P0, PT, R196, UR4, PT ;  /* 0x00000004c4007c0c */ /* 0x000fe4000bf06270 */
[----:B------:R-:W-:Y:S02]  /*10050*/  ISETP.GE.AND P4, PT, R194, UR4, PT ;  /* 0x00000004c2007c0c */ /* 0x000fe4000bf86270 */
[----:B------:R-:W-:-:S05]  /*10060*/  ISETP.GE.AND P3, PT, R195, UR4, PT ;  /* 0x00000004c3007c0c */ /* 0x000fca000bf66270 */
[CC--:B---34-:R-:W-:Y:S02]  /*10070*/  @!P2 LEA R4, P6, R16.reuse, R0.reuse, 0x2 ;  /* 0x000000001004a211 */ /* 0x0d8fe400078c10ff */
[C---:B------:R-:W-:Y:S02]  /*10080*/  @!P1 LEA R6, P5, R197.reuse, R0, 0x2 ;  /* 0x00000000c5069211 */ /* 0x040fe400078a10ff */
[----:B0-----:R-:W-:Y:S02]  /*10090*/  @!P2 LEA.HI.X R5, R16, R20, R215, 0x2, P6 ;  /* 0x000000141005a211 */ /* 0x001fe400030f14d7 */
[----:B------:R-:W-:Y:S02]  /*100a0*/  @!P0 LEA R8, P6, R196, R0, 0x2 ;  /* 0x00000000c4088211 */ /* 0x000fe400078c10ff */
[----:B------:R-:W-:Y:S01]  /*100b0*/  @!P1 LEA.HI.X R7, R197, R20, R214, 0x2, P5 ;  /* 0x00000014c5079211 */ /* 0x000fe200028f14d6 */
[----:B------:R0:W-:Y:S01]  /*100c0*/  @!P2 ST.E.64 desc[UR52][R4.64], R2 ;  /* 0x000000020400a985 */ /* 0x0001e2000c101b34 */
[----:B------:R-:W-:-:S02]  /*100d0*/  ISETP.GE.AND P5, PT, R193, UR4, PT ;  /* 0x00000004c1007c0c */ /* 0x000fc4000bfa6270 */
[----:B------:R-:W-:Y:S01]  /*100e0*/  @!P0 LEA.HI.X R9, R196, R20, R213, 0x2, P6 ;  /* 0x00000014c4098211 */ /* 0x000fe200030f14d5 */
[----:B------:R3:W-:Y:S01]  /*100f0*/  @!P1 ST.E.64 desc[UR52][R6.64], R94 ;  /* 0x0000005e06009985 */ /* 0x0007e2000c101b34 */
[----:B------:R-:W-:Y:S02]  /*10100*/  ISETP.GE.AND P2, PT, R192, UR4, PT ;  /* 0x00000004c0007c0c */ /* 0x000fe4000bf46270 */
[-C--:B------:R-:W-:Y:S01]  /*10110*/  @!P3 LEA R10, P6, R195, R0.reuse, 0x2 ;  /* 0x00000000c30ab211 */ /* 0x080fe200078c10ff */
[----:B------:R4:W-:Y:S01]  /*10120*/  @!P0 ST.E.64 desc[UR52][R8.64], R98 ;  /* 0x0000006208008985 */ /* 0x0009e2000c101b34 */
[C---:B------:R-:W-:Y:S02]  /*10130*/  @!P4 LEA R12, P0, R194.reuse, R0, 0x2 ;  /* 0x00000000c20cc211 */ /* 0x040fe400078010ff */
[----:B------:R-:W-:Y:S02]  /*10140*/  ISETP.GE.AND P1, PT, R191, UR4, PT ;  /* 0x00000004bf007c0c */ /* 0x000fe4000bf26270 */
[----:B------:R-:W-:-:S02]  /*10150*/  @!P4 LEA.HI.X R13, R194, R20, R211, 0x2, P0 ;  /* 0x00000014c20dc211 */ /* 0x000fc400000f14d3 */
[----:B------:R-:W-:Y:S02]  /*10160*/  @!P3 LEA.HI.X R11, R195, R20, R212, 0x2, P6 ;  /* 0x00000014c30bb211 */ /* 0x000fe400030f14d4 */
[----:B------:R-:W-:Y:S02]  /*10170*/  ISETP.GE.AND P0, PT, R190, UR4, PT ;  /* 0x00000004be007c0c */ /* 0x000fe4000bf06270 */
[----:B------:R-:W-:Y:S01]  /*10180*/  @!P5 LEA R14, P6, R193, R0, 0x2 ;  /* 0x00000000c10ed211 */ /* 0x000fe200078c10ff */
[----:B------:R5:W-:Y:S01]  /*10190*/  @!P3 ST.E.64 desc[UR52][R10.64], R102 ;  /* 0x000000660a00b985 */ /* 0x000be2000c101b34 */
[----:B------:R-:W-:Y:S02]  /*101a0*/  ISETP.GE.AND P3, PT, R189, UR4, PT ;  /* 0x00000004bd007c0c */ /* 0x000fe4000bf66270 */
[----:B------:R-:W-:Y:S01]  /*101b0*/  @!P5 LEA.HI.X R15, R193, R20, R210, 0x2, P6 ;  /* 0x00000014c10fd211 */ /* 0x000fe200030f14d2 */
[----:B------:R-:W-:Y:S01]  /*101c0*/  @!P4 ST.E.64 desc[UR52][R12.64], R106 ;  /* 0x0000006a0c00c985 */ /* 0x000fe2000c101b34 */
[----:B0-----:R-:W-:-:S03]  /*101d0*/  @!P2 LEA R2, P4, R192, R0, 0x2 ;  /* 0x00000000c002a211 */ /* 0x001fc600078810ff */
[----:B------:R-:W-:Y:S01]  /*101e0*/  @!P5 ST.E.64 desc[UR52][R14.64], R110 ;  /* 0x0000006e0e00d985 */ /* 0x000fe2000c101b34 */
[C---:B------:R-:W-:Y:S02]  /*101f0*/  @!P1 LEA R4, P5, R191.reuse, R0, 0x2 ;  /* 0x00000000bf049211 */ /* 0x040fe400078a10ff */
[----:B------:R-:W-:Y:S02]  /*10200*/  @!P2 LEA.HI.X R3, R192, R20, R209, 0x2, P4 ;  /* 0x00000014c003a211 */ /* 0x000fe400020f14d1 */
[----:B---3--:R-:W-:Y:S02]  /*10210*/  @!P0 LEA R6, P6, R190, R0, 0x2 ;  /* 0x00000000be068211 */ /* 0x008fe400078c10ff */
[----:B------:R-:W-:Y:S01]  /*10220*/  ISETP.GE.AND P4, PT, R188, UR4, PT ;  /* 0x00000004bc007c0c */ /* 0x000fe2000bf86270 */
[----:B------:R0:W-:Y:S01]  /*10230*/  @!P2 ST.E.64 desc[UR52][R2.64], R114 ;  /* 0x000000720200a985 */ /* 0x0001e2000c101b34 */
[-C--:B------:R-:W-:Y:S02]  /*10240*/  @!P1 LEA.HI.X R5, R191, R20.reuse, R208, 0x2, P5 ;  /* 0x00000014bf059211 */ /* 0x080fe400028f14d0 */
[----:B------:R-:W-:-:S02]  /*10250*/  @!P0 LEA.HI.X R7, R190, R20, R207, 0x2, P6 ;  /* 0x00000014be078211 */ /* 0x000fc400030f14cf */
[----:B------:R-:W-:Y:S01]  /*10260*/  ISETP.GE.AND P2, PT, R187, UR4, PT ;  /* 0x00000004bb007c0c */ /* 0x000fe2000bf46270 */
[----:B------:R3:W-:Y:S01]  /*10270*/  @!P1 ST.E.64 desc[UR52][R4.64], R118 ;  /* 0x0000007604009985 */ /* 0x0007e2000c101b34 */
[----:B----4-:R-:W-:Y:S02]  /*10280*/  @!P3 LEA R8, P5, R189, R0, 0x2 ;  /* 0x00000000bd08b211 */ /* 0x010fe400078a10ff */
[----:B------:R-:W-:Y:S01]  /*10290*/  ISETP.GE.AND P1, PT, R186, UR4, PT ;  /* 0x00000004ba007c0c */ /* 0x000fe2000bf26270 */
[----:B------:R4:W-:Y:S01]  /*102a0*/  @!P0 ST.E.64 desc[UR52][R6.64], R122 ;  /* 0x0000007a06008985 */ /* 0x0009e2000c101b34 */
[----:B------:R-:W-:Y:S02]  /*102b0*/  ISETP.GE.AND P0, PT, R185, UR4, PT ;  /* 0x00000004b9007c0c */ /* 0x000fe4000bf06270 */
[----:B------:R-:W-:Y:S02]  /*102c0*/  @!P3 LEA.HI.X R9, R189, R20, R206, 0x2, P5 ;  /* 0x00000014bd09b211 */ /* 0x000fe400028f14ce */
[----:B------:R-:W-:-:S02]  /*102d0*/  ISETP.GE.AND P5, PT, R184, UR4, PT ;  /* 0x00000004b8007c0c */ /* 0x000fc4000bfa6270 */
[CC--:B-----5:R-:W-:Y:S01]  /*102e0*/  @!P4 LEA R10, P6, R188.reuse, R0.reuse, 0x2 ;  /* 0x00000000bc0ac211 */ /* 0x0e0fe200078c10ff */
[----:B------:R1:W-:Y:S01]  /*102f0*/  @!P3 ST.E.64 desc[UR52][R8.64], R126 ;  /* 0x0000007e0800b985 */ /* 0x0003e2000c101b34 */
[C---:B0-----:R-:W-:Y:S02]  /*10300*/  @!P2 LEA R2, P3, R187.reuse, R0, 0x2 ;  /* 0x00000000bb02a211 */ /* 0x041fe400078610ff */
[----:B------:R-:W-:Y:S02]  /*10310*/  @!P4 LEA.HI.X R11, R188, R20, R205, 0x2, P6 ;  /* 0x00000014bc0bc211 */ /* 0x000fe400030f14cd */
[----:B---3--:R-:W-:Y:S02]  /*10320*/  @!P1 LEA R4, P6, R186, R0, 0x2 ;  /* 0x00000000ba049211 */ /* 0x008fe400078c10ff */
[----:B------:R-:W-:Y:S01]  /*10330*/  @!P2 LEA.HI.X R3, R187, R20, R204, 0x2, P3 ;  /* 0x00000014bb03a211 */ /* 0x000fe200018f14cc */
[----:B------:R0:W-:Y:S01]  /*10340*/  @!P4 ST.E.64 desc[UR52][R10.64], R130 ;  /* 0x000000820a00c985 */ /* 0x0001e2000c101b34 */
[----:B----4-:R-:W-:-:S02]  /*10350*/  @!P0 LEA R6, P4, R185, R0, 0x2 ;  /* 0x00000000b9068211 */ /* 0x010fc400078810ff */
[----:B------:R-:W-:Y:S01]  /*10360*/  @!P5 LEA R12, P3, R184, R0, 0x2 ;  /* 0x00000000b80cd211 */ /* 0x000fe200078610ff */
[----:B------:R0:W-:Y:S01]  /*10370*/  @!P2 ST.E.64 desc[UR52][R2.64], R134 ;  /* 0x000000860200a985 */ /* 0x0001e2000c101b34 */
[-C--:B------:R-:W-:Y:S02]  /*10380*/  @!P1 LEA.HI.X R5, R186, R20.reuse, R203, 0x2, P6 ;  /* 0x00000014ba059211 */ /* 0x080fe400030f14cb */
[-C--:B------:R-:W-:Y:S02]  /*10390*/  @!P0 LEA.HI.X R7, R185, R20.reuse, R202, 0x2, P4 ;  /* 0x00000014b9078211 */ /* 0x080fe400020f14ca */
[----:B------:R-:W-:Y:S01]  /*103a0*/  @!P5 LEA.HI.X R13, R184, R20, R201, 0x2, P3 ;  /* 0x00000014b80dd211 */ /* 0x000fe200018f14c9 */
[----:B------:R0:W-:Y:S04]  /*103b0*/  @!P1 ST.E.64 desc[UR52][R4.64], R138 ;  /* 0x0000008a04009985 */ /* 0x0001e8000c101b34 */
[----:B------:R0:W-:Y:S01]  /*103c0*/  @!P0 ST.E.64 desc[UR52][R6.64], R142 ;  /* 0x0000008e06008985 */ /* 0x0001e2000c101b34 */
[----:B------:R-:W-:-:S03]  /*103d0*/  ISETP.GE.AND P0, PT, R23, UR4, PT ;  /* 0x0000000417007c0c */ /* 0x000fc6000bf06270 */
[----:B------:R0:W-:Y:S10]  /*103e0*/  @!P5 ST.E.64 desc[UR52][R12.64], R146 ;  /* 0x000000920c00d985 */ /* 0x0001f4000c101b34 */
[----:B-1----:R-:W-:Y:S05]  /*103f0*/  @P0 BRA `(.L_x_1263) ;  /* 0x0000000c00280947 */ /* 0x002fea0003800000 */
[----:B0-----:R-:W-:-:S04]  /*10400*/  LEA R2, P0, R23, R0, 0x2 ;  /* 0x0000000017027211 */ /* 0x001fc800078010ff */
[----:B------:R-:W-:-:S05]  /*10410*/  LEA.HI.X R3, R23, R20, R200, 0x2, P0 ;  /* 0x0000001417037211 */ /* 0x000fca00000f14c8 */
[----:B------:R0:W-:Y:S01]  /*10420*/  ST.E.64 desc[UR52][R2.64], R150 ;  /* 0x0000009602007985 */ /* 0x0001e2000c101b34 */
[----:B------:R-:W-:Y:S05]  /*10430*/  BRA `(.L_x_1263) ;  /* 0x0000000c00187947 */ /* 0x000fea0003800000 */
.L_x_1254:
[----:B------:R-:W-:Y:S02]  /*10440*/  ULDC.64 UR8, c[0x0][0xc00] ;  /* 0x0003000000087ab9 */ /* 0x000fe40000000a00 */
[----:B------:R-:W-:-:S04]  /*10450*/  UISETP.NE.U32.AND UP0, UPT, UR8, URZ, UPT ;  /* 0x0000003f0800728c */ /* 0x000fc8000bf05070 */
[----:B------:R-:W-:-:S03]  /*10460*/  UISETP.NE.AND.EX UP0, UPT, UR9, URZ, UPT, UP0 ;  /* 0x0000003f0900728c */ /* 0x000fc6000bf05300 */
[----:B------:R-:W-:Y:S02]  /*10470*/  ULDC.64 UR8, c[0x0][0xc00] ;  /* 0x0003000000087ab9 */ /* 0x000fe40000000a00 */
[----:B------:R-:W-:Y:S01]  /*10480*/  UIMAD.WIDE UR8, UR43, 0x4, UR8 ;  /* 0x000000042b0878a5 */ /* 0x000fe2000f8e0208 */
[----:B------:R-:W-:-:S05]  /*10490*/  PLOP3.LUT P1, PT, PT, PT, UP0, 0x80, 0x0 ;  /* 0x000000000000781c */ /* 0x000fca0003f2f008 */
[----:B------:R-:W-:Y:S02]  /*104a0*/  IMAD.U32 R2, RZ, RZ, UR8 ;  /* 0x00000008ff027e24 */ /* 0x000fe4000f8e00ff */
[----:B------:R-:W-:Y:S01]  /*104b0*/  IMAD.U32 R3, RZ, RZ, UR9 ;  /* 0x00000009ff037e24 */ /* 0x000fe2000f8e00ff */
[----:B------:R-:W-:Y:S02]  /*104c0*/  ULDC.64 UR8, c[0x0][0xc08] ;  /* 0x0003020000087ab9 */ /* 0x000fe40000000a00 */
[----:B------:R-:W-:Y:S01]  /*104d0*/  UISETP.NE.U32.AND UP1, UPT, UR8, URZ, UPT ;  /* 0x0000003f0800728c */ /* 0x000fe2000bf25070 */
[----:B------:R-:W-:Y:S02]  /*104e0*/  ULDC UR4, c[0x0][0xa88] ;  /* 0x0002a20000047ab9 */ /* 0x000fe40000000800 */
[----:B------:R-:W2:Y:S01]  /*104f0*/  @P1 LDG.E R6, desc[UR52][R2.64] ;  /* 0x0000003402061981 */ /* 0x000ea2000c1e1900 */
[----:B------:R-:W-:Y:S01]  /*10500*/  UISETP.NE.AND.EX UP1, UPT, UR9, URZ, UPT, UP1 ;  /* 0x0000003f0900728c */ /* 0x000fe2000bf25310 */
[----:B------:R-:W-:-:S05]  /*10510*/  IMAD.U32 R0, RZ, RZ, UR4 ;  /* 0x00000004ff007e24 */ /* 0x000fca000f8e00ff */
[----:B------:R-:W-:-:S05]  /*10520*/  PLOP3.LUT P2, PT, PT, PT, UP1, 0x80, 0x0 ;  /* 0x000000000000781c */ /* 0x000fca0003f4f018 */
[----:B------:R-:W-:Y:S02]  /*10530*/  @UP1 ULDC.64 UR8, c[0x0][0xc08] ;  /* 0x0003020000081ab9 */ /* 0x000fe40000000a00 */
[----:B------:R-:W-:-:S06]  /*10540*/  @UP1 UIMAD.WIDE UR8, UR43, 0x4, UR8 ;  /* 0x000000042b0818a5 */ /* 0x000fcc000f8e0208 */
[----:B------:R-:W-:Y:S02]  /*10550*/  IMAD.U32 R4, RZ, RZ, UR8 ;  /* 0x00000008ff047e24 */ /* 0x000fe4000f8e00ff */
[----:B------:R-:W-:-:S05]  /*10560*/  IMAD.U32 R5, RZ, RZ, UR9 ;  /* 0x00000009ff057e24 */ /* 0x000fca000f8e00ff */
[----:B------:R0:W5:Y:S01]  /*10570*/  @P2 LDG.E R0, desc[UR52][R4.64] ;  /* 0x0000003404002981 */ /* 0x000162000c1e1900 */
[----:B------:R-:W-:Y:S01]  /*10580*/  UISETP.NE.AND UP1, UPT, UR45, URZ, UPT ;  /* 0x0000003f2d00728c */ /* 0x000fe2000bf25270 */
[----:B------:R-:W-:Y:S01]  /*10590*/  ISETP.GT.AND P0, PT, R221, 0x7f, PT ;  /* 0x0000007fdd00780c */ /* 0x000fe20003f04270 */
[----:B------:R-:W-:-:S09]  /*105a0*/  UMOV UR4, URZ ;  /* 0x0000003f00047c82 */ /* 0x000fd20008000000 */
[----:B------:R-:W-:Y:S01]  /*105b0*/  @!UP1 ULDC UR45, c[0x0][0xad4] ;  /* 0x0002b500002d9ab9 */ /* 0x000fe20000000800 */
[----:B--2---:R-:W-:Y:S01]  /*105c0*/  @P1 R2UR UR4, R6 ;  /* 0x00000000060412ca */ /* 0x004fe200000e0000 */
[----:B0-----:R-:W-:-:S14]  /*105d0*/  @P2 BRA `(.L_x_1266) ;  /* 0x0000000000102947 */ /* 0x001fdc0003800000 */
[----:B------:R-:W-:Y:S05]  /*105e0*/  @!P1 BRA `(.L_x_1266) ;  /* 0x00000000000c9947 */ /* 0x000fea0003800000 */
[----:B------:R-:W2:Y:S04]  /*105f0*/  LDG.E R5, desc[UR52][R2.64] ;  /* 0x0000003402057981 */ /* 0x000ea8000c1e1900 */
[----:B-----5:R-:W2:Y:S02]  /*10600*/  LDG.E R0, desc[UR52][R2.64+0x4] ;  /* 0x0000043402007981 */ /* 0x020ea4000c1e1900 */
[----:B--2---:R-:W-:-:S07]  /*10610*/  IMAD.IADD R0, R0, 0x1, -R5 ;  /* 0x0000000100007824 */ /* 0x004fce00078e0a05 */
.L_x_1266:
[----:B------:R-:W-:Y:S01]  /*10620*/  USHF.R.S32.HI UR13, URZ, 0x1f, UR43 ;  /* 0x0000001f3f0d7899 */ /* 0x000fe2000801142b */
[----:B------:R-:W-:Y:S01]  /*10630*/  BSSY B1, `(.L_x_1267) ;  /* 0x000003a000017945 */ /* 0x000fe20003800000 */
[----:B------:R-:W-:Y:S02]  /*10640*/  USHF.R.S32.HI UR21, URZ, 0x1f, UR4 ;  /* 0x0000001f3f157899 */ /* 0x000fe40008011404 */
[----:B------:R-:W-:Y:S02]  /*10650*/  USEL UR12, UR43, URZ, !UP0 ;  /* 0x0000003f2b0c7287 */ /* 0x000fe4000c000000 */
[----:B------:R-:W-:Y:S01]  /*10660*/  USEL UR13, UR13, URZ, !UP0 ;  /* 0x0000003f0d0d7287 */ /* 0x000fe2000c000000 */
[----:B------:R-:W-:Y:S11]  /*10670*/  @P0 BRA `(.L_x_1268) ;  /* 0x0000000000d40947 */ /* 0x000ff60003800000 */
[----:B------:R-:W0:Y:S01]  /*10680*/  S2R R4, SR_TID.X ;  /* 0x0000000000047919 */ /* 0x000e220000002100 */
[----:B------:R-:W1:Y:S01]  /*10690*/  LDC R9, c[0x0][0xbe8] ;  /* 0x0002fa00ff097b82 */ /* 0x000e620000000800 */
[----:B------:R-:W-:Y:S02]  /*106a0*/  IMAD.U32 R3, RZ, RZ, UR37 ;  /* 0x00000025ff037e24 */ /* 0x000fe4000f8e00ff */
[----:B-1---5:R-:W-:-:S03]  /*106b0*/  IMAD R2, R0, R9, RZ ;  /* 0x0000000900027224 */ /* 0x022fc600078e02ff */
[----:B0-----:R-:W-:-:S04]  /*106c0*/  IADD3 R4, R3, -0x80, R4 ;  /* 0xffffff8003047810 */ /* 0x001fc80007ffe004 */
[----:B------:R-:W-:-:S13]  /*106d0*/  ISETP.GE.AND P0, PT, R4, R2, PT ;  /* 0x000000020400720c */ /* 0x000fda0003f06270 */
[----:B------:R-:W-:Y:S05]  /*106e0*/  @P0 BRA `(.L_x_1268) ;  /* 0x0000000000b80947 */ /* 0x000fea0003800000 */
[----:B------:R-:W-:Y:S01]  /*106f0*/  ISETP.NE.AND P0, PT, R9, 0x1, PT ;  /* 0x000000010900780c */ /* 0x000fe20003f05270 */
[----:B------:R-:W-:Y:S01]  /*10700*/  UISETP.GT.AND UP0, UPT, UR45, 0x1, UPT ;  /* 0x000000012d00788c */ /* 0x000fe2000bf04270 */
[----:B------:R-:W-:Y:S01]  /*10710*/  IMAD.MOV.U32 R5, RZ, RZ, R4 ;  /* 0x000000ffff057224 */ /* 0x000fe200078e0004 */
[----:B------:R-:W-:Y:S02]  /*10720*/  UMOV UR19, 0x9b8 ;  /* 0x000009b800137882 */ /* 0x000fe40000000000 */
[----:B------:R-:W-:Y:S02]  /*10730*/  USEL UR19, UR19, 0x978, UP0 ;  /* 0x0000097813137887 */ /* 0x000fe40008000000 */
[----:B------:R-:W-:-:S06]  /*10740*/  USEL UR18, UR39, URZ, UP0 ;  /* 0x0000003f27127287 */ /* 0x000fcc0008000000 */
[----:B------:R-:W0:Y:S04]  /*10750*/  @P0 LDC R3, c[0x0][0xbec] ;  /* 0x0002fb00ff030b82 */ /* 0x000e280000000800 */
[----:B------:R-:W-:Y:S01]  /*10760*/  ULDC.64 UR8, c[0x0][UR19+0x218] ;  /* 0x0000860013087abb */ /* 0x000fe20008000a00 */
[----:B------:R-:W-:Y:S01]  /*10770*/  ULDC.64 UR14, c[0x0][UR19+0x220] ;  /* 0x00008800130e7abb */ /* 0x000fe20008000a00 */
[----:B------:R-:W-:Y:S01]  /*10780*/  ULDC.64 UR16, c[0x0][UR19+0x228] ;  /* 0x00008a0013107abb */ /* 0x000fe20008000a00 */
[----:B------:R-:W-:Y:S01]  /*10790*/  UIMAD.WIDE.U32 UR10, UR8, UR42, URZ ;  /* 0x0000002a080a72a5 */ /* 0x000fe2000f8e003f */
[----:B------:R-:W1:Y:S01]  /*107a0*/  @P0 LDC R7, c[0x0][0xbf0] ;  /* 0x0002fc00ff070b82 */ /* 0x000e620000000800 */
[----:B------:R-:W-:Y:S02]  /*107b0*/  UIMAD UR20, UR9, UR42, URZ ;  /* 0x0000002a091472a4 */ /* 0x000fe4000f8e023f */
[----:B------:R-:W-:-:S02]  /*107c0*/  UIMAD UR15, UR15, UR12, URZ ;  /* 0x0000000c0f0f72a4 */ /* 0x000fc4000f8e023f */
[----:B------:R-:W-:Y:S02]  /*107d0*/  UIMAD.WIDE.U32 UR22, UR16, UR18, URZ ;  /* 0x00000012101672a5 */ /* 0x000fe4000f8e003f */
[----:B------:R-:W-:Y:S02]  /*107e0*/  UIMAD.WIDE.U32 UR8, UR14, UR12, URZ ;  /* 0x0000000c0e0872a5 */ /* 0x000fe4000f8e003f */
[----:B------:R-:W-:Y:S02]  /*107f0*/  UIMAD UR16, UR17, UR18, URZ ;  /* 0x00000012111072a4 */ /* 0x000fe4000f8e023f */
[----:B------:R-:W-:Y:S02]  /*10800*/  UIMAD UR15, UR14, UR13, UR15 ;  /* 0x0000000d0e0f72a4 */ /* 0x000fe4000f8e020f */
[----:B------:R-:W-:Y:S02]  /*10810*/  UIADD3 UR10, UP1, UP2, UR8, UR10, UR4 ;  /* 0x0000000a080a7290 */ /* 0x000fe4000fa3e004 */
[----:B------:R-:W-:Y:S01]  /*10820*/  UIADD3 UR16, UR23, UR16, URZ ;  /* 0x0000001017107290 */ /* 0x000fe2000fffe03f */
[----:B0-----:R-:W-:Y:S01]  /*10830*/  @P0 IMAD.HI.U32 R2, R4, R3, RZ ;  /* 0x0000000304020227 */ /* 0x001fe200078e00ff */
[----:B------:R-:W-:-:S02]  /*10840*/  UIADD3 UR20, UR11, UR20, URZ ;  /* 0x000000140b147290 */ /* 0x000fc4000fffe03f */
[----:B------:R-:W-:Y:S01]  /*10850*/  UIADD3 UR15, UR9, UR15, URZ ;  /* 0x0000000f090f7290 */ /* 0x000fe2000fffe03f */
[----:B------:R-:W-:Y:S02]  /*10860*/  IMAD.U32 R3, RZ, RZ, UR23 ;  /* 0x00000017ff037e24 */ /* 0x000fe4000f8e00ff */
[----:B------:R-:W-:Y:S01]  /*10870*/  IMAD.U32 R6, RZ, RZ, UR16 ;  /* 0x00000010ff067e24 */ /* 0x000fe2000f8e00ff */
[----:B------:R-:W-:Y:S01]  /*10880*/  ULDC.64 UR8, c[0x0][UR19+0x210] ;  /* 0x0000840013087abb */ /* 0x000fe20008000a00 */
[----:B-1----:R-:W-:Y:S01]  /*10890*/  @P0 SHF.R.U32.HI R5, RZ, R7, R2 ;  /* 0x00000007ff050219 */ /* 0x002fe20000011602 */
[----:B------:R-:W-:-:S04]  /*108a0*/  IMAD.U32 R2, RZ, RZ, UR22 ;  /* 0x00000016ff027e24 */ /* 0x000fc8000f8e00ff */
[--C-:B------:R-:W-:Y:S01]  /*108b0*/  IMAD.MOV R7, RZ, RZ, -R5.reuse ;  /* 0x000000ffff077224 */ /* 0x100fe200078e0a05 */
[----:B------:R-:W-:Y:S01]  /*108c0*/  IADD3 R2, P0, P1, R5, UR10, R2 ;  /* 0x0000000a05027c10 */ /* 0x000fe2000f91e002 */
[----:B------:R-:W-:Y:S01]  /*108d0*/  UIADD3.X UR10, UR15, UR20, UR21, UP1, UP2 ;  /* 0x000000140f0a7290 */ /* 0x000fe20008fe4415 */
[----:B------:R-:W-:Y:S01]  /*108e0*/  SHF.R.S32.HI R5, RZ, 0x1f, R5 ;  /* 0x0000001fff057819 */ /* 0x000fe20000011405 */
[----:B------:R-:W-:-:S04]  /*108f0*/  IMAD R7, R9, R7, R4 ;  /* 0x0000000709077224 */ /* 0x000fc800078e0204 */
[----:B------:R-:W-:Y:S01]  /*10900*/  IADD3.X R3, R5, UR10, R6, P0, P1 ;  /* 0x0000000a05037c10 */ /* 0x000fe200087e2406 */
[C---:B------:R-:W-:Y:S01]  /*10910*/  IMAD R9, R7.reuse, UR9, RZ ;  /* 0x0000000907097c24 */ /* 0x040fe2000f8e02ff */
[----:B------:R-:W-:Y:S01]  /*10920*/  SHF.R.S32.HI R4, RZ, 0x1f, R7 ;  /* 0x0000001fff047819 */ /* 0x000fe20000011407 */
[----:B------:R-:W-:Y:S01]  /*10930*/  ULDC.64 UR10, c[0x0][0xba8] ;  /* 0x0002ea00000a7ab9 */ /* 0x000fe20000000a00 */
[----:B------:R-:W-:Y:S01]  /*10940*/  @!UP0 ULDC UR10, c[0x0][0xb50] ;  /* 0x0002d400000a8ab9 */ /* 0x000fe20000000800 */
[----:B------:R-:W-:Y:S01]  /*10950*/  IMAD.WIDE.U32 R2, R7, UR8, R2 ;  /* 0x0000000807027c25 */ /* 0x000fe2000f8e0002 */
[----:B------:R-:W-:-:S03]  /*10960*/  @!UP0 ULDC UR11, c[0x0][0xb54] ;  /* 0x0002d500000b8ab9 */ /* 0x000fc60000000800 */
[----:B------:R-:W-:Y:S01]  /*10970*/  IMAD R9, R4, UR8, R9 ;  /* 0x0000000804097c24 */ /* 0x000fe2000f8e0209 */
[----:B------:R-:W-:-:S03]  /*10980*/  LEA R4, P0, R2, UR10, 0x2 ;  /* 0x0000000a02047c11 */ /* 0x000fc6000f8010ff */
[----:B------:R-:W-:-:S05]  /*10990*/  IMAD.IADD R3, R3, 0x1, R9 ;  /* 0x0000000103037824 */ /* 0x000fca00078e0209 */
[----:B------:R-:W-:Y:S01]  /*109a0*/  LEA.HI.X R5, R2, UR11, R3, 0x2, P0 ;  /* 0x0000000b02057c11 */ /* 0x000fe200080f1403 */
[----:B------:R-:W-:-:S05]  /*109b0*/  IMAD.MOV.U32 R3, RZ, RZ, -0x800000 ;  /* 0xff800000ff037424 */ /* 0x000fca00078e00ff */
[----:B------:R0:W-:Y:S02]  /*109c0*/  STG.E desc[UR52][R4.64], R3 ;  /* 0x0000000304007986 */ /* 0x0001e4000c101934 */
.L_x_1268:
[----:B------:R-:W-:Y:S05]  /*109d0*/  BSYNC B1 ;  /* 0x0000000000017941 */ /* 0x000fea0003800000 */
.L_x_1267:
[----:B------:R-:W-:-:S06]  /*109e0*/  UISETP.GT.AND UP0, UPT, UR45, 0x1, UPT ;  /* 0x000000012d00788c */ /* 0x000fcc000bf04270 */
[----:B------:R-:W-:-:S13]  /*109f0*/  PLOP3.LUT P0, PT, PT, PT, UP0, 0x80, 0x0 ;  /* 0x000000000000781c */ /* 0x000fda0003f0f008 */
[----:B------:R-:W-:Y:S05]  /*10a00*/  @P0 BRA `(.L_x_1263) ;  /* 0x0000000400a40947 */ /* 0x000fea0003800000 */
[----:B------:R-:W1:Y:S01]  /*10a10*/  LDC R11, c[0x0][0xbe8] ;  /* 0x0002fa00ff0b7b82 */ /* 0x000e620000000800 */
[----:B------:R-:W-:Y:S01]  /*10a20*/  ULDC.64 UR14, c[0x0][0xaa0] ;  /* 0x0002a800000e7ab9 */ /* 0x000fe20000000a00 */
[----:B------:R-:W-:Y:S01]  /*10a30*/  IMAD R2, R22, 0x20, R198 ;  /* 0x0000002016027824 */ /* 0x000fe200078e02c6 */
[----:B------:R-:W-:Y:S01]  /*10a40*/  UIMAD UR10, UR21, UR14, URZ ;  /* 0x0000000e150a72a4 */ /* 0x000fe2000f8e023f */
[----:B------:R-:W-:Y:S01]  /*10a50*/  BSSY B1, `(.L_x_1269) ;  /* 0x000003a000017945 */ /* 0x000fe20003800000 */
[----:B------:R-:W-:Y:S01]  /*10a60*/  UIMAD.WIDE.U32 UR8, UR4, UR14, URZ ;  /* 0x0000000e040872a5 */ /* 0x000fe2000f8e003f */
[----:B------:R-:W-:Y:S01]  /*10a70*/  VIADD R6, R2, UR37 ;  /* 0x0000002502067c36 */ /* 0x000fe20008000000 */
[----:B------:R-:W-:-:S03]  /*10a80*/  UIMAD UR10, UR4, UR15, UR10 ;  /* 0x0000000f040a72a4 */ /* 0x000fc6000f8e020a */
[----:B0-----:R-:W-:Y:S01]  /*10a90*/  IMAD.MOV.U32 R5, RZ, RZ, R6 ;  /* 0x000000ffff057224 */ /* 0x001fe200078e0006 */
[----:B------:R-:W-:-:S03]  /*10aa0*/  UIADD3 UR9, UR9, UR10, URZ ;  /* 0x0000000a09097290 */ /* 0x000fc6000fffe03f */
[----:B------:R-:W-:Y:S02]  /*10ab0*/  ULDC.64 UR10, c[0x0][0xae8] ;  /* 0x0002ba00000a7ab9 */ /* 0x000fe40000000a00 */
[----:B------:R-:W-:-:S04]  /*10ac0*/  UIMAD.WIDE.U32 UR8, UR42, UR10, UR8 ;  /* 0x0000000a2a0872a5 */ /* 0x000fc8000f8e0008 */
[----:B------:R-:W-:-:S03]  /*10ad0*/  UIMAD UR9, UR42, UR11, UR9 ;  /* 0x0000000b2a0972a4 */ /* 0x000fc6000f8e0209 */
[----:B------:R-:W-:Y:S01]  /*10ae0*/  ULDC.64 UR10, c[0x0][0xaf0] ;  /* 0x0002bc00000a7ab9 */ /* 0x000fe20000000a00 */
[----:B-1----:R-:W-:Y:S01]  /*10af0*/  ISETP.NE.AND P0, PT, R11, 0x1, PT ;  /* 0x000000010b00780c */ /* 0x002fe20003f05270 */
[----:B------:R-:W-:-:S04]  /*10b00*/  UIMAD UR13, UR13, UR10, URZ ;  /* 0x0000000a0d0d72a4 */ /* 0x000fc8000f8e023f */
[----:B------:R-:W-:Y:S02]  /*10b10*/  UIMAD UR4, UR12, UR11, UR13 ;  /* 0x0000000b0c0472a4 */ /* 0x000fe4000f8e020d */
[----:B------:R-:W-:-:S03]  /*10b20*/  UIMAD.WIDE.U32 UR12, UR12, UR10, UR8 ;  /* 0x0000000a0c0c72a5 */ /* 0x000fc6000f8e0008 */
[----:B------:R-:W-:Y:S01]  /*10b30*/  ULDC.64 UR8, c[0x0][0xae0] ;  /* 0x0002b80000087ab9 */ /* 0x000fe20000000a00 */
[----:B------:R-:W-:Y:S02]  /*10b40*/  UIADD3 UR4, UR13, UR4, URZ ;  /* 0x000000040d047290 */ /* 0x000fe4000fffe03f */
[----:B------:R-:W0:Y:S08]  /*10b50*/  @P0 LDC R3, c[0x0][0xbec] ;  /* 0x0002fb00ff030b82 */ /* 0x000e300000000800 */
[----:B------:R-:W1:Y:S01]  /*10b60*/  @P0 LDC R7, c[0x0][0xbf0] ;  /* 0x0002fc00ff070b82 */ /* 0x000e620000000800 */
[----:B0-----:R-:W-:-:S04]  /*10b70*/  @P0 IMAD.HI.U32 R2, R6, R3, RZ ;  /* 0x0000000306020227 */ /* 0x001fc800078e00ff */
[----:B------:R-:W-:Y:S02]  /*10b80*/  IMAD.U32 R3, RZ, RZ, UR13 ;  /* 0x0000000dff037e24 */ /* 0x000fe4000f8e00ff */
[----:B------:R-:W-:Y:S01]  /*10b90*/  IMAD.U32 R3, RZ, RZ, UR4 ;  /* 0x00000004ff037e24 */ /* 0x000fe2000f8e00ff */
[----:B-1----:R-:W-:-:S04]  /*10ba0*/  @P0 SHF.R.U32.HI R5, RZ, R7, R2 ;  /* 0x00000007ff050219 */ /* 0x002fc80000011602 */
[--C-:B------:R-:W-:Y:S01]  /*10bb0*/  SHF.R.S32.HI R2, RZ, 0x1f, R5.reuse ;  /* 0x0000001fff027819 */ /* 0x100fe20000011405 */
[----:B------:R-:W-:-:S04]  /*10bc0*/  IMAD.MOV R7, RZ, RZ, -R5 ;  /* 0x000000ffff077224 */ /* 0x000fc800078e0a05 */
[----:B------:R-:W-:Y:S02]  /*10bd0*/  IMAD R4, R2, UR8, RZ ;  /* 0x0000000802047c24 */ /* 0x000fe4000f8e02ff */
[----:B------:R-:W-:Y:S02]  /*10be0*/  IMAD R7, R11, R7, R6 ;  /* 0x000000070b077224 */ /* 0x000fe400078e0206 */
[----:B------:R-:W-:Y:S02]  /*10bf0*/  IMAD.U32 R2, RZ, RZ, UR12 ;  /* 0x0000000cff027e24 */ /* 0x000fe4000f8e00ff */
[C---:B------:R-:W-:Y:S01]  /*10c00*/  IMAD R9, R5.reuse, UR9, R4 ;  /* 0x0000000905097c24 */ /* 0x040fe2000f8e0204 */
[----:B------:R-:W-:Y:S01]  /*10c10*/  SHF.R.S32.HI R4, RZ, 0x1f, R7 ;  /* 0x0000001fff047819 */ /* 0x000fe20000011407 */
[----:B------:R-:W-:Y:S01]  /*10c20*/  IMAD.WIDE.U32 R2, R5, UR8, R2 ;  /* 0x0000000805027c25 */ /* 0x000fe2000f8e0002 */
[----:B------:R-:W-:-:S03]  /*10c30*/  ULDC.64 UR8, c[0x0][0xad8] ;  /* 0x0002b60000087ab9 */ /* 0x000fc60000000a00 */
[----:B------:R-:W-:Y:S02]  /*10c40*/  IMAD.IADD R3, R3, 0x1, R9 ;  /* 0x0000000103037824 */ /* 0x000fe400078e0209 */
[----:B------:R-:W-:Y:S02]  /*10c50*/  IMAD R4, R4, UR8, RZ ;  /* 0x0000000804047c24 */ /* 0x000fe4000f8e02ff */
[----:B------:R-:W-:Y:S02]  /*10c60*/  VIADD R6, R198, UR37 ;  /* 0x00000025c6067c36 */ /* 0x000fe40008000000 */
[----:B-----5:R-:W-:Y:S02]  /*10c70*/  IMAD R11, R0, R11, RZ ;  /* 0x0000000b000b7224 */ /* 0x020fe400078e02ff */
[C---:B------:R-:W-:Y:S02]  /*10c80*/  IMAD R5, R7.reuse, UR9, R4 ;  /* 0x0000000907057c24 */ /* 0x040fe4000f8e0204 */
[----:B------:R-:W-:Y:S01]  /*10c90*/  IMAD.WIDE.U32 R2, R7, UR8, R2 ;  /* 0x0000000807027c25 */ /* 0x000fe2000f8e0002 */
[----:B------:R-:W-:Y:S01]  /*10ca0*/  ISETP.GE.AND P2, PT, R6, R11, PT ;  /* 0x0000000b0600720c */ /* 0x000fe20003f46270 */
[----:B------:R-:W-:-:S02]  /*10cb0*/  ULDC.64 UR8, c[0x0][0xa80] ;  /* 0x0002a00000087ab9 */ /* 0x000fc40000000a00 */
        /* <DEDUP_REMOVED lines=10> */
[----:B------:R-:W-:Y:S02]  /*10d60*/  ULDC UR4, c[0x0][0xac8] ;  /* 0x0002b20000047ab9 */ /* 0x000fe40000000800 */
        /* <DEDUP_REMOVED lines=8> */
.L_x_1270:
[----:B------:R-:W-:Y:S05]  /*10df0*/  BSYNC B1 ;  /* 0x0000000000017941 */ /* 0x000fea0003800000 */
.L_x_1269:
[----:B--2---:R2:W4:Y:S01]  /*10e00*/  SHFL.IDX PT, R0, R5, 0x1, 0x181f ;  /* 0x00381f0005007f89 */ /* 0x00452200000e0000 */
[----:B------:R-:W-:Y:S03]  /*10e10*/  BSSY B1, `(.L_x_1271) ;  /* 0x000000c000017945 */ /* 0x000fe60003800000 */
[----:B-1-3--:R2:W1:Y:S01]  /*10e20*/  SHFL.IDX PT, R2, R4, 0x1, 0x181f ;  /* 0x00381f0004027f89 */ /* 0x00a46200000e0000 */
[----:B------:R-:W-:Y:S05]  /*10e30*/  @P1 BRA `(.L_x_1272) ;  /* 0x0000000000241947 */ /* 0x000fea0003800000 */
[----:B------:R-:W-:Y:S02]  /*10e40*/  ULDC UR4, c[0x0][0xac8] ;  /* 0x0002b20000047ab9 */ /* 0x000fe40000000800 */
        /* <DEDUP_REMOVED lines=8> */
.L_x_1272:
[----:B------:R-:W-:Y:S05]  /*10ed0*/  BSYNC B1 ;  /* 0x0000000000017941 */ /* 0x000fea0003800000 */
.L_x_1271:
[----:B----4-:R4:W0:Y:S01]  /*10ee0*/  SHFL.IDX PT, R0, R5, 0x2, 0x181f ;  /* 0x00581f0005007f89 */ /* 0x01082200000e0000 */
        /* <DEDUP_REMOVED lines=12> */
.L_x_1274:
[----:B------:R-:W-:Y:S05]  /*10fb0*/  BSYNC B1 ;  /* 0x0000000000017941 */ /* 0x000fea0003800000 */
.L_x_1273:
[----:B0-----:R-:W-:Y:S01]  /*10fc0*/  VIADD R0, R6, 0x60 ;  /* 0x0000006006007836 */ /* 0x001fe20000000000 */
[----:B--2-4-:R-:W0:Y:S04]  /*10fd0*/  SHFL.IDX PT, R5, R5, 0x3, 0x181f ;  /* 0x00781f0005057f89 */ /* 0x014e2800000e0000 */
[----:B------:R-:W-:Y:S01]  /*10fe0*/  ISETP.GE.AND P0, PT, R0, R11, PT ;  /* 0x0000000b0000720c */ /* 0x000fe20003f06270 */
[----:B-1-3--:R1:W2:-:S12]  /*10ff0*/  SHFL.IDX PT, R2, R4, 0x3, 0x181f ;  /* 0x00781f0004027f89 */ /* 0x00a29800000e0000 */
[----:B-1----:R-:W-:Y:S05]  /*11000*/  @P0 BRA `(.L_x_1263) ;  /* 0x0000000000240947 */ /* 0x002fea0003800000 */
[----:B------:R-:W-:Y:S02]  /*11010*/  ULDC UR4, c[0x0][0xac8] ;  /* 0x0002b20000047ab9 */ /* 0x000fe40000000800 */
[----:B------:R-:W-:Y:S02]  /*11020*/  ISETP.GE.AND P2, PT, R18, UR4, PT ;  /* 0x0000000412007c0c */ /* 0x000fe4000bf46270 */
[----:B------:R-:W-:-:S11]  /*11030*/  ISETP.GE.AND P3, PT, R19, UR4, PT ;  /* 0x0000000413007c0c */ /* 0x000fd6000bf66270 */
[CC--:B--2---:R-:W-:Y:S02]  /*11040*/  @!P2 LEA R6, P0, R18.reuse, R2.reuse, 0x1 ;  /* 0x000000021206a211 */ /* 0x0c4fe400078008ff */
[C---:B------:R-:W-:Y:S02]  /*11050*/  @!P3 LEA R2, P1, R19.reuse, R2, 0x1 ;  /* 0x000000021302b211 */ /* 0x040fe400078208ff */
[-C--:B0-----:R-:W-:Y:S02]  /*11060*/  @!P2 LEA.HI.X R7, R18, R5.reuse, R220, 0x1, P0 ;  /* 0x000000051207a211 */ /* 0x081fe400000f0cdc */
[----:B------:R-:W-:-:S03]  /*11070*/  @!P3 LEA.HI.X R3, R19, R5, R219, 0x1, P1 ;  /* 0x000000051303b211 */ /* 0x000fc600008f0cdb */
[----:B------:R0:W-:Y:S04]  /*11080*/  @!P2 ST.E.128 desc[UR52][R6.64], RZ ;  /* 0x000000ff0600a985 */ /* 0x0001e8000c101d34 */
[----:B------:R0:W-:Y:S02]  /*11090*/  @!P3 ST.E.128 desc[UR52][R2.64], RZ ;  /* 0x000000ff0200b985 */ /* 0x0001e4000c101d34 */
.L_x_1263:
[----:B------:R-:W-:Y:S05]  /*110a0*/  BSYNC B0 ;  /* 0x0000000000007941 */ /* 0x000fea0003800000 */
.L_x_1253:
[----:B------:R-:W-:Y:S02]  /*110b0*/  ULDC UR4, c[0x0][0xc3c] ;  /* 0x00030f0000047ab9 */ /* 0x000fe40000000800 */
[----:B------:R-:W-:-:S06]  /*110c0*/  UISETP.GE.AND UP0, UPT, UR6, UR4, UPT ;  /* 0x000000040600728c */ /* 0x000fcc000bf06270 */
[----:B------:R-:W-:-:S13]  /*110d0*/  PLOP3.LUT P0, PT, PT, PT, UP0, 0x80, 0x0 ;  /* 0x000000000000781c */ /* 0x000fda0003f0f008 */
[----:B------:R-:W-:Y:S05]  /*110e0*/  @!P0 BRA `(.L_x_1275) ;  /* 0xfffffefc00c48947 */ /* 0x000fea000383ffff */
[----:B------:R-:W-:Y:S05]  /*110f0*/  EXIT ;  /* 0x000000000000794d */ /* 0x000fea0003800000 */
.L_x_1170:
[----:B------:R-:W-:-:S08]  /*11100*/  NOP ;  /* 0x0000000000007918 */ /* 0x000fd00000000000 */
[----:B------:R-:W0:-:S00]  /*11110*/  USETMAXREG.DEALLOC.CTAPOOL 0x18 ;  /* 0x00000018000079c8 */ /* 0x000e0000080e0500 */
        /* <DEDUP_REMOVED lines=18> */
.L_x_1276:
[----:B------:R-:W-:Y:S01]  /*11240*/  LOP3.LUT R0, R6, 0x1f, RZ, 0xc0, !PT ;  /* 0x0000001f06007812 */ /* 0x000fe200078ec0ff */
[----:B------:R-:W-:Y:S01]  /*11250*/  ULDC UR4, c[0x0][0xc3c] ;  /* 0x00030f0000047ab9 */ /* 0x000fe20000000800 */
[----:B------:R-:W-:Y:S01]  /*11260*/  IMAD.MOV.U32 R8, RZ, RZ, RZ ;  /* 0x000000ffff087224 */ /* 0x000fe200078e00ff */
[----:B------:R-:W1:Y:S01]  /*11270*/  S2UR UR6, SR_CTAID.X ;  /* 0x00000000000679c3 */ /* 0x000e620000002500 */
[----:B------:R-:W-:Y:S01]  /*11280*/  ISETP.NE.AND P0, PT, R0, 0x1f, PT ;  /* 0x0000001f0000780c */ /* 0x000fe20003f05270 */
[----:B------:R-:W-:-:S03]  /*11290*/  ULDC UR5, c[0x0][0xc38] ;  /* 0x00030e0000057ab9 */ /* 0x000fc60000000800 */
[----:B------:R-:W-:-:S13]  /*112a0*/  ISETP.GE.OR P1, PT, R0, UR4, !P0 ;  /* 0x0000000400007c0c */ /* 0x000fda000c726670 */
[----:B0-----:R-:W0:Y:S08]  /*112b0*/  @!P1 LDC.64 R2, c[0x0][0xc80] ;  /* 0x00032000ff029b82 */ /* 0x001e300000000a00 */
[----:B------:R-:W2:Y:S01]  /*112c0*/  @!P1 LDC.64 R4, c[0x0][0xc78] ;  /* 0x00031e00ff049b82 */ /* 0x000ea20000000a00 */
[----:B0-----:R-:W-:-:S05]  /*112d0*/  @!P1 IMAD.WIDE.U32 R2, R0, 0x4, R2 ;  /* 0x0000000400029825 */ /* 0x001fca00078e0002 */
[----:B------:R2:W3:Y:S02]  /*112e0*/  @!P1 LDG.E R7, desc[UR52][R2.64] ;  /* 0x0000003402079981 */ /* 0x0004e4000c1e1900 */
[----:B--2---:R-:W-:-:S05]  /*112f0*/  @!P1 IMAD.WIDE.U32 R2, R0, 0x4, R4 ;  /* 0x0000000400029825 */ /* 0x004fca00078e0004 */
[----:B------:R-:W3:Y:S01]  /*11300*/  @!P1 LDG.E R8, desc[UR52][R2.64] ;  /* 0x0000003402089981 */ /* 0x000ee2000c1e1900 */
[C---:B------:R-:W-:Y:S01]  /*11310*/  ISETP.NE.AND P1, PT, R0.reuse, RZ, PT ;  /* 0x000000ff0000720c */ /* 0x040fe20003f25270 */
[----:B------:R-:W-:Y:S01]  /*11320*/  UMOV UR4, URZ ;  /* 0x0000003f00047c82 */ /* 0x000fe20008000000 */
[C---:B------:R-:W-:Y:S02]  /*11330*/  ISETP.GE.U32.AND P2, PT, R0.reuse, 0x2, PT ;  /* 0x000000020000780c */ /* 0x040fe40003f46070 */
[C---:B------:R-:W-:Y:S02]  /*11340*/  ISETP.GE.U32.AND P3, PT, R0.reuse, 0x4, PT ;  /* 0x000000040000780c */ /* 0x040fe40003f66070 */
[C---:B------:R-:W-:Y:S02]  /*11350*/  ISETP.GE.U32.AND P4, PT, R0.reuse, 0x8, PT ;  /* 0x000000080000780c */ /* 0x040fe40003f86070 */
[----:B------:R-:W-:Y:S01]  /*11360*/  ISETP.GE.U32.AND P5, PT, R0, 0x10, PT ;  /* 0x000000100000780c */ /* 0x000fe20003fa6070 */
[----:B---3--:R-:W-:-:S05]  /*11370*/  IMAD R4, R7, R8, RZ ;  /* 0x0000000807047224 */ /* 0x008fca00078e02ff */
        /* <DEDUP_REMOVED lines=17> */
[----:B------:R-:W-:Y:S01]  /*11490*/  IMAD.MOV.U32 R4, RZ, RZ, R9 ;  /* 0x000000ffff047224 */ /* 0x000fe200078e0009 */
[----:B-1----:R-:W-:-:S13]  /*114a0*/  ISETP.GT.AND P6, PT, R9, UR6, PT ;  /* 0x0000000609007c0c */ /* 0x002fda000bfc4270 */
[----:B------:R-:W-:Y:S05]  /*114b0*/  @P6 BRA `(.L_x_1278) ;  /* 0x0000000000a86947 */ /* 0x000fea0003800000 */
[----:B------:R-:W-:Y:S01]  /*114c0*/  IMAD.MOV.U32 R9, RZ, RZ, R4 ;  /* 0x000000ffff097224 */ /* 0x000fe200078e0004 */
[----:B------:R-:W-:Y:S01]  /*114d0*/  UMOV UR4, URZ ;  /* 0x0000003f00047c82 */ /* 0x000fe20008000000 */
[----:B------:R-:W-:-:S05]  /*114e0*/  ULDC UR5, c[0x0][0xc38] ;  /* 0x00030e0000057ab9 */ /* 0x000fca0000000800 */
.L_x_1280:
[----:B------:R-:W0:Y:S01]  /*114f0*/  LDC R2, c[0x0][0xc3c] ;  /* 0x00030f00ff027b82 */ /* 0x000e220000000800 */
[----:B------:R-:W-:Y:S01]  /*11500*/  ULDC UR7, c[0x0][0xc3c] ;  /* 0x00030f0000077ab9 */ /* 0x000fe20000000800 */
[----:B------:R-:W-:Y:S01]  /*11510*/  UIADD3 UR4, UR4, 0x1f, URZ ;  /* 0x0000001f04047890 */ /* 0x000fe2000fffe03f */
[----:B------:R-:W-:-:S05]  /*11520*/  IMAD.U32 R3, RZ, RZ, UR7 ;  /* 0x00000007ff037e24 */ /* 0x000fca000f8e00ff */
[----:B------:R1:W-:Y:S01]  /*11530*/  STL [R1+0xc], R3 ;  /* 0x00000c0301007387 */ /* 0x0003e20000100800 */
[----:B0-----:R-:W-:-:S13]  /*11540*/  ISETP.LE.AND P6, PT, R2, UR4, PT ;  /* 0x0000000402007c0c */ /* 0x001fda000bfc3270 */
[----:B-1----:R-:W-:Y:S05]  /*11550*/  @P6 BRA `(.L_x_1279) ;  /* 0x0000000800b06947 */ /* 0x002fea0003800000 */
[----:B------:R-:W-:Y:S02]  /*11560*/  VIADD R11, R0, UR4 ;  /* 0x00000004000b7c36 */ /* 0x000fe40008000000 */
        /* <DEDUP_REMOVED lines=30> */
[----:B------:R-:W-:-:S07]  /*11750*/  IMAD.MOV.U32 R5, RZ, RZ, R2 ;  /* 0x000000ffff057224 */ /* 0x000fce00078e0002 */
.L_x_1278:
[----:B------:R-:W-:Y:S02]  /*11760*/  IMAD.IADD R10, R9, 0x1, -R4 ;  /* 0x00000001090a7824 */ /* 0x000fe400078e0a04 */
[----:B------:R-:W-:Y:S02]  /*11770*/  IMAD.MOV.U32 R3, RZ, RZ, RZ ;  /* 0x000000ffff037224 */ /* 0x000fe400078e00ff */
[----:B------:R-:W-:-:S05]  /*11780*/  IMAD R2, R5, UR5, R10 ;  /* 0x0000000505027c24 */ /* 0x000fca000f8e020a */
[----:B------:R-:W-:-:S13]  /*11790*/  ISETP.GT.AND P0, PT, R2, UR6, PT ;  /* 0x0000000602007c0c */ /* 0x000fda000bf04270 */
[----:B------:R-:W-:-:S04]  /*117a0*/  VOTE.ANY R2, PT, !P0 ;  /* 0x0000000000027806 */ /* 0x000fc800040e0100 */
[----:B------:R-:W0:Y:S01]  /*117b0*/  POPC R9, R2 ;  /* 0x0000000200097309 */ /* 0x000e220000000000 */
[----:B------:R-:W-:Y:S01]  /*117c0*/  ISETP.NE.AND P0, PT, R2, RZ, PT ;  /* 0x000000ff0200720c */ /* 0x000fe20003f05270 */
[----:B0-----:R0:W1:Y:S04]  /*117d0*/  SHFL.IDX PT, R8, R8, R9, 0x1f ;  /* 0x00001f0908087589 */ /* 0x00106800000e0000 */
[----:B------:R0:W2:Y:S08]  /*117e0*/  SHFL.IDX PT, R4, R7, R9, 0x1f ;  /* 0x00001f0907047589 */ /* 0x0000b000000e0000 */
[----:B------:R-:W-:Y:S05]  /*117f0*/  @!P0 BRA `(.L_x_1281) ;  /* 0x0000000000088947 */ /* 0x000fea0003800000 */
[----:B------:R-:W-:-:S05]  /*11800*/  VIADD R2, R9, 0xffffffff ;  /* 0xffffffff09027836 */ /* 0x000fca0000000000 */
[----:B------:R3:W4:Y:S02]  /*11810*/  SHFL.IDX PT, R3, R5, R2, 0x1f ;  /* 0x00001f0205037589 */ /* 0x00072400000e0000 */
.L_x_1281:
[----:B---34-:R-:W-:Y:S01]  /*11820*/  IMAD R2, R3, UR5, R10 ;  /* 0x0000000503027c24 */ /* 0x018fe2000f8e020a */
[----:B-1----:R-:W-:Y:S01]  /*11830*/  ISETP.NE.AND P0, PT, R8, 0x1, PT ;  /* 0x000000010800780c */ /* 0x002fe20003f05270 */
[----:B------:R-:W-:-:S03]  /*11840*/  VIADD R14, R9, UR4 ;  /* 0x00000004090e7c36 */ /* 0x000fc60008000000 */
[----:B------:R1:W-:Y:S01]  /*11850*/  STL [R1], R2 ;  /* 0x0000000201007387 */ /* 0x0003e20000100800 */
[----:B------:R-:W-:-:S03]  /*11860*/  IADD3 R5, -R2, UR6, RZ ;  /* 0x0000000602057c10 */ /* 0x000fc6000fffe1ff */
[----:B------:R1:W-:Y:S05]  /*11870*/  STL [R1+0xc], R14 ;  /* 0x00000c0e01007387 */ /* 0x0003ea0000100800 */
[----:B------:R-:W-:Y:S05]  /*11880*/  @!P0 BRA `(.L_x_1282) ;  /* 0x0000000000e08947 */ /* 0x000fea0003800000 */
[----:B0-2---:R-:W-:Y:S02]  /*11890*/  IABS R7, R4 ;  /* 0x0000000400077213 */ /* 0x005fe40000000000 */
[----:B------:R-:W-:Y:S02]  /*118a0*/  IABS R9, R8 ;  /* 0x0000000800097213 */ /* 0x000fe40000000000 */
[----:B------:R-:W0:Y:S08]  /*118b0*/  I2F.RP R10, R7 ;  /* 0x00000007000a7306 */ /* 0x000e300000209400 */
[----:B------:R-:W2:Y:S08]  /*118c0*/  I2F.RP R11, R9 ;  /* 0x00000009000b7306 */ /* 0x000eb00000209400 */
[----:B0-----:R-:W1:Y:S08]  /*118d0*/  MUFU.RCP R10, R10 ;  /* 0x0000000a000a7308 */ /* 0x001e700000001000 */
[----:B--2---:R-:W-:Y:S01]  /*118e0*/  MUFU.RCP R11, R11 ;  /* 0x0000000b000b7308 */ /* 0x004fe20000001000 */
[----:B-1----:R-:W-:Y:S01]  /*118f0*/  VIADD R2, R10, 0xffffffe ;  /* 0x0ffffffe0a027836 */ /* 0x002fe20000000000 */
[----:B------:R-:W-:-:S06]  /*11900*/  IABS R10, R4 ;  /* 0x00000004000a7213 */ /* 0x000fcc0000000000 */
[----:B------:R0:W1:Y:S02]  /*11910*/  F2I.FTZ.U32.TRUNC.NTZ R3, R2 ;  /* 0x0000000200037305 */ /* 0x000064000021f000 */
[----:B0-----:R-:W-:Y:S02]  /*11920*/  IMAD.MOV.U32 R2, RZ, RZ, RZ ;  /* 0x000000ffff027224 */ /* 0x001fe400078e00ff */
[----:B-1----:R-:W-:-:S04]  /*11930*/  IMAD.MOV R12, RZ, RZ, -R3 ;  /* 0x000000ffff0c7224 */ /* 0x002fc800078e0a03 */
[----:B------:R-:W-:-:S04]  /*11940*/  IMAD R13, R12, R7, RZ ;  /* 0x000000070c0d7224 */ /* 0x000fc800078e02ff */
[----:B------:R-:W-:Y:S01]  /*11950*/  IMAD.HI.U32 R3, R3, R13, R2 ;  /* 0x0000000d03037227 */ /* 0x000fe200078e0002 */
[----:B------:R-:W-:-:S03]  /*11960*/  IABS R2, R5 ;  /* 0x0000000500027213 */ /* 0x000fc60000000000 */
[----:B------:R-:W-:Y:S02]  /*11970*/  IMAD.MOV R13, RZ, RZ, -R10 ;  /* 0x000000ffff0d7224 */ /* 0x000fe400078e0a0a */
[----:B------:R-:W-:-:S04]  /*11980*/  IMAD.HI.U32 R10, R3, R2, RZ ;  /* 0x00000002030a7227 */ /* 0x000fc800078e00ff */
[----:B------:R-:W-:Y:S02]  /*11990*/  IMAD R2, R10, R13, R2 ;  /* 0x0000000d0a027224 */ /* 0x000fe400078e0202 */
[----:B------:R-:W-:-:S03]  /*119a0*/  VIADD R3, R11, 0xffffffe ;  /* 0x0ffffffe0b037836 */ /* 0x000fc60000000000 */
[----:B------:R-:W-:-:S03]  /*119b0*/  ISETP.GT.U32.AND P1, PT, R7, R2, PT ;  /* 0x000000020700720c */ /* 0x000fc60003f24070 */
[----:B------:R-:W0:Y:S10]  /*119c0*/  F2I.FTZ.U32.TRUNC.NTZ R3, R3 ;  /* 0x0000000300037305 */ /* 0x000e34000021f000 */
[----:B------:R-:W-:-:S02]  /*119d0*/  @!P1 IMAD.IADD R2, R2, 0x1, -R7 ;  /* 0x0000000102029824 */ /* 0x000fc400078e0a07 */
[----:B------:R-:W-:Y:S01]  /*119e0*/  @!P1 VIADD R10, R10, 0x1 ;  /* 0x000000010a0a9836 */ /* 0x000fe20000000000 */
[----:B------:R-:W-:Y:S02]  /*119f0*/  ISETP.NE.AND P1, PT, R4, RZ, PT ;  /* 0x000000ff0400720c */ /* 0x000fe40003f25270 */
[----:B------:R-:W-:Y:S01]  /*11a00*/  ISETP.GE.U32.AND P0, PT, R2, R7, PT ;  /* 0x000000070200720c */ /* 0x000fe20003f06070 */
[----:B0-----:R-:W-:-:S04]  /*11a10*/  IMAD.MOV R2, RZ, RZ, -R3 ;  /* 0x000000ffff027224 */ /* 0x001fc800078e0a03 */
[----:B------:R-:W-:Y:S02]  /*11a20*/  IMAD R7, R2, R9, RZ ;  /* 0x0000000902077224 */ /* 0x000fe400078e02ff */
[----:B------:R-:W-:-:S04]  /*11a30*/  IMAD.MOV.U32 R2, RZ, RZ, RZ ;  /* 0x000000ffff027224 */ /* 0x000fc800078e00ff */
        /* <DEDUP_REMOVED lines=17> */
[----:B------:R-:W-:Y:S01]  /*11b50*/  ISETP.GE.AND P2, PT, R2, RZ, PT ;  /* 0x000000ff0200720c */ /* 0x000fe20003f46270 */
[----:B------:R-:W-:-:S04]  /*11b60*/  IMAD.MOV R2, RZ, RZ, -R10 ;  /* 0x000000ffff027224 */ /* 0x000fc800078e0a0a */
[----:B------:R-:W-:Y:S02]  /*11b70*/  IMAD R2, R4, R2, R5 ;  /* 0x0000000204027224 */ /* 0x000fe400078e0205 */
[----:B------:R-:W-:-:S06]  /*11b80*/  @P0 VIADD R7, R7, 0x1 ;  /* 0x0000000107070836 */ /* 0x000fcc0000000000 */
[----:B------:R-:W-:Y:S01]  /*11b90*/  @!P2 IMAD.MOV R7, RZ, RZ, -R7 ;  /* 0x000000ffff07a224 */ /* 0x000fe200078e0a07 */
[----:B------:R-:W-:-:S05]  /*11ba0*/  @!P1 LOP3.LUT R7, RZ, R8, RZ, 0x33, !PT ;  /* 0x00000008ff079212 */ /* 0x000fca00078e33ff */
[--C-:B------:R-:W-:Y:S02]  /*11bb0*/  IMAD.MOV R3, RZ, RZ, -R7.reuse ;  /* 0x000000ffff037224 */ /* 0x100fe400078e0a07 */
[C---:B------:R-:W-:Y:S02]  /*11bc0*/  IMAD R7, R8.reuse, 0x1000000, R7 ;  /* 0x0100000008077824 */ /* 0x040fe400078e0207 */
[----:B------:R-:W-:-:S04]  /*11bd0*/  IMAD R8, R8, R3, R10 ;  /* 0x0000000308087224 */ /* 0x000fc800078e020a */
[----:B------:R-:W-:-:S05]  /*11be0*/  IMAD R3, R8, 0x10000, R7 ;  /* 0x0001000008037824 */ /* 0x000fca00078e0207 */
[----:B------:R0:W-:Y:S01]  /*11bf0*/  STL [R1+0x8], R3 ;  /* 0x0000080301007387 */ /* 0x0001e20000100800 */
[----:B------:R-:W-:Y:S05]  /*11c00*/  BRA `(.L_x_1283) ;  /* 0x0000000000f47947 */ /* 0x000fea0003800000 */
.L_x_1282:
[----:B-1----:R-:W1:Y:S02]  /*11c10*/  LDC.64 R2, c[0x0][0xc90] ;  /* 0x00032400ff027b82 */ /* 0x002e640000000a00 */
[----:B-1----:R-:W-:-:S05]  /*11c20*/  IMAD.WIDE R2, R14, 0x4, R2 ;  /* 0x000000040e027825 */ /* 0x002fca00078e0202 */
[----:B0-----:R0:W2:Y:S02]  /*11c30*/  LDG.E R7, desc[UR52][R2.64] ;  /* 0x0000003402077981 */ /* 0x0010a4000c1e1900 */
[----:B0-----:R-:W-:Y:S02]  /*11c40*/  IMAD.MOV.U32 R2, RZ, RZ, RZ ;  /* 0x000000ffff027224 */ /* 0x001fe400078e00ff */
[----:B--2---:R-:W-:-:S05]  /*11c50*/  IMAD R8, R4, R7, RZ ;  /* 0x0000000704087224 */ /* 0x004fca00078e02ff */
[----:B------:R-:W-:-:S04]  /*11c60*/  IABS R9, R8 ;  /* 0x0000000800097213 */ /* 0x000fc80000000000 */
[----:B------:R-:W0:Y:S08]  /*11c70*/  I2F.RP R10, R9 ;  /* 0x00000009000a7306 */ /* 0x000e300000209400 */
[----:B0-----:R-:W0:Y:S02]  /*11c80*/  MUFU.RCP R10, R10 ;  /* 0x0000000a000a7308 */ /* 0x001e240000001000 */
[----:B0-----:R-:W-:-:S06]  /*11c90*/  VIADD R11, R10, 0xffffffe ;  /* 0x0ffffffe0a0b7836 */ /* 0x001fcc0000000000 */
[----:B------:R-:W0:Y:S02]  /*11ca0*/  F2I.FTZ.U32.TRUNC.NTZ R3, R11 ;  /* 0x0000000b00037305 */ /* 0x000e24000021f000 */
[----:B0-----:R-:W-:-:S04]  /*11cb0*/  IMAD.MOV R12, RZ, RZ, -R3 ;  /* 0x000000ffff0c7224 */ /* 0x001fc800078e0a03 */
[----:B------:R-:W-:-:S04]  /*11cc0*/  IMAD R13, R12, R9, RZ ;  /* 0x000000090c0d7224 */ /* 0x000fc800078e02ff */
[----:B------:R-:W-:Y:S01]  /*11cd0*/  IMAD.HI.U32 R2, R3, R13, R2 ;  /* 0x0000000d03027227 */ /* 0x000fe200078e0002 */
[----:B------:R-:W-:Y:S02]  /*11ce0*/  IABS R13, R5 ;  /* 0x00000005000d7213 */ /* 0x000fe40000000000 */
[----:B------:R-:W-:-:S03]  /*11cf0*/  IABS R3, R8 ;  /* 0x0000000800037213 */ /* 0x000fc60000000000 */
[----:B------:R-:W-:-:S04]  /*11d00*/  IMAD.HI.U32 R2, R2, R13, RZ ;  /* 0x0000000d02027227 */ /* 0x000fc800078e00ff */
[----:B------:R-:W-:-:S04]  /*11d10*/  IMAD.MOV R3, RZ, RZ, -R3 ;  /* 0x000000ffff037224 */ /* 0x000fc800078e0a03 */
        /* <DEDUP_REMOVED lines=11> */
[----:B------:R-:W-:Y:S02]  /*11dd0*/  IMAD R9, R7, R2, RZ ;  /* 0x0000000207097224 */ /* 0x000fe400078e02ff */
[----:B------:R-:W-:Y:S02]  /*11de0*/  IMAD.MOV R2, RZ, RZ, -R2 ;  /* 0x000000ffff027224 */ /* 0x000fe400078e0a02 */
[----:B------:R-:W-:Y:S02]  /*11df0*/  IMAD.MOV R10, RZ, RZ, -R9 ;  /* 0x000000ffff0a7224 */ /* 0x000fe400078e0a09 */
[----:B------:R-:W-:Y:S02]  /*11e00*/  IMAD R8, R8, R2, R5 ;  /* 0x0000000208087224 */ /* 0x000fe400078e0205 */
[----:B------:R-:W-:Y:S01]  /*11e10*/  IMAD.MOV.U32 R2, RZ, RZ, RZ ;  /* 0x000000ffff027224 */ /* 0x000fe200078e00ff */
[----:B------:R-:W-:Y:S02]  /*11e20*/  VIADDMNMX R7, R10, UR5, R7, PT ;  /* 0x000000050a077c46 */ /* 0x000fe4000b800107 */
[----:B------:R-:W-:-:S02]  /*11e30*/  IADD3 R9, R9, 0x1000000, R8 ;  /* 0x0100000009097810 */ /* 0x000fc40007ffe008 */
[----:B------:R-:W-:-:S04]  /*11e40*/  IABS R10, R7 ;  /* 0x00000007000a7213 */ /* 0x000fc80000000000 */
[----:B------:R-:W0:Y:S08]  /*11e50*/  I2F.RP R11, R10 ;  /* 0x0000000a000b7306 */ /* 0x000e300000209400 */
[----:B0-----:R-:W0:Y:S02]  /*11e60*/  MUFU.RCP R11, R11 ;  /* 0x0000000b000b7308 */ /* 0x001e240000001000 */
[----:B0-----:R-:W-:Y:S01]  /*11e70*/  VIADD R3, R11, 0xffffffe ;  /* 0x0ffffffe0b037836 */ /* 0x001fe20000000000 */
[----:B------:R-:W-:-:S05]  /*11e80*/  IABS R11, R7 ;  /* 0x00000007000b7213 */ /* 0x000fca0000000000 */
[----:B------:R-:W0:Y:S02]  /*11e90*/  F2I.FTZ.U32.TRUNC.NTZ R3, R3 ;  /* 0x0000000300037305 */ /* 0x000e24000021f000 */
[----:B0-----:R-:W-:-:S04]  /*11ea0*/  IMAD.MOV R5, RZ, RZ, -R3 ;  /* 0x000000ffff057224 */ /* 0x001fc800078e0a03 */
[----:B------:R-:W-:-:S04]  /*11eb0*/  IMAD R5, R5, R10, RZ ;  /* 0x0000000a05057224 */ /* 0x000fc800078e02ff */
[----:B------:R-:W-:Y:S01]  /*11ec0*/  IMAD.HI.U32 R2, R3, R5, R2 ;  /* 0x0000000503027227 */ /* 0x000fe200078e0002 */
[----:B------:R-:W-:-:S03]  /*11ed0*/  IABS R5, R8 ;  /* 0x0000000800057213 */ /* 0x000fc60000000000 */
[----:B------:R-:W-:Y:S02]  /*11ee0*/  IMAD.MOV R3, RZ, RZ, -R11 ;  /* 0x000000ffff037224 */ /* 0x000fe400078e0a0b */
        /* <DEDUP_REMOVED lines=11> */
[----:B------:R-:W-:Y:S01]  /*11fa0*/  @!P1 LOP3.LUT R2, RZ, R7, RZ, 0x33, !PT ;  /* 0x00000007ff029212 */ /* 0x000fe200078e33ff */
[----:B------:R-:W-:-:S04]  /*11fb0*/  IMAD.MOV R7, RZ, RZ, -R7 ;  /* 0x000000ffff077224 */ /* 0x000fc800078e0a07 */
[----:B------:R-:W-:-:S05]  /*11fc0*/  IMAD R3, R2, R7, R9 ;  /* 0x0000000702037224 */ /* 0x000fca00078e0209 */
[----:B------:R1:W-:Y:S02]  /*11fd0*/  STL [R1+0x8], R3 ;  /* 0x0000080301007387 */ /* 0x0003e40000100800 */
.L_x_1283:
[----:B01----:R-:W-:-:S05]  /*11fe0*/  LOP3.LUT R3, RZ, R2, RZ, 0x33, !PT ;  /* 0x00000002ff037212 */ /* 0x003fca00078e33ff */
[----:B------:R-:W-:-:S05]  /*11ff0*/  IMAD.IADD R2, R4, 0x1, R3 ;  /* 0x0000000104027824 */ /* 0x000fca00078e0203 */
[----:B------:R1:W-:Y:S01]  /*12000*/  STL [R1+0x4], R2 ;  /* 0x0000040201007387 */ /* 0x0003e20000100800 */
[----:B------:R-:W-:Y:S05]  /*12010*/  BRA `(.L_x_1284) ;  /* 0x0000000000107947 */ /* 0x000fea0003800000 */
.L_x_1279:
[----:B------:R-:W-:Y:S01]  /*12020*/  IMAD.U32 R2, RZ, RZ, UR6 ;  /* 0x00000006ff027e24 */ /* 0x000fe2000f8e00ff */
[----:B------:R0:W-:Y:S04]  /*12030*/  STL [R1+0x4], RZ ;  /* 0x000004ff01007387 */ /* 0x0001e80000100800 */
[----:B------:R0:W-:Y:S04]  /*12040*/  STL [R1+0x8], RZ ;  /* 0x000008ff01007387 */ /* 0x0001e80000100800 */
[----:B------:R0:W-:Y:S02]  /*12050*/  STL [R1], R2 ;  /* 0x0000000201007387 */ /* 0x0001e40000100800 */
.L_x_1284:
[----:B------:R-:W2:Y:S04]  /*12060*/  LDL R8, [R1] ;  /* 0x0000000001087983 */ /* 0x000ea80000100800 */
[----:B------:R-:W2:Y:S04]  /*12070*/  LDL R9, [R1+0x4] ;  /* 0x0000040001097983 */ /* 0x000ea80000100800 */
[----:B------:R-:W2:Y:S04]  /*12080*/  LDL R10, [R1+0x8] ;  /* 0x00000800010a7983 */ /* 0x000ea80000100800 */
[----:B------:R-:W2:Y:S01]  /*12090*/  LDL R11, [R1+0xc] ;  /* 0x00000c00010b7983 */ /* 0x000ea20000100800 */
[----:B------:R-:W-:-:S13]  /*120a0*/  ISETP.NE.AND P0, PT, R0, RZ, PT ;  /* 0x000000ff0000720c */ /* 0x000fda0003f05270 */
[----:B------:R-:W3:Y:S01]  /*120b0*/  @!P0 S2R R3, SR_CgaCtaId ;  /* 0x0000000000038919 */ /* 0x000ee20000008800 */
[----:B------:R-:W-:-:S04]  /*120c0*/  @!P0 MOV R0, 0x400 ;  /* 0x0000040000008802 */ /* 0x000fc80000000f00 */
[----:B---3--:R-:W-:-:S05]  /*120d0*/  @!P0 LEA R0, R3, R0, 0x18 ;  /* 0x0000000003008211 */ /* 0x008fca00078ec0ff */
[----:B--2---:R2:W-:Y:S01]  /*120e0*/  @!P0 STS.128 [R0+0x288d0], R8 ;  /* 0x0288d00800008388 */ /* 0x0045e20000000c00 */
[----:B------:R-:W-:Y:S06]  /*120f0*/  BAR.ARV 0x5, 0x180 ;  /* 0x0146000000007b1d */ /* 0x000fec0000002000 */
.L_x_1277:
        /* <DEDUP_REMOVED lines=8> */
[----:B------:R-:W4:Y:S01]  /*12180*/  S2UR UR5, SR_CgaCtaId ;  /* 0x00000000000579c3 */ /* 0x000f220000008800 */
[C---:B--2---:R-:W-:Y:S01]  /*12190*/  IMAD.SHL.U32 R0, R6.reuse, 0x8, RZ ;  /* 0x0000000806007824 */ /* 0x044fe200078e00ff */
[----:B------:R-:W-:Y:S01]  /*121a0*/  LOP3.LUT R4, R6, 0x7f, RZ, 0xc0, !PT ;  /* 0x0000007f06047812 */ /* 0x000fe200078ec0ff */
[----:B------:R-:W-:Y:S01]  /*121b0*/  UMOV UR4, 0x400 ;  /* 0x0000040000047882 */ /* 0x000fe20000000000 */
[----:B------:R-:W-:Y:S01]  /*121c0*/  BSSY B8, `(.L_x_1285) ;  /* 0x00005bb000087945 */ /* 0x000fe20003800000 */
[----:B------:R-:W-:Y:S01]  /*121d0*/  IMAD.MOV.U32 R19, RZ, RZ, RZ ;  /* 0x000000ffff137224 */ /* 0x000fe200078e00ff */
[----:B------:R-:W-:Y:S01]  /*121e0*/  LOP3.LUT R3, R0, 0x1f8, RZ, 0xc0, !PT ;  /* 0x000001f800037812 */ /* 0x000fe200078ec0ff */
[----:B01----:R-:W-:Y:S01]  /*121f0*/  IMAD.SHL.U32 R2, R4, 0x8, RZ ;  /* 0x0000000804027824 */ /* 0x003fe200078e00ff */
[----:B------:R-:W-:Y:S01]  /*12200*/  LOP3.LUT R0, R0, 0x38, RZ, 0xc0, !PT ;  /* 0x0000003800007812 */ /* 0x000fe200078ec0ff */
[----:B------:R-:W-:Y:S01]  /*12210*/  ULDC UR37, c[0x0][0xc] ;  /* 0x0000030000257ab9 */ /* 0x000fe20000000800 */
[----:B------:R-:W-:Y:S01]  /*12220*/  LOP3.LUT R3, R3, 0x38, R6, 0x78, !PT ;  /* 0x0000003803037812 */ /* 0x000fe200078e7806 */
[----:B------:R-:W-:Y:S01]  /*12230*/  IMAD.SHL.U32 R6, R6, 0x10, RZ ;  /* 0x0000001006067824 */ /* 0x000fe200078e00ff */
[----:B------:R-:W-:Y:S01]  /*12240*/  LOP3.LUT R0, R0, 0x40, RZ, 0xfc, !PT ;  /* 0x0000004000007812 */ /* 0x000fe200078efcff */
[----:B------:R-:W-:Y:S01]  /*12250*/  ULDC.64 UR38, c[0x0][0x198] ;  /* 0x0000660000267ab9 */ /* 0x000fe20000000a00 */
[----:B------:R-:W-:-:S02]  /*12260*/  LOP3.LUT R3, R3, 0x200, R2, 0xf8, !PT ;  /* 0x0000020003037812 */ /* 0x000fc400078ef802 */
[----:B------:R-:W-:-:S04]  /*12270*/  SHF.R.U32.HI R2, RZ, 0x3, R4 ;  /* 0x00000003ff027819 */ /* 0x000fc80000011604 */
[----:B------:R-:W-:Y:S01]  /*12280*/  LOP3.LUT R4, R2, 0x70, R6, 0xf8, !PT ;  /* 0x0000007002047812 */ /* 0x000fe200078ef806 */
[----:B------:R-:W-:Y:S01]  /*12290*/  IMAD.MOV.U32 R2, RZ, RZ, 0x1 ;  /* 0x00000001ff027424 */ /* 0x000fe200078e00ff */
[----:B----4-:R-:W-:-:S06]  /*122a0*/  ULEA UR4, UR5, UR4, 0x18 ;  /* 0x0000000405047291 */ /* 0x010fcc000f8ec03f */
[----:B------:R-:W-:-:S04]  /*122b0*/  IMAD.U32 R18, RZ, RZ, UR4 ;  /* 0x00000004ff127e24 */ /* 0x000fc8000f8e00ff */
[----:B------:R-:W-:-:S05]  /*122c0*/  IMAD R3, R3, 0x2, R18 ;  /* 0x0000000203037824 */ /* 0x000fca00078e0212 */
[----:B------:R0:W-:Y:S04]  /*122d0*/  STL [R1+0x24], R3 ;  /* 0x0000240301007387 */ /* 0x0001e80000100800 */
[----:B------:R0:W-:Y:S04]  /*122e0*/  STL [R1+0x44], RZ ;  /* 0x000044ff01007387 */ /* 0x0001e80000100800 */
[----:B------:R0:W-:Y:S02]  /*122f0*/  STL [R1+0x10], R2 ;  /* 0x0000100201007387 */ /* 0x0001e40000100800 */
.L_x_1394:
[----:B--23--:R-:W2:Y:S01]  /*12300*/  LDL R9, [R1+0xc] ;  /* 0x00000c0001097983 */ /* 0x00cea20000100800 */
[----:B------:R-:W-:Y:S05]  /*12310*/  YIELD ;  /* 0x0000000000007946 */ /* 0x000fea0003800000 */
[----:B------:R-:W-:Y:S01]  /*12320*/  ULDC.64 UR4, c[0x0][0xa28] ;  /* 0x00028a0000047ab9 */ /* 0x000fe20000000a00 */
[----:B------:R-:W-:Y:S01]  /*12330*/  IMAD.MOV.U32 R0, RZ, RZ, RZ ;  /* 0x000000ffff007224 */ /* 0x000fe200078e00ff */
[----:B------:R-:W-:Y:S01]  /*12340*/  ISETP.NE.U32.AND P0, PT, RZ, UR4, PT ;  /* 0x00000004ff007c0c */ /* 0x000fe2000bf05070 */
[----:B01----:R-:W1:Y:S01]  /*12350*/  LDC.64 R4, c[0x0][0xa00] ;  /* 0x00028000ff047b82 */ /* 0x003e620000000a00 */
[----:B------:R-:W-:Y:S01]  /*12360*/  IMAD.MOV.U32 R10, RZ, RZ, RZ ;  /* 0x000000ffff0a7224 */ /* 0x000fe200078e00ff */
[----:B------:R-:W-:Y:S01]  /*12370*/  ULDC.64 UR6, c[0x0][0xa08] ;  /* 0x0002820000067ab9 */ /* 0x000fe20000000a00 */
[----:B------:R-:W-:Y:S01]  /*12380*/  ISETP.NE.AND.EX P0, PT, RZ, UR5, PT, P0 ;  /* 0x00000005ff007c0c */ /* 0x000fe2000bf05300 */
[----:B------:R-:W-:-:S12]  /*12390*/  ULDC.64 UR4, c[0x0][0xa18] ;  /* 0x0002860000047ab9 */ /* 0x000fd80000000a00 */
[----:B0-----:R-:W2:Y:S02]  /*123a0*/  @P0 LDC.64 R2, c[0x0][0xa28] ;  /* 0x00028a00ff020b82 */ /* 0x001ea40000000a00 */
[----:B--2---:R-:W-:-:S05]  /*123b0*/  @P0 IMAD.WIDE R2, R9, 0x4, R2 ;  /* 0x0000000409020825 */ /* 0x004fca00078e0202 */
[----:B------:R0:W5:Y:S01]  /*123c0*/  @P0 LDG.E R0, desc[UR52][R2.64] ;  /* 0x0000003402000981 */ /* 0x000162000c1e1900 */
[----:B------:R-:W-:Y:S01]  /*123d0*/  ISETP.NE.U32.AND P0, PT, RZ, UR4, PT ;  /* 0x00000004ff007c0c */ /* 0x000fe2000bf05070 */
[----:B-1----:R-:W-:Y:S01]  /*123e0*/  IMAD.WIDE R4, R9, 0x4, R4 ;  /* 0x0000000409047825 */ /* 0x002fe200078e0204 */
[----:B------:R-:W-:Y:S02]  /*123f0*/  ISETP.NE.U32.AND P1, PT, RZ, UR6, PT ;  /* 0x00000006ff007c0c */ /* 0x000fe4000bf25070 */
[----:B------:R-:W-:Y:S01]  /*12400*/  ISETP.NE.AND.EX P2, PT, RZ, UR5, PT, P0 ;  /* 0x00000005ff007c0c */ /* 0x000fe2000bf45300 */
[----:B------:R-:W-:Y:S01]  /*12410*/  ULDC.64 UR4, c[0x0][0xa00] ;  /* 0x0002800000047ab9 */ /* 0x000fe20000000a00 */
[----:B------:R-:W-:Y:S01]  /*12420*/  ISETP.NE.AND.EX P1, PT, RZ, UR7, PT, P1 ;  /* 0x00000007ff007c0c */ /* 0x000fe2000bf25310 */
[----:B------:R-:W-:Y:S01]  /*12430*/  IMAD.MOV.U32 R8, RZ, RZ, RZ ;  /* 0x000000ffff087224 */ /* 0x000fe200078e00ff */
[----:B------:R-:W-:Y:S01]  /*12440*/  ISETP.NE.U32.AND P0, PT, RZ, UR4, PT ;  /* 0x00000004ff007c0c */ /* 0x000fe2000bf05070 */
[----:B0-----:R-:W0:Y:S03]  /*12450*/  LDC.64 R2, c[0x0][0xa08] ;  /* 0x00028200ff027b82 */ /* 0x001e260000000a00 */
[----:B------:R-:W-:-:S05]  /*12460*/  ISETP.NE.AND.EX P0, PT, RZ, UR5, PT, P0 ;  /* 0x00000005ff007c0c */ /* 0x000fca000bf05300 */
[----:B------:R-:W1:Y:S08]  /*12470*/  @P2 LDC.64 R6, c[0x0][0xa18] ;  /* 0x00028600ff062b82 */ /* 0x000e700000000a00 */
[----:B------:R-:W2:Y:S01]  /*12480*/  @P0 LDG.E R10, desc[UR52][R4.64] ;  /* 0x00000034040a0981 */ /* 0x000ea2000c1e1900 */
[----:B------:R-:W-:Y:S01]  /*12490*/  ULDC UR4, c[0x0][0x288] ;  /* 0x0000a20000047ab9 */ /* 0x000fe20000000800 */
[----:B0-----:R-:W-:-:S05]  /*124a0*/  IMAD.WIDE R2, R9, 0x4, R2 ;  /* 0x0000000409027825 */ /* 0x001fca00078e0202 */
[----:B------:R-:W5:Y:S01]  /*124b0*/  @P1 LDG.E R8, desc[UR52][R2.64] ;  /* 0x0000003402081981 */ /* 0x000f62000c1e1900 */
[----:B-1----:R-:W-:-:S03]  /*124c0*/  @P2 IMAD.WIDE R6, R9, 0x4, R6 ;  /* 0x0000000409062825 */ /* 0x002fc600078e0206 */
[----:B--2---:R0:W-:Y:S02]  /*124d0*/  STL [R1+0x3c], R10 ;  /* 0x00003c0a01007387 */ /* 0x0041e40000100800 */
[----:B0-----:R-:W-:Y:S01]  /*124e0*/  IMAD.U32 R10, RZ, RZ, UR4 ;  /* 0x00000004ff0a7e24 */ /* 0x001fe2000f8e00ff */
[----:B------:R-:W-:-:S05]  /*124f0*/  ULDC.64 UR4, c[0x0][0x418] ;  /* 0x0001060000047ab9 */ /* 0x000fca0000000a00 */
        /* <DEDUP_REMOVED lines=11> */
[----:B------:R-:W0:Y:S04]  /*125b0*/  LDG.E R7, desc[UR52][R4.64] ;  /* 0x0000003404077981 */ /* 0x000e28000c1e1900 */
[----:B------:R-:W0:Y:S02]  /*125c0*/  LDG.E R4, desc[UR52][R4.64+0x4] ;  /* 0x0000043404047981 */ /* 0x000e24000c1e1900 */
[----:B0-----:R-:W-:-:S05]  /*125d0*/  IMAD.IADD R10, R4, 0x1, -R7 ;  /* 0x00000001040a7824 */ /* 0x001fca00078e0a07 */
[----:B------:R1:W-:Y:S02]  /*125e0*/  STL [R1+0x2c], R10 ;  /* 0x00002c0a01007387 */ /* 0x0003e40000100800 */
.L_x_1286:
[----:B------:R-:W2:Y:S01]  /*125f0*/  LDL.LU R5, [R1+0x8] ;  /* 0x0000080001057983 */ /* 0x000ea20000300800 */
[----:B------:R-:W-:Y:S02]  /*12600*/  ULDC.64 UR4, c[0x0][0xa20] ;  /* 0x0002880000047ab9 */ /* 0x000fe40000000a00 */
[----:B------:R-:W-:-:S04]  /*12610*/  ISETP.NE.U32.AND P0, PT, RZ, UR4, PT ;  /* 0x00000004ff007c0c */ /* 0x000fc8000bf05070 */
[----:B------:R-:W-:Y:S02]  /*12620*/  ISETP.NE.AND.EX P0, PT, RZ, UR5, PT, P0 ;  /* 0x00000005ff007c0c */ /* 0x000fe4000bf05300 */
[C---:B--2---:R-:W-:Y:S02]  /*12630*/  LOP3.LUT R7, R5.reuse, 0xff000000, RZ, 0xc0, !PT ;  /* 0xff00000005077812 */ /* 0x044fe400078ec0ff */
[C---:B------:R-:W-:Y:S02]  /*12640*/  LOP3.LUT R4, R5.reuse, 0xff0000, RZ, 0xc0, !PT ;  /* 0x00ff000005047812 */ /* 0x040fe400078ec0ff */
[----:B------:R-:W-:Y:S02]  /*12650*/  SHF.R.U32.HI R7, RZ, 0x8, R7 ;  /* 0x00000008ff077819 */ /* 0x000fe40000011607 */
[----:B------:R-:W-:Y:S02]  /*12660*/  LOP3.LUT R16, R5, 0xffff, RZ, 0xc0, !PT ;  /* 0x0000ffff05107812 */ /* 0x000fe400078ec0ff */
[----:B------:R-:W-:Y:S01]  /*12670*/  LEA.HI R7, R4, R7, RZ, 0x10 ;  /* 0x0000000704077211 */ /* 0x000fe200078f80ff */
[----:B-----5:R-:W-:-:S05]  /*12680*/  IMAD.IADD R4, R8, 0x1, R0 ;  /* 0x0000000108047824 */ /* 0x020fca00078e0200 */
[----:B------:R2:W-:Y:S01]  /*12690*/  STL [R1+0x14], R4 ;  /* 0x0000140401007387 */ /* 0x0005e20000100800 */
[----:B------:R-:W-:Y:S05]  /*126a0*/  @!P0 BRA `(.L_x_1287) ;  /* 0x0000000000108947 */ /* 0x000fea0003800000 */
[----:B------:R-:W3:Y:S02]  /*126b0*/  LDC.64 R2, c[0x0][0xa20] ;  /* 0x00028800ff027b82 */ /* 0x000ee40000000a00 */
[----:B---3--:R-:W-:-:S05]  /*126c0*/  IMAD.WIDE R2, R9, 0x4, R2 ;  /* 0x0000000409027825 */ /* 0x008fca00078e0202 */
[----:B------:R3:W5:Y:S01]  /*126d0*/  LDG.E R6, desc[UR52][R2.64] ;  /* 0x0000003402067981 */ /* 0x000762000c1e1900 */
[----:B------:R-:W-:Y:S05]  /*126e0*/  BRA `(.L_x_1288) ;  /* 0x0000000000107947 */ /* 0x000fea0003800000 */
.L_x_1287:
[----:B------:R-:W-:Y:S05]  /*126f0*/  @!P1 BRA `(.L_x_1288) ;  /* 0x00000000000c9947 */ /* 0x000fea0003800000 */
[----:B------:R-:W3:Y:S04]  /*12700*/  LDG.E R6, desc[UR52][R2.64] ;  /* 0x0000003402067981 */ /* 0x000ee8000c1e1900 */
[----:B------:R-:W3:Y:S02]  /*12710*/  LDG.E R2, desc[UR52][R2.64+0x4] ;  /* 0x0000043402027981 */ /* 0x000ee4000c1e1900 */
[----:B---3--:R-:W-:-:S07]  /*12720*/  IMAD.IADD R6, R2, 0x1, -R6 ;  /* 0x0000000102067824 */ /* 0x008fce00078e0a06 */
.L_x_1288:
[----:B--2---:R-:W2:Y:S01]  /*12730*/  LDL.LU R4, [R1+0x4] ;  /* 0x0000040001047983 */ /* 0x004ea20000300800 */
[----:B---3--:R-:W3:Y:S01]  /*12740*/  LDC R2, c[0x0][0x448] ;  /* 0x00011200ff027b82 */ /* 0x008ee20000000800 */
[----:B-----5:R-:W-:Y:S01]  /*12750*/  IMAD.IADD R0, R6, 0x1, -R0 ;  /* 0x0000000106007824 */ /* 0x020fe200078e0a00 */
[----:B---3--:R-:W-:-:S13]  /*12760*/  ISETP.NE.AND P1, PT, R2, 0x1, PT ;  /* 0x000000010200780c */ /* 0x008fda0003f25270 */
[----:B------:R-:W3:Y:S08]  /*12770*/  @P1 LDC R3, c[0x0][0x44c] ;  /* 0x00011300ff031b82 */ /* 0x000ef00000000800 */
[----:B------:R-:W4:Y:S01]  /*12780*/  @P1 LDC R2, c[0x0][0x450] ;  /* 0x00011400ff021b82 */ /* 0x000f220000000800 */
[----:B--2---:R-:W-:-:S04]  /*12790*/  IMAD.SHL.U32 R11, R4, 0x80, RZ ;  /* 0x00000080040b7824 */ /* 0x004fc800078e00ff */
[----:B------:R-:W-:Y:S01]  /*127a0*/  VIADD R4, R11, 0x7f ;  /* 0x0000007f0b047836 */ /* 0x000fe20000000000 */
[----:B------:R2:W-:Y:S03]  /*127b0*/  STL [R1+0x28], R11 ;  /* 0x0000280b01007387 */ /* 0x0005e60000100800 */
[----:B---3--:R-:W-:-:S04]  /*127c0*/  @P1 IMAD.HI.U32 R3, R4, R3, RZ ;  /* 0x0000000304031227 */ /* 0x008fc800078e00ff */
[----:B------:R-:W-:Y:S01]  /*127d0*/  IMAD.MOV.U32 R6, RZ, RZ, R4 ;  /* 0x000000ffff067224 */ /* 0x000fe200078e0004 */
[----:B----4-:R-:W-:Y:S01]  /*127e0*/  @P1 SHF.R.U32.HI R6, RZ, R2, R3 ;  /* 0x00000002ff061219 */ /* 0x010fe20000011603 */
[----:B------:R-:W-:-:S05]  /*127f0*/  VIADD R4, R0, 0x7f ;  /* 0x0000007f00047836 */ /* 0x000fca0000000000 */
[----:B------:R-:W-:-:S04]  /*12800*/  SHF.R.S32.HI R2, RZ, 0x1f, R4 ;  /* 0x0000001fff027819 */ /* 0x000fc80000011404 */
[----:B------:R-:W-:Y:S02]  /*12810*/  LEA.HI R4, R2, R4, RZ, 0x7 ;  /* 0x0000000402047211 */ /* 0x000fe400078f38ff */
[----:B------:R-:W-:Y:S02]  /*12820*/  IADD3 R2, R0, 0x1, -R10 ;  /* 0x0000000100027810 */ /* 0x000fe40007ffe80a */
[----:B------:R-:W-:-:S03]  /*12830*/  SHF.R.S32.HI R9, RZ, 0x7, R4 ;  /* 0x00000007ff097819 */ /* 0x000fc60000011404 */
[----:B------:R-:W-:Y:S02]  /*12840*/  IMAD.IADD R6, R2, 0x1, R6 ;  /* 0x0000000102067824 */ /* 0x000fe400078e0206 */
[----:B------:R-:W3:Y:S01]  /*12850*/  LDC.64 R2, c[0x0][0x9e0] ;  /* 0x00027800ff027b82 */ /* 0x000ee20000000a00 */
[----:B------:R2:W-:Y:S01]  /*12860*/  STL [R1+0x58], R9 ;  /* 0x0000580901007387 */ /* 0x0005e20000100800 */
[----:B---3--:R-:W-:Y:S01]  /*12870*/  ISETP.GE.AND P2, PT, R3, 0x1, PT ;  /* 0x000000010300780c */ /* 0x008fe20003f46270 */
[----:B------:R-:W-:-:S12]  /*12880*/  IMAD.IADD R2, R6, 0x1, R2 ;  /* 0x0000000106027824 */ /* 0x000fd800078e0202 */
[----:B--2---:R-:W-:Y:S05]  /*12890*/  @!P2 BRA `(.L_x_1289) ;  /* 0x000000000048a947 */ /* 0x004fea0003800000 */
[C---:B------:R-:W-:Y:S01]  /*128a0*/  ISETP.GT.AND P0, PT, R6.reuse, RZ, PT ;  /* 0x000000ff0600720c */ /* 0x040fe20003f04270 */
[----:B------:R-:W-:Y:S01]  /*128b0*/  BSSY B0, `(.L_x_1290) ;  /* 0x000000e000007945 */ /* 0x000fe20003800000 */
[----:B------:R-:W-:-:S11]  /*128c0*/  VIADD R8, R6, 0xffffffff ;  /* 0xffffffff06087836 */ /* 0x000fd60000000000 */
[----:B------:R-:W-:Y:S05]  /*128d0*/  @P0 BRA `(.L_x_1291) ;  /* 0x00000000001c0947 */ /* 0x000fea0003800000 */
[----:B------:R-:W-:Y:S01]  /*128e0*/  ISETP.NE.AND P0, PT, R3, 0x1, PT ;  /* 0x000000010300780c */ /* 0x000fe20003f05270 */
[----:B------:R-:W-:-:S12]  /*128f0*/  IMAD.MOV R6, RZ, RZ, -R6 ;  /* 0x000000ffff067224 */ /* 0x000fd800078e0a06 */
[----:B------:R-:W2:Y:S02]  /*12900*/  @P0 LDC.64 R4, c[0x0][0x9e8] ;  /* 0x00027a00ff040b82 */ /* 0x000ea40000000a00 */
[----:B--2---:R-:W-:-:S05]  /*12910*/  @P0 IMAD.HI.U32 R4, R6, R4, RZ ;  /* 0x0000000406040227 */ /* 0x004fca00078e00ff */
[----:B------:R-:W-:-:S04]  /*12920*/  @P0 SHF.R.U32.HI R6, RZ, R5, R4 ;  /* 0x00000005ff060219 */ /* 0x000fc80000011604 */
[----:B------:R-:W-:Y:S01]  /*12930*/  LOP3.LUT R8, RZ, R6, RZ, 0x33, !PT ;  /* 0x00000006ff087212 */ /* 0x000fe200078e33ff */
[----:B------:R-:W-:Y:S06]  /*12940*/  BRA `(.L_x_1292) ;  /* 0x0000000000107947 */ /* 0x000fec0003800000 */
.L_x_1291:
[----:B------:R-:W-:-:S13]  /*12950*/  ISETP.NE.AND P0, PT, R3, 0x1, PT ;  /* 0x000000010300780c */ /* 0x000fda0003f05270 */
[----:B------:R-:W2:Y:S02]  /*12960*/  @P0 LDC.64 R4, c[0x0][0x9e8] ;  /* 0x00027a00ff040b82 */ /* 0x000ea40000000a00 */
[----:B--2---:R-:W-:-:S05]  /*12970*/  @P0 IMAD.HI.U32 R4, R8, R4, RZ ;  /* 0x0000000408040227 */ /* 0x004fca00078e00ff */
[----:B------:R-:W-:-:S07]  /*12980*/  @P0 SHF.R.U32.HI R8, RZ, R5, R4 ;  /* 0x00000005ff080219 */ /* 0x000fce0000011604 */
.L_x_1292:
[----:B------:R-:W-:Y:S05]  /*12990*/  BSYNC B0 ;  /* 0x0000000000007941 */ /* 0x000fea0003800000 */
.L_x_1290:
[----:B------:R-:W-:-:S05]  /*129a0*/  IMAD R8, R8, R3, R3 ;  /* 0x0000000308087224 */ /* 0x000fca00078e0203 */
[----:B------:R-:W-:-:S07]  /*129b0*/  VIMNMX R2, R2, R8, PT ;  /* 0x0000000802027248 */ /* 0x000fce0003fe0100 */
.L_x_1289:
[----:B------:R-:W2:Y:S01]  /*129c0*/  @P1 LDC R4, c[0x0][0x44c] ;  /* 0x00011300ff041b82 */ /* 0x000ea20000000800 */
[----:B------:R-:W-:Y:S01]  /*129d0*/  IMAD.MOV.U32 R5, RZ, RZ, R11 ;  /* 0x000000ffff057224 */ /* 0x000fe200078e000b */
[----:B------:R-:W-:Y:S01]  /*129e0*/  ULDC UR4, c[0x0][0x9dc] ;  /* 0x0002770000047ab9 */ /* 0x000fe20000000800 */
[----:B------:R-:W-:-:S05]  /*129f0*/  VIADD R2, R2, 0x7f ;  /* 0x0000007f02027836 */ /* 0x000fca0000000000 */
[----:B------:R-:W3:Y:S01]  /*12a00*/  @P1 LDC R6, c[0x0][0x450] ;  /* 0x00011400ff061b82 */ /* 0x000ee20000000800 */
[----:B--2---:R-:W-:-:S05]  /*12a10*/  @P1 IMAD.HI.U32 R4, R11, R4, RZ ;  /* 0x000000040b041227 */ /* 0x004fca00078e00ff */
[----:B---3--:R-:W-:-:S04]  /*12a20*/  @P1 SHF.R.U32.HI R5, RZ, R6, R4 ;  /* 0x00000006ff051219 */ /* 0x008fc80000011604 */
[----:B------:R-:W-:Y:S02]  /*12a30*/  IADD3 R6, R5, R0, -R10 ;  /* 0x0000000005067210 */ /* 0x000fe40007ffe80a */
[----:B------:R-:W-:-:S04]  /*12a40*/  SHF.R.S32.HI R0, RZ, 0x1f, R2 ;  /* 0x0000001fff007819 */ /* 0x000fc80000011402 */
[----:B------:R-:W-:Y:S01]  /*12a50*/  LEA.HI R0, R0, R2, RZ, 0x7 ;  /* 0x0000000200007211 */ /* 0x000fe200078f38ff */
[----:B------:R-:W-:-:S03]  /*12a60*/  VIADD R2, R6, -UR4 ;  /* 0x8000000406027c36 */ /* 0x000fc60008000000 */
[----:B------:R-:W-:-:S04]  /*12a70*/  SHF.R.S32.HI R4, RZ, 0x7, R0 ;  /* 0x00000007ff047819 */ /* 0x000fc80000011400 */
[----:B------:R-:W-:Y:S01]  /*12a80*/  VIMNMX R0, R9, R4, PT ;  /* 0x0000000409007248 */ /* 0x000fe20003fe0100 */
[----:B------:R2:W-:Y:S01]  /*12a90*/  STL [R1+0x54], R4 ;  /* 0x0000540401007387 */ /* 0x0005e20000100800 */
[----:B------:R-:W-:Y:S05]  /*12aa0*/  @!P2 BRA `(.L_x_1293) ;  /* 0x000000000044a947 */ /* 0x000fea0003800000 */
[----:B------:R-:W-:Y:S01]  /*12ab0*/  ISETP.GT.AND P0, PT, R6, -0x1, PT ;  /* 0xffffffff0600780c */ /* 0x000fe20003f04270 */
[----:B------:R-:W-:-:S12]  /*12ac0*/  BSSY B0, `(.L_x_1294) ;  /* 0x000000d000007945 */ /* 0x000fd80003800000 */
[----:B------:R-:W-:Y:S05]  /*12ad0*/  @P0 BRA `(.L_x_1295) ;  /* 0x00000000001c0947 */ /* 0x000fea0003800000 */
[----:B------:R-:W-:Y:S02]  /*12ae0*/  ISETP.NE.AND P0, PT, R3, 0x1, PT ;  /* 0x000000010300780c */ /* 0x000fe40003f05270 */
[----:B------:R-:W-:-:S11]  /*12af0*/  LOP3.LUT R6, RZ, R6, RZ, 0x33, !PT ;  /* 0x00000006ff067212 */ /* 0x000fd600078e33ff */
[----:B--2---:R-:W2:Y:S02]  /*12b00*/  @P0 LDC.64 R4, c[0x0][0x9e8] ;  /* 0x00027a00ff040b82 */ /* 0x004ea40000000a00 */
[----:B--2---:R-:W-:-:S05]  /*12b10*/  @P0 IMAD.HI.U32 R4, R6, R4, RZ ;  /* 0x0000000406040227 */ /* 0x004fca00078e00ff */
[----:B------:R-:W-:-:S04]  /*12b20*/  @P0 SHF.R.U32.HI R6, RZ, R5, R4 ;  /* 0x00000005ff060219 */ /* 0x000fc80000011604 */
[----:B------:R-:W-:Y:S01]  /*12b30*/  LOP3.LUT R6, RZ, R6, RZ, 0x33, !PT ;  /* 0x00000006ff067212 */ /* 0x000fe200078e33ff */
[----:B------:R-:W-:Y:S06]  /*12b40*/  BRA `(.L_x_1296) ;  /* 0x0000000000107947 */ /* 0x000fec0003800000 */
.L_x_1295:
[----:B------:R-:W-:-:S13]  /*12b50*/  ISETP.NE.AND P0, PT, R3, 0x1, PT ;  /* 0x000000010300780c */ /* 0x000fda0003f05270 */
[----:B--2---:R-:W2:Y:S02]  /*12b60*/  @P0 LDC.64 R4, c[0x0][0x9e8] ;  /* 0x00027a00ff040b82 */ /* 0x004ea40000000a00 */
[----:B--2---:R-:W-:-:S05]  /*12b70*/  @P0 IMAD.HI.U32 R4, R6, R4, RZ ;  /* 0x0000000406040227 */ /* 0x004fca00078e00ff */
[----:B------:R-:W-:-:S07]  /*12b80*/  @P0 SHF.R.U32.HI R6, RZ, R5, R4 ;  /* 0x00000005ff060219 */ /* 0x000fce0000011604 */
.L_x_1296:
[----:B------:R-:W-:Y:S05]  /*12b90*/  BSYNC B0 ;  /* 0x0000000000007941 */ /* 0x000fea0003800000 */
.L_x_1294:
[----:B------:R-:W-:-:S05]  /*12ba0*/  IMAD R3, R6, R3, RZ ;  /* 0x0000000306037224 */ /* 0x000fca00078e02ff */
[----:B------:R-:W-:-:S07]  /*12bb0*/  VIMNMX R2, R2, R3, !PT ;  /* 0x0000000302027248 */ /* 0x000fce0007fe0100 */
.L_x_1293:
[----:B------:R-:W-:Y:S01]  /*12bc0*/  SHF.R.S32.HI R3, RZ, 0x1f, R2 ;  /* 0x0000001fff037819 */ /* 0x000fe20000011402 */
[----:B------:R-:W-:Y:S01]  /*12bd0*/  IMAD.MOV.U32 R5, RZ, RZ, RZ ;  /* 0x000000ffff057224 */ /* 0x000fe200078e00ff */
[----:B--2---:R-:W-:Y:S01]  /*12be0*/  SHF.R.U32.HI R4, RZ, 0x10, R7 ;  /* 0x00000010ff047819 */ /* 0x004fe20000011607 */
[----:B------:R-:W-:Y:S01]  /*12bf0*/  BSSY B0, `(.L_x_1297) ;  /* 0x0000029000007945 */ /* 0x000fe20003800000 */
[----:B------:R-:W-:Y:S01]  /*12c00*/  LEA.HI R3, R3, R2, RZ, 0x7 ;  /* 0x0000000203037211 */ /* 0x000fe200078f38ff */
[----:B01----:R-:W-:Y:S01]  /*12c10*/  IMAD.MOV.U32 R10, RZ, RZ, R5 ;  /* 0x000000ffff0a7224 */ /* 0x003fe200078e0005 */
[----:B------:R-:W-:Y:S02]  /*12c20*/  ISETP.NE.AND P0, PT, R4, RZ, PT ;  /* 0x000000ff0400720c */ /* 0x000fe40003f05270 */
[----:B------:R-:W-:Y:S02]  /*12c30*/  SHF.R.S32.HI R3, RZ, 0x7, R3 ;  /* 0x00000007ff037819 */ /* 0x000fe40000011403 */
[----:B------:R-:W-:-:S02]  /*12c40*/  LOP3.LUT R8, R7, 0xff, RZ, 0xc0, !PT ;  /* 0x000000ff07087812 */ /* 0x000fc400078ec0ff */
[----:B------:R-:W-:-:S04]  /*12c50*/  VIMNMX R9, RZ, R3, !PT ;  /* 0x00000003ff097248 */ /* 0x000fc80007fe0100 */
[----:B------:R-:W-:Y:S01]  /*12c60*/  ISETP.GT.AND P1, PT, R0, R9, PT ;  /* 0x000000090000720c */ /* 0x000fe20003f24270 */
[----:B------:R0:W-:Y:S02]  /*12c70*/  STL [R1+0x34], R9 ;  /* 0x0000340901007387 */ /* 0x0001e40000100800 */
[----:B------:R-:W1:Y:S02]  /*12c80*/  @!P0 LDC R4, c[0x0][0x9f0] ;  /* 0x00027c00ff048b82 */ /* 0x000e640000000800 */
[----:B------:R0:W-:Y:S04]  /*12c90*/  STL [R1+0x38], R5 ;  /* 0x0000380501007387 */ /* 0x0001e80000100800 */
[----:B------:R0:W-:Y:S04]  /*12ca0*/  STL [R1+0x50], R8 ;  /* 0x0000500801007387 */ /* 0x0001e80000100800 */
[----:B------:R-:W-:Y:S05]  /*12cb0*/  @!P1 BRA `(.L_x_1298) ;  /* 0x0000000000709947 */ /* 0x000fea0003800000 */
[-C--:B01----:R-:W-:Y:S02]  /*12cc0*/  IABS R5, R4.reuse ;  /* 0x0000000400057213 */ /* 0x083fe40000000000 */
[----:B------:R-:W-:Y:S02]  /*12cd0*/  IABS R7, R4 ;  /* 0x0000000400077213 */ /* 0x000fe40000000000 */
[----:B------:R-:W0:Y:S03]  /*12ce0*/  I2F.RP R2, R5 ;  /* 0x0000000500027306 */ /* 0x000e260000209400 */
[----:B------:R-:W-:-:S05]  /*12cf0*/  IMAD.MOV R7, RZ, RZ, -R7 ;  /* 0x000000ffff077224 */ /* 0x000fca00078e0a07 */
[----:B0-----:R-:W0:Y:S02]  /*12d00*/  MUFU.RCP R2, R2 ;  /* 0x0000000200027308 */ /* 0x001e240000001000 */
[----:B0-----:R-:W-:-:S06]  /*12d10*/  VIADD R2, R2, 0xffffffe ;  /* 0x0ffffffe02027836 */ /* 0x001fcc0000000000 */
[----:B------:R-:W0:Y:S02]  /*12d20*/  F2I.FTZ.U32.TRUNC.NTZ R3, R2 ;  /* 0x0000000200037305 */ /* 0x000e24000021f000 */
[----:B0-----:R-:W-:-:S04]  /*12d30*/  IMAD.MOV R2, RZ, RZ, -R3 ;  /* 0x000000ffff027224 */ /* 0x001fc800078e0a03 */
[----:B------:R-:W-:Y:S02]  /*12d40*/  IMAD R6, R2, R5, RZ ;  /* 0x0000000502067224 */ /* 0x000fe400078e02ff */
[----:B------:R-:W-:-:S04]  /*12d50*/  IMAD.MOV.U32 R2, RZ, RZ, RZ ;  /* 0x000000ffff027224 */ /* 0x000fc800078e00ff */
[----:B------:R-:W-:Y:S01]  /*12d60*/  IMAD.HI.U32 R6, R3, R6, R2 ;  /* 0x0000000603067227 */ /* 0x000fe200078e0002 */
[----:B------:R-:W-:-:S05]  /*12d70*/  IADD3 R3, R4, -0x1, R0 ;  /* 0xffffffff04037810 */ /* 0x000fca0007ffe000 */
[----:B------:R-:W-:-:S05]  /*12d80*/  IMAD.IADD R3, R3, 0x1, -R9 ;  /* 0x0000000103037824 */ /* 0x000fca00078e0a09 */
[----:B------:R-:W-:Y:S02]  /*12d90*/  IABS R2, R3 ;  /* 0x0000000300027213 */ /* 0x000fe40000000000 */
[----:B------:R-:W-:-:S03]  /*12da0*/  LOP3.LUT R3, R3, R4, RZ, 0x3c, !PT ;  /* 0x0000000403037212 */ /* 0x000fc600078e3cff */
        /* <DEDUP_REMOVED lines=13> */
.L_x_1298:
[----:B------:R-:W-:Y:S05]  /*12e80*/  BSYNC B0 ;  /* 0x0000000000007941 */ /* 0x000fea0003800000 */
.L_x_1297:
[----:B------:R-:W-:Y:S01]  /*12e90*/  IMAD.MOV.U32 R3, RZ, RZ, R10 ;  /* 0x000000ffff037224 */ /* 0x000fe200078e000a */
[----:B------:R-:W-:Y:S03]  /*12ea0*/  BSSY B7, `(.L_x_1299) ;  /* 0x00003cf000077945 */ /* 0x000fe60003800000 */
[----:B------:R-:W-:-:S05]  /*12eb0*/  IMAD R2, R8, R3, R9 ;  /* 0x0000000308027224 */ /* 0x000fca00078e0209 */
[----:B------:R-:W-:Y:S01]  /*12ec0*/  VIADDMNMX R0, R2, R3, R0, PT ;  /* 0x0000000302007246 */ /* 0x000fe20003800100 */
        /* <DEDUP_REMOVED lines=8> */
[----:B0-----:R-:W0:Y:S01]  /*12f50*/  S2R R5, SR_LANEID ;  /* 0x0000000000057919 */ /* 0x001e220000000000 */
[----:B------:R-:W-:Y:S01]  /*12f60*/  VOTEU.ANY UR4, UPT, PT ;  /* 0x0000000000047886 */ /* 0x000fe200038e0100 */
[----:B------:R-:W3:Y:S01]  /*12f70*/  LDC.64 R2, c[0x0][0xc60] ;  /* 0x00031800ff027b82 */ /* 0x000ee20000000a00 */
[----:B------:R-:W0:Y:S02]  /*12f80*/  FLO.U32 R0, UR4 ;  /* 0x0000000400007d00 */ /* 0x000e2400080e0000 */
[----:B0-----:R-:W-:-:S06]  /*12f90*/  ISETP.EQ.U32.AND P0, PT, R0, R5, PT ;  /* 0x000000050000720c */ /* 0x001fcc0003f02070 */
[----:B------:R-:W3:Y:S07]  /*12fa0*/  POPC R5, UR4 ;  /* 0x0000000400057d09 */ /* 0x000eee0008000000 */
[----:B---3--:R-:W3:Y:S01]  /*12fb0*/  @P0 ATOMG.E.ADD.STRONG.GPU PT, R3, desc[UR52][R2.64], R5 ;  /* 0x00000005020309a8 */ /* 0x008ee200081ee1f4 */
[----:B-1----:R-:W0:Y:S02]  /*12fc0*/  S2R R4, SR_LTMASK ;  /* 0x0000000000047919 */ /* 0x002e240000003900 */
[----:B0-----:R-:W-:-:S04]  /*12fd0*/  LOP3.LUT R4, R4, UR4, RZ, 0xc0, !PT ;  /* 0x0000000404047c12 */ /* 0x001fc8000f8ec0ff */
[----:B------:R-:W0:Y:S01]  /*12fe0*/  POPC R7, R4 ;  /* 0x0000000400077309 */ /* 0x000e220000000000 */
[----:B---3--:R-:W0:Y:S02]  /*12ff0*/  SHFL.IDX PT, R0, R3, R0, 0x1f ;  /* 0x00001f0003007589 */ /* 0x008e2400000e0000 */
[----:B0-----:R-:W-:-:S05]  /*13000*/  IADD3 R0, R0, UR37, R7 ;  /* 0x0000002500007c10 */ /* 0x001fca000fffe007 */
[----:B------:R4:W-:Y:S01]  /*13010*/  STL [R1], R0 ;  /* 0x0000000001007387 */ /* 0x0009e20000100800 */
[----:B------:R-:W-:Y:S05]  /*13020*/  BRA `(.L_x_1301) ;  /* 0x0000003800d87947 */ /* 0x000fea0003800000 */
.L_x_1300:
        /* <DEDUP_REMOVED lines=8> */
[----:B-1----:R-:W-:Y:S02]  /*130b0*/  IMAD.U32 R4, RZ, RZ, UR6 ;  /* 0x00000006ff047e24 */ /* 0x002fe4000f8e00ff */
[----:B------:R-:W1:Y:S01]  /*130c0*/  LDC.64 R2, c[0x4][R2] ;  /* 0x0100000002027b82 */ /* 0x000e620000000a00 */
[----:B0-----:R-:W-:Y:S02]  /*130d0*/  IMAD.U32 R5, RZ, RZ, UR7 ;  /* 0x00000007ff057e24 */ /* 0x001fe4000f8e00ff */
[----:B------:R-:W-:Y:S02]  /*130e0*/  IMAD.U32 R6, RZ, RZ, UR8 ;  /* 0x00000008ff067e24 */ /* 0x000fe4000f8e00ff */
[----:B------:R-:W-:-:S02]  /*130f0*/  IMAD.U32 R7, RZ, RZ, UR9 ;  /* 0x00000009ff077e24 */ /* 0x000fc4000f8e00ff */
[----:B--2---:R-:W-:Y:S02]  /*13100*/  IMAD.U32 R10, RZ, RZ, UR4 ;  /* 0x00000004ff0a7e24 */ /* 0x004fe4000f8e00ff */
[----:B------:R-:W-:Y:S02]  /*13110*/  IMAD.U32 R11, RZ, RZ, UR5 ;  /* 0x00000005ff0b7e24 */ /* 0x000fe4000f8e00ff */
[----:B------:R-:W-:Y:S02]  /*13120*/  IMAD.MOV.U32 R8, RZ, RZ, 0x70 ;  /* 0x00000070ff087424 */ /* 0x000fe400078e00ff */
[----:B------:R-:W-:Y:S02]  /*13130*/  IMAD.MOV.U32 R12, RZ, RZ, 0x1 ;  /* 0x00000001ff0c7424 */ /* 0x000fe400078e00ff */
[----:B------:R-:W-:-:S07]  /*13140*/  IMAD.MOV.U32 R13, RZ, RZ, RZ ;  /* 0x000000ffff0d7224 */ /* 0x000fce00078e00ff */
[----:B------:R-:W-:-:S07]  /*13150*/  LEPC R20, `(.L_x_1303) ;  /* 0x000000001014794e */ /* 0x000fce0000000000 */
[----:B-1----:R-:W-:Y:S05]  /*13160*/  CALL.ABS.NOINC R2 ;  /* 0x0000000002007343 */ /* 0x002fea0003c00000 */
.L_x_1303:
[----:B------:R-:W-:Y:S05]  /*13170*/  BSYNC B6 ;  /* 0x0000000000067941 */ /* 0x000fea0003800000 */
.L_x_1302:
        /* <DEDUP_REMOVED lines=9> */
[----:B-1----:R-:W-:Y:S02]  /*13210*/  IMAD.U32 R4, RZ, RZ, UR6 ;  /* 0x00000006ff047e24 */ /* 0x002fe4000f8e00ff */
[----:B0-----:R-:W-:Y:S02]  /*13220*/  IMAD.U32 R5, RZ, RZ, UR7 ;  /* 0x00000007ff057e24 */ /* 0x001fe4000f8e00ff */
[----:B------:R-:W-:Y:S02]  /*13230*/  IMAD.U32 R6, RZ, RZ, UR8 ;  /* 0x00000008ff067e24 */ /* 0x000fe4000f8e00ff */
[----:B------:R-:W-:-:S02]  /*13240*/  IMAD.U32 R7, RZ, RZ, UR9 ;  /* 0x00000009ff077e24 */ /* 0x000fc4000f8e00ff */
[----:B--2---:R-:W-:Y:S02]  /*13250*/  IMAD.U32 R10, RZ, RZ, UR4 ;  /* 0x00000004ff0a7e24 */ /* 0x004fe4000f8e00ff */
[----:B------:R-:W-:Y:S02]  /*13260*/  IMAD.U32 R11, RZ, RZ, UR5 ;  /* 0x00000005ff0b7e24 */ /* 0x000fe4000f8e00ff */
[----:B------:R-:W-:Y:S02]  /*13270*/  IMAD.MOV.U32 R8, RZ, RZ, 0x70 ;  /* 0x00000070ff087424 */ /* 0x000fe400078e00ff */
[----:B------:R-:W-:Y:S02]  /*13280*/  IMAD.MOV.U32 R12, RZ, RZ, 0x1 ;  /* 0x00000001ff0c7424 */ /* 0x000fe400078e00ff */
[----:B---3--:R-:W-:-:S07]  /*13290*/  IMAD.MOV.U32 R13, RZ, RZ, RZ ;  /* 0x000000ffff0d7224 */ /* 0x008fce00078e00ff */
[----:B------:R-:W-:-:S07]  /*132a0*/  LEPC R20, `(.L_x_1306) ;  /* 0x000000001014794e */ /* 0x000fce0000000000 */
[----:B----4-:R-:W-:Y:S05]  /*132b0*/  CALL.ABS.NOINC R2 ;  /* 0x0000000002007343 */ /* 0x010fea0003c00000 */
.L_x_1306:
        /* <DEDUP_REMOVED lines=15> */
.L_x_1305:
[----:B------:R-:W-:Y:S05]  /*133b0*/  BSYNC B6 ;  /* 0x0000000000067941 */ /* 0x000fea0003800000 */
.L_x_1304:
[----:B------:R-:W3:Y:S01]  /*133c0*/  LDL R0, [R1+0xc] ;  /* 0x00000c0001007983 */ /* 0x000ee20000100800 */
[----:B------:R-:W-:Y:S02]  /*133d0*/  ULDC.64 UR4, c[0x0][0x9f8] ;  /* 0x00027e0000047ab9 */ /* 0x000fe40000000a00 */
[----:B------:R-:W-:Y:S01]  /*133e0*/  ISETP.NE.U32.AND P0, PT, RZ, UR4, PT ;  /* 0x00000004ff007c0c */ /* 0x000fe2000bf05070 */
[----:B------:R-:W4:Y:S03]  /*133f0*/  LDL R17, [R1+0x30] ;  /* 0x0000300001117983 */ /* 0x000f260000100800 */
[----:B------:R-:W-:Y:S01]  /*13400*/  ISETP.NE.AND.EX P0, PT, RZ, UR5, PT, P0 ;  /* 0x00000005ff007c0c */ /* 0x000fe2000bf05300 */
[----:B------:R-:W-:-:S12]  /*13410*/  ULDC.64 UR4, c[0x0][0xa08] ;  /* 0x0002820000047ab9 */ /* 0x000fd80000000a00 */
[----:B------:R-:W5:Y:S01]  /*13420*/  @P0 LDC.64 R2, c[0x0][0x9f8] ;  /* 0x00027e00ff020b82 */ /* 0x000f620000000a00 */
[----:B---3--:R-:W-:Y:S02]  /*13430*/  IMAD.MOV.U32 R7, RZ, RZ, R0 ;  /* 0x000000ffff077224 */ /* 0x008fe400078e0000 */
[----:B-----5:R-:W-:-:S05]  /*13440*/  @P0 IMAD.WIDE R2, R0, 0x4, R2 ;  /* 0x0000000400020825 */ /* 0x020fca00078e0202 */
[----:B------:R3:W0:Y:S01]  /*13450*/  @P0 LDG.E R7, desc[UR52][R2.64] ;  /* 0x0000003402070981 */ /* 0x000622000c1e1900 */
[----:B----4-:R-:W-:Y:S01]  /*13460*/  VIADD R0, R17, 0xffffffff ;  /* 0xffffffff11007836 */ /* 0x010fe20000000000 */
[----:B---3--:R-:W3:Y:S02]  /*13470*/  LDC.64 R2, c[0x0][0x418] ;  /* 0x00010600ff027b82 */ /* 0x008ee40000000a00 */
[----:B---3--:R-:W-:Y:S01]  /*13480*/  LOP3.LUT P0, RZ, R2, UR4, RZ, 0xfc, !PT ;  /* 0x0000000402ff7c12 */ /* 0x008fe2000f80fcff */
[----:B------:R-:W-:-:S03]  /*13490*/  UMOV UR4, 0xffffffff ;  /* 0xffffffff00047882 */ /* 0x000fc60000000000 */
[----:B------:R-:W-:Y:S02]  /*134a0*/  LOP3.LUT P0, RZ, R3, UR5, RZ, 0xfc, P0 ;  /* 0x0000000503ff7c12 */ /* 0x000fe4000800fcff */
[----:B0-----:R-:W-:Y:S01]  /*134b0*/  SHF.R.S32.HI R8, RZ, 0x1f, R7 ;  /* 0x0000001fff087819 */ /* 0x001fe20000011407 */
[----:B------:R0:W-:Y:S01]  /*134c0*/  STL [R1+0x8], R7 ;  /* 0x0000080701007387 */ /* 0x0001e20000100800 */
[----:B------:R-:W-:-:S03]  /*134d0*/  SEL R17, R7, RZ, !P0 ;  /* 0x000000ff07117207 */ /* 0x000fc60004000000 */
[----:B------:R0:W-:Y:S01]  /*134e0*/  STL [R1+0x1c], R8 ;  /* 0x00001c0801007387 */ /* 0x0001e20000100800 */
[----:B------:R-:W-:Y:S05]  /*134f0*/  BRA.DIV UR4, `(.L_x_1307) ;  /* 0x0000004e04e07947 */ /* 0x000fea000b800000 */
[----:B-1----:R-:W1:Y:S02]  /*13500*/  S2R R4, SR_TID.X ;  /* 0x0000000000047919 */ /* 0x002e640000002100 */
[----:B-1----:R-:W-:-:S04]  /*13510*/  SHF.R.U32.HI R4, RZ, 0x5, R4 ;  /* 0x00000005ff047819 */ /* 0x002fc80000011604 */
[----:B------:R-:W-:-:S05]  /*13520*/  LOP3.LUT R4, R4, 0x3, RZ, 0xc0, !PT ;  /* 0x0000000304047812 */ /* 0x000fca00078ec0ff */
[----:B------:R1:W3:Y:S02]  /*13530*/  SHFL.IDX PT, R14, R4, RZ, 0x1f ;  /* 0x00001fff040e7589 */ /* 0x0002e400000e0000 */
.L_x_1410:
[----:B-1----:R-:W4:Y:S01]  /*13540*/  LDL.LU R4, [R1+0x18] ;  /* 0x0000180001047983 */ /* 0x002f220000300800 */
[----:B------:R-:W-:Y:S02]  /*13550*/  PLOP3.LUT P1, PT, PT, PT, PT, 0x8, 0x0 ;  /* 0x000000000000781c */ /* 0x000fe40003f2e170 */
[----:B---3--:R-:W-:Y:S01]  /*13560*/  ISETP.NE.AND P0, PT, R14, RZ, PT ;  /* 0x000000ff0e00720c */ /* 0x008fe20003f05270 */
[----:B------:R1:W-:Y:S01]  /*13570*/  STL [R1+0x4], R0 ;  /* 0x0000040001007387 */ /* 0x0003e20000100800 */
[----:B----4-:R-:W-:-:S09]  /*13580*/  LOP3.LUT R4, R4, 0xfffffffe, RZ, 0xc0, !PT ;  /* 0xfffffffe04047812 */ /* 0x010fd200078ec0ff */
[----:B------:R-:W-:-:S05]  /*13590*/  @P1 LOP3.LUT R4, R4, 0x1, RZ, 0xfc, !PT ;  /* 0x0000000104041812 */ /* 0x000fca00078efcff */
[----:B------:R1:W-:Y:S01]  /*135a0*/  STL [R1+0x18], R4 ;  /* 0x0000180401007387 */ /* 0x0003e20000100800 */
[----:B------:R-:W-:Y:S05]  /*135b0*/  @P0 BRA `(.L_x_1308) ;  /* 0x0000000400200947 */ /* 0x000fea0003800000 */
[----:B------:R-:W-:-:S03]  /*135c0*/  UMOV UR4, 0xffffffff ;  /* 0xffffffff00047882 */ /* 0x000fc60000000000 */
[----:B------:R-:W-:Y:S05]  /*135d0*/  BRA.DIV UR4, `(.L_x_1309) ;  /* 0x0000004e04dc7947 */ /* 0x000fea000b800000 */
[----:B------:R-:W-:-:S13]  /*135e0*/  ELECT P6, URZ, PT ;  /* 0x00000000003f782f */ /* 0x000fda00038c0000 */
.L_x_1413:
[----:B------:R-:W-:Y:S05]  /*135f0*/  @!P6 BRA `(.L_x_1308) ;  /* 0x000000040010e947 */ /* 0x000fea0003800000 */
[----:B------:R-:W-:-:S04]  /*13600*/  ISETP.NE.U32.AND P0, PT, R2, RZ, PT ;  /* 0x000000ff0200720c */ /* 0x000fc80003f05070 */
[----:B------:R-:W-:-:S13]  /*13610*/  ISETP.NE.AND.EX P0, PT, R3, RZ, PT, P0 ;  /* 0x000000ff0300720c */ /* 0x000fda0003f05300 */
[----:B------:R-:W-:Y:S05]  /*13620*/  @!P0 BRA `(.L_x_1310) ;  /* 0x0000000000508947 */ /* 0x000fea0003800000 */
[----:B------:R-:W3:Y:S01]  /*13630*/  LDC R6, c[0x0][0x43c] ;  /* 0x00010f00ff067b82 */ /* 0x000ee20000000800 */
[----:B------:R-:W-:Y:S01]  /*13640*/  IMAD.MOV.U32 R9, RZ, RZ, R0 ;  /* 0x000000ffff097224 */ /* 0x000fe200078e0000 */
[----:B------:R-:W-:-:S03]  /*13650*/  ULDC.64 UR4, c[0x0][0x428] ;  /* 0x00010a0000047ab9 */ /* 0x000fc60000000a00 */
[----:B-1----:R-:W-:Y:S01]  /*13660*/  IMAD.MOV.U32 R0, RZ, RZ, R9 ;  /* 0x000000ffff007224 */ /* 0x002fe200078e0009 */
[----:B---3--:R-:W-:-:S13]  /*13670*/  ISETP.NE.AND P0, PT, R6, 0x1, PT ;  /* 0x000000010600780c */ /* 0x008fda0003f05270 */
        /* <DEDUP_REMOVED lines=15> */
.L_x_1310:
[----:B---3--:R-:W3:Y:S01]  /*13770*/  LDL R2, [R1+0x10] ;  /* 0x0000100001027983 */ /* 0x008ee20000100800 */
[----:B-1----:R-:W-:Y:S01]  /*13780*/  IMAD R0, R19, 0x8, R18 ;  /* 0x0000000813007824 */ /* 0x002fe200078e0212 */
[----:B---3--:R-:W-:-:S04]  /*13790*/  SHF.L.U32 R2, R2, 0x1f, RZ ;  /* 0x0000001f02027819 */ /* 0x008fc800000006ff */
[----:B------:R-:W1:Y:S02]  /*137a0*/  SYNCS.PHASECHK.TRANS64.TRYWAIT P0, [R0+URZ+0x28840], R2 ;  /* 0x02884002000075a7 */ /* 0x000e64000800017f */
[----:B-1----:R-:W-:Y:S05]  /*137b0*/  @!P0 BRA `(.L_x_1311) ;  /* 0x0000004c00848947 */ /* 0x002fea0003800000 */
.L_x_1414:
[----:B------:R-:W3:Y:S02]  /*137c0*/  S2R R3, SR_TID.X ;  /* 0x0000000000037919 */ /* 0x000ee40000002100 */
[----:B---3--:R-:W-:-:S04]  /*137d0*/  LOP3.LUT R3, R3, 0x7f, RZ, 0xc0, !PT ;  /* 0x0000007f03037812 */ /* 0x008fc800078ec0ff */
[----:B------:R-:W-:-:S13]  /*137e0*/  ISETP.NE.AND P0, PT, R3, RZ, PT ;  /* 0x000000ff0300720c */ /* 0x000fda0003f05270 */
        /* <DEDUP_REMOVED lines=8> */
.L_x_1312:
[----:B------:R-:W3:Y:S04]  /*13870*/  LDL R4, [R1+0x4] ;  /* 0x0000040001047983 */ /* 0x000ee80000100800 */
[----:B------:R-:W4:Y:S04]  /*13880*/  LDL R3, [R1+0x14] ;  /* 0x0000140001037983 */ /* 0x000f280000100800 */
[----:B-1----:R-:W2:Y:S01]  /*13890*/  LDL.LU R2, [R1+0x18] ;  /* 0x0000180001027983 */ /* 0x002ea20000300800 */
        /* <DEDUP_REMOVED lines=18> */
[----:B------:R-:W-:Y:S01]  /*139c0*/  ULEA UR11, UR11, UR5, 0x7 ;  /* 0x000000050b0b7291 */ /* 0x000fe2000f8e383f */
[----:B------:R3:W-:Y:S01]  /*139d0*/  STL [R1+0x18], R2 ;  /* 0x0000180201007387 */ /* 0x0007e20000100800 */
[----:B------:R-:W-:-:S09]  /*139e0*/  UIADD3.X UR5, URZ, UR39, URZ, UP0, !UPT ;  /* 0x000000273f057290 */ /* 0x000fd200087fe43f */
[----:B------:R1:W-:Y:S02]  /*139f0*/  UTMALDG.4D [UR8], [UR4], desc[UR6] ;  /* 0x00000608040075b4 */ /* 0x0003e40008019000 */
[----:B-1----:R-:W-:Y:S01]  /*13a00*/  UMOV UR8, UR14 ;  /* 0x0000000e00087c82 */ /* 0x002fe20008000000 */
[----:B------:R-:W-:Y:S02]  /*13a10*/  UMOV UR10, UR15 ;  /* 0x0000000f000a7c82 */ /* 0x000fe40008000000 */
[----:B------:R3:W-:Y:S02]  /*13a20*/  UTMALDG.4D [UR8], [UR4], desc[UR6] ;  /* 0x00000608040075b4 */ /* 0x0007e40008019000 */
[----:B---3--:R-:W-:Y:S01]  /*13a30*/  NOP ;  /* 0x0000000000007918 */ /* 0x008fe20000000000 */
.L_x_1308:
[----:B------:R-:W1:Y:S01]  /*13a40*/  LDL.LU R3, [R1+0x3c] ;  /* 0x00003c0001037983 */ /* 0x000e620000300800 */
[----:B------:R-:W-:Y:S05]  /*13a50*/  WARPSYNC.ALL ;  /* 0x0000000000007948 */ /* 0x000fea0003800000 */
[----:B------:R-:W-:Y:S01]  /*13a60*/  ULDC.64 UR4, c[0x0][0x298] ;  /* 0x0000a60000047ab9 */ /* 0x000fe20000000a00 */
[----:B------:R-:W-:Y:S01]  /*13a70*/  BSSY B6, `(.L_x_1313) ;  /* 0x000001c000067945 */ /* 0x000fe20003800000 */
[----:B------:R-:W-:Y:S01]  /*13a80*/  BAR.SYNC.DEFER_BLOCKING 0x8, 0x180 ;  /* 0x0206000000007b1d */ /* 0x000fe20000010000 */
[----:B-1----:R-:W-:Y:S01]  /*13a90*/  SHF.R.S32.HI R0, RZ, 0x1f, R3 ;  /* 0x0000001fff007819 */ /* 0x002fe20000011403 */
[----:B------:R-:W-:-:S04]  /*13aa0*/  IMAD.WIDE.U32 R4, R3, UR4, RZ ;  /* 0x0000000403047c25 */ /* 0x000fc8000f8e00ff */
[----:B------:R-:W-:Y:S01]  /*13ab0*/  IMAD R2, R0, UR4, RZ ;  /* 0x0000000400027c24 */ /* 0x000fe2000f8e02ff */
[----:B------:R1:W-:Y:S01]  /*13ac0*/  STL.64 [R1+0x48], R4 ;  /* 0x0000480401007387 */ /* 0x0003e20000100a00 */
[----:B------:R-:W-:Y:S02]  /*13ad0*/  VIADD R0, R18, 0x10400 ;  /* 0x0001040012007836 */ /* 0x000fe40000000000 */
[----:B------:R-:W-:-:S03]  /*13ae0*/  IMAD R2, R3, UR5, R2 ;  /* 0x0000000503027c24 */ /* 0x000fc6000f8e0202 */
[----:B------:R-:W-:Y:S01]  /*13af0*/  LOP3.LUT P0, RZ, R0, 0x3ff, RZ, 0xc0, !PT ;  /* 0x000003ff00ff7812 */ /* 0x000fe2000780c0ff */
[----:B------:R-:W-:-:S05]  /*13b00*/  IMAD.IADD R0, R5, 0x1, R2 ;  /* 0x0000000105007824 */ /* 0x000fca00078e0202 */
[----:B------:R1:W-:Y:S07]  /*13b10*/  STL [R1+0x3c], R0 ;  /* 0x00003c0001007387 */ /* 0x0003ee0000100800 */
[----:B------:R-:W-:Y:S05]  /*13b20*/  @!P0 BRA `(.L_x_1314) ;  /* 0x0000000000408947 */ /* 0x000fea0003800000 */
[----:B------:R-:W-:Y:S01]  /*13b30*/  MOV R2, 0x0 ;  /* 0x0000000000027802 */ /* 0x000fe20000000f00 */
[----:B------:R-:W-:Y:S01]  /*13b40*/  ULDC.64 UR4, c[0x4][0xa0] ;  /* 0x0100280000047ab9 */ /* 0x000fe20000000a00 */
[----:B------:R-:W-:Y:S01]  /*13b50*/  ULDC.64 UR6, c[0x4][0xa8] ;  /* 0x01002a0000067ab9 */ /* 0x000fe20000000a00 */
[----:B------:R-:W-:Y:S01]  /*13b60*/  ULDC.64 UR8, c[0x4][0x20] ;  /* 0x0100080000087ab9 */ /* 0x000fe20000000a00 */
[----:B-1----:R-:W-:Y:S02]  /*13b70*/  IMAD.U32 R4, RZ, RZ, UR4 ;  /* 0x00000004ff047e24 */ /* 0x002fe4000f8e00ff */
[----:B------:R-:W1:Y:S01]  /*13b80*/  LDC.64 R2, c[0x4][R2] ;  /* 0x0100000002027b82 */ /* 0x000e620000000a00 */
[----:B------:R-:W-:Y:S02]  /*13b90*/  IMAD.U32 R5, RZ, RZ, UR5 ;  /* 0x00000005ff057e24 */ /* 0x000fe4000f8e00ff */
[----:B------:R-:W-:Y:S02]  /*13ba0*/  IMAD.U32 R6, RZ, RZ, UR6 ;  /* 0x00000006ff067e24 */ /* 0x000fe4000f8e00ff */
[----:B0-----:R-:W-:-:S02]  /*13bb0*/  IMAD.U32 R7, RZ, RZ, UR7 ;  /* 0x00000007ff077e24 */ /* 0x001fc4000f8e00ff */
[----:B--2---:R-:W-:Y:S02]  /*13bc0*/  IMAD.U32 R10, RZ, RZ, UR8 ;  /* 0x00000008ff0a7e24 */ /* 0x004fe4000f8e00ff */
[----:B------:R-:W-:Y:S02]  /*13bd0*/  IMAD.U32 R11, RZ, RZ, UR9 ;  /* 0x00000009ff0b7e24 */ /* 0x000fe4000f8e00ff */
[----:B------:R-:W-:Y:S02]  /*13be0*/  IMAD.MOV.U32 R8, RZ, RZ, 0x70 ;  /* 0x00000070ff087424 */ /* 0x000fe400078e00ff */
[----:B------:R-:W-:Y:S02]  /*13bf0*/  IMAD.MOV.U32 R12, RZ, RZ, 0x1 ;  /* 0x00000001ff0c7424 */ /* 0x000fe400078e00ff */
[----:B------:R-:W-:-:S07]  /*13c00*/  IMAD.MOV.U32 R13, RZ, RZ, RZ ;  /* 0x000000ffff0d7224 */ /* 0x000fce00078e00ff */
[----:B------:R-:W-:-:S07]  /*13c10*/  LEPC R20, `(.L_x_1314) ;  /* 0x000000001014794e */ /* 0x000fce0000000000 */
[----:B-1----:R-:W-:Y:S05]  /*13c20*/  CALL.ABS.NOINC R2 ;  /* 0x0000000002007343 */ /* 0x002fea0003c00000 */
.L_x_1314:
[----:B------:R-:W-:Y:S05]  /*13c30*/  BSYNC B6 ;  /* 0x0000000000067941 */ /* 0x000fea0003800000 */
.L_x_1313:
[----:B-1----:R-:W3:Y:S01]  /*13c40*/  LDL.LU R0, [R1+0x3c] ;  /* 0x00003c0001007983 */ /* 0x002ee20000300800 */
[----:B------:R-:W-:Y:S01]  /*13c50*/  ULDC.64 UR6, c[0x0][0xa00] ;  /* 0x0002800000067ab9 */ /* 0x000fe20000000a00 */
[----:B0-----:R-:W0:Y:S01]  /*13c60*/  LDC R7, c[0x0][0x448] ;  /* 0x00011200ff077b82 */ /* 0x001e220000000800 */
[----:B------:R-:W-:Y:S01]  /*13c70*/  ULDC.64 UR4, c[0x0][0x2d8] ;  /* 0x0000b60000047ab9 */ /* 0x000fe20000000a00 */
[----:B------:R-:W3:Y:S04]  /*13c80*/  LDL.LU.64 R2, [R1+0x48] ;  /* 0x0000480001027983 */ /* 0x000ee80000300a00 */
[----:B------:R-:W4:Y:S04]  /*13c90*/  LDL R5, [R1+0xc] ;  /* 0x00000c0001057983 */ /* 0x000f280000100800 */
[----:B------:R-:W2:Y:S01]  /*13ca0*/  LDL R8, [R1+0x28] ;  /* 0x0000280001087983 */ /* 0x000ea20000100800 */
[----:B------:R-:W-:-:S04]  /*13cb0*/  ISETP.NE.U32.AND P0, PT, RZ, UR6, PT ;  /* 0x00000006ff007c0c */ /* 0x000fc8000bf05070 */
[----:B------:R-:W-:Y:S01]  /*13cc0*/  ISETP.NE.AND.EX P0, PT, RZ, UR7, PT, P0 ;  /* 0x00000007ff007c0c */ /* 0x000fe2000bf05300 */
[----:B------:R-:W1:Y:S01]  /*13cd0*/  S2R R9, SR_TID.X ;  /* 0x0000000000097919 */ /* 0x000e620000002100 */
[----:B------:R-:W-:Y:S01]  /*13ce0*/  ULDC.64 UR6, c[0x0][0x280] ;  /* 0x0000a00000067ab9 */ /* 0x000fe20000000a00 */
[----:B-1----:R-:W-:Y:S02]  /*13cf0*/  IMAD.SHL.U32 R9, R9, 0x10, RZ ;  /* 0x0000001009097824 */ /* 0x002fe400078e00ff */
[----:B---3--:R-:W-:Y:S01]  /*13d00*/  IMAD.MOV.U32 R3, RZ, RZ, R0 ;  /* 0x000000ffff037224 */ /* 0x008fe200078e0000 */
[----:B----4-:R-:W-:-:S04]  /*13d10*/  SHF.R.S32.HI R0, RZ, 0x1f, R5 ;  /* 0x0000001fff007819 */ /* 0x010fc80000011405 */
[----:B------:R-:W-:Y:S02]  /*13d20*/  SEL R4, R0, RZ, !P0 ;  /* 0x000000ff00047207 */ /* 0x000fe40004000000 */
[----:B------:R-:W-:Y:S02]  /*13d30*/  SEL R0, R5, RZ, !P0 ;  /* 0x000000ff05007207 */ /* 0x000fe40004000000 */
[----:B------:R-:W1:Y:S01]  /*13d40*/  S2R R5, SR_TID.X ;  /* 0x0000000000057919 */ /* 0x000e620000002100 */
[----:B0-----:R-:W-:Y:S01]  /*13d50*/  ISETP.NE.AND P0, PT, R7, 0x1, PT ;  /* 0x000000010700780c */ /* 0x001fe20003f05270 */
[----:B------:R-:W-:-:S04]  /*13d60*/  IMAD.WIDE.U32 R2, R16, UR4, R2 ;  /* 0x0000000410027c25 */ /* 0x000fc8000f8e0002 */
[----:B------:R-:W-:Y:S01]  /*13d70*/  IMAD R3, R16, UR5, R3 ;  /* 0x0000000510037c24 */ /* 0x000fe2000f8e0203 */
[----:B------:R-:W-:Y:S02]  /*13d80*/  ULDC.64 UR4, c[0x0][0x2e0] ;  /* 0x0000b80000047ab9 */ /* 0x000fe40000000a00 */
[----:B------:R-:W-:-:S05]  /*13d90*/  IMAD R4, R4, UR4, RZ ;  /* 0x0000000404047c24 */ /* 0x000fca000f8e02ff */
[----:B------:R-:W0:Y:S01]  /*13da0*/  @P0 LDC R6, c[0x0][0x450] ;  /* 0x00011400ff060b82 */ /* 0x000e220000000800 */
[----:B-1----:R-:W-:-:S04]  /*13db0*/  LOP3.LUT R5, R5, 0x7f, RZ, 0xc0, !PT ;  /* 0x0000007f05057812 */ /* 0x002fc800078ec0ff */
[----:B------:R-:W-:-:S04]  /*13dc0*/  SHF.R.U32.HI R5, RZ, 0x3, R5 ;  /* 0x00000003ff057819 */ /* 0x000fc80000011605 */
[----:B------:R-:W-:Y:S02]  /*13dd0*/  LOP3.LUT R9, R5, 0x70, R9, 0xf8, !PT ;  /* 0x0000007005097812 */ /* 0x000fe400078ef809 */
[----:B------:R-:W1:Y:S01]  /*13de0*/  @P0 LDC R5, c[0x0][0x44c] ;  /* 0x00011300ff050b82 */ /* 0x000e620000000800 */
[----:B------:R-:W-:-:S04]  /*13df0*/  IMAD.WIDE.U32 R2, R0, UR4, R2 ;  /* 0x0000000400027c25 */ /* 0x000fc8000f8e0002 */
[----:B------:R-:W-:Y:S01]  /*13e00*/  IMAD R0, R0, UR5, R4 ;  /* 0x0000000500007c24 */ /* 0x000fe2000f8e0204 */
[----:B------:R-:W-:Y:S01]  /*13e10*/  ULDC.64 UR4, c[0x0][0x2d0] ;  /* 0x0000b40000047ab9 */ /* 0x000fe20000000a00 */
[----:B--2---:R-:W-:Y:S02]  /*13e20*/  IMAD.IADD R4, R9, 0x1, R8 ;  /* 0x0000000109047824 */ /* 0x004fe400078e0208 */
[----:B------:R-:W2:Y:S01]  /*13e30*/  S2R R9, SR_TID.X ;  /* 0x0000000000097919 */ /* 0x000ea20000002100 */
[----:B------:R-:W-:Y:S02]  /*13e40*/  IMAD.IADD R3, R3, 0x1, R0 ;  /* 0x0000000103037824 */ /* 0x000fe400078e0200 */
[----:B------:R-:W-:Y:S02]  /*13e50*/  IMAD.MOV.U32 R0, RZ, RZ, R4 ;  /* 0x000000ffff007224 */ /* 0x000fe400078e0004 */
[----:B-1----:R-:W-:-:S05]  /*13e60*/  @P0 IMAD.HI.U32 R5, R4, R5, RZ ;  /* 0x0000000504050227 */ /* 0x002fca00078e00ff */
[----:B0-----:R-:W-:-:S05]  /*13e70*/  @P0 SHF.R.U32.HI R0, RZ, R6, R5 ;  /* 0x00000006ff000219 */ /* 0x001fca0000011605 */
[----:B------:R-:W-:-:S04]  /*13e80*/  IMAD.MOV R5, RZ, RZ, -R0 ;  /* 0x000000ffff057224 */ /* 0x000fc800078e0a00 */
[----:B------:R-:W-:Y:S01]  /*13e90*/  IMAD R4, R7, R5, R4 ;  /* 0x0000000507047224 */ /* 0x000fe200078e0204 */
[----:B------:R-:W-:Y:S01]  /*13ea0*/  SHF.R.S32.HI R5, RZ, 0x1f, R0 ;  /* 0x0000001fff057819 */ /* 0x000fe20000011400 */
[----:B------:R-:W-:-:S04]  /*13eb0*/  IMAD.WIDE.U32 R2, R0, UR4, R2 ;  /* 0x0000000400027c25 */ /* 0x000fc8000f8e0002 */
[----:B------:R-:W-:Y:S02]  /*13ec0*/  IMAD R5, R5, UR4, RZ ;  /* 0x0000000405057c24 */ /* 0x000fe4000f8e02ff */
[----:B--2---:R-:W-:Y:S02]  /*13ed0*/  IMAD.SHL.U32 R9, R9, 0x8, RZ ;  /* 0x0000000809097824 */ /* 0x004fe400078e00ff */
[----:B------:R-:W-:Y:S01]  /*13ee0*/  IMAD R0, R0, UR5, R5 ;  /* 0x0000000500007c24 */ /* 0x000fe2000f8e0205 */
[----:B------:R-:W-:Y:S02]  /*13ef0*/  ULDC.64 UR4, c[0x0][0x2c8] ;  /* 0x0000b20000047ab9 */ /* 0x000fe40000000a00 */
[----:B------:R-:W-:Y:S01]  /*13f00*/  LOP3.LUT R9, R9, 0x38, RZ, 0xc0, !PT ;  /* 0x0000003809097812 */ /* 0x000fe200078ec0ff */
[----:B------:R-:W-:Y:S01]  /*13f10*/  IMAD.IADD R3, R3, 0x1, R0 ;  /* 0x0000000103037824 */ /* 0x000fe200078e0200 */
[----:B------:R-:W-:Y:S02]  /*13f20*/  SHF.R.S32.HI R0, RZ, 0x1f, R4 ;  /* 0x0000001fff007819 */ /* 0x000fe40000011404 */
[----:B------:R-:W-:Y:S01]  /*13f30*/  LOP3.LUT R9, R9, 0x40, RZ, 0xfc, !PT ;  /* 0x0000004009097812 */ /* 0x000fe200078efcff */
        /* <DEDUP_REMOVED lines=15> */
[----:B------:R-:W0:Y:S01]  /*14030*/  S2R R6, SR_TID.X ;  /* 0x0000000000067919 */ /* 0x000e220000002100 */
[----:B------:R-:W2:Y:S01]  /*14040*/  LDL.LU R11, [R1+0x28] ;  /* 0x00002800010b7983 */ /* 0x000ea20000300800 */
[----:B0-----:R-:W-:-:S04]  /*14050*/  LOP3.LUT R6, R6, 0x7f, RZ, 0xc0, !PT ;  /* 0x0000007f06067812 */ /* 0x001fc800078ec0ff */
[----:B------:R-:W-:Y:S02]  /*14060*/  SHF.R.U32.HI R8, RZ, 0x3, R6 ;  /* 0x00000003ff087819 */ /* 0x000fe40000011606 */
[----:B------:R-:W3:Y:S03]  /*14070*/  LDL.LU R6, [R1+0x2c] ;  /* 0x00002c0001067983 */ /* 0x000ee60000300800 */
[----:B--2---:R-:W-:-:S04]  /*14080*/  IMAD.IADD R0, R8, 0x1, R11 ;  /* 0x0000000108007824 */ /* 0x004fc800078e020b */
[----:B------:R-:W-:Y:S02]  /*14090*/  VIADD R5, R0, 0x10 ;  /* 0x0000001000057836 */ /* 0x000fe40000000000 */
[----:B---3--:R-:W-:Y:S02]  /*140a0*/  IMAD R2, R6, R7, RZ ;  /* 0x0000000706027224 */ /* 0x008fe400078e02ff */
[----:B------:R-:W0:Y:S04]  /*140b0*/  SHFL.IDX PT, R7, R4, RZ, 0x181f ;  /* 0x00181fff04077589 */ /* 0x000e2800000e0000 */
[----:B------:R-:W1:Y:S01]  /*140c0*/  SHFL.IDX PT, R6, R3, RZ, 0x181f ;  /* 0x00181fff03067589 */ /* 0x000e6200000e0000 */
[-C--:B------:R-:W-:Y:S02]  /*140d0*/  ISETP.GE.AND P4, PT, R0, R2.reuse, PT ;  /* 0x000000020000720c */ /* 0x080fe40003f86270 */
[----:B------:R-:W-:-:S02]  /*140e0*/  ISETP.GE.AND P2, PT, R5, R2, PT ;  /* 0x000000020500720c */ /* 0x000fc40003f46270 */
[----:B------:R-:W2:Y:S04]  /*140f0*/  SHFL.IDX PT, R5, R4, 0x1, 0x181f ;  /* 0x00381f0004057f89 */ /* 0x000ea800000e0000 */
[----:B------:R-:W3:Y:S05]  /*14100*/  SHFL.IDX PT, R8, R3, 0x1, 0x181f ;  /* 0x00381f0003087f89 */ /* 0x000eea00000e0000 */
[----:B0-----:R-:W-:-:S05]  /*14110*/  @!P4 LEA R7, P3, R10, R7, 0x1 ;  /* 0x000000070a07c211 */ /* 0x001fca00078608ff */
[----:B-1----:R-:W-:-:S05]  /*14120*/  @!P4 IMAD.X R6, RZ, RZ, R6, P3 ;  /* 0x000000ffff06c224 */ /* 0x002fca00018e0606 */
[----:B------:R-:W-:-:S04]  /*14130*/  @!P4 LOP3.LUT R7, R7, R6, RZ, 0x3c, !PT ;  /* 0x000000060707c212 */ /* 0x000fc800078e3cff */
[----:B------:R-:W-:-:S04]  /*14140*/  @!P4 LOP3.LUT R6, R7, R6, RZ, 0x3c, !PT ;  /* 0x000000060706c212 */ /* 0x000fc800078e3cff */
[----:B------:R-:W-:-:S05]  /*14150*/  @!P4 LOP3.LUT R7, R7, R6, RZ, 0x3c, !PT ;  /* 0x000000060707c212 */ /* 0x000fca00078e3cff */
[----:B-----5:R-:W-:Y:S04]  /*14160*/  @!P4 LDGSTS.E.BYPASS.LTC128B.128 [R9+0x10400], desc[UR52][R6.64], !P0 ;  /* 0x104000000609cfae */ /* 0x020fe8000c101d74 */
[----:B------:R2:W-:Y:S02]  /*14170*/  @!P4 LDGSTS.E.BYPASS.LTC128B.128 [R9+0x14400], desc[UR52][R6.64+0x80], !P1 ;  /* 0x144000800609cfae */ /* 0x0005e4000c901d74 */
[----:B--2---:R-:W-:-:S05]  /*14180*/  @!P2 LEA R7, P3, R10, R5, 0x1 ;  /* 0x000000050a07a211 */ /* 0x004fca00078608ff */
[----:B---3--:R-:W-:-:S05]  /*14190*/  @!P2 IMAD.X R6, RZ, RZ, R8, P3 ;  /* 0x000000ffff06a224 */ /* 0x008fca00018e0608 */
[----:B------:R-:W-:-:S04]  /*141a0*/  @!P2 LOP3.LUT R7, R7, R6, RZ, 0x3c, !PT ;  /* 0x000000060707a212 */ /* 0x000fc800078e3cff */
[----:B------:R-:W-:Y:S01]  /*141b0*/  @!P2 LOP3.LUT R6, R7, R6, RZ, 0x3c, !PT ;  /* 0x000000060706a212 */ /* 0x000fe200078e3cff */
[----:B------:R-:W-:-:S03]  /*141c0*/  VIADD R5, R0, 0x20 ;  /* 0x0000002000057836 */ /* 0x000fc60000000000 */
        /* <DEDUP_REMOVED lines=54> */
.L_x_1431:
[----:B------:R-:W-:Y:S01]  /*14530*/  VIADD R0, R0, 0x70 ;  /* 0x0000007000007836 */ /* 0x000fe20000000000 */
[----:B------:R-:W-:Y:S04]  /*14540*/  BSSY B0, `(.L_x_1316) ;  /* 0x000000a000007945 */ /* 0x000fe80003800000 */
[----:B------:R-:W-:-:S13]  /*14550*/  ISETP.GE.AND P2, PT, R0, R2, PT ;  /* 0x000000020000720c */ /* 0x000fda0003f46270 */
[----:B------:R-:W-:Y:S05]  /*14560*/  @P2 BRA `(.L_x_1317) ;  /* 0x00000000001c2947 */ /* 0x000fea0003800000 */
[----:B--2---:R-:W-:-:S05]  /*14570*/  LEA R2, P2, R10, R3, 0x1 ;  /* 0x000000030a027211 */ /* 0x004fca00078408ff */
[----:B01----:R-:W-:-:S05]  /*14580*/  IMAD.X R3, RZ, RZ, R5, P2 ;  /* 0x000000ffff037224 */ /* 0x003fca00010e0605 */
[----:B------:R-:W-:Y:S01]  /*14590*/  @!PT LDS RZ, [RZ] ;  /* 0x00000000fffff984 */ /* 0x000fe20000000800 */
[----:B------:R-:W-:Y:S01]  /*145a0*/  @!PT LDS RZ, [RZ] ;  /* 0x00000000fffff984 */ /* 0x000fe20000000800 */
[----:B------:R-:W-:Y:S01]  /*145b0*/  @!PT LDS RZ, [RZ] ;  /* 0x00000000fffff984 */ /* 0x000fe20000000800 */
[----:B------:R3:W-:Y:S04]  /*145c0*/  LDGSTS.E.BYPASS.LTC128B.128 [R9+0x13c00], desc[UR52][R2.64], !P0 ;  /* 0x13c0000002097fae */ /* 0x0007e8000c101d74 */
[----:B------:R3:W-:Y:S02]  /*145d0*/  LDGSTS.E.BYPASS.LTC128B.128 [R9+0x17c00], desc[UR52][R2.64+0x80], !P1 ;  /* 0x17c0008002097fae */ /* 0x0007e4000c901d74 */
.L_x_1317:
[----:B------:R-:W-:Y:S05]  /*145e0*/  BSYNC B0 ;  /* 0x0000000000007941 */ /* 0x000fea0003800000 */
.L_x_1316:
[----:B------:R-:W-:Y:S01]  /*145f0*/  NOP ;  /* 0x0000000000007918 */ /* 0x000fe20000000000 */
[----:B------:R-:W-:Y:S01]  /*14600*/  PLOP3.LUT P0, PT, PT, PT, PT, 0x80, 0x0 ;  /* 0x000000000000781c */ /* 0x000fe20003f0f070 */
[----:B0-----:R-:W-:-:S12]  /*14610*/  VIADD R6, R18, 0x28800 ;  /* 0x0002880012067836 */ /* 0x001fd80000000000 */
.L_x_1318:
        /* <DEDUP_REMOVED lines=18> */
.L_x_1432:
[----:B------:R-:W-:Y:S05]  /*14740*/  BSYNC B0 ;  /* 0x0000000000007941 */ /* 0x000fea0003800000 */
.L_x_1319:
[----:B------:R-:W0:Y:S04]  /*14750*/  LDL R2, [R1+0x30] ;  /* 0x0000300001027983 */ /* 0x000e280000100800 */
[----:B------:R-:W3:Y:S01]  /*14760*/  LDL R4, [R1+0x20] ;  /* 0x0000200001047983 */ /* 0x000ee20000100800 */
[----:B------:R-:W-:Y:S01]  /*14770*/  BSSY B0, `(.L_x_1321) ;  /* 0x00001eb000007945 */ /* 0x000fe20003800000 */
[----:B0-----:R-:W-:-:S05]  /*14780*/  VIADD R0, R2, 0xfffffffe ;  /* 0xfffffffe02007836 */ /* 0x001fca0000000000 */
[----:B---3--:R-:W-:-:S13]  /*14790*/  ISETP.GE.AND P0, PT, R0, R4, PT ;  /* 0x000000040000720c */ /* 0x008fda0003f06270 */
[----:B------:R-:W-:Y:S05]  /*147a0*/  @!P0 BRA `(.L_x_1322) ;  /* 0x0000001c009c8947 */ /* 0x000fea0003800000 */
[----:B------:R-:W3:Y:S04]  /*147b0*/  LDL.LU R2, [R1+0x50] ;  /* 0x0000500001027983 */ /* 0x000ee80000300800 */
[----:B------:R-:W4:Y:S04]  /*147c0*/  LDL.LU R8, [R1+0x38] ;  /* 0x0000380001087983 */ /* 0x000f280000300800 */
[----:B--2---:R-:W2:Y:S04]  /*147d0*/  LDL.LU R3, [R1+0x54] ;  /* 0x0000540001037983 */ /* 0x004ea80000300800 */
[----:B------:R-:W5:Y:S04]  /*147e0*/  LDL.LU R7, [R1+0x34] ;  /* 0x0000340001077983 */ /* 0x000f680000300800 */
[----:B-1----:R-:W5:Y:S01]  /*147f0*/  LDL.LU R5, [R1+0x58] ;  /* 0x0000580001057983 */ /* 0x002f620000300800 */
[----:B------:R-:W-:Y:S01]  /*14800*/  LOP3.LUT R11, RZ, R4, RZ, 0x33, !PT ;  /* 0x00000004ff0b7212 */ /* 0x000fe200078e33ff */
[----:B------:R-:W-:Y:S01]  /*14810*/  BSSY B2, `(.L_x_1323) ;  /* 0x00000aa000027945 */ /* 0x000fe20003800000 */
[----:B---3--:R-:W-:-:S04]  /*14820*/  VIADD R2, R2, 0x1 ;  /* 0x0000000102027836 */ /* 0x008fc80000000000 */
[----:B----4-:R-:W-:Y:S01]  /*14830*/  IMAD R2, R2, R8, RZ ;  /* 0x0000000802027224 */ /* 0x010fe200078e02ff */
[----:B--2---:R-:W-:-:S04]  /*14840*/  LOP3.LUT R3, RZ, R3, RZ, 0x33, !PT ;  /* 0x00000003ff037212 */ /* 0x004fc800078e33ff */
[----:B------:R-:W-:-:S04]  /*14850*/  LOP3.LUT R2, RZ, R2, RZ, 0x33, !PT ;  /* 0x00000002ff027212 */ /* 0x000fc800078e33ff */
[----:B-----5:R-:W-:Y:S02]  /*14860*/  VIADDMNMX R2, R2, -R7, R3, !PT ;  /* 0x8000000702027246 */ /* 0x020fe40007800103 */
[----:B------:R-:W-:-:S04]  /*14870*/  LOP3.LUT R7, RZ, R5, RZ, 0x33, !PT ;  /* 0x00000005ff077212 */ /* 0x000fc800078e33ff */
[----:B------:R-:W-:-:S04]  /*14880*/  VIMNMX R7, R2, R7, !PT ;  /* 0x0000000702077248 */ /* 0x000fc80007fe0100 */
[----:B------:R-:W-:Y:S02]  /*14890*/  VIADDMNMX R11, R7, 0x2, R11, !PT ;  /* 0x00000002070b7846 */ /* 0x000fe4000780010b */
[----:B------:R-:W-:-:S05]  /*148a0*/  LOP3.LUT R2, RZ, R7, RZ, 0x33, !PT ;  /* 0x00000007ff027212 */ /* 0x000fca00078e33ff */
        /* <DEDUP_REMOVED lines=38> */
.L_x_1327:
[----:B------:R-:W-:Y:S01]  /*14b10*/  IMAD R3, R8, 0x8, R18 ;  /* 0x0000000808037824 */ /* 0x000fe200078e0212 */
[----:B------:R-:W-:Y:S01]  /*14b20*/  SHF.L.U32 R2, R10, 0x1f, RZ ;  /* 0x0000001f0a027819 */ /* 0x000fe200000006ff */
[----:B------:R-:W-:Y:S03]  /*14b30*/  BSSY B3, `(.L_x_1328) ;  /* 0x0000003000037945 */ /* 0x000fe60003800000 */
[----:B------:R-:W1:Y:S02]  /*14b40*/  SYNCS.PHASECHK.TRANS64.TRYWAIT P0, [R3+URZ+0x28840], R2 ;  /* 0x02884002030075a7 */ /* 0x000e64000800017f */
[----:B-1----:R-:W-:Y:S05]  /*14b50*/  @!P0 BRA `(.L_x_1329) ;  /* 0x0000004400808947 */ /* 0x002fea0003800000 */
.L_x_1433:
[----:B------:R-:W-:Y:S05]  /*14b60*/  BSYNC B3 ;  /* 0x0000000000037941 */ /* 0x000fea0003800000 */
.L_x_1328:
        /* <DEDUP_REMOVED lines=12> */
.L_x_1331:
[----:B------:R-:W-:Y:S05]  /*14c30*/  BSYNC B3 ;  /* 0x0000000000037941 */ /* 0x000fea0003800000 */
.L_x_1330:
        /* <DEDUP_REMOVED lines=12> */
.L_x_1332:
        /* <DEDUP_REMOVED lines=16> */
.L_x_1333:
        /* <DEDUP_REMOVED lines=16> */
.L_x_1434:
[----:B------:R-:W-:Y:S05]  /*14f00*/  BSYNC B3 ;  /* 0x0000000000037941 */ /* 0x000fea0003800000 */
.L_x_1334:
        /* <DEDUP_REMOVED lines=12> */
.L_x_1337:
[----:B------:R-:W-:Y:S05]  /*14fd0*/  BSYNC B3 ;  /* 0x0000000000037941 */ /* 0x000fea0003800000 */
.L_x_1336:
        /* <DEDUP_REMOVED lines=13> */
.L_x_1338:
        /* <DEDUP_REMOVED lines=15> */
.L_x_1339:
        /* <DEDUP_REMOVED lines=12> */
.L_x_1326:
[----:B------:R-:W-:Y:S05]  /*15260*/  BSYNC B1 ;  /* 0x0000000000017941 */ /* 0x000fea0003800000 */
.L_x_1325:
[----:B0-----:R-:W2:Y:S01]  /*15270*/  LDL.LU R0, [R1+0x30] ;  /* 0x0000300001007983 */ /* 0x001ea20000300800 */
[----:B------:R-:W-:-:S03]  /*15280*/  IMAD.MOV.U32 R19, RZ, RZ, R8 ;  /* 0x000000ffff137224 */ /* 0x000fc600078e0008 */
[----:B------:R0:W-:Y:S02]  /*15290*/  STL [R1+0x10], R10 ;  /* 0x0000100a01007387 */ /* 0x0001e40000100800 */
[----:B0-2---:R-:W-:-:S07]  /*152a0*/  VIADD R0, R0, 0xfffffffd ;  /* 0xfffffffd00007836 */ /* 0x005fce0000000000 */
.L_x_1324:
[----:B------:R-:W-:Y:S05]  /*152b0*/  BSYNC B2 ;  /* 0x0000000000027941 */ /* 0x000fea0003800000 */
.L_x_1323:
[----:B------:R-:W-:-:S05]  /*152c0*/  VIADD R11, R11, 0xfffffffe ;  /* 0xfffffffe0b0b7836 */ /* 0x000fca0000000000 */
[----:B------:R-:W-:-:S13]  /*152d0*/  ISETP.NE.AND P0, PT, R11, R7, PT ;  /* 0x000000070b00720c */ /* 0x000fda0003f05270 */
[----:B------:R-:W-:Y:S05]  /*152e0*/  @!P0 BRA `(.L_x_1322) ;  /* 0x0000001000cc8947 */ /* 0x000fea0003800000 */
[----:B------:R-:W-:-:S07]  /*152f0*/  IMAD.MOV.U32 R9, RZ, RZ, R17 ;  /* 0x000000ffff097224 */ /* 0x000fce00078e0011 */
.L_x_1370:
        /* <DEDUP_REMOVED lines=35> */
.L_x_1342:
[----:B------:R-:W-:Y:S01]  /*15530*/  IMAD R3, R4, 0x8, R18 ;  /* 0x0000000804037824 */ /* 0x000fe200078e0212 */
[----:B------:R-:W-:Y:S01]  /*15540*/  SHF.L.U32 R2, R5, 0x1f, RZ ;  /* 0x0000001f05027819 */ /* 0x000fe200000006ff */
[----:B------:R-:W-:Y:S03]  /*15550*/  BSSY B2, `(.L_x_1343) ;  /* 0x0000003000027945 */ /* 0x000fe60003800000 */
[----:B------:R-:W1:Y:S02]  /*15560*/  SYNCS.PHASECHK.TRANS64.TRYWAIT P0, [R3+URZ+0x28840], R2 ;  /* 0x02884002030075a7 */ /* 0x000e64000800017f */
[----:B-1----:R-:W-:Y:S05]  /*15570*/  @!P0 BRA `(.L_x_1344) ;  /* 0x0000003c00208947 */ /* 0x002fea0003800000 */
.L_x_1435:
[----:B------:R-:W-:Y:S05]  /*15580*/  BSYNC B2 ;  /* 0x0000000000027941 */ /* 0x000fea0003800000 */
.L_x_1343:
        /* <DEDUP_REMOVED lines=12> */
.L_x_1346:
[----:B------:R-:W-:Y:S05]  /*15650*/  BSYNC B2 ;  /* 0x0000000000027941 */ /* 0x000fea0003800000 */
.L_x_1345:
        /* <DEDUP_REMOVED lines=12> */
.L_x_1347:
        /* <DEDUP_REMOVED lines=16> */
.L_x_1348:
        /* <DEDUP_REMOVED lines=16> */
.L_x_1436:
[----:B------:R-:W-:Y:S05]  /*15920*/  BSYNC B2 ;  /* 0x0000000000027941 */ /* 0x000fea0003800000 */
.L_x_1349:
        /* <DEDUP_REMOVED lines=11> */
.L_x_1352:
[----:B------:R-:W-:Y:S05]  /*159e0*/  BSYNC B2 ;  /* 0x0000000000027941 */ /* 0x000fea0003800000 */
.L_x_1351:
        /* <DEDUP_REMOVED lines=12> */
.L_x_1353:
        /* <DEDUP_REMOVED lines=15> */
.L_x_1354:
        /* <DEDUP_REMOVED lines=12> */
.L_x_1341:
[----:B------:R-:W-:Y:S05]  /*15c60*/  BSYNC B1 ;  /* 0x0000000000017941 */ /* 0x000fea0003800000 */
.L_x_1340:
        /* <DEDUP_REMOVED lines=35> */
.L_x_1357:
[----:B------:R-:W-:Y:S01]  /*15ea0*/  IMAD R2, R19, 0x8, R18 ;  /* 0x0000000813027824 */ /* 0x000fe200078e0212 */
[----:B------:R-:W-:Y:S01]  /*15eb0*/  SHF.L.U32 R3, R12, 0x1f, RZ ;  /* 0x0000001f0c037819 */ /* 0x000fe200000006ff */
[----:B------:R-:W-:Y:S03]  /*15ec0*/  BSSY B2, `(.L_x_1358) ;  /* 0x0000003000027945 */ /* 0x000fe60003800000 */
[----:B------:R-:W2:Y:S02]  /*15ed0*/  SYNCS.PHASECHK.TRANS64.TRYWAIT P0, [R2+URZ+0x28840], R3 ;  /* 0x02884003020075a7 */ /* 0x000ea4000800017f */
[----:B--2---:R-:W-:Y:S05]  /*15ee0*/  @!P0 BRA `(.L_x_1359) ;  /* 0x0000003000ec8947 */ /* 0x004fea0003800000 */
.L_x_1437:
[----:B------:R-:W-:Y:S05]  /*15ef0*/  BSYNC B2 ;  /* 0x0000000000027941 */ /* 0x000fea0003800000 */
.L_x_1358:
        /* <DEDUP_REMOVED lines=12> */
.L_x_1361:
[----:B------:R-:W-:Y:S05]  /*15fc0*/  BSYNC B2 ;  /* 0x0000000000027941 */ /* 0x000fea0003800000 */
.L_x_1360:
        /* <DEDUP_REMOVED lines=13> */
.L_x_1362:
        /* <DEDUP_REMOVED lines=16> */
.L_x_1363:
        /* <DEDUP_REMOVED lines=15> */
.L_x_1438:
[----:B------:R-:W-:Y:S05]  /*16290*/  BSYNC B2 ;  /* 0x0000000000027941 */ /* 0x000fea0003800000 */
.L_x_1364:
        /* <DEDUP_REMOVED lines=11> */
.L_x_1367:
[----:B------:R-:W-:Y:S05]  /*16350*/  BSYNC B2 ;  /* 0x0000000000027941 */ /* 0x000fea0003800000 */
.L_x_1366:
        /* <DEDUP_REMOVED lines=12> */
.L_x_1368:
        /* <DEDUP_REMOVED lines=15> */
.L_x_1369:
        /* <DEDUP_REMOVED lines=12> */
.L_x_1356:
[----:B------:R-:W-:Y:S05]  /*165d0*/  BSYNC B1 ;  /* 0x0000000000017941 */ /* 0x000fea0003800000 */
.L_x_1355:
[----:B------:R-:W2:Y:S01]  /*165e0*/  LDL R2, [R1+0x20] ;  /* 0x0000200001027983 */ /* 0x000ea20000100800 */
[----:B------:R-:W-:Y:S01]  /*165f0*/  VIADD R0, R0, 0xfffffffe ;  /* 0xfffffffe00007836 */ /* 0x000fe20000000000 */
[----:B--2---:R-:W-:-:S13]  /*16600*/  ISETP.GT.AND P0, PT, R7, R2, PT ;  /* 0x000000020700720c */ /* 0x004fda0003f04270 */
[----:B------:R-:W-:Y:S05]  /*16610*/  @P0 BRA `(.L_x_1370) ;  /* 0xffffffec00380947 */ /* 0x000fea000383ffff */
.L_x_1322:
[----:B------:R-:W-:Y:S05]  /*16620*/  BSYNC B0 ;  /* 0x0000000000007941 */ /* 0x000fea0003800000 */
.L_x_1321:
[----:B------:R-:W3:Y:S01]  /*16630*/  S2R R7, SR_TID.X ;  /* 0x0000000000077919 */ /* 0x000ee20000002100 */
[----:B------:R-:W-:Y:S01]  /*16640*/  BSSY B0, `(.L_x_1371) ;  /* 0x0000011000007945 */ /* 0x000fe20003800000 */
[----:B---3--:R-:W-:-:S04]  /*16650*/  LOP3.LUT R7, R7, 0x7f, RZ, 0xc0, !PT ;  /* 0x0000007f07077812 */ /* 0x008fc800078ec0ff */
[----:B------:R-:W-:-:S13]  /*16660*/  ISETP.NE.AND P0, PT, R7, RZ, PT ;  /* 0x000000ff0700720c */ /* 0x000fda0003f05270 */
[----:B------:R-:W-:Y:S05]  /*16670*/  @P0 BRA `(.L_x_1372) ;  /* 0x0000000000340947 */ /* 0x000fea0003800000 */
[----:B--2---:R-:W2:Y:S01]  /*16680*/  S2R R3, SR_LANEID ;  /* 0x0000000000037919 */ /* 0x004ea20000000000 */
[----:B------:R-:W-:Y:S02]  /*16690*/  VOTEU.ANY UR4, UPT, PT ;  /* 0x0000000000047886 */ /* 0x000fe400038e0100 */
[----:B------:R-:W2:Y:S08]  /*166a0*/  FLO.U32 R0, UR4 ;  /* 0x0000000400007d00 */ /* 0x000eb000080e0000 */
[----:B------:R-:W3:Y:S01]  /*166b0*/  POPC R4, UR4 ;  /* 0x0000000400047d09 */ /* 0x000ee20008000000 */
[----:B--2---:R-:W-:-:S02]  /*166c0*/  ISETP.EQ.U32.AND P0, PT, R0, R3, PT ;  /* 0x000000030000720c */ /* 0x004fc40003f02070 */
[----:B------:R-:W3:Y:S11]  /*166d0*/  LDC.64 R2, c[0x0][0xc60] ;  /* 0x00031800ff027b82 */ /* 0x000ef60000000a00 */
[----:B---3--:R-:W2:Y:S01]  /*166e0*/  @P0 ATOMG.E.ADD.STRONG.GPU PT, R3, desc[UR52][R2.64], R4 ;  /* 0x00000004020309a8 */ /* 0x008ea200081ee1f4 */
[----:B-1----:R-:W1:Y:S02]  /*166f0*/  S2R R5, SR_LTMASK ;  /* 0x0000000000057919 */ /* 0x002e640000003900 */
[----:B-1----:R-:W-:-:S06]  /*16700*/  LOP3.LUT R5, R5, UR4, RZ, 0xc0, !PT ;  /* 0x0000000405057c12 */ /* 0x002fcc000f8ec0ff */
[----:B------:R-:W1:Y:S01]  /*16710*/  POPC R5, R5 ;  /* 0x0000000500057309 */ /* 0x000e620000000000 */
[----:B--2---:R-:W1:Y:S02]  /*16720*/  SHFL.IDX PT, R0, R3, R0, 0x1f ;  /* 0x00001f0003007589 */ /* 0x004e6400000e0000 */
[----:B-1----:R-:W-:-:S05]  /*16730*/  IADD3 R0, R0, UR37, R5 ;  /* 0x0000002500007c10 */ /* 0x002fca000fffe005 */
[----:B------:R3:W-:Y:S02]  /*16740*/  STL [R1], R0 ;  /* 0x0000000001007387 */ /* 0x0007e40000100800 */
.L_x_1372:
[----:B------:R-:W-:Y:S05]  /*16750*/  BSYNC B0 ;  /* 0x0000000000007941 */ /* 0x000fea0003800000 */
.L_x_1371:
[----:B---3--:R-:W3:Y:S01]  /*16760*/  LDL R0, [R1+0x18] ;  /* 0x0000180001007983 */ /* 0x008ee20000100800 */
[----:B------:R-:W-:Y:S01]  /*16770*/  BSSY B0, `(.L_x_1373) ;  /* 0x000003a000007945 */ /* 0x000fe20003800000 */
[----:B---3--:R-:W-:-:S13]  /*16780*/  LOP3.LUT P0, RZ, R0, 0x1, RZ, 0xc0, !PT ;  /* 0x0000000100ff7812 */ /* 0x008fda000780c0ff */
        /* <DEDUP_REMOVED lines=8> */
.L_x_1439:
[----:B------:R-:W-:Y:S05]  /*16810*/  BSYNC B1 ;  /* 0x0000000000017941 */ /* 0x000fea0003800000 */
.L_x_1375:
        /* <DEDUP_REMOVED lines=9> */
.L_x_1378:
[----:B------:R-:W-:Y:S05]  /*168b0*/  BSYNC B1 ;  /* 0x0000000000017941 */ /* 0x000fea0003800000 */
.L_x_1377:
[----:B--2---:R-:W2:Y:S04]  /*168c0*/  LDL.LU R3, [R1+0x14] ;  /* 0x0000140001037983 */ /* 0x004ea80000300800 */
[----:B------:R-:W2:Y:S01]  /*168d0*/  LDL.LU R2, [R1+0x4] ;  /* 0x0000040001027983 */ /* 0x000ea20000300800 */
[----:B------:R-:W-:Y:S01]  /*168e0*/  UIADD3 UR4, UP0, UR38, 0x470, URZ ;  /* 0x0000047026047890 */ /* 0x000fe2000ff1e03f */
[----:B------:R-:W-:Y:S01]  /*168f0*/  PLOP3.LUT P0, PT, PT, PT, PT, 0x80, 0x0 ;  /* 0x000000000000781c */ /* 0x000fe20003f0f070 */
[----:B------:R-:W-:Y:S01]  /*16900*/  VIADD R0, R0, 0x28850 ;  /* 0x0002885000007836 */ /* 0x000fe20000000000 */
[----:B------:R-:W-:Y:S01]  /*16910*/  UMOV UR6, 0x0 ;  /* 0x0000000000067882 */ /* 0x000fe20000000000 */
[----:B------:R-:W-:Y:S01]  /*16920*/  UIADD3.X UR5, URZ, UR39, URZ, UP0, !UPT ;  /* 0x000000273f057290 */ /* 0x000fe200087fe43f */
[----:B------:R-:W-:Y:S01]  /*16930*/  UMOV UR7, 0x14f00000 ;  /* 0x14f0000000077882 */ /* 0x000fe20000000000 */
[----:B------:R-:W-:Y:S01]  /*16940*/  UMOV UR10, URZ ;  /* 0x0000003f000a7c82 */ /* 0x000fe20008000000 */
[----:B--2---:R-:W-:-:S02]  /*16950*/  IMAD R2, R2, 0x80, R3 ;  /* 0x0000008002027824 */ /* 0x004fc400078e0203 */
[----:B------:R-:W-:-:S04]  /*16960*/  IMAD R3, R19, 0x8000, R18 ;  /* 0x0000800013037824 */ /* 0x000fc800078e0212 */
[----:B------:R-:W-:-:S07]  /*16970*/  VIADD R4, R3, 0x400 ;  /* 0x0000040003047836 */ /* 0x000fce0000000000 */
.L_x_1379:
        /* <DEDUP_REMOVED lines=15> */
.L_x_1380:
        /* <DEDUP_REMOVED lines=9> */
[----:B---3--:R-:W-:Y:S05]  /*16b00*/  @P0 BRA.U.ANY `(.L_x_1380) ;  /* 0xfffffffd00d80947 */ /* 0x008fea000393ffff */
.L_x_1374:
[----:B------:R-:W-:Y:S05]  /*16b10*/  BSYNC B0 ;  /* 0x0000000000007941 */ /* 0x000fea0003800000 */
.L_x_1373:
[----:B------:R-:W3:Y:S01]  /*16b20*/  LDL.LU R4, [R1+0x10] ;  /* 0x0000100001047983 */ /* 0x000ee20000300800 */
[----:B------:R-:W-:-:S05]  /*16b30*/  VIADD R19, R19, 0x1 ;  /* 0x0000000113137836 */ /* 0x000fca0000000000 */
[----:B------:R-:W-:-:S04]  /*16b40*/  ISETP.NE.AND P0, PT, R19, 0x2, PT ;  /* 0x000000021300780c */ /* 0x000fc80003f05270 */
[----:B------:R-:W-:Y:S02]  /*16b50*/  SEL R0, RZ, 0x1, P0 ;  /* 0x00000001ff007807 */ /* 0x000fe40000000000 */
[----:B------:R-:W-:Y:S02]  /*16b60*/  SEL R19, R19, RZ, P0 ;  /* 0x000000ff13137207 */ /* 0x000fe40000000000 */
[----:B---3--:R-:W-:-:S05]  /*16b70*/  LOP3.LUT R4, R4, R0, RZ, 0x3c, !PT ;  /* 0x0000000004047212 */ /* 0x008fca00078e3cff */
[----:B------:R3:W-:Y:S02]  /*16b80*/  STL [R1+0x10], R4 ;  /* 0x0000100401007387 */ /* 0x0007e40000100800 */
.L_x_1301:
[----:B------:R-:W-:Y:S05]  /*16b90*/  BSYNC B7 ;  /* 0x0000000000077941 */ /* 0x000fea0003800000 */
.L_x_1299:
        /* <DEDUP_REMOVED lines=9> */
[----:B01-3--:R-:W0:Y:S04]  /*16c30*/  LDS.128 R4, [R18+0x288d0] ;  /* 0x0288d00012047984 */ /* 0x00be280000000c00 */
[----:B0-----:R0:W-:Y:S04]  /*16c40*/  STL.64 [R1], R4 ;  /* 0x0000000401007387 */ /* 0x0011e80000100a00 */
[----:B------:R0:W-:Y:S01]  /*16c50*/  STL.64 [R1+0x8], R6 ;  /* 0x0000080601007387 */ /* 0x0001e20000100a00 */
[----:B------:R-:W-:Y:S06]  /*16c60*/  BAR.ARV 0x4, 0x180 ;  /* 0x0106000000007b1d */ /* 0x000fec0000002000 */
[----:B------:R-:W-:Y:S05]  /*16c70*/  BRA `(.L_x_1382) ;  /* 0x00000010002c7947 */ /* 0x000fea0003800000 */
.L_x_1381:
[----:B------:R-:W4:Y:S01]  /*16c80*/  S2R R16, SR_TID.X ;  /* 0x0000000000107919 */ /* 0x000f220000002100 */
[----:B------:R-:W-:Y:S01]  /*16c90*/  UMOV UR4, 0xffffffff ;  /* 0xffffffff00047882 */ /* 0x000fe20000000000 */
[----:B----4-:R-:W-:-:S04]  /*16ca0*/  LOP3.LUT R16, R16, 0x1f, RZ, 0xc0, !PT ;  /* 0x0000001f10107812 */ /* 0x010fc800078ec0ff */
[----:B------:R-:W-:Y:S01]  /*16cb0*/  ISETP.NE.AND P0, PT, R16, 0x1f, PT ;  /* 0x0000001f1000780c */ /* 0x000fe20003f05270 */
[----:B------:R-:W-:-:S12]  /*16cc0*/  BRA.DIV UR4, `(.L_x_1383) ;  /* 0x0000002604b07947 */ /* 0x000fd8000b800000 */
[----:B--2---:R-:W0:Y:S01]  /*16cd0*/  LDL.LU R3, [R1] ;  /* 0x0000000001037983 */ /* 0x004e220000300800 */
[----:B------:R-:W-:-:S03]  /*16ce0*/  ULDC UR4, c[0x0][0xc3c] ;  /* 0x00030f0000047ab9 */ /* 0x000fc60000000800 */
[----:B-1-3--:R-:W2:Y:S01]  /*16cf0*/  LDL R4, [R1+0xc] ;  /* 0x00000c0001047983 */ /* 0x00aea20000100800 */
[----:B0-----:R-:W-:Y:S02]  /*16d00*/  IMAD.MOV.U32 R8, RZ, RZ, R3 ;  /* 0x000000ffff087224 */ /* 0x001fe400078e0003 */
[----:B--2---:R-:W-:-:S05]  /*16d10*/  IMAD.IADD R0, R4, 0x1, R16 ;  /* 0x0000000104007824 */ /* 0x004fca00078e0210 */
[----:B------:R-:W-:-:S13]  /*16d20*/  ISETP.GE.OR P1, PT, R0, UR4, !P0 ;  /* 0x0000000400007c0c */ /* 0x000fda000c726670 */
[----:B------:R-:W0:Y:S08]  /*16d30*/  @!P1 LDC.64 R2, c[0x0][0xc80] ;  /* 0x00032000ff029b82 */ /* 0x000e300000000a00 */
[----:B------:R-:W1:Y:S01]  /*16d40*/  @!P1 LDC.64 R4, c[0x0][0xc78] ;  /* 0x00031e00ff049b82 */ /* 0x000e620000000a00 */
[----:B0-----:R-:W-:-:S05]  /*16d50*/  @!P1 IMAD.WIDE R2, R0, 0x4, R2 ;  /* 0x0000000400029825 */ /* 0x001fca00078e0202 */
[----:B------:R1:W2:Y:S02]  /*16d60*/  @!P1 LDG.E R6, desc[UR52][R2.64] ;  /* 0x0000003402069981 */ /* 0x0002a4000c1e1900 */
[----:B-1----:R-:W-:-:S05]  /*16d70*/  @!P1 IMAD.WIDE R2, R0, 0x4, R4 ;  /* 0x0000000400029825 */ /* 0x002fca00078e0204 */
[----:B------:R-:W3:Y:S01]  /*16d80*/  @!P1 LDG.E R4, desc[UR52][R2.64] ;  /* 0x0000003402049981 */ /* 0x000ee2000c1e1900 */
[----:B------:R-:W-:Y:S01]  /*16d90*/  IMAD.MOV.U32 R5, RZ, RZ, RZ ;  /* 0x000000ffff057224 */ /* 0x000fe200078e00ff */
[C---:B------:R-:W-:Y:S02]  /*16da0*/  ISETP.GE.U32.AND P2, PT, R16.reuse, 0x2, PT ;  /* 0x000000021000780c */ /* 0x040fe40003f46070 */
[C---:B------:R-:W-:Y:S01]  /*16db0*/  ISETP.GE.U32.AND P3, PT, R16.reuse, 0x4, PT ;  /* 0x000000041000780c */ /* 0x040fe20003f66070 */
[----:B------:R-:W-:Y:S01]  /*16dc0*/  SHFL.IDX PT, R0, R8, RZ, 0x1f ;  /* 0x00001fff08007589 */ /* 0x000fe200000e0000 */
[C---:B------:R-:W-:Y:S02]  /*16dd0*/  ISETP.GE.U32.AND P4, PT, R16.reuse, 0x8, PT ;  /* 0x000000081000780c */ /* 0x040fe40003f86070 */
[----:B------:R-:W-:Y:S01]  /*16de0*/  ISETP.GE.U32.AND P5, PT, R16, 0x10, PT ;  /* 0x000000101000780c */ /* 0x000fe20003fa6070 */
[----:B--2---:R-:W-:Y:S01]  /*16df0*/  @!P1 IMAD.MOV.U32 R5, RZ, RZ, R6 ;  /* 0x000000ffff059224 */ /* 0x004fe200078e0006 */
[----:B------:R-:W-:-:S02]  /*16e00*/  CS2R R6, SRZ ;  /* 0x0000000000067805 */ /* 0x000fc4000001ff00 */
[----:B---3--:R-:W-:Y:S01]  /*16e10*/  @!P1 IMAD.MOV.U32 R7, RZ, RZ, R4 ;  /* 0x000000ffff079224 */ /* 0x008fe200078e0004 */
[----:B------:R-:W-:-:S03]  /*16e20*/  ISETP.NE.AND P1, PT, R16, RZ, PT ;  /* 0x000000ff1000720c */ /* 0x000fc60003f25270 */
[----:B------:R-:W-:-:S05]  /*16e30*/  IMAD R2, R7, R5, RZ ;  /* 0x0000000507027224 */ /* 0x000fca00078e02ff */
[----:B------:R-:W0:Y:S02]  /*16e40*/  SHFL.UP PT, R14, R2, 0x1, RZ ;  /* 0x04200000020e7989 */ /* 0x000e2400000e00ff */
[----:B0-----:R-:W-:-:S05]  /*16e50*/  SEL R9, R14, RZ, P1 ;  /* 0x000000ff0e097207 */ /* 0x001fca0000800000 */
[----:B------:R-:W-:Y:S02]  /*16e60*/  IMAD.IADD R2, R2, 0x1, R9 ;  /* 0x0000000102027824 */ /* 0x000fe400078e0209 */
[----:B------:R-:W-:Y:S04]  /*16e70*/  SHFL.IDX PT, R9, R8, 0x1, 0x1f ;  /* 0x00201f0008097f89 */ /* 0x000fe800000e0000 */
        /* <DEDUP_REMOVED lines=13> */
.L_x_1449:
[----:B------:R-:W-:Y:S02]  /*16f50*/  ULDC UR4, c[0x0][0xc38] ;  /* 0x00030e0000047ab9 */ /* 0x000fe40000000800 */
[----:B------:R-:W-:-:S04]  /*16f60*/  IMAD.U32 R8, RZ, RZ, UR4 ;  /* 0x00000004ff087e24 */ /* 0x000fc8000f8e00ff */
[----:B-1----:R-:W-:-:S04]  /*16f70*/  IMAD R10, R10, R8, RZ ;  /* 0x000000080a0a7224 */ /* 0x002fc800078e02ff */
[----:B------:R-:W-:-:S05]  /*16f80*/  IMAD.IADD R4, R9, 0x1, R10 ;  /* 0x0000000109047824 */ /* 0x000fca00078e020a */
[----:B------:R-:W-:-:S13]  /*16f90*/  ISETP.GT.AND P6, PT, R4, R0, PT ;  /* 0x000000000400720c */ /* 0x000fda0003fc4270 */
[----:B------:R-:W-:Y:S05]  /*16fa0*/  @P6 BRA `(.L_x_1384) ;  /* 0x0000000000ac6947 */ /* 0x000fea0003800000 */
.L_x_1387:
[----:B0-----:R-:W2:Y:S01]  /*16fb0*/  LDL.LU R2, [R1+0xc] ;  /* 0x00000c0001027983 */ /* 0x001ea20000300800 */
[----:B------:R-:W0:Y:S01]  /*16fc0*/  LDC R3, c[0x0][0xc3c] ;  /* 0x00030f00ff037b82 */ /* 0x000e220000000800 */
[----:B--2---:R-:W-:-:S05]  /*16fd0*/  VIADD R2, R2, 0x1f ;  /* 0x0000001f02027836 */ /* 0x004fca0000000000 */
[----:B0-----:R-:W-:-:S13]  /*16fe0*/  ISETP.GE.AND P6, PT, R2, R3, PT ;  /* 0x000000030200720c */ /* 0x001fda0003fc6270 */
[----:B------:R-:W-:Y:S05]  /*16ff0*/  @P6 BRA `(.L_x_1385) ;  /* 0x0000000800e46947 */ /* 0x000fea0003800000 */
[----:B------:R-:W0:Y:S01]  /*17000*/  S2R R5, SR_TID.X ;  /* 0x0000000000057919 */ /* 0x000e220000002100 */
[----:B------:R1:W-:Y:S01]  /*17010*/  STL [R1+0xc], R2 ;  /* 0x00000c0201007387 */ /* 0x0003e20000100800 */
[----:B0-----:R-:W-:-:S05]  /*17020*/  LOP3.LUT R5, R5, 0x1f, RZ, 0xc0, !PT ;  /* 0x0000001f05057812 */ /* 0x001fca00078ec0ff */
[----:B------:R-:W-:Y:S02]  /*17030*/  IMAD.IADD R7, R2, 0x1, R5 ;  /* 0x0000000102077824 */ /* 0x000fe400078e0205 */
[----:B------:R-:W-:-:S03]  /*17040*/  IMAD.MOV.U32 R5, RZ, RZ, RZ ;  /* 0x000000ffff057224 */ /* 0x000fc600078e00ff */
[----:B------:R-:W-:-:S13]  /*17050*/  ISETP.GE.OR P6, PT, R7, R3, !P0 ;  /* 0x000000030700720c */ /* 0x000fda00047c6670 */
[----:B-1----:R-:W0:Y:S02]  /*17060*/  @!P6 LDC.64 R2, c[0x0][0xc80] ;  /* 0x00032000ff02eb82 */ /* 0x002e240000000a00 */
[----:B0-----:R-:W-:-:S05]  /*17070*/  @!P6 IMAD.WIDE R2, R7, 0x4, R2 ;  /* 0x000000040702e825 */ /* 0x001fca00078e0202 */
[----:B------:R0:W2:Y:S02]  /*17080*/  @!P6 LDG.E R5, desc[UR52][R2.64] ;  /* 0x000000340205e981 */ /* 0x0000a4000c1e1900 */
[----:B0-----:R-:W0:Y:S02]  /*17090*/  @!P6 LDC.64 R2, c[0x0][0xc78] ;  /* 0x00031e00ff02eb82 */ /* 0x001e240000000a00 */
[----:B0-----:R-:W-:-:S04]  /*170a0*/  @!P6 IMAD.WIDE R2, R7, 0x4, R2 ;  /* 0x000000040702e825 */ /* 0x001fc800078e0202 */
[----:B------:R-:W-:-:S06]  /*170b0*/  IMAD.MOV.U32 R7, RZ, RZ, RZ ;  /* 0x000000ffff077224 */ /* 0x000fcc00078e00ff */
[----:B------:R-:W2:Y:S01]  /*170c0*/  @!P6 LDG.E R7, desc[UR52][R2.64] ;  /* 0x000000340207e981 */ /* 0x000ea2000c1e1900 */
[----:B------:R-:W-:Y:S01]  /*170d0*/  UMOV UR4, 0xffffffff ;  /* 0xffffffff00047882 */ /* 0x000fe20000000000 */
[----:B--2---:R-:W-:Y:S02]  /*170e0*/  IMAD R2, R7, R5, RZ ;  /* 0x0000000507027224 */ /* 0x004fe400078e02ff */
[----:B------:R-:W-:Y:S05]  /*170f0*/  BRA.DIV UR4, `(.L_x_1386) ;  /* 0x0000002604ec7947 */ /* 0x000fea000b800000 */
        /* <DEDUP_REMOVED lines=16> */
.L_x_1457:
[----:B------:R-:W-:Y:S02]  /*17200*/  ULDC UR4, c[0x0][0xc38] ;  /* 0x00030e0000047ab9 */ /* 0x000fe40000000800 */
[----:B------:R-:W-:-:S04]  /*17210*/  IMAD.U32 R8, RZ, RZ, UR4 ;  /* 0x00000004ff087e24 */ /* 0x000fc8000f8e00ff */
[----:B-1----:R-:W-:-:S04]  /*17220*/  IMAD R10, R10, R8, RZ ;  /* 0x000000080a0a7224 */ /* 0x002fc800078e02ff */
[----:B------:R-:W-:-:S05]  /*17230*/  IMAD.IADD R4, R10, 0x1, R4 ;  /* 0x000000010a047824 */ /* 0x000fca00078e0204 */
[----:B------:R-:W-:-:S13]  /*17240*/  ISETP.GT.AND P6, PT, R4, R0, PT ;  /* 0x000000000400720c */ /* 0x000fda0003fc4270 */
[----:B------:R-:W-:Y:S05]  /*17250*/  @!P6 BRA `(.L_x_1387) ;  /* 0xfffffffc0054e947 */ /* 0x000fea000383ffff */
.L_x_1384:
[----:B------:R-:W-:Y:S01]  /*17260*/  IMAD.IADD R10, R4, 0x1, -R10 ;  /* 0x00000001040a7824 */ /* 0x000fe200078e0a0a */
[----:B------:R-:W-:-:S03]  /*17270*/  UMOV UR4, 0xffffffff ;  /* 0xffffffff00047882 */ /* 0x000fc60000000000 */
[----:B------:R-:W-:-:S05]  /*17280*/  IMAD R3, R2, R8, R10 ;  /* 0x0000000802037224 */ /* 0x000fca00078e020a */
[----:B------:R-:W-:Y:S01]  /*17290*/  ISETP.GT.AND P6, PT, R3, R0, PT ;  /* 0x000000000300720c */ /* 0x000fe20003fc4270 */
[----:B------:R-:W-:-:S12]  /*172a0*/  BRA.DIV UR4, `(.L_x_1388) ;  /* 0x0000002a04447947 */ /* 0x000fd8000b800000 */
[----:B------:R-:W2:Y:S01]  /*172b0*/  LDL.LU R11, [R1+0xc] ;  /* 0x00000c00010b7983 */ /* 0x000ea20000300800 */
[----:B------:R-:W-:-:S04]  /*172c0*/  VOTE.ANY R3, PT, !P6 ;  /* 0x0000000000037806 */ /* 0x000fc800070e0100 */
[----:B------:R-:W1:Y:S02]  /*172d0*/  POPC R9, R3 ;  /* 0x0000000300097309 */ /* 0x000e640000000000 */
[----:B-1----:R2:W1:Y:S04]  /*172e0*/  SHFL.IDX PT, R4, R5, R9, 0x1f ;  /* 0x00001f0905047589 */ /* 0x00246800000e0000 */
[----:B------:R3:W4:Y:S01]  /*172f0*/  SHFL.IDX PT, R7, R7, R9, 0x1f ;  /* 0x00001f0907077589 */ /* 0x00072200000e0000 */
[----:B--2---:R-:W-:-:S05]  /*17300*/  IMAD.IADD R5, R9, 0x1, R11 ;  /* 0x0000000109057824 */ /* 0x004fca00078e020b */
[----:B-1--4-:R3:W-:Y:S02]  /*17310*/  STL [R1+0xc], R5 ;  /* 0x00000c0501007387 */ /* 0x0127e40000100800 */
.L_x_1462:
[----:B------:R-:W-:-:S13]  /*17320*/  ISETP.NE.AND P0, PT, R3, RZ, PT ;  /* 0x000000ff0300720c */ /* 0x000fda0003f05270 */
[----:B------:R-:W-:Y:S05]  /*17330*/  @!P0 BRA `(.L_x_1389) ;  /* 0x0000000000108947 */ /* 0x000fea0003800000 */
[----:B------:R-:W-:Y:S01]  /*17340*/  UMOV UR4, 0xffffffff ;  /* 0xffffffff00047882 */ /* 0x000fe20000000000 */
[----:B---3--:R-:W-:Y:S02]  /*17350*/  VIADD R9, R9, 0xffffffff ;  /* 0xffffffff09097836 */ /* 0x008fe40000000000 */
[----:B------:R-:W-:Y:S05]  /*17360*/  BRA.DIV UR4, `(.L_x_1390) ;  /* 0x0000002a047c7947 */ /* 0x000fea000b800000 */
[----:B------:R1:W2:Y:S02]  /*17370*/  SHFL.IDX PT, R6, R2, R9, 0x1f ;  /* 0x00001f0902067589 */ /* 0x0002a400000e0000 */
.L_x_1389:
[----:B--2---:R-:W-:Y:S01]  /*17380*/  IMAD R3, R6, R8, R10 ;  /* 0x0000000806037224 */ /* 0x004fe200078e020a */
[----:B------:R-:W-:-:S03]  /*17390*/  ISETP.NE.AND P0, PT, R7, 0x1, PT ;  /* 0x000000010700780c */ /* 0x000fc60003f05270 */
[----:B------:R-:W-:Y:S01]  /*173a0*/  IMAD.IADD R0, R0, 0x1, -R3 ;  /* 0x0000000100007824 */ /* 0x000fe200078e0a03 */
[----:B------:R2:W-:Y:S09]  /*173b0*/  STL [R1], R3 ;  /* 0x0000000301007387 */ /* 0x0005f20000100800 */
[----:B------:R-:W-:Y:S05]  /*173c0*/  @!P0 BRA `(.L_x_1391) ;  /* 0x0000000000e48947 */ /* 0x000fea0003800000 */
[----:B0--3--:R-:W-:-:S04]  /*173d0*/  IABS R5, R4 ;  /* 0x0000000400057213 */ /* 0x009fc80000000000 */
[----:B------:R-:W0:Y:S08]  /*173e0*/  I2F.RP R6, R5 ;  /* 0x0000000500067306 */ /* 0x000e300000209400 */
[----:B0-----:R-:W1:Y:S02]  /*173f0*/  MUFU.RCP R6, R6 ;  /* 0x0000000600067308 */ /* 0x001e640000001000 */
[----:B-1----:R-:W-:-:S06]  /*17400*/  VIADD R9, R6, 0xffffffe ;  /* 0x0ffffffe06097836 */ /* 0x002fcc0000000000 */
[----:B--2---:R-:W0:Y:S02]  /*17410*/  F2I.FTZ.U32.TRUNC.NTZ R3, R9 ;  /* 0x0000000900037305 */ /* 0x004e24000021f000 */
[----:B0-----:R-:W-:-:S04]  /*17420*/  IMAD.MOV R2, RZ, RZ, -R3 ;  /* 0x000000ffff027224 */ /* 0x001fc800078e0a03 */
[----:B------:R-:W-:Y:S02]  /*17430*/  IMAD R8, R2, R5, RZ ;  /* 0x0000000502087224 */ /* 0x000fe400078e02ff */
[----:B------:R-:W-:-:S04]  /*17440*/  IMAD.MOV.U32 R2, RZ, RZ, RZ ;  /* 0x000000ffff027224 */ /* 0x000fc800078e00ff */
[----:B------:R-:W-:Y:S01]  /*17450*/  IMAD.HI.U32 R8, R3, R8, R2 ;  /* 0x0000000803087227 */ /* 0x000fe200078e0002 */
[----:B------:R-:W-:Y:S02]  /*17460*/  IABS R2, R0 ;  /* 0x0000000000027213 */ /* 0x000fe40000000000 */
[----:B------:R-:W-:-:S03]  /*17470*/  IABS R3, R4 ;  /* 0x0000000400037213 */ /* 0x000fc60000000000 */
[----:B------:R-:W-:-:S04]  /*17480*/  IMAD.HI.U32 R8, R8, R2, RZ ;  /* 0x0000000208087227 */ /* 0x000fc800078e00ff */
[----:B------:R-:W-:-:S04]  /*17490*/  IMAD.MOV R3, RZ, RZ, -R3 ;  /* 0x000000ffff037224 */ /* 0x000fc800078e0a03 */
[----:B------:R-:W-:-:S05]  /*174a0*/  IMAD R2, R8, R3, R2 ;  /* 0x0000000308027224 */ /* 0x000fca00078e0202 */
[----:B------:R-:W-:-:S13]  /*174b0*/  ISETP.GT.U32.AND P1, PT, R5, R2, PT ;  /* 0x000000020500720c */ /* 0x000fda0003f24070 */
[----:B------:R-:W-:Y:S02]  /*174c0*/  @!P1 IMAD.IADD R2, R2, 0x1, -R5 ;  /* 0x0000000102029824 */ /* 0x000fe400078e0a05 */
[----:B------:R-:W-:Y:S01]  /*174d0*/  @!P1 VIADD R8, R8, 0x1 ;  /* 0x0000000108089836 */ /* 0x000fe20000000000 */
[----:B------:R-:W-:Y:S02]  /*174e0*/  ISETP.NE.AND P1, PT, R4, RZ, PT ;  /* 0x000000ff0400720c */ /* 0x000fe40003f25270 */
[----:B------:R-:W-:Y:S02]  /*174f0*/  ISETP.GE.U32.AND P0, PT, R2, R5, PT ;  /* 0x000000050200720c */ /* 0x000fe40003f06070 */
[----:B------:R-:W-:-:S04]  /*17500*/  IABS R5, R7 ;  /* 0x0000000700057213 */ /* 0x000fc80000000000 */
        /* <DEDUP_REMOVED lines=9> */
[----:B------:R-:W-:-:S03]  /*175a0*/  LOP3.LUT R2, R0, R4, RZ, 0x3c, !PT ;  /* 0x0000000400027212 */ /* 0x000fc600078e3cff */
[----:B------:R-:W-:Y:S01]  /*175b0*/  IMAD.MOV.U32 R3, RZ, RZ, R8 ;  /* 0x000000ffff037224 */ /* 0x000fe200078e0008 */
[----:B------:R-:W-:Y:S02]  /*175c0*/  ISETP.GE.AND P2, PT, R2, RZ, PT ;  /* 0x000000ff0200720c */ /* 0x000fe40003f46270 */
[----:B------:R-:W-:-:S05]  /*175d0*/  IABS R8, R7 ;  /* 0x0000000700087213 */ /* 0x000fca0000000000 */
[----:B------:R-:W-:-:S06]  /*175e0*/  IMAD.MOV R8, RZ, RZ, -R8 ;  /* 0x000000ffff087224 */ /* 0x000fcc00078e0a08 */
        /* <DEDUP_REMOVED lines=9> */
[----:B------:R-:W-:Y:S01]  /*17680*/  ISETP.GE.U32.AND P0, PT, R2, R5, PT ;  /* 0x000000050200720c */ /* 0x000fe20003f06070 */
[----:B------:R-:W-:Y:S01]  /*17690*/  IMAD.MOV R5, RZ, RZ, -R3 ;  /* 0x000000ffff057224 */ /* 0x000fe200078e0a03 */
[----:B------:R-:W-:-:S03]  /*176a0*/  LOP3.LUT R2, R3, R7, RZ, 0x3c, !PT ;  /* 0x0000000703027212 */ /* 0x000fc600078e3cff */
[----:B------:R-:W-:Y:S01]  /*176b0*/  IMAD R0, R4, R5, R0 ;  /* 0x0000000504007224 */ /* 0x000fe200078e0200 */
[----:B------:R-:W-:-:S07]  /*176c0*/  ISETP.GE.AND P2, PT, R2, RZ, PT ;  /* 0x000000ff0200720c */ /* 0x000fce0003f46270 */
        /* <DEDUP_REMOVED lines=9> */
.L_x_1391:
[----:B0--3--:R-:W3:Y:S01]  /*17760*/  LDL R5, [R1+0xc] ;  /* 0x00000c0001057983 */ /* 0x009ee20000100800 */
[----:B-12---:R-:W3:Y:S02]  /*17770*/  LDC.64 R2, c[0x0][0xc90] ;  /* 0x00032400ff027b82 */ /* 0x006ee40000000a00 */
[----:B---3--:R-:W-:-:S05]  /*17780*/  IMAD.WIDE R2, R5, 0x4, R2 ;  /* 0x0000000405027825 */ /* 0x008fca00078e0202 */
[----:B------:R-:W2:Y:S02]  /*17790*/  LDG.E R6, desc[UR52][R2.64] ;  /* 0x0000003402067981 */ /* 0x000ea4000c1e1900 */
[----:B--2---:R-:W-:-:S05]  /*177a0*/  IMAD R5, R4, R6, RZ ;  /* 0x0000000604057224 */ /* 0x004fca00078e02ff */
[----:B------:R-:W-:-:S04]  /*177b0*/  IABS R7, R5 ;  /* 0x0000000500077213 */ /* 0x000fc80000000000 */
[----:B------:R-:W0:Y:S08]  /*177c0*/  I2F.RP R2, R7 ;  /* 0x0000000700027306 */ /* 0x000e300000209400 */
[----:B0-----:R-:W0:Y:S02]  /*177d0*/  MUFU.RCP R2, R2 ;  /* 0x0000000200027308 */ /* 0x001e240000001000 */
[----:B0-----:R-:W-:-:S06]  /*177e0*/  VIADD R2, R2, 0xffffffe ;  /* 0x0ffffffe02027836 */ /* 0x001fcc0000000000 */
[----:B------:R-:W0:Y:S02]  /*177f0*/  F2I.FTZ.U32.TRUNC.NTZ R3, R2 ;  /* 0x0000000200037305 */ /* 0x000e24000021f000 */
        /* <DEDUP_REMOVED lines=19> */
[----:B------:R-:W-:Y:S02]  /*17930*/  IMAD R7, R6, R2, RZ ;  /* 0x0000000206077224 */ /* 0x000fe400078e02ff */
[----:B------:R-:W-:Y:S02]  /*17940*/  IMAD.MOV R2, RZ, RZ, -R2 ;  /* 0x000000ffff027224 */ /* 0x000fe400078e0a02 */
[----:B------:R-:W-:Y:S02]  /*17950*/  IMAD.MOV R3, RZ, RZ, -R7 ;  /* 0x000000ffff037224 */ /* 0x000fe400078e0a07 */
[----:B------:R-:W-:-:S03]  /*17960*/  IMAD R0, R5, R2, R0 ;  /* 0x0000000205007224 */ /* 0x000fc600078e0200 */
[----:B------:R-:W-:Y:S02]  /*17970*/  VIADDMNMX R6, R3, R8, R6, PT ;  /* 0x0000000803067246 */ /* 0x000fe40003800106 */
[----:B------:R-:W-:Y:S02]  /*17980*/  IADD3 R7, R7, 0x1000000, R0 ;  /* 0x0100000007077810 */ /* 0x000fe40007ffe000 */
        /* <DEDUP_REMOVED lines=25> */
[----:B------:R-:W-:Y:S02]  /*17b20*/  IMAD R3, R2, R6, R7 ;  /* 0x0000000602037224 */ /* 0x000fe400078e0207 */
[----:B------:R-:W-:-:S03]  /*17b30*/  IMAD.MOV.U32 R0, RZ, RZ, R2 ;  /* 0x000000ffff007224 */ /* 0x000fc600078e0002 */
[----:B------:R0:W-:Y:S04]  /*17b40*/  STL [R1+0x8], R3 ;  /* 0x0000080301007387 */ /* 0x0001e80000100800 */
.L_x_1392:
[----:B0-----:R-:W-:-:S05]  /*17b50*/  LOP3.LUT R3, RZ, R0, RZ, 0x33, !PT ;  /* 0x00000000ff037212 */ /* 0x001fca00078e33ff */
[----:B------:R-:W-:-:S05]  /*17b60*/  IMAD.IADD R0, R4, 0x1, R3 ;  /* 0x0000000104007824 */ /* 0x000fca00078e0203 */
[----:B------:R0:W-:Y:S01]  /*17b70*/  STL [R1+0x4], R0 ;  /* 0x0000040001007387 */ /* 0x0001e20000100800 */
[----:B------:R-:W-:Y:S05]  /*17b80*/  BRA `(.L_x_1393) ;  /* 0x0000000000287947 */ /* 0x000fea0003800000 */
.L_x_1385:
[----:B------:R-:W-:Y:S01]  /*17b90*/  UMOV UR4, URZ ;  /* 0x0000003f00047c82 */ /* 0x000fe20008000000 */
[----:B------:R-:W-:Y:S01]  /*17ba0*/  ULDC UR6, c[0x0][0xc3c] ;  /* 0x00030f0000067ab9 */ /* 0x000fe20000000800 */
[----:B------:R-:W-:Y:S01]  /*17bb0*/  UMOV UR5, URZ ;  /* 0x0000003f00057c82 */ /* 0x000fe20008000000 */
[----:B------:R0:W-:Y:S01]  /*17bc0*/  STL [R1], R0 ;  /* 0x0000000001007387 */ /* 0x0001e20000100800 */
[----:B------:R-:W-:Y:S02]  /*17bd0*/  IMAD.U32 R3, RZ, RZ, UR4 ;  /* 0x00000004ff037e24 */ /* 0x000fe4000f8e00ff */
[----:B------:R-:W-:-:S03]  /*17be0*/  IMAD.U32 R2, RZ, RZ, UR5 ;  /* 0x00000005ff027e24 */ /* 0x000fc6000f8e00ff */
[----:B------:R1:W-:Y:S01]  /*17bf0*/  STL [R1+0x4], R3 ;  /* 0x0000040301007387 */ /* 0x0003e20000100800 */
[----:B0-----:R-:W-:-:S05]  /*17c00*/  IMAD.U32 R0, RZ, RZ, UR6 ;  /* 0x00000006ff007e24 */ /* 0x001fca000f8e00ff */
[----:B------:R1:W-:Y:S04]  /*17c10*/  STL [R1+0xc], R0 ;  /* 0x00000c0001007387 */ /* 0x0003e80000100800 */
[----:B------:R1:W-:Y:S02]  /*17c20*/  STL [R1+0x8], R2 ;  /* 0x0000080201007387 */ /* 0x0003e40000100800 */
.L_x_1393:
[----:B-1----:R-:W2:Y:S04]  /*17c30*/  LDL R3, [R1+0x8] ;  /* 0x0000080001037983 */ /* 0x002ea80000100800 */
[----:B------:R-:W3:Y:S04]  /*17c40*/  LDL R2, [R1+0xc] ;  /* 0x00000c0001027983 */ /* 0x000ee80000100800 */
[----:B------:R-:W4:Y:S04]  /*17c50*/  LDL R5, [R1+0x4] ;  /* 0x0000040001057983 */ /* 0x000f280000100800 */
[----:B------:R-:W4:Y:S01]  /*17c60*/  LDL R4, [R1] ;  /* 0x0000000001047983 */ /* 0x000f220000100800 */
[----:B0-----:R-:W0:Y:S01]  /*17c70*/  S2R R0, SR_TID.X ;  /* 0x0000000000007919 */ /* 0x001e220000002100 */
[----:B------:R-:W-:Y:S05]  /*17c80*/  WARPSYNC.ALL ;  /* 0x0000000000007948 */ /* 0x000fea0003800000 */
[----:B0-----:R-:W-:Y:S01]  /*17c90*/  LOP3.LUT R0, R0, 0x1f, RZ, 0xc0, !PT ;  /* 0x0000001f00007812 */ /* 0x001fe200078ec0ff */
[----:B------:R-:W-:Y:S03]  /*17ca0*/  BAR.SYNC.DEFER_BLOCKING 0x4, 0x180 ;  /* 0x0106000000007b1d */ /* 0x000fe60000010000 */
[----:B------:R-:W-:-:S13]  /*17cb0*/  ISETP.NE.AND P0, PT, R0, RZ, PT ;  /* 0x000000ff0000720c */ /* 0x000fda0003f05270 */
[----:B------:R-:W-:Y:S01]  /*17cc0*/  @!P0 MOV R0, 0x400 ;  /* 0x0000040000008802 */ /* 0x000fe20000000f00 */
[----:B--2---:R-:W-:Y:S02]  /*17cd0*/  IMAD.MOV.U32 R6, RZ, RZ, R3 ;  /* 0x000000ffff067224 */ /* 0x004fe400078e0003 */
[----:B------:R-:W0:Y:S01]  /*17ce0*/  @!P0 S2R R3, SR_CgaCtaId ;  /* 0x0000000000038919 */ /* 0x000e220000008800 */
[----:B---3--:R-:W-:Y:S01]  /*17cf0*/  IMAD.MOV.U32 R7, RZ, RZ, R2 ;  /* 0x000000ffff077224 */ /* 0x008fe200078e0002 */
[----:B0-----:R-:W-:-:S05]  /*17d00*/  @!P0 LEA R18, R3, R0, 0x18 ;  /* 0x0000000003128211 */ /* 0x001fca00078ec0ff */
[----:B----4-:R1:W-:Y:S01]  /*17d10*/  @!P0 STS.128 [R18+0x288d0], R4 ;  /* 0x0288d00412008388 */ /* 0x0103e20000000c00 */
[----:B------:R-:W-:Y:S06]  /*17d20*/  BAR.ARV 0x5, 0x180 ;  /* 0x0146000000007b1d */ /* 0x000fec0000002000 */
.L_x_1382:
[----:B------:R-:W3:Y:S01]  /*17d30*/  LDL R0, [R1+0xc] ;  /* 0x00000c0001007983 */ /* 0x000ee20000100800 */
[----:B------:R-:W-:Y:S02]  /*17d40*/  ULDC UR4, c[0x0][0xc3c] ;  /* 0x00030f0000047ab9 */ /* 0x000fe40000000800 */
[----:B---3--:R-:W-:-:S13]  /*17d50*/  ISETP.GE.AND P0, PT, R0, UR4, PT ;  /* 0x0000000400007c0c */ /* 0x008fda000bf06270 */
[----:B------:R-:W-:Y:S05]  /*17d60*/  @!P0 BRA `(.L_x_1394) ;  /* 0xffffffa400648947 */ /* 0x000fea000383ffff */
[----:B------:R-:W-:Y:S05]  /*17d70*/  BSYNC B8 ;  /* 0x0000000000087941 */ /* 0x000fea0003800000 */
.L_x_1285:
        /* <DEDUP_REMOVED lines=12> */
.L_x_1465:
[----:B------:R-:W-:Y:S05]  /*17e40*/  BSYNC B0 ;  /* 0x0000000000007941 */ /* 0x000fea0003800000 */
.L_x_1395:
[----:B------:R-:W-:-:S03]  /*17e50*/  UMOV UR4, 0xffffffff ;  /* 0xffffffff00047882 */ /* 0x000fc60000000000 */
[----:B------:R-:W-:Y:S05]  /*17e60*/  BRA.DIV UR4, `(.L_x_1397) ;  /* 0x0000001e04fc7947 */ /* 0x000fea000b800000 */
[----:B------:R-:W1:Y:S02]  /*17e70*/  S2R R2, SR_TID.X ;  /* 0x0000000000027919 */ /* 0x000e640000002100 */
[----:B-1----:R-:W-:-:S04]  /*17e80*/  SHF.R.U32.HI R2, RZ, 0x5, R2 ;  /* 0x00000005ff027819 */ /* 0x002fc80000011602 */
[----:B------:R-:W-:-:S05]  /*17e90*/  LOP3.LUT R2, R2, 0x3, RZ, 0xc0, !PT ;  /* 0x0000000302027812 */ /* 0x000fca00078ec0ff */
[----:B------:R1:W2:Y:S02]  /*17ea0*/  SHFL.IDX PT, R14, R2, RZ, 0x1f ;  /* 0x00001fff020e7589 */ /* 0x0002a400000e0000 */
.L_x_1468:
[----:B--2---:R-:W-:Y:S01]  /*17eb0*/  ISETP.NE.AND P0, PT, R14, RZ, PT ;  /* 0x000000ff0e00720c */ /* 0x004fe20003f05270 */
[----:B------:R-:W-:-:S12]  /*17ec0*/  BSSY B0, `(.L_x_1398) ;  /* 0x0000025000007945 */ /* 0x000fd80003800000 */
[----:B------:R-:W-:Y:S05]  /*17ed0*/  @P0 BRA `(.L_x_1399) ;  /* 0x00000000008c0947 */ /* 0x000fea0003800000 */
[----:B------:R-:W-:-:S03]  /*17ee0*/  UMOV UR4, 0xffffffff ;  /* 0xffffffff00047882 */ /* 0x000fc60000000000 */
[----:B------:R-:W-:Y:S05]  /*17ef0*/  BRA.DIV UR4, `(.L_x_1400) ;  /* 0x00000022040c7947 */ /* 0x000fea000b800000 */
[----:B------:R-:W-:-:S13]  /*17f00*/  ELECT P6, URZ, PT ;  /* 0x00000000003f782f */ /* 0x000fda00038c0000 */
.L_x_1471:
[----:B------:R-:W-:Y:S05]  /*17f10*/  @!P6 BRA `(.L_x_1399) ;  /* 0x00000000007ce947 */ /* 0x000fea0003800000 */
[----:B------:R-:W-:-:S06]  /*17f20*/  ULOP3.LUT UR4, UR36, 0x2, URZ, 0xfc, !UPT ;  /* 0x0000000224047892 */ /* 0x000fcc000f8efc3f */
[----:B-1----:R-:W-:-:S05]  /*17f30*/  IMAD.U32 R2, RZ, RZ, UR4 ;  /* 0x00000004ff027e24 */ /* 0x002fca000f8e00ff */
[----:B------:R-:W-:-:S13]  /*17f40*/  ISETP.NE.AND P2, PT, R2, 0x3, PT ;  /* 0x000000030200780c */ /* 0x000fda0003f45270 */
[----:B------:R-:W-:Y:S05]  /*17f50*/  @!P2 BRA `(.L_x_1401) ;  /* 0x000000000004a947 */ /* 0x000fea0003800000 */
[----:B------:R-:W-:Y:S01]  /*17f60*/  BPT.TRAP 0x1 ;  /* 0x000000040000795c */ /* 0x000fe20000300000 */
.L_x_1401:
        /* <DEDUP_REMOVED lines=13> */
.L_x_1472:
[----:B------:R-:W1:Y:S02]  /*18040*/  SYNCS.PHASECHK.TRANS64.TRYWAIT P0, [R7+URZ], R2 ;  /* 0x00000002070075a7 */ /* 0x000e64000800017f */
[----:B-1----:R-:W-:Y:S05]  /*18050*/  @!P0 BRA `(.L_x_1403) ;  /* 0x0000001c00e88947 */ /* 0x002fea0003800000 */
.L_x_1473:
[----:B------:R-:W-:Y:S05]  /*18060*/  @!P2 BRA `(.L_x_1404) ;  /* 0x000000000004a947 */ /* 0x000fea0003800000 */
[----:B------:R-:W-:Y:S01]  /*18070*/  BPT.TRAP 0x1 ;  /* 0x000000040000795c */ /* 0x000fe20000300000 */
.L_x_1404:
[----:B------:R-:W-:-:S04]  /*18080*/  VIADD R0, R0, 0x28860 ;  /* 0x0002886000007836 */ /* 0x000fc80000000000 */
[----:B------:R-:W-:-:S04]  /*18090*/  IMAD R4, R19, 0x8, R0 ;  /* 0x0000000813047824 */ /* 0x000fc800078e0200 */
[----:B------:R-:W2:Y:S02]  /*180a0*/  SYNCS.PHASECHK.TRANS64.TRYWAIT P0, [R4+URZ], R5 ;  /* 0x00000005040075a7 */ /* 0x000ea4000800017f */
[----:B--2---:R-:W-:Y:S05]  /*180b0*/  @!P0 BRA `(.L_x_1405) ;  /* 0x0000001c00e48947 */ /* 0x004fea0003800000 */
.L_x_1474:
[----:B------:R-:W-:-:S07]  /*180c0*/  IMAD R3, R3, 0x8, R0 ;  /* 0x0000000803037824 */ /* 0x000fce00078e0200 */
.L_x_1406:
[----:B----4-:R4:W0:Y:S02]  /*180d0*/  SYNCS.PHASECHK.TRANS64.TRYWAIT P0, [R3+URZ], R2 ;  /* 0x00000002030075a7 */ /* 0x010824000800017f */
[----:B0-----:R-:W-:Y:S05]  /*180e0*/  @!P0 NANOSLEEP.SYNCS 0x989680 ;  /* 0x009896800000895d */ /* 0x001fea0003900000 */
[----:B------:R-:W0:Y:S02]  /*180f0*/  @!P0 SYNCS.PHASECHK.TRANS64 P0, [R3+URZ], R2 ;  /* 0x00000002030085a7 */ /* 0x000e24000800007f */
[----:B0-----:R-:W-:Y:S05]  /*18100*/  @!P0 BRA `(.L_x_1406) ;  /* 0xfffffffc00f08947 */ /* 0x001fea000383ffff */
.L_x_1399:
[----:B------:R-:W-:Y:S05]  /*18110*/  BSYNC B0 ;  /* 0x0000000000007941 */ /* 0x000fea0003800000 */
.L_x_1398:
[----:B------:R-:W-:Y:S05]  /*18120*/  EXIT ;  /* 0x000000000000794d */ /* 0x000fea0003800000 */
.L_x_1184:
[----:B0-----:R-:W-:-:S04]  /*18130*/  IMAD.U32 R3, RZ, RZ, UR41 ;  /* 0x00000029ff037e24 */ /* 0x001fc8000f8e00ff */
[----:B------:R0:W1:Y:S03]  /*18140*/  SYNCS.PHASECHK.TRANS64.TRYWAIT P1, [R3+URZ+0x28800], R0 ;  /* 0x02880000030075a7 */ /* 0x000066000802017f */
[----:B-1----:R-:W-:Y:S05]  /*18150*/  @!P1 NANOSLEEP.SYNCS 0x989680 ;  /* 0x009896800000995d */ /* 0x002fea0003900000 */
[----:B------:R-:W1:Y:S02]  /*18160*/  @!P1 SYNCS.PHASECHK.TRANS64 P1, [R3+URZ+0x28800], R0 ;  /* 0x02880000030095a7 */ /* 0x000e64000802007f */
[----:B-1----:R-:W-:Y:S05]  /*18170*/  @!P1 BRA `(.L_x_1184) ;  /* 0xfffffffc00ec9947 */ /* 0x002fea000383ffff */
[----:B------:R-:W-:Y:S05]  /*18180*/  BRA `(.L_x_1407) ;  /* 0xfffffe9c00d87947 */ /* 0x000fea000383ffff */
.L_x_1188:
[----:B-1----:R1:W2:Y:S02]  /*18190*/  SYNCS.PHASECHK.TRANS64.TRYWAIT P2, [R5+URZ+0x28830], R0 ;  /* 0x02883000050075a7 */ /* 0x0022a4000804017f */
[----:B--2---:R-:W-:Y:S05]  /*181a0*/  @!P2 NANOSLEEP.SYNCS 0x989680 ;  /* 0x009896800000a95d */ /* 0x004fea0003900000 */
[----:B------:R-:W2:Y:S02]  /*181b0*/  @!P2 SYNCS.PHASECHK.TRANS64 P2, [R5+URZ+0x28830], R0 ;  /* 0x028830000500a5a7 */ /* 0x000ea4000804007f */
[----:B--2---:R-:W-:Y:S05]  /*181c0*/  @!P2 BRA `(.L_x_1188) ;  /* 0xfffffffc00f0a947 */ /* 0x004fea000383ffff */
[----:B------:R-:W-:Y:S05]  /*181d0*/  BRA `(.L_x_1187) ;  /* 0xfffffea000007947 */ /* 0x000fea000383ffff */
.L_x_1204:
[----:B-1----:R-:W-:-:S04]  /*181e0*/  IMAD.U32 R7, RZ, RZ, UR6 ;  /* 0x00000006ff077e24 */ /* 0x002fc8000f8e00ff */
[----:B------:R1:W2:Y:S03]  /*181f0*/  SYNCS.PHASECHK.TRANS64.TRYWAIT P2, [R7+URZ+0x28830], R6 ;  /* 0x02883006070075a7 */ /* 0x0002a6000804017f */
[----:B--2---:R-:W-:Y:S05]  /*18200*/  @!P2 NANOSLEEP.SYNCS 0x989680 ;  /* 0x009896800000a95d */ /* 0x004fea0003900000 */
[----:B------:R-:W2:Y:S02]  /*18210*/  @!P2 SYNCS.PHASECHK.TRANS64 P2, [R7+URZ+0x28830], R6 ;  /* 0x028830060700a5a7 */ /* 0x000ea4000804007f */
[----:B--2---:R-:W-:Y:S05]  /*18220*/  @!P2 BRA `(.L_x_1204) ;  /* 0xfffffffc00eca947 */ /* 0x004fea000383ffff */
[----:B------:R-:W-:Y:S05]  /*18230*/  BRA `(.L_x_1201) ;  /* 0xfffffed0009c7947 */ /* 0x000fea000383ffff */
.L_x_1208:
[----:B-1----:R-:W-:-:S04]  /*18240*/  IMAD.U32 R7, RZ, RZ, UR6 ;  /* 0x00000006ff077e24 */ /* 0x002fc8000f8e00ff */
[----:B------:R1:W2:Y:S03]  /*18250*/  SYNCS.PHASECHK.TRANS64.TRYWAIT P2, [R7+URZ+0x28850], R6 ;  /* 0x02885006070075a7 */ /* 0x0002a6000804017f */
[----:B--2---:R-:W-:Y:S05]  /*18260*/  @!P2 NANOSLEEP.SYNCS 0x989680 ;  /* 0x009896800000a95d */ /* 0x004fea0003900000 */
[----:B------:R-:W2:Y:S02]  /*18270*/  @!P2 SYNCS.PHASECHK.TRANS64 P2, [R7+URZ+0x28850], R6 ;  /* 0x028850060700a5a7 */ /* 0x000ea4000804007f */
[----:B--2---:R-:W-:Y:S05]  /*18280*/  @!P2 BRA `(.L_x_1208) ;  /* 0xfffffffc00eca947 */ /* 0x004fea000383ffff */
[----:B------:R-:W-:Y:S05]  /*18290*/  BRA `(.L_x_1205) ;  /* 0xfffffed400647947 */ /* 0x000fea000383ffff */
.L_x_1225:
[----:B-1----:R-:W-:-:S04]  /*182a0*/  IMAD.U32 R5, RZ, RZ, UR6 ;  /* 0x00000006ff057e24 */ /* 0x002fc8000f8e00ff */
[----:B------:R1:W2:Y:S03]  /*182b0*/  SYNCS.PHASECHK.TRANS64.TRYWAIT P2, [R5+URZ+0x28830], R0 ;  /* 0x02883000050075a7 */ /* 0x0002a6000804017f */
[----:B--2---:R-:W-:Y:S05]  /*182c0*/  @!P2 NANOSLEEP.SYNCS 0x989680 ;  /* 0x009896800000a95d */ /* 0x004fea0003900000 */
[----:B------:R-:W2:Y:S02]  /*182d0*/  @!P2 SYNCS.PHASECHK.TRANS64 P2, [R5+URZ+0x28830], R0 ;  /* 0x028830000500a5a7 */ /* 0x000ea4000804007f */
[----:B--2---:R-:W-:Y:S05]  /*182e0*/  @!P2 BRA `(.L_x_1225) ;  /* 0xfffffffc00eca947 */ /* 0x004fea000383ffff */
[----:B------:R-:W-:Y:S05]  /*182f0*/  BRA `(.L_x_1222) ;  /* 0xffffff0400547947 */ /* 0x000fea000383ffff */
.L_x_1229:
[----:B-1----:R-:W-:-:S04]  /*18300*/  IMAD.U32 R5, RZ, RZ, UR6 ;  /* 0x00000006ff057e24 */ /* 0x002fc8000f8e00ff */
[----:B------:R1:W2:Y:S03]  /*18310*/  SYNCS.PHASECHK.TRANS64.TRYWAIT P2, [R5+URZ+0x28850], R0 ;  /* 0x02885000050075a7 */ /* 0x0002a6000804017f */
[----:B--2---:R-:W-:Y:S05]  /*18320*/  @!P2 NANOSLEEP.SYNCS 0x989680 ;  /* 0x009896800000a95d */ /* 0x004fea0003900000 */
[----:B------:R-:W2:Y:S02]  /*18330*/  @!P2 SYNCS.PHASECHK.TRANS64 P2, [R5+URZ+0x28850], R0 ;  /* 0x028850000500a5a7 */ /* 0x000ea4000804007f */
[----:B--2---:R-:W-:Y:S05]  /*18340*/  @!P2 BRA `(.L_x_1229) ;  /* 0xfffffffc00eca947 */ /* 0x004fea000383ffff */
[----:B------:R-:W-:Y:S05]  /*18350*/  BRA `(.L_x_1226) ;  /* 0xffffff08001c7947 */ /* 0x000fea000383ffff */
.L_x_1235:
[----:B-1----:R-:W-:-:S04]  /*18360*/  IMAD.U32 R5, RZ, RZ, UR6 ;  /* 0x00000006ff057e24 */ /* 0x002fc8000f8e00ff */
[----:B------:R1:W2:Y:S03]  /*18370*/  SYNCS.PHASECHK.TRANS64.TRYWAIT P2, [R5+URZ+0x28830], R0 ;  /* 0x02883000050075a7 */ /* 0x0002a6000804017f */
[----:B--2---:R-:W-:Y:S05]  /*18380*/  @!P2 NANOSLEEP.SYNCS 0x989680 ;  /* 0x009896800000a95d */ /* 0x004fea0003900000 */
[----:B------:R-:W2:Y:S02]  /*18390*/  @!P2 SYNCS.PHASECHK.TRANS64 P2, [R5+URZ+0x28830], R0 ;  /* 0x028830000500a5a7 */ /* 0x000ea4000804007f */
[----:B--2---:R-:W-:Y:S05]  /*183a0*/  @!P2 BRA `(.L_x_1235) ;  /* 0xfffffffc00eca947 */ /* 0x004fea000383ffff */
[----:B------:R-:W-:Y:S05]  /*183b0*/  BRA `(.L_x_1232) ;  /* 0xffffff2400407947 */ /* 0x000fea000383ffff */
.L_x_1239:
[----:B-1----:R-:W-:-:S04]  /*183c0*/  IMAD.U32 R5, RZ, RZ, UR6 ;  /* 0x00000006ff057e24 */ /* 0x002fc8000f8e00ff */
[----:B------:R1:W2:Y:S03]  /*183d0*/  SYNCS.PHASECHK.TRANS64.TRYWAIT P2, [R5+URZ+0x28850], R0 ;  /* 0x02885000050075a7 */ /* 0x0002a6000804017f */
[----:B--2---:R-:W-:Y:S05]  /*183e0*/  @!P2 NANOSLEEP.SYNCS 0x989680 ;  /* 0x009896800000a95d */ /* 0x004fea0003900000 */
[----:B------:R-:W2:Y:S02]  /*183f0*/  @!P2 SYNCS.PHASECHK.TRANS64 P2, [R5+URZ+0x28850], R0 ;  /* 0x028850000500a5a7 */ /* 0x000ea4000804007f */
[----:B--2---:R-:W-:Y:S05]  /*18400*/  @!P2 BRA `(.L_x_1239) ;  /* 0xfffffffc00eca947 */ /* 0x004fea000383ffff */
[----:B------:R-:W-:Y:S05]  /*18410*/  BRA `(.L_x_1236) ;  /* 0xffffff2800087947 */ /* 0x000fea000383ffff */
.L_x_1252:
[----:B-1----:R-:W-:-:S04]  /*18420*/  IMAD.U32 R7, RZ, RZ, UR5 ;  /* 0x00000005ff077e24 */ /* 0x002fc8000f8e00ff */
[----:B------:R1:W2:Y:S03]  /*18430*/  SYNCS.PHASECHK.TRANS64.TRYWAIT P0, [R7+URZ+0x28850], R4 ;  /* 0x02885004070075a7 */ /* 0x0002a6000800017f */
[----:B--2---:R-:W-:Y:S05]  /*18440*/  @!P0 NANOSLEEP.SYNCS 0x989680 ;  /* 0x009896800000895d */ /* 0x004fea0003900000 */
[----:B------:R-:W2:Y:S02]  /*18450*/  @!P0 SYNCS.PHASECHK.TRANS64 P0, [R7+URZ+0x28850], R4 ;  /* 0x02885004070085a7 */ /* 0x000ea4000800007f */
[----:B--2---:R-:W-:Y:S05]  /*18460*/  @!P0 BRA `(.L_x_1252) ;  /* 0xfffffffc00ec8947 */ /* 0x004fea000383ffff */
[----:B------:R-:W-:Y:S05]  /*18470*/  BRA `(.L_x_1251) ;  /* 0xffffff5400147947 */ /* 0x000fea000383ffff */
.L_x_1307:
[----:B-1----:R-:W1:Y:S01]  /*18480*/  S2R R4, SR_TID.X ;  /* 0x0000000000047919 */ /* 0x002e620000002100 */
[----:B------:R-:W-:Y:S01]  /*18490*/  BSSY B0, `(.L_x_1408) ;  /* 0x000000a000007945 */ /* 0x000fe20003800000 */
[----:B------:R-:W-:Y:S02]  /*184a0*/  IMAD.MOV.U32 R12, RZ, RZ, RZ ;  /* 0x000000ffff0c7224 */ /* 0x000fe400078e00ff */
[----:B------:R-:W-:Y:S02]  /*184b0*/  IMAD.MOV.U32 R11, RZ, RZ, 0x1f ;  /* 0x0000001fff0b7424 */ /* 0x000fe400078e00ff */
[----:B------:R-:W-:Y:S01]  /*184c0*/  IMAD.MOV.U32 R15, RZ, RZ, -0x1 ;  /* 0xffffffffff0f7424 */ /* 0x000fe200078e00ff */
[----:B-1----:R-:W-:-:S04]  /*184d0*/  SHF.R.U32.HI R4, RZ, 0x5, R4 ;  /* 0x00000005ff047819 */ /* 0x002fc80000011604 */
[----:B------:R-:W-:-:S05]  /*184e0*/  LOP3.LUT R4, R4, 0x3, RZ, 0xc0, !PT ;  /* 0x0000000304047812 */ /* 0x000fca00078ec0ff */
[----:B------:R-:W-:-:S07]  /*184f0*/  IMAD.MOV.U32 R13, RZ, RZ, R4 ;  /* 0x000000ffff0d7224 */ /* 0x000fce00078e0004 */
[----:B0-2---:R-:W-:Y:S05]  /*18500*/  WARPSYNC.COLLECTIVE R15, `(.L_x_1409) ;  /* 0x000000000f087348 */ /* 0x005fea0003c00000 */
[----:B------:R1:W3:Y:S02]  /*18510*/  SHFL.IDX P6, R14, R13, R12, R11 ;  /* 0x0000000c0d0e7389 */ /* 0x0002e400000c000b */
[----:B0123--:R-:W-:Y:S01]  /*18520*/  ENDCOLLECTIVE ;  /* 0x000000000000791b */ /* 0x00ffe20003800000 */
.L_x_1409:
[----:B------:R-:W-:Y:S05]  /*18530*/  BSYNC B0 ;  /* 0x0000000000007941 */ /* 0x000fea0003800000 */
.L_x_1408:
[----:B------:R-:W-:Y:S05]  /*18540*/  BRA `(.L_x_1410) ;  /* 0xffffffac00fc7947 */ /* 0x000fea000383ffff */
.L_x_1309:
[----:B------:R-:W-:Y:S01]  /*18550*/  BSSY B0, `(.L_x_1411) ;  /* 0x0000006000007945 */ /* 0x000fe20003800000 */
[----:B------:R-:W-:-:S07]  /*18560*/  IMAD.MOV.U32 R15, RZ, RZ, -0x1 ;  /* 0xffffffffff0f7424 */ /* 0x000fce00078e00ff */
[----:B012---:R-:W-:Y:S05]  /*18570*/  WARPSYNC.COLLECTIVE R15, `(.L_x_1412) ;  /* 0x000000000f0c7348 */ /* 0x007fea0003c00000 */
[----:B------:R-:W-:Y:S02]  /*18580*/  ELECT P6, UR62, PT ;  /* 0x00000000003e782f */ /* 0x000fe400038c0000 */
[----:B------:R-:W-:Y:S01]  /*18590*/  MOV R14, UR62 ;  /* 0x0000003e000e7c02 */ /* 0x000fe20008000f00 */
[----:B012---:R-:W-:Y:S10]  /*185a0*/  ENDCOLLECTIVE ;  /* 0x000000000000791b */ /* 0x007ff40003800000 */
.L_x_1412:
[----:B------:R-:W-:Y:S05]  /*185b0*/  BSYNC B0 ;  /* 0x0000000000007941 */ /* 0x000fea0003800000 */
.L_x_1411:
[----:B------:R-:W-:Y:S05]  /*185c0*/  BRA `(.L_x_1413) ;  /* 0xffffffb000087947 */ /* 0x000fea000383ffff */
.L_x_1311:
[----:B-1----:R1:W3:Y:S02]  /*185d0*/  SYNCS.PHASECHK.TRANS64.TRYWAIT P0, [R0+URZ+0x28840], R2 ;  /* 0x02884002000075a7 */ /* 0x0022e4000800017f */
[----:B---3--:R-:W-:Y:S05]  /*185e0*/  @!P0 NANOSLEEP.SYNCS 0x989680 ;  /* 0x009896800000895d */ /* 0x008fea0003900000 */
[----:B------:R-:W3:Y:S02]  /*185f0*/  @!P0 SYNCS.PHASECHK.TRANS64 P0, [R0+URZ+0x28840], R2 ;  /* 0x02884002000085a7 */ /* 0x000ee4000800007f */
[----:B---3--:R-:W-:Y:S05]  /*18600*/  @!P0 BRA `(.L_x_1311) ;  /* 0xfffffffc00f08947 */ /* 0x008fea000383ffff */
[----:B------:R-:W-:Y:S05]  /*18610*/  BRA `(.L_x_1414) ;  /* 0xffffffb000687947 */ /* 0x000fea000383ffff */
.L_x_1315:
        /* <DEDUP_REMOVED lines=15> */
.L_x_1415:
[----:B------:R-:W-:Y:S02]  /*18710*/  IMAD.MOV.U32 R13, RZ, RZ, R4 ;  /* 0x000000ffff0d7224 */ /* 0x000fe400078e0004 */
[----:B------:R-:W-:-:S07]  /*18720*/  IMAD.MOV.U32 R6, RZ, RZ, R14 ;  /* 0x000000ffff067224 */ /* 0x000fce00078e000e */
[----:B------:R-:W-:Y:S05]  /*18730*/  WARPSYNC.COLLECTIVE R15, `(.L_x_1416) ;  /* 0x000000000f087348 */ /* 0x000fea0003c00000 */
[----:B------:R0:W1:Y:S02]  /*18740*/  SHFL.IDX P6, R14, R13, R12, R11 ;  /* 0x0000000c0d0e7389 */ /* 0x00006400000c000b */
[----:B01----:R-:W-:Y:S01]  /*18750*/  ENDCOLLECTIVE ;  /* 0x000000000000791b */ /* 0x003fe20003800000 */
.L_x_1416:
[----:B------:R-:W-:Y:S02]  /*18760*/  IMAD.MOV.U32 R13, RZ, RZ, R3 ;  /* 0x000000ffff0d7224 */ /* 0x000fe400078e0003 */
[----:B------:R-:W-:Y:S02]  /*18770*/  IMAD.MOV.U32 R12, RZ, RZ, 0x1 ;  /* 0x00000001ff0c7424 */ /* 0x000fe400078e00ff */
[----:B------:R-:W-:-:S07]  /*18780*/  IMAD.MOV.U32 R7, RZ, RZ, R14 ;  /* 0x000000ffff077224 */ /* 0x000fce00078e000e */
[----:B------:R-:W-:Y:S05]  /*18790*/  WARPSYNC.COLLECTIVE R15, `(.L_x_1417) ;  /* 0x000000000f087348 */ /* 0x000fea0003c00000 */
[----:B------:R0:W1:Y:S02]  /*187a0*/  SHFL.IDX P6, R14, R13, R12, R11 ;  /* 0x0000000c0d0e7389 */ /* 0x00006400000c000b */
[----:B01----:R-:W-:Y:S01]  /*187b0*/  ENDCOLLECTIVE ;  /* 0x000000000000791b */ /* 0x003fe20003800000 */
.L_x_1417:
[----:B------:R-:W-:-:S05]  /*187c0*/  @!P2 LEA R7, P3, R10, R7, 0x1 ;  /* 0x000000070a07a211 */ /* 0x000fca00078608ff */
[----:B------:R-:W-:-:S05]  /*187d0*/  @!P2 IMAD.X R6, RZ, RZ, R6, P3 ;  /* 0x000000ffff06a224 */ /* 0x000fca00018e0606 */
[----:B------:R-:W-:Y:S01]  /*187e0*/  @!P2 LOP3.LUT R7, R7, R6, RZ, 0x3c, !PT ;  /* 0x000000060707a212 */ /* 0x000fe200078e3cff */
[----:B------:R-:W-:-:S03]  /*187f0*/  IMAD.MOV.U32 R13, RZ, RZ, R4 ;  /* 0x000000ffff0d7224 */ /* 0x000fc600078e0004 */
[----:B------:R-:W-:-:S04]  /*18800*/  @!P2 LOP3.LUT R6, R7, R6, RZ, 0x3c, !PT ;  /* 0x000000060706a212 */ /* 0x000fc800078e3cff */
[----:B------:R-:W-:Y:S01]  /*18810*/  @!P2 LOP3.LUT R7, R7, R6, RZ, 0x3c, !PT ;  /* 0x000000060707a212 */ /* 0x000fe200078e3cff */
[----:B------:R-:W-:-:S07]  /*18820*/  IMAD.MOV.U32 R8, RZ, RZ, R14 ;  /* 0x000000ffff087224 */ /* 0x000fce00078e000e */
[----:B------:R-:W-:Y:S05]  /*18830*/  WARPSYNC.COLLECTIVE R15, `(.L_x_1418) ;  /* 0x000000000f087348 */ /* 0x000fea0003c00000 */
[----:B------:R0:W1:Y:S02]  /*18840*/  SHFL.IDX P6, R14, R13, R12, R11 ;  /* 0x0000000c0d0e7389 */ /* 0x00006400000c000b */
[----:B01----:R-:W-:Y:S01]  /*18850*/  ENDCOLLECTIVE ;  /* 0x000000000000791b */ /* 0x003fe20003800000 */
.L_x_1418:
[----:B------:R-:W-:Y:S01]  /*18860*/  @!PT LDS RZ, [RZ] ;  /* 0x00000000fffff984 */ /* 0x000fe20000000800 */
[----:B------:R-:W-:Y:S01]  /*18870*/  @!PT LDS RZ, [RZ] ;  /* 0x00000000fffff984 */ /* 0x000fe20000000800 */
[----:B------:R-:W-:Y:S01]  /*18880*/  @!PT LDS RZ, [RZ] ;  /* 0x00000000fffff984 */ /* 0x000fe20000000800 */
[----:B------:R0:W-:Y:S04]  /*18890*/  @!P2 LDGSTS.E.BYPASS.LTC128B.128 [R9+0x10400], desc[UR52][R6.64], !P0 ;  /* 0x104000000609afae */ /* 0x0001e8000c101d74 */
[----:B------:R0:W-:Y:S01]  /*188a0*/  @!P2 LDGSTS.E.BYPASS.LTC128B.128 [R9+0x14400], desc[UR52][R6.64+0x80], !P1 ;  /* 0x144000800609afae */ /* 0x0001e2000c901d74 */
[----:B------:R-:W-:Y:S01]  /*188b0*/  ISETP.GE.AND P2, PT, R5, R2, PT ;  /* 0x000000020500720c */ /* 0x000fe20003f46270 */
[----:B------:R-:W-:Y:S02]  /*188c0*/  IMAD.MOV.U32 R13, RZ, RZ, R3 ;  /* 0x000000ffff0d7224 */ /* 0x000fe400078e0003 */
[----:B------:R-:W-:Y:S02]  /*188d0*/  IMAD.MOV.U32 R12, RZ, RZ, 0x2 ;  /* 0x00000002ff0c7424 */ /* 0x000fe400078e00ff */
[----:B------:R-:W-:-:S08]  /*188e0*/  IMAD.MOV.U32 R5, RZ, RZ, R14 ;  /* 0x000000ffff057224 */ /* 0x000fd000078e000e */
[----:B0-----:R-:W-:Y:S05]  /*188f0*/  WARPSYNC.COLLECTIVE R15, `(.L_x_1419) ;  /* 0x000000000f087348 */ /* 0x001fea0003c00000 */
[----:B------:R1:W2:Y:S02]  /*18900*/  SHFL.IDX P6, R14, R13, R12, R11 ;  /* 0x0000000c0d0e7389 */ /* 0x0002a400000c000b */
[----:B012---:R-:W-:Y:S01]  /*18910*/  ENDCOLLECTIVE ;  /* 0x000000000000791b */ /* 0x007fe20003800000 */
.L_x_1419:
[----:B------:R-:W-:Y:S01]  /*18920*/  @!P2 LEA R7, P3, R10, R5, 0x1 ;  /* 0x000000050a07a211 */ /* 0x000fe200078608ff */
[----:B------:R-:W-:-:S04]  /*18930*/  VIADD R5, R0, 0x20 ;  /* 0x0000002000057836 */ /* 0x000fc80000000000 */
[----:B------:R-:W-:-:S05]  /*18940*/  @!P2 IMAD.X R6, RZ, RZ, R8, P3 ;  /* 0x000000ffff06a224 */ /* 0x000fca00018e0608 */
[----:B------:R-:W-:Y:S01]  /*18950*/  @!P2 LOP3.LUT R7, R7, R6, RZ, 0x3c, !PT ;  /* 0x000000060707a212 */ /* 0x000fe200078e3cff */
[----:B------:R-:W-:-:S03]  /*18960*/  IMAD.MOV.U32 R13, RZ, RZ, R4 ;  /* 0x000000ffff0d7224 */ /* 0x000fc600078e0004 */
[----:B------:R-:W-:-:S04]  /*18970*/  @!P2 LOP3.LUT R6, R7, R6, RZ, 0x3c, !PT ;  /* 0x000000060706a212 */ /* 0x000fc800078e3cff */
[----:B------:R-:W-:-:S05]  /*18980*/  @!P2 LOP3.LUT R7, R7, R6, RZ, 0x3c, !PT ;  /* 0x000000060707a212 */ /* 0x000fca00078e3cff */
[----:B------:R-:W-:Y:S01]  /*18990*/  @!PT LDS RZ, [RZ] ;  /* 0x00000000fffff984 */ /* 0x000fe20000000800 */
[----:B------:R-:W-:Y:S01]  /*189a0*/  @!PT LDS RZ, [RZ] ;  /* 0x00000000fffff984 */ /* 0x000fe20000000800 */
[----:B------:R-:W-:Y:S01]  /*189b0*/  @!PT LDS RZ, [RZ] ;  /* 0x00000000fffff984 */ /* 0x000fe20000000800 */
[----:B------:R-:W-:Y:S04]  /*189c0*/  @!P2 LDGSTS.E.BYPASS.LTC128B.128 [R9+0x10c00], desc[UR52][R6.64], !P0 ;  /* 0x10c000000609afae */ /* 0x000fe8000c101d74 */
[----:B------:R0:W-:Y:S01]  /*189d0*/  @!P2 LDGSTS.E.BYPASS.LTC128B.128 [R9+0x14c00], desc[UR52][R6.64+0x80], !P1 ;  /* 0x14c000800609afae */ /* 0x0001e2000c901d74 */
[----:B------:R-:W-:Y:S01]  /*189e0*/  ISETP.GE.AND P2, PT, R5, R2, PT ;  /* 0x000000020500720c */ /* 0x000fe20003f46270 */
[----:B0-----:R-:W-:-:S12]  /*189f0*/  IMAD.MOV.U32 R6, RZ, RZ, R14 ;  /* 0x000000ffff067224 */ /* 0x001fd800078e000e */
[----:B------:R-:W-:Y:S05]  /*18a00*/  WARPSYNC.COLLECTIVE R15, `(.L_x_1420) ;  /* 0x000000000f087348 */ /* 0x000fea0003c00000 */
[----:B------:R0:W1:Y:S02]  /*18a10*/  SHFL.IDX P6, R14, R13, R12, R11 ;  /* 0x0000000c0d0e7389 */ /* 0x00006400000c000b */
[----:B01----:R-:W-:Y:S01]  /*18a20*/  ENDCOLLECTIVE ;  /* 0x000000000000791b */ /* 0x003fe20003800000 */
.L_x_1420:
[----:B------:R-:W-:Y:S02]  /*18a30*/  IMAD.MOV.U32 R13, RZ, RZ, R3 ;  /* 0x000000ffff0d7224 */ /* 0x000fe400078e0003 */
[----:B------:R-:W-:Y:S02]  /*18a40*/  IMAD.MOV.U32 R12, RZ, RZ, 0x3 ;  /* 0x00000003ff0c7424 */ /* 0x000fe400078e00ff */
[----:B------:R-:W-:-:S07]  /*18a50*/  IMAD.MOV.U32 R5, RZ, RZ, R14 ;  /* 0x000000ffff057224 */ /* 0x000fce00078e000e */
[----:B------:R-:W-:Y:S05]  /*18a60*/  WARPSYNC.COLLECTIVE R15, `(.L_x_1421) ;  /* 0x000000000f087348 */ /* 0x000fea0003c00000 */
[----:B------:R0:W1:Y:S02]  /*18a70*/  SHFL.IDX P6, R14, R13, R12, R11 ;  /* 0x0000000c0d0e7389 */ /* 0x00006400000c000b */
[----:B01----:R-:W-:Y:S01]  /*18a80*/  ENDCOLLECTIVE ;  /* 0x000000000000791b */ /* 0x003fe20003800000 */
.L_x_1421:
[----:B------:R-:W-:-:S05]  /*18a90*/  @!P2 LEA R5, P3, R10, R5, 0x1 ;  /* 0x000000050a05a211 */ /* 0x000fca00078608ff */
[----:B------:R-:W-:-:S04]  /*18aa0*/  @!P2 IMAD.X R6, RZ, RZ, R6, P3 ;  /* 0x000000ffff06a224 */ /* 0x000fc800018e0606 */
[----:B------:R-:W-:Y:S02]  /*18ab0*/  @!P2 IMAD.MOV.U32 R7, RZ, RZ, R6 ;  /* 0x000000ffff07a224 */ /* 0x000fe400078e0006 */
[----:B------:R-:W-:Y:S02]  /*18ac0*/  @!P2 IMAD.MOV.U32 R6, RZ, RZ, R5 ;  /* 0x000000ffff06a224 */ /* 0x000fe400078e0005 */
[----:B------:R-:W-:Y:S02]  /*18ad0*/  IMAD.MOV.U32 R13, RZ, RZ, R4 ;  /* 0x000000ffff0d7224 */ /* 0x000fe400078e0004 */
[----:B------:R-:W-:Y:S01]  /*18ae0*/  VIADD R5, R0, 0x30 ;  /* 0x0000003000057836 */ /* 0x000fe20000000000 */
        /* <DEDUP_REMOVED lines=10> */
.L_x_1422:
[----:B------:R-:W-:Y:S02]  /*18b90*/  IMAD.MOV.U32 R13, RZ, RZ, R3 ;  /* 0x000000ffff0d7224 */ /* 0x000fe400078e0003 */
[----:B------:R-:W-:Y:S02]  /*18ba0*/  IMAD.MOV.U32 R12, RZ, RZ, 0x4 ;  /* 0x00000004ff0c7424 */ /* 0x000fe400078e00ff */
[----:B------:R-:W-:-:S07]  /*18bb0*/  IMAD.MOV.U32 R5, RZ, RZ, R14 ;  /* 0x000000ffff057224 */ /* 0x000fce00078e000e */
[----:B------:R-:W-:Y:S05]  /*18bc0*/  WARPSYNC.COLLECTIVE R15, `(.L_x_1423) ;  /* 0x000000000f087348 */ /* 0x000fea0003c00000 */
[----:B------:R0:W1:Y:S02]  /*18bd0*/  SHFL.IDX P6, R14, R13, R12, R11 ;  /* 0x0000000c0d0e7389 */ /* 0x00006400000c000b */
[----:B01----:R-:W-:Y:S01]  /*18be0*/  ENDCOLLECTIVE ;  /* 0x000000000000791b */ /* 0x003fe20003800000 */
.L_x_1423:
        /* <DEDUP_REMOVED lines=16> */
.L_x_1424:
[----:B------:R-:W-:Y:S02]  /*18cf0*/  IMAD.MOV.U32 R13, RZ, RZ, R3 ;  /* 0x000000ffff0d7224 */ /* 0x000fe400078e0003 */
[----:B------:R-:W-:Y:S02]  /*18d00*/  IMAD.MOV.U32 R12, RZ, RZ, 0x5 ;  /* 0x00000005ff0c7424 */ /* 0x000fe400078e00ff */
[----:B------:R-:W-:-:S07]  /*18d10*/  IMAD.MOV.U32 R5, RZ, RZ, R14 ;  /* 0x000000ffff057224 */ /* 0x000fce00078e000e */
[----:B------:R-:W-:Y:S05]  /*18d20*/  WARPSYNC.COLLECTIVE R15, `(.L_x_1425) ;  /* 0x000000000f087348 */ /* 0x000fea0003c00000 */
[----:B------:R0:W1:Y:S02]  /*18d30*/  SHFL.IDX P6, R14, R13, R12, R11 ;  /* 0x0000000c0d0e7389 */ /* 0x00006400000c000b */
[----:B01----:R-:W-:Y:S01]  /*18d40*/  ENDCOLLECTIVE ;  /* 0x000000000000791b */ /* 0x003fe20003800000 */
.L_x_1425:
        /* <DEDUP_REMOVED lines=16> */
.L_x_1426:
[----:B------:R-:W-:Y:S02]  /*18e50*/  IMAD.MOV.U32 R13, RZ, RZ, R3 ;  /* 0x000000ffff0d7224 */ /* 0x000fe400078e0003 */
[----:B------:R-:W-:Y:S02]  /*18e60*/  IMAD.MOV.U32 R12, RZ, RZ, 0x6 ;  /* 0x00000006ff0c7424 */ /* 0x000fe400078e00ff */
[----:B------:R-:W-:-:S07]  /*18e70*/  IMAD.MOV.U32 R5, RZ, RZ, R14 ;  /* 0x000000ffff057224 */ /* 0x000fce00078e000e */
[----:B------:R-:W-:Y:S05]  /*18e80*/  WARPSYNC.COLLECTIVE R15, `(.L_x_1427) ;  /* 0x000000000f087348 */ /* 0x000fea0003c00000 */
[----:B------:R0:W1:Y:S02]  /*18e90*/  SHFL.IDX P6, R14, R13, R12, R11 ;  /* 0x0000000c0d0e7389 */ /* 0x00006400000c000b */
[----:B01----:R-:W-:Y:S01]  /*18ea0*/  ENDCOLLECTIVE ;  /* 0x000000000000791b */ /* 0x003fe20003800000 */
.L_x_1427:
[----:B------:R-:W-:-:S05]  /*18eb0*/  @!P2 LEA R5, P3, R10, R5, 0x1 ;  /* 0x000000050a05a211 */ /* 0x000fca00078608ff */
[----:B------:R-:W-:-:S04]  /*18ec0*/  @!P2 IMAD.X R6, RZ, RZ, R6, P3 ;  /* 0x000000ffff06a224 */ /* 0x000fc800018e0606 */
[----:B------:R-:W-:Y:S02]  /*18ed0*/  @!P2 IMAD.MOV.U32 R7, RZ, RZ, R6 ;  /* 0x000000ffff07a224 */ /* 0x000fe400078e0006 */
[----:B------:R-:W-:Y:S02]  /*18ee0*/  @!P2 IMAD.MOV.U32 R6, RZ, RZ, R5 ;  /* 0x000000ffff06a224 */ /* 0x000fe400078e0005 */
[----:B------:R-:W-:-:S03]  /*18ef0*/  IMAD.MOV.U32 R13, RZ, RZ, R4 ;  /* 0x000000ffff0d7224 */ /* 0x000fc600078e0004 */
[----:B------:R-:W-:Y:S01]  /*18f00*/  @!PT LDS RZ, [RZ] ;  /* 0x00000000fffff984 */ /* 0x000fe20000000800 */
[----:B------:R-:W-:Y:S01]  /*18f10*/  @!PT LDS RZ, [RZ] ;  /* 0x00000000fffff984 */ /* 0x000fe20000000800 */
[----:B------:R-:W-:Y:S01]  /*18f20*/  @!PT LDS RZ, [RZ] ;  /* 0x00000000fffff984 */ /* 0x000fe20000000800 */
[----:B------:R-:W-:Y:S04]  /*18f30*/  @!P2 LDGSTS.E.BYPASS.LTC128B.128 [R9+0x12c00], desc[UR52][R6.64], !P0 ;  /* 0x12c000000609afae */ /* 0x000fe8000c101d74 */
[----:B------:R0:W-:Y:S02]  /*18f40*/  @!P2 LDGSTS.E.BYPASS.LTC128B.128 [R9+0x16c00], desc[UR52][R6.64+0x80], !P1 ;  /* 0x16c000800609afae */ /* 0x0001e4000c901d74 */
[----:B0-----:R-:W-:-:S07]  /*18f50*/  IMAD.MOV.U32 R6, RZ, RZ, R14 ;  /* 0x000000ffff067224 */ /* 0x001fce00078e000e */
[----:B------:R-:W-:Y:S05]  /*18f60*/  WARPSYNC.COLLECTIVE R15, `(.L_x_1428) ;  /* 0x000000000f087348 */ /* 0x000fea0003c00000 */
[----:B------:R0:W1:Y:S02]  /*18f70*/  SHFL.IDX P6, R14, R13, R12, R11 ;  /* 0x0000000c0d0e7389 */ /* 0x00006400000c000b */
[----:B01----:R-:W-:Y:S01]  /*18f80*/  ENDCOLLECTIVE ;  /* 0x000000000000791b */ /* 0x003fe20003800000 */
.L_x_1428:
[----:B------:R-:W-:-:S05]  /*18f90*/  VIADD R7, R0, 0x60 ;  /* 0x0000006000077836 */ /* 0x000fca0000000000 */
[----:B------:R-:W-:Y:S01]  /*18fa0*/  ISETP.GE.AND P2, PT, R7, R2, PT ;  /* 0x000000020700720c */ /* 0x000fe20003f46270 */
[----:B------:R-:W-:Y:S02]  /*18fb0*/  IMAD.MOV.U32 R13, RZ, RZ, R3 ;  /* 0x000000ffff0d7224 */ /* 0x000fe400078e0003 */
[----:B------:R-:W-:Y:S02]  /*18fc0*/  IMAD.MOV.U32 R12, RZ, RZ, 0x7 ;  /* 0x00000007ff0c7424 */ /* 0x000fe400078e00ff */
[----:B------:R-:W-:-:S08]  /*18fd0*/  IMAD.MOV.U32 R5, RZ, RZ, R14 ;  /* 0x000000ffff057224 */ /* 0x000fd000078e000e */
[----:B------:R-:W-:Y:S05]  /*18fe0*/  WARPSYNC.COLLECTIVE R15, `(.L_x_1429) ;  /* 0x000000000f087348 */ /* 0x000fea0003c00000 */
[----:B------:R0:W1:Y:S02]  /*18ff0*/  SHFL.IDX P6, R14, R13, R12, R11 ;  /* 0x0000000c0d0e7389 */ /* 0x00006400000c000b */
[----:B01----:R-:W-:Y:S01]  /*19000*/  ENDCOLLECTIVE ;  /* 0x000000000000791b */ /* 0x003fe20003800000 */
.L_x_1429:
[----:B------:R-:W-:-:S05]  /*19010*/  @!P2 LEA R5, P3, R10, R5, 0x1 ;  /* 0x000000050a05a211 */ /* 0x000fca00078608ff */
[----:B------:R-:W-:-:S04]  /*19020*/  @!P2 IMAD.X R6, RZ, RZ, R6, P3 ;  /* 0x000000ffff06a224 */ /* 0x000fc800018e0606 */
[----:B------:R-:W-:Y:S02]  /*19030*/  @!P2 IMAD.MOV.U32 R7, RZ, RZ, R6 ;  /* 0x000000ffff07a224 */ /* 0x000fe400078e0006 */
[----:B------:R-:W-:Y:S02]  /*19040*/  IMAD.MOV.U32 R13, RZ, RZ, R4 ;  /* 0x000000ffff0d7224 */ /* 0x000fe400078e0004 */
[----:B------:R-:W-:-:S05]  /*19050*/  @!P2 IMAD.MOV.U32 R6, RZ, RZ, R5 ;  /* 0x000000ffff06a224 */ /* 0x000fca00078e0005 */
[----:B------:R-:W-:Y:S01]  /*19060*/  @!PT LDS RZ, [RZ] ;  /* 0x00000000fffff984 */ /* 0x000fe20000000800 */
[----:B------:R-:W-:Y:S01]  /*19070*/  @!PT LDS RZ, [RZ] ;  /* 0x00000000fffff984 */ /* 0x000fe20000000800 */
[----:B------:R-:W-:Y:S01]  /*19080*/  @!PT LDS RZ, [RZ] ;  /* 0x00000000fffff984 */ /* 0x000fe20000000800 */
[----:B------:R0:W-:Y:S01]  /*19090*/  @!P2 LDGSTS.E.BYPASS.LTC128B.128 [R9+0x13400], desc[UR52][R6.64], !P0 ;  /* 0x134000000609afae */ /* 0x0001e2000c101d74 */
[----:B------:R-:W-:-:S03]  /*190a0*/  IMAD.MOV.U32 R5, RZ, RZ, R14 ;  /* 0x000000ffff057224 */ /* 0x000fc600078e000e */
[----:B------:R0:W-:Y:S04]  /*190b0*/  @!P2 LDGSTS.E.BYPASS.LTC128B.128 [R9+0x17400], desc[UR52][R6.64+0x80], !P1 ;  /* 0x174000800609afae */ /* 0x0001e8000c901d74 */
[----:B0-----:R-:W-:Y:S05]  /*190c0*/  WARPSYNC.COLLECTIVE R15, `(.L_x_1430) ;  /* 0x000000000f087348 */ /* 0x001fea0003c00000 */
[----:B------:R1:W2:Y:S02]  /*190d0*/  SHFL.IDX P6, R14, R13, R12, R11 ;  /* 0x0000000c0d0e7389 */ /* 0x0002a400000c000b */
[----:B012---:R-:W-:Y:S01]  /*190e0*/  ENDCOLLECTIVE ;  /* 0x000000000000791b */ /* 0x007fe20003800000 */
.L_x_1430:
[----:B------:R-:W-:Y:S01]  /*190f0*/  IMAD.MOV.U32 R3, RZ, RZ, R14 ;  /* 0x000000ffff037224 */ /* 0x000fe200078e000e */
[----:B------:R-:W-:Y:S06]  /*19100*/  BRA `(.L_x_1431) ;  /* 0xffffffb400087947 */ /* 0x000fec000383ffff */
.L_x_1320:
[----:B0-----:R0:W3:Y:S02]  /*19110*/  SYNCS.PHASECHK.TRANS64.TRYWAIT P0, [R18+URZ+0x28820], R0 ;  /* 0x02882000120075a7 */ /* 0x0010e4000800017f */
[----:B---3--:R-:W-:Y:S05]  /*19120*/  @!P0 NANOSLEEP.SYNCS 0x989680 ;  /* 0x009896800000895d */ /* 0x008fea0003900000 */
[----:B------:R-:W3:Y:S02]  /*19130*/  @!P0 SYNCS.PHASECHK.TRANS64 P0, [R18+URZ+0x28820], R0 ;  /* 0x02882000120085a7 */ /* 0x000ee4000800007f */
[----:B---3--:R-:W-:Y:S05]  /*19140*/  @!P0 BRA `(.L_x_1320) ;  /* 0xfffffffc00f08947 */ /* 0x008fea000383ffff */
[----:B------:R-:W-:Y:S05]  /*19150*/  BRA `(.L_x_1432) ;  /* 0xffffffb400787947 */ /* 0x000fea000383ffff */
.L_x_1329:
[----:B-1----:R1:W2:Y:S02]  /*19160*/  SYNCS.PHASECHK.TRANS64.TRYWAIT P0, [R3+URZ+0x28840], R2 ;  /* 0x02884002030075a7 */ /* 0x0022a4000800017f */
[----:B--2---:R-:W-:Y:S05]  /*19170*/  @!P0 NANOSLEEP.SYNCS 0x989680 ;  /* 0x009896800000895d */ /* 0x004fea0003900000 */
[----:B------:R-:W2:Y:S02]  /*19180*/  @!P0 SYNCS.PHASECHK.TRANS64 P0, [R3+URZ+0x28840], R2 ;  /* 0x02884002030085a7 */ /* 0x000ea4000800007f */
[----:B--2---:R-:W-:Y:S05]  /*19190*/  @!P0 BRA `(.L_x_1329) ;  /* 0xfffffffc00f08947 */ /* 0x004fea000383ffff */
[----:B------:R-:W-:Y:S05]  /*191a0*/  BRA `(.L_x_1433) ;  /* 0xffffffb8006c7947 */ /* 0x000fea000383ffff */
.L_x_1335:
[----:B0-----:R0:W1:Y:S02]  /*191b0*/  SYNCS.PHASECHK.TRANS64.TRYWAIT P0, [R3+URZ+0x60], R2 ;  /* 0x00006002030075a7 */ /* 0x001064000800017f */
[----:B-1----:R-:W-:Y:S05]  /*191c0*/  @!P0 NANOSLEEP.SYNCS 0x989680 ;  /* 0x009896800000895d */ /* 0x002fea0003900000 */
[----:B------:R-:W1:Y:S02]  /*191d0*/  @!P0 SYNCS.PHASECHK.TRANS64 P0, [R3+URZ+0x60], R2 ;  /* 0x00006002030085a7 */ /* 0x000e64000800007f */
[----:B-1----:R-:W-:Y:S05]  /*191e0*/  @!P0 BRA `(.L_x_1335) ;  /* 0xfffffffc00f08947 */ /* 0x002fea000383ffff */
[----:B------:R-:W-:Y:S05]  /*191f0*/  BRA `(.L_x_1434) ;  /* 0xffffffbc00407947 */ /* 0x000fea000383ffff */
.L_x_1344:
[----:B-1----:R1:W2:Y:S02]  /*19200*/  SYNCS.PHASECHK.TRANS64.TRYWAIT P0, [R3+URZ+0x28840], R2 ;  /* 0x02884002030075a7 */ /* 0x0022a4000800017f */
[----:B--2---:R-:W-:Y:S05]  /*19210*/  @!P0 NANOSLEEP.SYNCS 0x989680 ;  /* 0x009896800000895d */ /* 0x004fea0003900000 */
[----:B------:R-:W2:Y:S02]  /*19220*/  @!P0 SYNCS.PHASECHK.TRANS64 P0, [R3+URZ+0x28840], R2 ;  /* 0x02884002030085a7 */ /* 0x000ea4000800007f */
[----:B--2---:R-:W-:Y:S05]  /*19230*/  @!P0 BRA `(.L_x_1344) ;  /* 0xfffffffc00f08947 */ /* 0x004fea000383ffff */
[----:B------:R-:W-:Y:S05]  /*19240*/  BRA `(.L_x_1435) ;  /* 0xffffffc000cc7947 */ /* 0x000fea000383ffff */
.L_x_1350:
[----:B0-----:R0:W1:Y:S02]  /*19250*/  SYNCS.PHASECHK.TRANS64.TRYWAIT P0, [R2+URZ+0x60], R3 ;  /* 0x00006003020075a7 */ /* 0x001064000800017f */
[----:B-1----:R-:W-:Y:S05]  /*19260*/  @!P0 NANOSLEEP.SYNCS 0x989680 ;  /* 0x009896800000895d */ /* 0x002fea0003900000 */
[----:B------:R-:W1:Y:S02]  /*19270*/  @!P0 SYNCS.PHASECHK.TRANS64 P0, [R2+URZ+0x60], R3 ;  /* 0x00006003020085a7 */ /* 0x000e64000800007f */
[----:B-1----:R-:W-:Y:S05]  /*19280*/  @!P0 BRA `(.L_x_1350) ;  /* 0xfffffffc00f08947 */ /* 0x002fea000383ffff */
[----:B------:R-:W-:Y:S05]  /*19290*/  BRA `(.L_x_1436) ;  /* 0xffffffc400a07947 */ /* 0x000fea000383ffff */
.L_x_1359:
[----:B--2---:R2:W3:Y:S02]  /*192a0*/  SYNCS.PHASECHK.TRANS64.TRYWAIT P0, [R2+URZ+0x28840], R3 ;  /* 0x02884003020075a7 */ /* 0x0044e4000800017f */
[----:B---3--:R-:W-:Y:S05]  /*192b0*/  @!P0 NANOSLEEP.SYNCS 0x989680 ;  /* 0x009896800000895d */ /* 0x008fea0003900000 */
[----:B------:R-:W3:Y:S02]  /*192c0*/  @!P0 SYNCS.PHASECHK.TRANS64 P0, [R2+URZ+0x28840], R3 ;  /* 0x02884003020085a7 */ /* 0x000ee4000800007f */
[----:B---3--:R-:W-:Y:S05]  /*192d0*/  @!P0 BRA `(.L_x_1359) ;  /* 0xfffffffc00f08947 */ /* 0x008fea000383ffff */
[----:B------:R-:W-:Y:S05]  /*192e0*/  BRA `(.L_x_1437) ;  /* 0xffffffcc00007947 */ /* 0x000fea000383ffff */
.L_x_1365:
[----:B0-----:R0:W1:Y:S02]  /*192f0*/  SYNCS.PHASECHK.TRANS64.TRYWAIT P0, [R2+URZ+0x60], R5 ;  /* 0x00006005020075a7 */ /* 0x001064000800017f */
[----:B-1----:R-:W-:Y:S05]  /*19300*/  @!P0 NANOSLEEP.SYNCS 0x989680 ;  /* 0x009896800000895d */ /* 0x002fea0003900000 */
[----:B------:R-:W1:Y:S02]  /*19310*/  @!P0 SYNCS.PHASECHK.TRANS64 P0, [R2+URZ+0x60], R5 ;  /* 0x00006005020085a7 */ /* 0x000e64000800007f */
[----:B-1----:R-:W-:Y:S05]  /*19320*/  @!P0 BRA `(.L_x_1365) ;  /* 0xfffffffc00f08947 */ /* 0x002fea000383ffff */
[----:B------:R-:W-:Y:S05]  /*19330*/  BRA `(.L_x_1438) ;  /* 0xffffffcc00d47947 */ /* 0x000fea000383ffff */
.L_x_1376:
[----:B--2---:R2:W3:Y:S02]  /*19340*/  SYNCS.PHASECHK.TRANS64.TRYWAIT P0, [R0+URZ+0x28860], R3 ;  /* 0x02886003000075a7 */ /* 0x0044e4000800017f */
[----:B---3--:R-:W-:Y:S05]  /*19350*/  @!P0 NANOSLEEP.SYNCS 0x989680 ;  /* 0x009896800000895d */ /* 0x008fea0003900000 */
[----:B------:R-:W3:Y:S02]  /*19360*/  @!P0 SYNCS.PHASECHK.TRANS64 P0, [R0+URZ+0x28860], R3 ;  /* 0x02886003000085a7 */ /* 0x000ee4000800007f */
[----:B---3--:R-:W-:Y:S05]  /*19370*/  @!P0 BRA `(.L_x_1376) ;  /* 0xfffffffc00f08947 */ /* 0x008fea000383ffff */
[----:B------:R-:W-:Y:S05]  /*19380*/  BRA `(.L_x_1439) ;  /* 0xffffffd400207947 */ /* 0x000fea000383ffff */
.L_x_1383:
[----:B--2---:R-:W2:Y:S01]  /*19390*/  LDL R3, [R1] ;  /* 0x0000000001037983 */ /* 0x004ea20000100800 */
[----:B------:R-:W-:Y:S01]  /*193a0*/  BSSY B0, `(.L_x_1440) ;  /* 0x0000008000007945 */ /* 0x000fe20003800000 */
[----:B0-----:R-:W-:Y:S02]  /*193b0*/  IMAD.MOV.U32 R12, RZ, RZ, RZ ;  /* 0x000000ffff0c7224 */ /* 0x001fe400078e00ff */
[----:B------:R-:W-:Y:S02]  /*193c0*/  IMAD.MOV.U32 R11, RZ, RZ, 0x1f ;  /* 0x0000001fff0b7424 */ /* 0x000fe400078e00ff */
[----:B------:R-:W-:Y:S02]  /*193d0*/  IMAD.MOV.U32 R15, RZ, RZ, -0x1 ;  /* 0xffffffffff0f7424 */ /* 0x000fe400078e00ff */
[----:B--2---:R-:W-:-:S07]  /*193e0*/  IMAD.MOV.U32 R13, RZ, RZ, R3 ;  /* 0x000000ffff0d7224 */ /* 0x004fce00078e0003 */
[----:B-1-3--:R-:W-:Y:S05]  /*193f0*/  WARPSYNC.COLLECTIVE R15, `(.L_x_1441) ;  /* 0x000000000f087348 */ /* 0x00afea0003c00000 */
[----:B------:R0:W2:Y:S02]  /*19400*/  SHFL.IDX P6, R14, R13, R12, R11 ;  /* 0x0000000c0d0e7389 */ /* 0x0000a400000c000b */
[----:B0123--:R-:W-:Y:S01]  /*19410*/  ENDCOLLECTIVE ;  /* 0x000000000000791b */ /* 0x00ffe20003800000 */
.L_x_1441:
[----:B------:R-:W-:Y:S05]  /*19420*/  BSYNC B0 ;  /* 0x0000000000007941 */ /* 0x000fea0003800000 */
.L_x_1440:
        /* <DEDUP_REMOVED lines=9> */
.L_x_1442:
[----:B------:R-:W-:Y:S01]  /*194c0*/  ULDC UR4, c[0x0][0xc3c] ;  /* 0x00030f0000047ab9 */ /* 0x000fe20000000800 */
        /* <DEDUP_REMOVED lines=24> */
.L_x_1443:
[----:B------:R-:W-:Y:S01]  /*19650*/  IMAD.MOV.U32 R12, RZ, RZ, 0x2 ;  /* 0x00000002ff0c7424 */ /* 0x000fe200078e00ff */
[----:B------:R-:W-:-:S05]  /*19660*/  SEL R3, R14, RZ, P1 ;  /* 0x000000ff0e037207 */ /* 0x000fca0000800000 */
[----:B------:R-:W-:-:S04]  /*19670*/  IMAD.IADD R2, R2, 0x1, R3 ;  /* 0x0000000102027824 */ /* 0x000fc800078e0203 */
[----:B------:R-:W-:-:S07]  /*19680*/  IMAD.MOV.U32 R13, RZ, RZ, R2 ;  /* 0x000000ffff0d7224 */ /* 0x000fce00078e0002 */
[----:B------:R-:W-:Y:S05]  /*19690*/  WARPSYNC.COLLECTIVE R15, `(.L_x_1444) ;  /* 0x000000000f087348 */ /* 0x000fea0003c00000 */
[----:B------:R0:W1:Y:S02]  /*196a0*/  SHFL.UP P6, R14, R13, R12, R11 ;  /* 0x0400000c0d0e7389 */ /* 0x00006400000c000b */
[----:B01----:R-:W-:Y:S01]  /*196b0*/  ENDCOLLECTIVE ;  /* 0x000000000000791b */ /* 0x003fe20003800000 */
.L_x_1444:
[----:B------:R-:W-:Y:S01]  /*196c0*/  IMAD.MOV.U32 R12, RZ, RZ, 0x4 ;  /* 0x00000004ff0c7424 */ /* 0x000fe200078e00ff */
[----:B------:R-:W-:-:S05]  /*196d0*/  SEL R3, R14, RZ, P2 ;  /* 0x000000ff0e037207 */ /* 0x000fca0001000000 */
[----:B------:R-:W-:-:S04]  /*196e0*/  IMAD.IADD R2, R2, 0x1, R3 ;  /* 0x0000000102027824 */ /* 0x000fc800078e0203 */
[----:B------:R-:W-:-:S07]  /*196f0*/  IMAD.MOV.U32 R13, RZ, RZ, R2 ;  /* 0x000000ffff0d7224 */ /* 0x000fce00078e0002 */
[----:B------:R-:W-:Y:S05]  /*19700*/  WARPSYNC.COLLECTIVE R15, `(.L_x_1445) ;  /* 0x000000000f087348 */ /* 0x000fea0003c00000 */
[----:B------:R0:W1:Y:S02]  /*19710*/  SHFL.UP P6, R14, R13, R12, R11 ;  /* 0x0400000c0d0e7389 */ /* 0x00006400000c000b */
[----:B01----:R-:W-:Y:S01]  /*19720*/  ENDCOLLECTIVE ;  /* 0x000000000000791b */ /* 0x003fe20003800000 */
.L_x_1445:
[----:B------:R-:W-:Y:S01]  /*19730*/  IMAD.MOV.U32 R12, RZ, RZ, 0x8 ;  /* 0x00000008ff0c7424 */ /* 0x000fe200078e00ff */
[----:B------:R-:W-:-:S05]  /*19740*/  SEL R3, R14, RZ, P3 ;  /* 0x000000ff0e037207 */ /* 0x000fca0001800000 */
[----:B------:R-:W-:-:S04]  /*19750*/  IMAD.IADD R2, R2, 0x1, R3 ;  /* 0x0000000102027824 */ /* 0x000fc800078e0203 */
[----:B------:R-:W-:-:S07]  /*19760*/  IMAD.MOV.U32 R13, RZ, RZ, R2 ;  /* 0x000000ffff0d7224 */ /* 0x000fce00078e0002 */
[----:B------:R-:W-:Y:S05]  /*19770*/  WARPSYNC.COLLECTIVE R15, `(.L_x_1446) ;  /* 0x000000000f087348 */ /* 0x000fea0003c00000 */
[----:B------:R0:W1:Y:S02]  /*19780*/  SHFL.UP P6, R14, R13, R12, R11 ;  /* 0x0400000c0d0e7389 */ /* 0x00006400000c000b */
[----:B01----:R-:W-:Y:S01]  /*19790*/  ENDCOLLECTIVE ;  /* 0x000000000000791b */ /* 0x003fe20003800000 */
.L_x_1446:
[----:B------:R-:W-:Y:S01]  /*197a0*/  IMAD.MOV.U32 R12, RZ, RZ, 0x10 ;  /* 0x00000010ff0c7424 */ /* 0x000fe200078e00ff */
[----:B------:R-:W-:-:S05]  /*197b0*/  SEL R3, R14, RZ, P4 ;  /* 0x000000ff0e037207 */ /* 0x000fca0002000000 */
[----:B------:R-:W-:-:S04]  /*197c0*/  IMAD.IADD R2, R2, 0x1, R3 ;  /* 0x0000000102027824 */ /* 0x000fc800078e0203 */
[----:B------:R-:W-:-:S07]  /*197d0*/  IMAD.MOV.U32 R13, RZ, RZ, R2 ;  /* 0x000000ffff0d7224 */ /* 0x000fce00078e0002 */
[----:B------:R-:W-:Y:S05]  /*197e0*/  WARPSYNC.COLLECTIVE R15, `(.L_x_1447) ;  /* 0x000000000f087348 */ /* 0x000fea0003c00000 */
[----:B------:R0:W1:Y:S02]  /*197f0*/  SHFL.UP P6, R14, R13, R12, R11 ;  /* 0x0400000c0d0e7389 */ /* 0x00006400000c000b */
[----:B01----:R-:W-:Y:S01]  /*19800*/  ENDCOLLECTIVE ;  /* 0x000000000000791b */ /* 0x003fe20003800000 */
.L_x_1447:
[----:B------:R-:W-:Y:S02]  /*19810*/  IMAD.MOV.U32 R12, RZ, RZ, 0x1f ;  /* 0x0000001fff0c7424 */ /* 0x000fe400078e00ff */
[----:B------:R-:W-:Y:S01]  /*19820*/  IMAD.MOV.U32 R11, RZ, RZ, 0x1f ;  /* 0x0000001fff0b7424 */ /* 0x000fe200078e00ff */
[----:B------:R-:W-:-:S05]  /*19830*/  SEL R3, R14, RZ, P5 ;  /* 0x000000ff0e037207 */ /* 0x000fca0002800000 */
[----:B------:R-:W-:-:S04]  /*19840*/  IMAD.IADD R2, R2, 0x1, R3 ;  /* 0x0000000102027824 */ /* 0x000fc800078e0203 */
[----:B------:R-:W-:-:S07]  /*19850*/  IMAD.MOV.U32 R13, RZ, RZ, R2 ;  /* 0x000000ffff0d7224 */ /* 0x000fce00078e0002 */
[----:B------:R-:W-:Y:S05]  /*19860*/  WARPSYNC.COLLECTIVE R15, `(.L_x_1448) ;  /* 0x000000000f087348 */ /* 0x000fea0003c00000 */
[----:B------:R0:W1:Y:S02]  /*19870*/  SHFL.IDX P6, R14, R13, R12, R11 ;  /* 0x0000000c0d0e7389 */ /* 0x00006400000c000b */
[----:B01----:R-:W-:Y:S01]  /*19880*/  ENDCOLLECTIVE ;  /* 0x000000000000791b */ /* 0x003fe20003800000 */
.L_x_1448:
[----:B------:R-:W-:Y:S01]  /*19890*/  IMAD.MOV.U32 R10, RZ, RZ, R14 ;  /* 0x000000ffff0a7224 */ /* 0x000fe200078e000e */
[----:B------:R-:W-:Y:S06]  /*198a0*/  BRA `(.L_x_1449) ;  /* 0xffffffd400a87947 */ /* 0x000fec000383ffff */
.L_x_1386:
[----:B------:R-:W-:Y:S01]  /*198b0*/  BSSY B0, `(.L_x_1450) ;  /* 0x0000008000007945 */ /* 0x000fe20003800000 */
[----:B------:R-:W-:Y:S02]  /*198c0*/  IMAD.MOV.U32 R13, RZ, RZ, R2 ;  /* 0x000000ffff0d7224 */ /* 0x000fe400078e0002 */
[----:B------:R-:W-:Y:S02]  /*198d0*/  IMAD.MOV.U32 R12, RZ, RZ, 0x1 ;  /* 0x00000001ff0c7424 */ /* 0x000fe400078e00ff */
[----:B------:R-:W-:Y:S02]  /*198e0*/  IMAD.MOV.U32 R11, RZ, RZ, RZ ;  /* 0x000000ffff0b7224 */ /* 0x000fe400078e00ff */
[----:B------:R-:W-:-:S07]  /*198f0*/  IMAD.MOV.U32 R15, RZ, RZ, -0x1 ;  /* 0xffffffffff0f7424 */ /* 0x000fce00078e00ff */
[----:B------:R-:W-:Y:S05]  /*19900*/  WARPSYNC.COLLECTIVE R15, `(.L_x_1451) ;  /* 0x000000000f087348 */ /* 0x000fea0003c00000 */
[----:B------:R0:W1:Y:S02]  /*19910*/  SHFL.UP P6, R14, R13, R12, R11 ;  /* 0x0400000c0d0e7389 */ /* 0x00006400000c000b */
[----:B01----:R-:W-:Y:S01]  /*19920*/  ENDCOLLECTIVE ;  /* 0x000000000000791b */ /* 0x003fe20003800000 */
.L_x_1451:
[----:B------:R-:W-:Y:S05]  /*19930*/  BSYNC B0 ;  /* 0x0000000000007941 */ /* 0x000fea0003800000 */
.L_x_1450:
[----:B------:R-:W-:Y:S01]  /*19940*/  SEL R3, R14, RZ, P1 ;  /* 0x000000ff0e037207 */ /* 0x000fe20000800000 */
[----:B------:R-:W-:Y:S02]  /*19950*/  IMAD.MOV.U32 R12, RZ, RZ, 0x2 ;  /* 0x00000002ff0c7424 */ /* 0x000fe400078e00ff */
[----:B------:R-:W-:Y:S02]  /*19960*/  IMAD.MOV.U32 R11, RZ, RZ, RZ ;  /* 0x000000ffff0b7224 */ /* 0x000fe400078e00ff */
[----:B------:R-:W-:Y:S02]  /*19970*/  IMAD.IADD R2, R2, 0x1, R3 ;  /* 0x0000000102027824 */ /* 0x000fe400078e0203 */
[----:B------:R-:W-:Y:S02]  /*19980*/  IMAD.MOV.U32 R15, RZ, RZ, -0x1 ;  /* 0xffffffffff0f7424 */ /* 0x000fe400078e00ff */
[----:B------:R-:W-:-:S07]  /*19990*/  IMAD.MOV.U32 R13, RZ, RZ, R2 ;  /* 0x000000ffff0d7224 */ /* 0x000fce00078e0002 */
[----:B------:R-:W-:Y:S05]  /*199a0*/  WARPSYNC.COLLECTIVE R15, `(.L_x_1452) ;  /* 0x000000000f087348 */ /* 0x000fea0003c00000 */
[----:B------:R0:W1:Y:S02]  /*199b0*/  SHFL.UP P6, R14, R13, R12, R11 ;  /* 0x0400000c0d0e7389 */ /* 0x00006400000c000b */
[----:B01----:R-:W-:Y:S01]  /*199c0*/  ENDCOLLECTIVE ;  /* 0x000000000000791b */ /* 0x003fe20003800000 */
.L_x_1452:
[----:B------:R-:W-:Y:S01]  /*199d0*/  IMAD.MOV.U32 R12, RZ, RZ, 0x4 ;  /* 0x00000004ff0c7424 */ /* 0x000fe200078e00ff */
[----:B------:R-:W-:-:S05]  /*199e0*/  SEL R3, R14, RZ, P2 ;  /* 0x000000ff0e037207 */ /* 0x000fca0001000000 */
[----:B------:R-:W-:-:S04]  /*199f0*/  IMAD.IADD R2, R2, 0x1, R3 ;  /* 0x0000000102027824 */ /* 0x000fc800078e0203 */
[----:B------:R-:W-:-:S07]  /*19a00*/  IMAD.MOV.U32 R13, RZ, RZ, R2 ;  /* 0x000000ffff0d7224 */ /* 0x000fce00078e0002 */
[----:B------:R-:W-:Y:S05]  /*19a10*/  WARPSYNC.COLLECTIVE R15, `(.L_x_1453) ;  /* 0x000000000f087348 */ /* 0x000fea0003c00000 */
[----:B------:R0:W1:Y:S02]  /*19a20*/  SHFL.UP P6, R14, R13, R12, R11 ;  /* 0x0400000c0d0e7389 */ /* 0x00006400000c000b */
[----:B01----:R-:W-:Y:S01]  /*19a30*/  ENDCOLLECTIVE ;  /* 0x000000000000791b */ /* 0x003fe20003800000 */
.L_x_1453:
[----:B------:R-:W-:Y:S01]  /*19a40*/  IMAD.MOV.U32 R12, RZ, RZ, 0x8 ;  /* 0x00000008ff0c7424 */ /* 0x000fe200078e00ff */
[----:B------:R-:W-:-:S05]  /*19a50*/  SEL R3, R14, RZ, P3 ;  /* 0x000000ff0e037207 */ /* 0x000fca0001800000 */
[----:B------:R-:W-:-:S04]  /*19a60*/  IMAD.IADD R2, R2, 0x1, R3 ;  /* 0x0000000102027824 */ /* 0x000fc800078e0203 */
[----:B------:R-:W-:-:S07]  /*19a70*/  IMAD.MOV.U32 R13, RZ, RZ, R2 ;  /* 0x000000ffff0d7224 */ /* 0x000fce00078e0002 */
[----:B------:R-:W-:Y:S05]  /*19a80*/  WARPSYNC.COLLECTIVE R15, `(.L_x_1454) ;  /* 0x000000000f087348 */ /* 0x000fea0003c00000 */
[----:B------:R0:W1:Y:S02]  /*19a90*/  SHFL.UP P6, R14, R13, R12, R11 ;  /* 0x0400000c0d0e7389 */ /* 0x00006400000c000b */
[----:B01----:R-:W-:Y:S01]  /*19aa0*/  ENDCOLLECTIVE ;  /* 0x000000000000791b */ /* 0x003fe20003800000 */
.L_x_1454:
[----:B------:R-:W-:Y:S01]  /*19ab0*/  IMAD.MOV.U32 R12, RZ, RZ, 0x10 ;  /* 0x00000010ff0c7424 */ /* 0x000fe200078e00ff */
[----:B------:R-:W-:-:S05]  /*19ac0*/  SEL R3, R14, RZ, P4 ;  /* 0x000000ff0e037207 */ /* 0x000fca0002000000 */
[----:B------:R-:W-:-:S04]  /*19ad0*/  IMAD.IADD R2, R2, 0x1, R3 ;  /* 0x0000000102027824 */ /* 0x000fc800078e0203 */
[----:B------:R-:W-:-:S07]  /*19ae0*/  IMAD.MOV.U32 R13, RZ, RZ, R2 ;  /* 0x000000ffff0d7224 */ /* 0x000fce00078e0002 */
[----:B------:R-:W-:Y:S05]  /*19af0*/  WARPSYNC.COLLECTIVE R15, `(.L_x_1455) ;  /* 0x000000000f087348 */ /* 0x000fea0003c00000 */
[----:B------:R0:W1:Y:S02]  /*19b00*/  SHFL.UP P6, R14, R13, R12, R11 ;  /* 0x0400000c0d0e7389 */ /* 0x00006400000c000b */
[----:B01----:R-:W-:Y:S01]  /*19b10*/  ENDCOLLECTIVE ;  /* 0x000000000000791b */ /* 0x003fe20003800000 */
.L_x_1455:
        /* <DEDUP_REMOVED lines=8> */
.L_x_1456:
[----:B------:R-:W-:Y:S01]  /*19ba0*/  IMAD.MOV.U32 R10, RZ, RZ, R14 ;  /* 0x000000ffff0a7224 */ /* 0x000fe200078e000e */
[----:B------:R-:W-:Y:S06]  /*19bb0*/  BRA `(.L_x_1457) ;  /* 0xffffffd400907947 */ /* 0x000fec000383ffff */
.L_x_1388:
[----:B------:R-:W-:Y:S01]  /*19bc0*/  BSSY B0, `(.L_x_1458) ;  /* 0x0000006000007945 */ /* 0x000fe20003800000 */
[----:B------:R-:W-:Y:S01]  /*19bd0*/  PLOP3.LUT P6, PT, P6, PT, PT, 0x8, 0x0 ;  /* 0x000000000000781c */ /* 0x000fe200037ce170 */
[----:B------:R-:W-:-:S12]  /*19be0*/  IMAD.MOV.U32 R15, RZ, RZ, -0x1 ;  /* 0xffffffffff0f7424 */ /* 0x000fd800078e00ff */
[----:B0-----:R-:W-:Y:S05]  /*19bf0*/  WARPSYNC.COLLECTIVE R15, `(.L_x_1459) ;  /* 0x000000000f087348 */ /* 0x001fea0003c00000 */
[----:B------:R-:W-:Y:S01]  /*19c00*/  VOTE.ANY R14, PT, P6 ;  /* 0x00000000000e7806 */ /* 0x000fe200030e0100 */
[----:B0-----:R-:W-:Y:S06]  /*19c10*/  ENDCOLLECTIVE ;  /* 0x000000000000791b */ /* 0x001fec0003800000 */
.L_x_1459:
[----:B------:R-:W-:Y:S05]  /*19c20*/  BSYNC B0 ;  /* 0x0000000000007941 */ /* 0x000fea0003800000 */
.L_x_1458:
[----:B------:R0:W5:Y:S01]  /*19c30*/  LDL.LU R16, [R1+0xc] ;  /* 0x00000c0001107983 */ /* 0x0001620000300800 */
[----:B------:R-:W-:Y:S02]  /*19c40*/  IMAD.MOV.U32 R3, RZ, RZ, R14 ;  /* 0x000000ffff037224 */ /* 0x000fe400078e000e */
[----:B------:R-:W-:Y:S02]  /*19c50*/  IMAD.MOV.U32 R13, RZ, RZ, R5 ;  /* 0x000000ffff0d7224 */ /* 0x000fe400078e0005 */
[----:B------:R-:W1:Y:S01]  /*19c60*/  POPC R9, R3 ;  /* 0x0000000300097309 */ /* 0x000e620000000000 */
[----:B------:R-:W-:Y:S02]  /*19c70*/  IMAD.MOV.U32 R11, RZ, RZ, 0x1f ;  /* 0x0000001fff0b7424 */ /* 0x000fe400078e00ff */
[----:B------:R-:W-:Y:S02]  /*19c80*/  IMAD.MOV.U32 R15, RZ, RZ, -0x1 ;  /* 0xffffffffff0f7424 */ /* 0x000fe400078e00ff */
[----:B01----:R-:W-:-:S07]  /*19c90*/  IMAD.MOV.U32 R12, RZ, RZ, R9 ;  /* 0x000000ffff0c7224 */ /* 0x003fce00078e0009 */
[----:B-----5:R-:W-:Y:S05]  /*19ca0*/  WARPSYNC.COLLECTIVE R15, `(.L_x_1460) ;  /* 0x000000000f087348 */ /* 0x020fea0003c00000 */
[----:B------:R0:W1:Y:S02]  /*19cb0*/  SHFL.IDX P6, R14, R13, R12, R11 ;  /* 0x0000000c0d0e7389 */ /* 0x00006400000c000b */
[----:B01---5:R-:W-:Y:S01]  /*19cc0*/  ENDCOLLECTIVE ;  /* 0x000000000000791b */ /* 0x023fe20003800000 */
.L_x_1460:
[----:B------:R-:W-:Y:S02]  /*19cd0*/  IMAD.MOV.U32 R13, RZ, RZ, R7 ;  /* 0x000000ffff0d7224 */ /* 0x000fe400078e0007 */
[----:B------:R-:W-:-:S07]  /*19ce0*/  IMAD.MOV.U32 R4, RZ, RZ, R14 ;  /* 0x000000ffff047224 */ /* 0x000fce00078e000e */
[----:B------:R-:W-:Y:S05]  /*19cf0*/  WARPSYNC.COLLECTIVE R15, `(.L_x_1461) ;  /* 0x000000000f087348 */ /* 0x000fea0003c00000 */
[----:B------:R0:W1:Y:S02]  /*19d00*/  SHFL.IDX P6, R14, R13, R12, R11 ;  /* 0x0000000c0d0e7389 */ /* 0x00006400000c000b */
[----:B01----:R-:W-:Y:S01]  /*19d10*/  ENDCOLLECTIVE ;  /* 0x000000000000791b */ /* 0x003fe20003800000 */
.L_x_1461:
[----:B------:R-:W-:Y:S02]  /*19d20*/  IMAD.MOV.U32 R7, RZ, RZ, R14 ;  /* 0x000000ffff077224 */ /* 0x000fe400078e000e */
[----:B------:R-:W-:-:S05]  /*19d30*/  IMAD.IADD R5, R9, 0x1, R16 ;  /* 0x0000000109057824 */ /* 0x000fca00078e0210 */
[----:B------:R0:W-:Y:S01]  /*19d40*/  STL [R1+0xc], R5 ;  /* 0x00000c0501007387 */ /* 0x0001e20000100800 */
[----:B------:R-:W-:Y:S05]  /*19d50*/  BRA `(.L_x_1462) ;  /* 0xffffffd400707947 */ /* 0x000fea000383ffff */
.L_x_1390:
[----:B------:R-:W-:Y:S01]  /*19d60*/  BSSY B0, `(.L_x_1463) ;  /* 0x0000008000007945 */ /* 0x000fe20003800000 */
[----:B------:R-:W-:Y:S02]  /*19d70*/  IMAD.MOV.U32 R13, RZ, RZ, R2 ;  /* 0x000000ffff0d7224 */ /* 0x000fe400078e0002 */
[----:B------:R-:W-:Y:S02]  /*19d80*/  IMAD.MOV.U32 R12, RZ, RZ, R9 ;  /* 0x000000ffff0c7224 */ /* 0x000fe400078e0009 */
[----:B------:R-:W-:Y:S02]  /*19d90*/  IMAD.MOV.U32 R11, RZ, RZ, 0x1f ;  /* 0x0000001fff0b7424 */ /* 0x000fe400078e00ff */
[----:B------:R-:W-:-:S07]  /*19da0*/  IMAD.MOV.U32 R15, RZ, RZ, -0x1 ;  /* 0xffffffffff0f7424 */ /* 0x000fce00078e00ff */
[----:B0-----:R-:W-:Y:S05]  /*19db0*/  WARPSYNC.COLLECTIVE R15, `(.L_x_1464) ;  /* 0x000000000f087348 */ /* 0x001fea0003c00000 */
[----:B------:R1:W2:Y:S02]  /*19dc0*/  SHFL.IDX P6, R14, R13, R12, R11 ;  /* 0x0000000c0d0e7389 */ /* 0x0002a400000c000b */
[----:B012---:R-:W-:Y:S01]  /*19dd0*/  ENDCOLLECTIVE ;  /* 0x000000000000791b */ /* 0x007fe20003800000 */
.L_x_1464:
[----:B------:R-:W-:Y:S05]  /*19de0*/  BSYNC B0 ;  /* 0x0000000000007941 */ /* 0x000fea0003800000 */
.L_x_1463:
[----:B------:R-:W-:Y:S01]  /*19df0*/  IMAD.MOV.U32 R6, RZ, RZ, R14 ;  /* 0x000000ffff067224 */ /* 0x000fe200078e000e */
[----:B------:R-:W-:Y:S06]  /*19e00*/  BRA `(.L_x_1389) ;  /* 0xffffffd4005c7947 */ /* 0x000fec000383ffff */
.L_x_1396:
[----:B0-----:R0:W1:Y:S02]  /*19e10*/  SYNCS.PHASECHK.TRANS64.TRYWAIT P0, [R0+URZ+0x28820], R3 ;  /* 0x02882003000075a7 */ /* 0x001064000800017f */
[----:B-1----:R-:W-:Y:S05]  /*19e20*/  @!P0 NANOSLEEP.SYNCS 0x989680 ;  /* 0x009896800000895d */ /* 0x002fea0003900000 */
[----:B------:R-:W1:Y:S02]  /*19e30*/  @!P0 SYNCS.PHASECHK.TRANS64 P0, [R0+URZ+0x28820], R3 ;  /* 0x02882003000085a7 */ /* 0x000e64000800007f */
[----:B-1----:R-:W-:Y:S05]  /*19e40*/  @!P0 BRA `(.L_x_1396) ;  /* 0xfffffffc00f08947 */ /* 0x002fea000383ffff */
[----:B------:R-:W-:Y:S05]  /*19e50*/  BRA `(.L_x_1465) ;  /* 0xffffffdc00f87947 */ /* 0x000fea000383ffff */
.L_x_1397:
[----:B------:R-:W1:Y:S01]  /*19e60*/  S2R R2, SR_TID.X ;  /* 0x0000000000027919 */ /* 0x000e620000002100 */
[----:B------:R-:W-:Y:S01]  /*19e70*/  BSSY B0, `(.L_x_1466) ;  /* 0x000000a000007945 */ /* 0x000fe20003800000 */
[----:B------:R-:W-:Y:S02]  /*19e80*/  IMAD.MOV.U32 R12, RZ, RZ, RZ ;  /* 0x000000ffff0c7224 */ /* 0x000fe400078e00ff */
[----:B---3--:R-:W-:Y:S02]  /*19e90*/  IMAD.MOV.U32 R11, RZ, RZ, 0x1f ;  /* 0x0000001fff0b7424 */ /* 0x008fe400078e00ff */
[----:B------:R-:W-:Y:S01]  /*19ea0*/  IMAD.MOV.U32 R15, RZ, RZ, -0x1 ;  /* 0xffffffffff0f7424 */ /* 0x000fe200078e00ff */
[----:B-1----:R-:W-:-:S04]  /*19eb0*/  SHF.R.U32.HI R2, RZ, 0x5, R2 ;  /* 0x00000005ff027819 */ /* 0x002fc80000011602 */
[----:B------:R-:W-:-:S05]  /*19ec0*/  LOP3.LUT R2, R2, 0x3, RZ, 0xc0, !PT ;  /* 0x0000000302027812 */ /* 0x000fca00078ec0ff */
[----:B------:R-:W-:-:S07]  /*19ed0*/  IMAD.MOV.U32 R13, RZ, RZ, R2 ;  /* 0x000000ffff0d7224 */ /* 0x000fce00078e0002 */
[----:B0-----:R-:W-:Y:S05]  /*19ee0*/  WARPSYNC.COLLECTIVE R15, `(.L_x_1467) ;  /* 0x000000000f087348 */ /* 0x001fea0003c00000 */
[----:B------:R1:W2:Y:S02]  /*19ef0*/  SHFL.IDX P6, R14, R13, R12, R11 ;  /* 0x0000000c0d0e7389 */ /* 0x0002a400000c000b */
[----:B012---:R-:W-:Y:S01]  /*19f00*/  ENDCOLLECTIVE ;  /* 0x000000000000791b */ /* 0x007fe20003800000 */
.L_x_1467:
[----:B------:R-:W-:Y:S05]  /*19f10*/  BSYNC B0 ;  /* 0x0000000000007941 */ /* 0x000fea0003800000 */
.L_x_1466:
[----:B------:R-:W-:Y:S05]  /*19f20*/  BRA `(.L_x_1468) ;  /* 0xffffffdc00e07947 */ /* 0x000fea000383ffff */
.L_x_1400:
[----:B------:R-:W-:Y:S01]  /*19f30*/  BSSY B1, `(.L_x_1469) ;  /* 0x0000006000017945 */ /* 0x000fe20003800000 */
[----:B------:R-:W-:-:S07]  /*19f40*/  IMAD.MOV.U32 R15, RZ, RZ, -0x1 ;  /* 0xffffffffff0f7424 */ /* 0x000fce00078e00ff */
[----:B01-3--:R-:W-:Y:S05]  /*19f50*/  WARPSYNC.COLLECTIVE R15, `(.L_x_1470) ;  /* 0x000000000f0c7348 */ /* 0x00bfea0003c00000 */
[----:B------:R-:W-:Y:S02]  /*19f60*/  ELECT P6, UR62, PT ;  /* 0x00000000003e782f */ /* 0x000fe400038c0000 */
[----:B------:R-:W-:Y:S01]  /*19f70*/  MOV R14, UR62 ;  /* 0x0000003e000e7c02 */ /* 0x000fe20008000f00 */
[----:B01-3--:R-:W-:Y:S10]  /*19f80*/  ENDCOLLECTIVE ;  /* 0x000000000000791b */ /* 0x00bff40003800000 */
.L_x_1470:
[----:B------:R-:W-:Y:S05]  /*19f90*/  BSYNC B1 ;  /* 0x0000000000017941 */ /* 0x000fea0003800000 */
.L_x_1469:
[----:B------:R-:W-:Y:S05]  /*19fa0*/  BRA `(.L_x_1471) ;  /* 0xffffffdc00d87947 */ /* 0x000fea000383ffff */
.L_x_1402:
[----:B0-----:R0:W1:Y:S02]  /*19fb0*/  SYNCS.PHASECHK.TRANS64.TRYWAIT P0, [R6+URZ], R5 ;  /* 0x00000005060075a7 */ /* 0x001064000800017f */
[----:B-1----:R-:W-:Y:S05]  /*19fc0*/  @!P0 NANOSLEEP.SYNCS 0x989680 ;  /* 0x009896800000895d */ /* 0x002fea0003900000 */
[----:B------:R-:W1:Y:S02]  /*19fd0*/  @!P0 SYNCS.PHASECHK.TRANS64 P0, [R6+URZ], R5 ;  /* 0x00000005060085a7 */ /* 0x000e64000800007f */
[----:B-1----:R-:W-:Y:S05]  /*19fe0*/  @!P0 BRA `(.L_x_1402) ;  /* 0xfffffffc00f08947 */ /* 0x002fea000383ffff */
[----:B------:R-:W-:Y:S05]  /*19ff0*/  BRA `(.L_x_1472) ;  /* 0xffffffe000107947 */ /* 0x000fea000383ffff */
.L_x_1403:
[----:B-1----:R1:W2:Y:S02]  /*1a000*/  SYNCS.PHASECHK.TRANS64.TRYWAIT P0, [R7+URZ], R2 ;  /* 0x00000002070075a7 */ /* 0x0022a4000800017f */
[----:B--2---:R-:W-:Y:S05]  /*1a010*/  @!P0 NANOSLEEP.SYNCS 0x989680 ;  /* 0x009896800000895d */ /* 0x004fea0003900000 */
[----:B------:R-:W2:Y:S02]  /*1a020*/  @!P0 SYNCS.PHASECHK.TRANS64 P0, [R7+URZ], R2 ;  /* 0x00000002070085a7 */ /* 0x000ea4000800007f */
[----:B--2---:R-:W-:Y:S05]  /*1a030*/  @!P0 BRA `(.L_x_1403) ;  /* 0xfffffffc00f08947 */ /* 0x004fea000383ffff */
[----:B------:R-:W-:Y:S05]  /*1a040*/  BRA `(.L_x_1473) ;  /* 0xffffffe000047947 */ /* 0x000fea000383ffff */
.L_x_1405:
[----:B--2---:R2:W4:Y:S02]  /*1a050*/  SYNCS.PHASECHK.TRANS64.TRYWAIT P0, [R4+URZ], R5 ;  /* 0x00000005040075a7 */ /* 0x004524000800017f */
[----:B----4-:R-:W-:Y:S05]  /*1a060*/  @!P0 NANOSLEEP.SYNCS 0x989680 ;  /* 0x009896800000895d */ /* 0x010fea0003900000 */
[----:B------:R-:W4:Y:S02]  /*1a070*/  @!P0 SYNCS.PHASECHK.TRANS64 P0, [R4+URZ], R5 ;  /* 0x00000005040085a7 */ /* 0x000f24000800007f */
[----:B----4-:R-:W-:Y:S05]  /*1a080*/  @!P0 BRA `(.L_x_1405) ;  /* 0xfffffffc00f08947 */ /* 0x010fea000383ffff */
[----:B------:R-:W-:Y:S05]  /*1a090*/  BRA `(.L_x_1474) ;  /* 0xffffffe000087947 */ /* 0x000fea000383ffff */
.L_x_1475:
        /* <DEDUP_REMOVED lines=14> */
.L_x_3095:


//--------------------- .text._ZN7cutlass13device_kernelIN5flash11enable_sm90INS1_16FlashAttnFwdSm90INS1_25CollectiveMainloopFwdSm90ILi2EN4cute5tupleIJNS5_1CILi1EEES8_S8_EEENS6_IJNS7_ILi128EEESA_SA_EEELi128ENS_10bfloat16_tEfNS_4arch4Sm90ELb0ELb1ELb0ELb1ELb0ELb1ELb0ELb1ELb1ELb1ELb1ELb0EEENS1_21CollectiveEpilogueFwdISB_S9_SC_SE_Li256ELb1ELb1ELb1ELb0EEENS1_36VarlenDynamicPersistentTileSchedulerILi128ELi128ELi256ELi128ELb1ELb1ELb1ELb1ELb0ELb1EEEEEEEEEvNT_6ParamsE --------------------------
	.section	.text._ZN7cutlass13device_kernelIN5flash11enable_sm90INS1_16FlashAttnFwdSm90INS1_25CollectiveMainloopFwdSm90ILi2EN4cute5tupleIJNS5_1CILi1EEES8_S8_EEENS6_IJNS7_ILi128EEESA_SA_EEELi128ENS_10bfloat16_tEfNS_4arch4Sm90ELb0ELb1ELb0ELb1ELb0ELb1ELb0ELb1ELb1ELb1ELb1ELb0EEENS1_21CollectiveEpilogueFwdISB_S9_SC_SE_Li256ELb1ELb1ELb1ELb0EEENS1_36VarlenDynamicPersistentTileSchedulerILi128ELi128ELi256ELi128ELb1ELb1ELb1ELb1ELb0ELb1EEEEEEEEEvNT_6ParamsE,"ax",@progbits
	.align	128
.text._ZN7cutlass13device_kernelIN5flash11enable_sm90INS1_16FlashAttnFwdSm90INS1_25CollectiveMainloopFwdSm90ILi2EN4cute5tupleIJNS5_1CILi1EEES8_S8_EEENS6_IJNS7_ILi128EEESA_SA_EEELi128ENS_10bfloat16_tEfNS_4arch4Sm90ELb0ELb1ELb0ELb1ELb0ELb1ELb0ELb1ELb1ELb1ELb1ELb0EEENS1_21CollectiveEpilogueFwdISB_S9_SC_SE_Li256ELb1ELb1ELb1ELb0EEENS1_36VarlenDynamicPersistentTileSchedulerILi128ELi128ELi256ELi128ELb1ELb1ELb1ELb1ELb0ELb1EEEEEEEEEvNT_6ParamsE:
        .type           _ZN7cutlass13device_kernelIN5flash11enable_sm90INS1_16FlashAttnFwdSm90INS1_25CollectiveMainloopFwdSm90ILi2EN4cute5tupleIJNS5_1CILi1EEES8_S8_EEENS6_IJNS7_ILi128EEESA_SA_EEELi128ENS_10bfloat16_tEfNS_4arch4Sm90ELb0ELb1ELb0ELb1ELb0ELb1ELb0ELb1ELb1ELb1ELb1ELb0EEENS1_21CollectiveEpilogueFwdISB_S9_SC_SE_Li256ELb1ELb1ELb1ELb0EEENS1_36VarlenDynamicPersistentTileSchedulerILi128ELi128ELi256ELi128ELb1ELb1ELb1ELb1ELb0ELb1EEEEEEEEEvNT_6ParamsE,@function
        .size           _ZN7cutlass13device_kernelIN5flash11enable_sm90INS1_16FlashAttnFwdSm90INS1_25CollectiveMainloopFwdSm90ILi2EN4cute5tupleIJNS5_1CILi1EEES8_S8_EEENS6_IJNS7_ILi128EEESA_SA_EEELi128ENS_10bfloat16_tEfNS_4arch4Sm90ELb0ELb1ELb0ELb1ELb0ELb1ELb0ELb1ELb1ELb1ELb1ELb0EEENS1_21CollectiveEpilogueFwdISB_S9_SC_SE_Li256ELb1ELb1ELb1ELb0EEENS1_36VarlenDynamicPersistentTileSchedulerILi128ELi128ELi256ELi128ELb1ELb1ELb1ELb1ELb0ELb1EEEEEEEEEvNT_6ParamsE,(.L_x_3096 - _ZN7cutlass13device_kernelIN5flash11enable_sm90INS1_16FlashAttnFwdSm90INS1_25CollectiveMainloopFwdSm90ILi2EN4cute5tupleIJNS5_1CILi1EEES8_S8_EEENS6_IJNS7_ILi128EEESA_SA_EEELi128ENS_10bfloat16_tEfNS_4arch4Sm90ELb0ELb1ELb0ELb1ELb0ELb1ELb0ELb1ELb1ELb1ELb1ELb0EEENS1_21CollectiveEpilogueFwdISB_S9_SC_SE_Li256ELb1ELb1ELb1ELb0EEENS1_36VarlenDynamicPersistentTileSchedulerILi128ELi128ELi256ELi128ELb1ELb1ELb1ELb1ELb0ELb1EEEEEEEEEvNT_6ParamsE)
        .other          _ZN7cutlass13device_kernelIN5flash11enable_sm90INS1_16FlashAttnFwdSm90INS1_25CollectiveMainloopFwdSm90ILi2EN4cute5tupleIJNS5_1CILi1EEES8_S8_EEENS6_IJNS7_ILi128EEESA_SA_EEELi128ENS_10bfloat16_tEfNS_4arch4Sm90ELb0ELb1ELb0ELb1ELb0ELb1ELb0ELb1ELb1ELb1ELb1ELb0EEENS1_21CollectiveEpilogueFwdISB_S9_SC_SE_Li256ELb1ELb1ELb1ELb0EEENS1_36VarlenDynamicPersistentTileSchedulerILi128ELi128ELi256ELi128ELb1ELb1ELb1ELb1ELb0ELb1EEEEEEEEEvNT_6ParamsE,@"STO_CUDA_ENTRY STV_DEFAULT"
_ZN7cutlass13device_kernelIN5flash11enable_sm90INS1_16FlashAttnFwdSm90INS1_25CollectiveMainloopFwdSm90ILi2EN4cute5tupleIJNS5_1CILi1EEES8_S8_EEENS6_IJNS7_ILi128EEESA_SA_EEELi128ENS_10bfloat16_tEfNS_4arch4Sm90ELb0ELb1ELb0ELb1ELb0ELb1ELb0ELb1ELb1ELb1ELb1ELb0EEENS1_21CollectiveEpilogueFwdISB_S9_SC_SE_Li256ELb1ELb1ELb1ELb0EEENS1_36VarlenDynamicPersistentTileSchedulerILi128ELi128ELi256ELi128ELb1ELb1ELb1ELb1ELb0ELb1EEEEEEEEEvNT_6ParamsE:
        /* <DEDUP_REMOVED lines=24> */
.L_x_1477:
[----:B------:R-:W-:Y:S05]  /*0180*/  BSYNC B0 ;  /* 0x0000000000007941 */ /* 0x000fea0003800000 */
.L_x_1476:
        /* <DEDUP_REMOVED lines=41> */
.L_x_1478:
        /* <DEDUP_REMOVED lines=22> */
.L_x_1479:
        /* <DEDUP_REMOVED lines=18> */
.L_x_1480:
        /* <DEDUP_REMOVED lines=22> */
.L_x_1481:
        /* <DEDUP_REMOVED lines=22> */
.L_x_1482:
[----:B------:R-:W-:Y:S01]  /*0960*/  PLOP3.LUT P0, PT, PT, PT, UP0, 0x80, 0x0 ;  /* 0x000000000000781c */ /* 0x000fe20003f0f008 */
[----:B------:R-:W-:Y:S01]  /*0970*/  UMOV UR40, 0x1 ;  /* 0x0000000100287882 */ /* 0x000fe20000000000 */
[----:B------:R-:W-:Y:S01]  /*0980*/  NOP ;  /* 0x0000000000007918 */ /* 0x000fe20000000000 */
[----:B------:R-:W-:Y:S01]  /*0990*/  USEL UR40, UR40, 0x2, !UP0 ;  /* 0x0000000228287887 */ /* 0x000fe2000c000000 */
[----:B------:R-:W-:Y:S01]  /*09a0*/  BSSY B9, `(.L_x_1483) ;  /* 0x00026ab000097945 */ /* 0x000fe20003800000 */
[----:B------:R-:W-:Y:S01]  /*09b0*/  ULDC.64 UR42, c[0x0][0x208] ;  /* 0x00008200002a7ab9 */ /* 0x000fe20000000a00 */
[----:B012-4-:R-:W-:Y:S07]  /*09c0*/  BAR.SYNC.DEFER_BLOCKING 0x0 ;  /* 0x0000000000007b1d */ /* 0x017fee0000010000 */
[----:B------:R-:W-:Y:S05]  /*09d0*/  @!P0 BRA `(.L_x_1484) ;  /* 0x000001e0002c8947 */ /* 0x000fea0003800000 */
.L_x_1485:
[----:B------:R-:W-:-:S08]  /*09e0*/  NOP ;  /* 0x0000000000007918 */ /* 0x000fd00000000000 */
[----:B------:R-:W0:Y:S02]  /*09f0*/  USETMAXREG.TRY_ALLOC.CTAPOOL UP0, 0xf0 ;  /* 0x000000f0000079c8 */ /* 0x000e240008000600 */
[----:B0-----:R-:W-:-:S13]  /*0a00*/  PLOP3.LUT P0, PT, PT, PT, UP0, 0x80, 0x0 ;  /* 0x000000000000781c */ /* 0x001fda0003f0f008 */
[----:B------:R-:W-:Y:S05]  /*0a10*/  @!P0 BRA `(.L_x_1485) ;  /* 0xfffffffc00f08947 */ /* 0x000fea000383ffff */
[----:B------:R-:W2:Y:S01]  /*0a20*/  LDL.LU R0, [R1+0x10] ;  /* 0x0000100001007983 */ /* 0x000ea20000300800 */
[----:B------:R-:W-:Y:S01]  /*0a30*/  SHF.R.U32.HI R2, RZ, 0x7, R6 ;  /* 0x00000007ff027819 */ /* 0x000fe20000011606 */
        /* <DEDUP_REMOVED lines=11> */
[----:B--2---:R-:W-:-:S04]  /*0af0*/  LOP3.LUT R0, R0, 0xbfffffff, RZ, 0xc0, !PT ;  /* 0xbfffffff00007812 */ /* 0x004fc800078ec0ff */
[----:B------:R-:W-:Y:S02]  /*0b00*/  @P0 LOP3.LUT R0, R0, 0x40000000, RZ, 0xfc, !PT ;  /* 0x4000000000000812 */ /* 0x000fe400078efcff */
[----:B0-----:R-:W-:-:S03]  /*0b10*/  ISETP.GE.AND P0, PT, R27, UR4, PT ;  /* 0x000000041b007c0c */ /* 0x001fc6000bf06270 */
[----:B------:R0:W-:Y:S10]  /*0b20*/  STL [R1+0x10], R0 ;  /* 0x0000100001007387 */ /* 0x0001f40000100800 */
[----:B0-----:R-:W-:Y:S05]  /*0b30*/  @P0 BRA `(.L_x_1486) ;  /* 0x0000026800440947 */ /* 0x001fea0003800000 */
[----:B------:R-:W-:Y:S01]  /*0b40*/  VIADD R13, R6, 0xffffff80 ;  /* 0xffffff80060d7836 */ /* 0x000fe20000000000 */
[----:B------:R-:W-:Y:S01]  /*0b50*/  R2UR UR44, R2 ;  /* 0x00000000022c72ca */ /* 0x000fe200000e0000 */
[----:B------:R-:W-:Y:S01]  /*0b60*/  IMAD.MOV.U32 R213, RZ, RZ, RZ ;  /* 0x000000ffffd57224 */ /* 0x000fe200078e00ff */
[----:B------:R-:W-:Y:S01]  /*0b70*/  ULOP3.LUT UR45, UR40, 0x1, URZ, 0xfc, !UPT ;  /* 0x00000001282d7892 */ /* 0x000fe2000f8efc3f */
[----:B------:R-:W-:Y:S01]  /*0b80*/  IMAD.MOV.U32 R184, RZ, RZ, RZ ;  /* 0x000000ffffb87224 */ /* 0x000fe200078e00ff */
[----:B------:R-:W-:Y:S01]  /*0b90*/  SHF.R.S32.HI R0, RZ, 0x1f, R13 ;  /* 0x0000001fff007819 */ /* 0x000fe2000001140d */
[----:B------:R-:W-:Y:S02]  /*0ba0*/  IMAD.MOV.U32 R191, RZ, RZ, RZ ;  /* 0x000000ffffbf7224 */ /* 0x000fe400078e00ff */
[----:B------:R-:W-:Y:S01]  /*0bb0*/  IMAD.MOV.U32 R186, RZ, RZ, RZ ;  /* 0x000000ffffba7224 */ /* 0x000fe200078e00ff */
[CC--:B------:R-:W-:Y:S01]  /*0bc0*/  LEA.HI R3, R0.reuse, R13.reuse, RZ, 0x7 ;  /* 0x0000000d00037211 */ /* 0x0c0fe200078f38ff */
[----:B------:R-:W-:Y:S01]  /*0bd0*/  IMAD.MOV.U32 R22, RZ, RZ, RZ ;  /* 0x000000ffff167224 */ /* 0x000fe200078e00ff */
[----:B------:R-:W-:-:S02]  /*0be0*/  LEA.HI R5, R0, R13, RZ, 0x5 ;  /* 0x0000000d00057211 */ /* 0x000fc400078f28ff */
[----:B------:R-:W-:Y:S01]  /*0bf0*/  LOP3.LUT R233, R3, 0xffffff80, RZ, 0xc0, !PT ;  /* 0xffffff8003e97812 */ /* 0x000fe200078ec0ff */
[----:B------:R-:W-:Y:S01]  /*0c00*/  UIADD3 UR44, UR44, 0x10400, URZ ;  /* 0x000104002c2c7890 */ /* 0x000fe2000fffe03f */
[----:B------:R-:W-:Y:S01]  /*0c10*/  LEA.HI R4, R0, R13, RZ, 0x4 ;  /* 0x0000000d00047211 */ /* 0x000fe200078f20ff */
[----:B------:R-:W-:Y:S01]  /*0c20*/  IMAD.SHL.U32 R6, R5, 0x20, RZ ;  /* 0x0000002005067824 */ /* 0x000fe200078e00ff */
[----:B------:R-:W-:Y:S01]  /*0c30*/  SHF.R.S32.HI R14, RZ, 0x7, R3 ;  /* 0x00000007ff0e7819 */ /* 0x000fe20000011403 */
[C---:B------:R-:W-:Y:S01]  /*0c40*/  IMAD.IADD R233, R13.reuse, 0x1, -R233 ;  /* 0x000000010de97824 */ /* 0x040fe200078e0ae9 */
[----:B------:R-:W-:Y:S02]  /*0c50*/  LOP3.LUT R5, R4, 0x3fffff0, RZ, 0xc0, !PT ;  /* 0x03fffff004057812 */ /* 0x000fe400078ec0ff */
[----:B------:R-:W-:Y:S02]  /*0c60*/  LOP3.LUT R6, R6, 0xfffffc00, RZ, 0xc0, !PT ;  /* 0xfffffc0006067812 */ /* 0x000fe400078ec0ff */
[----:B------:R-:W-:Y:S01]  /*0c70*/  SHF.R.S32.HI R8, RZ, 0x1f, R233 ;  /* 0x0000001fff087819 */ /* 0x000fe200000114e9 */
[----:B------:R-:W-:Y:S01]  /*0c80*/  IMAD.IADD R5, R13, 0x1, -R5 ;  /* 0x000000010d057824 */ /* 0x000fe200078e0a05 */
[----:B------:R-:W-:-:S02]  /*0c90*/  LEA.HI R3, R3, R14, RZ, 0x1 ;  /* 0x0000000e03037211 */ /* 0x000fc400078f08ff */
[CC--:B------:R-:W-:Y:S02]  /*0ca0*/  LEA.HI R9, R8.reuse, R233.reuse, RZ, 0x2 ;  /* 0x000000e908097211 */ /* 0x0c0fe400078f10ff */
[----:B------:R-:W-:Y:S02]  /*0cb0*/  LEA.HI R8, R8, R233, RZ, 0x5 ;  /* 0x000000e908087211 */ /* 0x000fe400078f28ff */
[--C-:B------:R-:W-:Y:S02]  /*0cc0*/  SHF.R.S32.HI R10, RZ, 0x2, R9.reuse ;  /* 0x00000002ff0a7819 */ /* 0x100fe40000011409 */
[----:B------:R-:W-:Y:S02]  /*0cd0*/  SHF.R.S32.HI R7, RZ, 0x1f, R9 ;  /* 0x0000001fff077819 */ /* 0x000fe40000011409 */
[----:B------:R-:W-:Y:S02]  /*0ce0*/  LEA.HI R23, R0, R13, RZ, 0x3 ;  /* 0x0000000d00177211 */ /* 0x000fe400078f18ff */
[----:B------:R-:W-:-:S02]  /*0cf0*/  LEA.HI R7, R7, R10, RZ, 0x3 ;  /* 0x0000000a07077211 */ /* 0x000fc400078f18ff */
[----:B------:R-:W-:Y:S02]  /*0d00*/  SHF.R.S32.HI R8, RZ, 0x5, R8 ;  /* 0x00000005ff087819 */ /* 0x000fe40000011408 */
[----:B------:R-:W-:Y:S01]  /*0d10*/  LOP3.LUT R11, R7, 0xfffffff8, RZ, 0xc0, !PT ;  /* 0xfffffff8070b7812 */ /* 0x000fe200078ec0ff */
[----:B------:R-:W-:Y:S01]  /*0d20*/  IMAD R7, R5, 0x40, R6 ;  /* 0x0000004005077824 */ /* 0x000fe200078e0206 */
[----:B------:R-:W-:Y:S02]  /*0d30*/  SHF.R.S32.HI R5, RZ, 0x4, R4 ;  /* 0x00000004ff057819 */ /* 0x000fe40000011404 */
[----:B------:R-:W-:Y:S01]  /*0d40*/  LOP3.LUT R3, R3, 0x3fffffe, RZ, 0xc0, !PT ;  /* 0x03fffffe03037812 */ /* 0x000fe200078ec0ff */
[----:B------:R-:W-:Y:S01]  /*0d50*/  IMAD.IADD R11, R10, 0x1, -R11 ;  /* 0x000000010a0b7824 */ /* 0x000fe200078e0a0b */
[----:B------:R-:W-:Y:S02]  /*0d60*/  LEA.HI R4, R4, R5, RZ, 0x1 ;  /* 0x0000000504047211 */ /* 0x000fe400078f08ff */
[----:B------:R-:W-:Y:S01]  /*0d70*/  LOP3.LUT R207, R23, 0xfffffff8, RZ, 0xc0, !PT ;  /* 0xfffffff817cf7812 */ /* 0x000fe200078ec0ff */
[----:B------:R-:W-:Y:S01]  /*0d80*/  IMAD R8, R8, 0x10, R11 ;  /* 0x0000001008087824 */ /* 0x000fe200078e020b */
[----:B------:R-:W-:Y:S01]  /*0d90*/  LOP3.LUT R4, R4, 0x1ffffffe, RZ, 0xc0, !PT ;  /* 0x1ffffffe04047812 */ /* 0x000fe200078ec0ff */
[----:B------:R-:W-:Y:S01]  /*0da0*/  IMAD.IADD R3, R14, 0x1, -R3 ;  /* 0x000000010e037824 */ /* 0x000fe200078e0a03 */
[----:B------:R-:W-:Y:S01]  /*0db0*/  SHF.R.S32.HI R23, RZ, 0x3, R23 ;  /* 0x00000003ff177819 */ /* 0x000fe20000011417 */
[----:B------:R-:W-:Y:S01]  /*0dc0*/  IMAD.IADD R207, R13, 0x1, -R207 ;  /* 0x000000010dcf7824 */ /* 0x000fe200078e0acf */
[CC--:B------:R-:W-:Y:S01]  /*0dd0*/  LEA.HI R12, R0.reuse, R13.reuse, RZ, 0x2 ;  /* 0x0000000d000c7211 */ /* 0x0c0fe200078f10ff */
[----:B------:R-:W-:Y:S01]  /*0de0*/  IMAD.IADD R4, R5, 0x1, -R4 ;  /* 0x0000000105047824 */ /* 0x000fe200078e0a04 */
[----:B------:R-:W-:Y:S01]  /*0df0*/  LEA.HI R0, R0, R13, RZ, 0x6 ;  /* 0x0000000d00007211 */ /* 0x000fe200078f30ff */
[----:B------:R-:W-:Y:S01]  /*0e00*/  VIADD R212, R23, 0x20 ;  /* 0x0000002017d47836 */ /* 0x000fe20000000000 */
[----:B------:R-:W-:Y:S01]  /*0e10*/  LOP3.LUT R12, R12, 0xfffffffc, RZ, 0xc0, !PT ;  /* 0xfffffffc0c0c7812 */ /* 0x000fe200078ec0ff */
[----:B------:R-:W-:Y:S01]  /*0e20*/  IMAD R8, R3, 0x40, R8 ;  /* 0x0000004003087824 */ /* 0x000fe200078e0208 */
[----:B------:R-:W-:Y:S01]  /*0e30*/  SHF.R.S32.HI R216, RZ, 0x1f, R23 ;  /* 0x0000001fffd87819 */ /* 0x000fe20000011417 */
[----:B------:R-:W-:Y:S01]  /*0e40*/  IMAD R4, R4, 0x8, R7 ;  /* 0x0000000804047824 */ /* 0x000fe200078e0207 */
[----:B------:R-:W-:Y:S01]  /*0e50*/  SHF.R.S32.HI R7, RZ, 0x1f, R212 ;  /* 0x0000001fff077819 */ /* 0x000fe200000114d4 */
[----:B------:R-:W-:-:S02]  /*0e60*/  IMAD.SHL.U32 R0, R0, 0x8, RZ ;  /* 0x0000000800007824 */ /* 0x000fc400078e00ff */
[----:B------:R-:W-:Y:S01]  /*0e70*/  IMAD.SHL.U32 R3, R23, 0x40, RZ ;  /* 0x0000004017037824 */ /* 0x000fe200078e00ff */
[----:B------:R-:W-:Y:S01]  /*0e80*/  LEA.HI R7, R7, R212, RZ, 0x3 ;  /* 0x000000d407077211 */ /* 0x000fe200078f18ff */
[C---:B------:R-:W-:Y:S01]  /*0e90*/  VIADD R211, R23.reuse, 0x40 ;  /* 0x0000004017d37836 */ /* 0x040fe20000000000 */
[----:B------:R-:W-:Y:S01]  /*0ea0*/  LOP3.LUT R203, R0, 0xfffffe00, RZ, 0xc0, !PT ;  /* 0xfffffe0000cb7812 */ /* 0x000fe200078ec0ff */
[----:B------:R-:W-:Y:S01]  /*0eb0*/  VIADD R210, R23, 0x60 ;  /* 0x0000006017d27836 */ /* 0x000fe20000000000 */
[----:B------:R-:W-:Y:S01]  /*0ec0*/  LOP3.LUT R3, R3, 0x1c0, RZ, 0xc0, !PT ;  /* 0x000001c003037812 */ /* 0x000fe200078ec0ff */
[----:B------:R-:W-:Y:S01]  /*0ed0*/  IMAD.SHL.U32 R16, R207, 0x8, RZ ;  /* 0x00000008cf107824 */ /* 0x000fe200078e00ff */
[----:B------:R-:W-:Y:S01]  /*0ee0*/  SHF.R.S32.HI R0, RZ, 0x1f, R211 ;  /* 0x0000001fff007819 */ /* 0x000fe200000114d3 */
[----:B------:R-:W-:Y:S01]  /*0ef0*/  IMAD.IADD R12, R13, 0x1, -R12 ;  /* 0x000000010d0c7824 */ /* 0x000fe200078e0a0c */
[----:B------:R-:W-:Y:S01]  /*0f00*/  SHF.R.S32.HI R11, RZ, 0x1f, R210 ;  /* 0x0000001fff0b7819 */ /* 0x000fe200000114d2 */
[----:B------:R-:W-:Y:S01]  /*0f10*/  IMAD.SHL.U32 R198, R212, 0x40, RZ ;  /* 0x00000040d4c67824 */ /* 0x000fe200078e00ff */
[----:B------:R-:W-:Y:S01]  /*0f20*/  SHF.R.U32.HI R202, RZ, 0x3, R3 ;  /* 0x00000003ffca7819 */ /* 0x000fe20000011603 */
[----:B------:R-:W-:Y:S01]  /*0f30*/  IMAD.SHL.U32 R7, R7, 0x40, RZ ;  /* 0x0000004007077824 */ /* 0x000fe200078e00ff */
[----:B------:R-:W-:Y:S01]  /*0f40*/  LOP3.LUT R205, R3, 0x38, R16, 0xf8, !PT ;  /* 0x0000003803cd7812 */ /* 0x000fe200078ef810 */
[----:B------:R-:W-:Y:S01]  /*0f50*/  IMAD.SHL.U32 R197, R211, 0x40, RZ ;  /* 0x00000040d3c57824 */ /* 0x000fe200078e00ff */
[----:B------:R-:W-:Y:S01]  /*0f60*/  LEA.HI R6, R12, R12, RZ, 0x1 ;  /* 0x0000000c0c067211 */ /* 0x000fe200078f08ff */
[----:B------:R-:W-:Y:S01]  /*0f70*/  IMAD.SHL.U32 R196, R210, 0x40, RZ ;  /* 0x00000040d2c47824 */ /* 0x000fe200078e00ff */
[----:B------:R-:W-:Y:S01]  /*0f80*/  LEA.HI R3, R0, R211, RZ, 0x3 ;  /* 0x000000d300037211 */ /* 0x000fe200078f18ff */
[----:B------:R0:W-:Y:S01]  /*0f90*/  STL [R1+0x4c], R4 ;  /* 0x00004c0401007387 */ /* 0x0001e20000100800 */
[----:B------:R-:W-:Y:S01]  /*0fa0*/  LEA.HI R11, R11, R210, RZ, 0x3 ;  /* 0x000000d20b0b7211 */ /* 0x000fe200078f18ff */
[----:B------:R-:W-:Y:S01]  /*0fb0*/  IMAD.SHL.U32 R18, R207, 0x4, RZ ;  /* 0x00000004cf127824 */ /* 0x000fe200078e00ff */
[----:B------:R-:W-:Y:S01]  /*0fc0*/  LOP3.LUT R198, R198, 0x1c0, RZ, 0xc0, !PT ;  /* 0x000001c0c6c67812 */ /* 0x000fe200078ec0ff */
[----:B------:R-:W-:Y:S01]  /*0fd0*/  IMAD.SHL.U32 R3, R3, 0x40, RZ ;  /* 0x0000004003037824 */ /* 0x000fe200078e00ff */
[----:B------:R-:W-:Y:S01]  /*0fe0*/  LOP3.LUT R5, R6, 0x1ffffffe, RZ, 0xc0, !PT ;  /* 0x1ffffffe06057812 */ /* 0x000fe200078ec0ff */
[----:B------:R-:W-:Y:S01]  /*0ff0*/  IMAD.SHL.U32 R11, R11, 0x40, RZ ;  /* 0x000000400b0b7824 */ /* 0x000fe200078e00ff */
[----:B------:R-:W-:Y:S01]  /*1000*/  SHF.R.U32.HI R13, RZ, 0x3, R198 ;  /* 0x00000003ff0d7819 */ /* 0x000fe200000116c6 */
[----:B------:R-:W-:Y:S01]  /*1010*/  STL [R1+0x48], R8 ;  /* 0x0000480801007387 */ /* 0x000fe20000100800 */
[----:B------:R-:W-:Y:S01]  /*1020*/  LOP3.LUT R201, R7, 0xfffffe00, RZ, 0xc0, !PT ;  /* 0xfffffe0007c97812 */ /* 0x000fe200078ec0ff */
[----:B------:R-:W-:Y:S01]  /*1030*/  IMAD.IADD R5, R12, 0x1, -R5 ;  /* 0x000000010c057824 */ /* 0x000fe200078e0a05 */
[----:B0-----:R-:W-:Y:S01]  /*1040*/  LOP3.LUT R4, R198, 0x38, R16, 0xf8, !PT ;  /* 0x00000038c6047812 */ /* 0x001fe200078ef810 */
[----:B------:R-:W-:Y:S01]  /*1050*/  VIADD R185, R18, 0x20 ;  /* 0x0000002012b97836 */ /* 0x000fe20000000000 */
[----:B------:R-:W-:Y:S01]  /*1060*/  LOP3.LUT R197, R197, 0x1c0, RZ, 0xc0, !PT ;  /* 0x000001c0c5c57812 */ /* 0x000fe200078ec0ff */
[----:B------:R-:W-:Y:S01]  /*1070*/  VIADD R190, R16, 0x40 ;  /* 0x0000004010be7836 */ /* 0x000fe20000000000 */
[----:B------:R-:W-:Y:S01]  /*1080*/  LOP3.LUT R196, R196, 0x1c0, RZ, 0xc0, !PT ;  /* 0x000001c0c4c47812 */ /* 0x000fe200078ec0ff */
[----:B------:R-:W-:Y:S01]  /*1090*/  IMAD R195, R5, 0x8, R8 ;  /* 0x0000000805c37824 */ /* 0x000fe200078e0208 */
[----:B------:R-:W-:-:S02]  /*10a0*/  LOP3.LUT R0, R9, 0x7ffffffc, RZ, 0xc0, !PT ;  /* 0x7ffffffc09007812 */ /* 0x000fc400078ec0ff */
[----:B------:R-:W-:Y:S02]  /*10b0*/  LOP3.LUT R4, R201, R4, R13, 0xf6, !PT ;  /* 0x00000004c9047212 */ /* 0x000fe400078ef60d */
[----:B------:R-:W-:Y:S01]  /*10c0*/  SHF.R.U32.HI R12, RZ, 0x3, R197 ;  /* 0x00000003ff0c7819 */ /* 0x000fe200000116c5 */
[----:B------:R-:W-:Y:S01]  /*10d0*/  IMAD.IADD R0, R233, 0x1, -R0 ;  /* 0x00000001e9007824 */ /* 0x000fe200078e0a00 */
[----:B------:R-:W-:Y:S02]  /*10e0*/  LOP3.LUT R9, R197, 0x38, R16, 0xf8, !PT ;  /* 0x00000038c5097812 */ /* 0x000fe400078ef810 */
[----:B------:R-:W-:Y:S01]  /*10f0*/  LOP3.LUT R200, R3, 0xfffffe00, RZ, 0xc0, !PT ;  /* 0xfffffe0003c87812 */ /* 0x000fe200078ec0ff */
[----:B------:R-:W-:Y:S01]  /*1100*/  IMAD.SHL.U32 R188, R0, 0x2, RZ ;  /* 0x0000000200bc7824 */ /* 0x000fe200078e00ff */
[----:B------:R-:W-:Y:S02]  /*1110*/  SHF.R.U32.HI R10, RZ, 0x3, R196 ;  /* 0x00000003ff0a7819 */ /* 0x000fe400000116c4 */
[----:B------:R-:W-:Y:S01]  /*1120*/  LOP3.LUT R6, R196, 0x38, R16, 0xf8, !PT ;  /* 0x00000038c4067812 */ /* 0x000fe200078ef810 */
[C---:B------:R-:W-:Y:S01]  /*1130*/  VIADD R231, R188.reuse, 0x8 ;  /* 0x00000008bce77836 */ /* 0x040fe20000000000 */
[----:B------:R-:W-:Y:S01]  /*1140*/  LOP3.LUT R199, R11, 0xfffffe00, RZ, 0xc0, !PT ;  /* 0xfffffe000bc77812 */ /* 0x000fe200078ec0ff */
[----:B------:R-:W-:Y:S01]  /*1150*/  VIADD R230, R188, 0x10 ;  /* 0x00000010bce67836 */ /* 0x000fe20000000000 */
[----:B------:R-:W-:Y:S01]  /*1160*/  LEA R3, R4, UR44, 0x1 ;  /* 0x0000002c04037c11 */ /* 0x000fe2000f8e08ff */
[----:B------:R-:W-:Y:S01]  /*1170*/  VIADD R229, R188, 0x18 ;  /* 0x00000018bce57836 */ /* 0x000fe20000000000 */
[----:B------:R-:W-:Y:S01]  /*1180*/  LOP3.LUT R9, R200, R9, R12, 0xf6, !PT ;  /* 0x00000009c8097212 */ /* 0x000fe200078ef60c */
[C---:B------:R-:W-:Y:S01]  /*1190*/  VIADD R228, R188.reuse, 0x20 ;  /* 0x00000020bce47836 */ /* 0x040fe20000000000 */
[----:B------:R-:W-:Y:S01]  /*11a0*/  LOP3.LUT R6, R199, R6, R10, 0xf6, !PT ;  /* 0x00000006c7067212 */ /* 0x000fe200078ef60a */
[----:B------:R0:W-:Y:S01]  /*11b0*/  STL [R1+0x40], R3 ;  /* 0x0000400301007387 */ /* 0x0001e20000100800 */
[----:B------:R-:W-:Y:S01]  /*11c0*/  LEA R0, R9, UR44, 0x1 ;  /* 0x0000002c09007c11 */ /* 0x000fe2000f8e08ff */
[C---:B------:R-:W-:Y:S01]  /*11d0*/  VIADD R227, R188.reuse, 0x28 ;  /* 0x00000028bce37836 */ /* 0x040fe20000000000 */
[----:B------:R-:W-:Y:S01]  /*11e0*/  LOP3.LUT R205, R203, R205, R202, 0xf6, !PT ;  /* 0x000000cdcbcd7212 */ /* 0x000fe200078ef6ca */
[C---:B------:R-:W-:Y:S01]  /*11f0*/  VIADD R226, R188.reuse, 0x30 ;  /* 0x00000030bce27836 */ /* 0x040fe20000000000 */
[----:B------:R-:W-:Y:S01]  /*1200*/  SHF.R.S32.HI R4, RZ, 0x1f, R229 ;  /* 0x0000001fff047819 */ /* 0x000fe200000114e5 */
[C---:B------:R-:W-:Y:S01]  /*1210*/  VIADD R225, R188.reuse, 0x38 ;  /* 0x00000038bce17836 */ /* 0x040fe20000000000 */
[----:B------:R1:W-:Y:S01]  /*1220*/  STL [R1+0x3c], R0 ;  /* 0x00003c0001007387 */ /* 0x0003e20000100800 */
[C---:B------:R-:W-:Y:S01]  /*1230*/  VIADD R224, R188.reuse, 0x40 ;  /* 0x00000040bce07836 */ /* 0x040fe20000000000 */
[----:B------:R-:W-:Y:S01]  /*1240*/  SHF.R.S32.HI R4, RZ, 0x1f, R226 ;  /* 0x0000001fff047819 */ /* 0x000fe200000114e2 */
[----:B------:R-:W-:Y:S01]  /*1250*/  VIADD R223, R188, 0x48 ;  /* 0x00000048bcdf7836 */ /* 0x000fe20000000000 */
[----:B0-----:R-:W-:Y:S01]  /*1260*/  LEA R3, R6, UR44, 0x1 ;  /* 0x0000002c06037c11 */ /* 0x001fe2000f8e08ff */
[C---:B------:R-:W-:Y:S01]  /*1270*/  VIADD R222, R188.reuse, 0x50 ;  /* 0x00000050bcde7836 */ /* 0x040fe20000000000 */
[----:B------:R-:W-:Y:S01]  /*1280*/  SHF.R.S32.HI R17, RZ, 0x1f, R16 ;  /* 0x0000001fff117819 */ /* 0x000fe20000011410 */
[C---:B------:R-:W-:Y:S01]  /*1290*/  VIADD R221, R188.reuse, 0x58 ;  /* 0x00000058bcdd7836 */ /* 0x040fe20000000000 */
[----:B------:R-:W-:Y:S01]  /*12a0*/  SHF.R.S32.HI R19, RZ, 0x1f, R18 ;  /* 0x0000001fff137819 */ /* 0x000fe20000011412 */
[C---:B------:R-:W-:Y:S01]  /*12b0*/  VIADD R220, R188.reuse, 0x60 ;  /* 0x00000060bcdc7836 */ /* 0x040fe20000000000 */
[----:B-1----:R-:W-:Y:S01]  /*12c0*/  SHF.R.S32.HI R0, RZ, 0x1f, R188 ;  /* 0x0000001fff007819 */ /* 0x002fe200000114bc */
[C---:B------:R-:W-:Y:S01]  /*12d0*/  VIADD R219, R188.reuse, 0x68 ;  /* 0x00000068bcdb7836 */ /* 0x040fe20000000000 */
[----:B------:R0:W-:Y:S01]  /*12e0*/  STL [R1+0x38], R3 ;  /* 0x0000380301007387 */ /* 0x0001e20000100800 */
[C---:B------:R-:W-:Y:S01]  /*12f0*/  VIADD R218, R188.reuse, 0x70 ;  /* 0x00000070bcda7836 */ /* 0x040fe20000000000 */
[----:B------:R-:W-:Y:S01]  /*1300*/  SHF.R.S32.HI R0, RZ, 0x1f, R230 ;  /* 0x0000001fff007819 */ /* 0x000fe200000114e6 */
[----:B------:R-:W-:Y:S01]  /*1310*/  VIADD R217, R188, 0x78 ;  /* 0x00000078bcd97836 */ /* 0x000fe20000000000 */
[----:B------:R-:W-:-:S02]  /*1320*/  SHF.R.S32.HI R0, RZ, 0x1f, R227 ;  /* 0x0000001fff007819 */ /* 0x000fc400000114e3 */
[----:B------:R-:W-:Y:S02]  /*1330*/  SHF.R.S32.HI R0, RZ, 0x1f, R224 ;  /* 0x0000001fff007819 */ /* 0x000fe400000114e0 */
[----:B------:R-:W-:Y:S02]  /*1340*/  SHF.R.S32.HI R232, RZ, 0x1f, R185 ;  /* 0x0000001fffe87819 */ /* 0x000fe400000114b9 */
[----:B0-----:R-:W-:Y:S02]  /*1350*/  SHF.R.S32.HI R3, RZ, 0x1f, R231 ;  /* 0x0000001fff037819 */ /* 0x001fe400000114e7 */
[----:B------:R-:W-:Y:S02]  /*1360*/  SHF.R.S32.HI R3, RZ, 0x1f, R228 ;  /* 0x0000001fff037819 */ /* 0x000fe400000114e4 */
[----:B------:R-:W-:Y:S02]  /*1370*/  SHF.R.S32.HI R3, RZ, 0x1f, R225 ;  /* 0x0000001fff037819 */ /* 0x000fe400000114e1 */
[----:B------:R-:W-:-:S02]  /*1380*/  SHF.R.S32.HI R214, RZ, 0x1f, R190 ;  /* 0x0000001fffd67819 */ /* 0x000fc400000114be */
[----:B------:R-:W-:Y:S02]  /*1390*/  LEA R204, R205, UR44, 0x1 ;  /* 0x0000002ccdcc7c11 */ /* 0x000fe4000f8e08ff */
[----:B------:R-:W-:Y:S02]  /*13a0*/  SHF.R.S32.HI R4, RZ, 0x1f, R223 ;  /* 0x0000001fff047819 */ /* 0x000fe400000114df */
[----:B------:R-:W-:Y:S02]  /*13b0*/  SHF.R.S32.HI R3, RZ, 0x1f, R222 ;  /* 0x0000001fff037819 */ /* 0x000fe400000114de */
[----:B------:R-:W-:Y:S02]  /*13c0*/  SHF.R.S32.HI R0, RZ, 0x1f, R221 ;  /* 0x0000001fff007819 */ /* 0x000fe400000114dd */
[----:B------:R-:W-:Y:S02]  /*13d0*/  SHF.R.S32.HI R237, RZ, 0x1f, R220 ;  /* 0x0000001fffed7819 */ /* 0x000fe400000114dc */
[----:B------:R-:W-:-:S02]  /*13e0*/  SHF.R.S32.HI R236, RZ, 0x1f, R219 ;  /* 0x0000001fffec7819 */ /* 0x000fc400000114db */
[----:B------:R-:W-:Y:S02]  /*13f0*/  SHF.R.S32.HI R235, RZ, 0x1f, R218 ;  /* 0x0000001fffeb7819 */ /* 0x000fe400000114da */
[----:B------:R-:W-:-:S07]  /*1400*/  SHF.R.S32.HI R234, RZ, 0x1f, R217 ;  /* 0x0000001fffea7819 */ /* 0x000fce00000114d9 */
.L_x_1761:
[----:B------:R-:W-:Y:S05]  /*1410*/  YIELD ;  /* 0x0000000000007946 */ /* 0x000fea0003800000 */
[----:B------:R-:W-:Y:S01]  /*1420*/  ULDC.64 UR4, c[0x0][0xa28] ;  /* 0x00028a0000047ab9 */ /* 0x000fe20000000a00 */
[----:B0-2---:R-:W0:Y:S01]  /*1430*/  LDC.64 R6, c[0x0][0xa08] ;  /* 0x00028200ff067b82 */ /* 0x005e220000000a00 */
[----:B------:R-:W-:Y:S01]  /*1440*/  ISETP.NE.U32.AND P1, PT, RZ, UR4, PT ;  /* 0x00000004ff007c0c */ /* 0x000fe2000bf25070 */
[----:B------:R-:W-:Y:S02]  /*1450*/  IMAD.MOV.U32 R12, RZ, RZ, RZ ;  /* 0x000000ffff0c7224 */ /* 0x000fe400078e00ff */
[----:B------:R-:W-:Y:S01]  /*1460*/  IMAD.MOV.U32 R28, RZ, RZ, RZ ;  /* 0x000000ffff1c7224 */ /* 0x000fe200078e00ff */
[----:B------:R-:W-:Y:S01]  /*1470*/  ISETP.NE.AND.EX P1, PT, RZ, UR5, PT, P1 ;  /* 0x00000005ff007c0c */ /* 0x000fe2000bf25310 */
[----:B------:R-:W-:-:S02]  /*1480*/  ULDC.64 UR4, c[0x0][0xa18] ;  /* 0x0002860000047ab9 */ /* 0x000fc40000000a00 */
[----:B------:R-:W-:-:S04]  /*1490*/  ISETP.NE.U32.AND P2, PT, RZ, UR4, PT ;  /* 0x00000004ff007c0c */ /* 0x000fc8000bf45070 */
[----:B------:R-:W-:Y:S01]  /*14a0*/  ISETP.NE.AND.EX P2, PT, RZ, UR5, PT, P2 ;  /* 0x00000005ff007c0c */ /* 0x000fe2000bf45320 */
[----:B------:R-:W-:Y:S02]  /*14b0*/  ULDC.64 UR4, c[0x0][0xa08] ;  /* 0x0002820000047ab9 */ /* 0x000fe40000000a00 */
[----:B------:R-:W-:-:S03]  /*14c0*/  ISETP.NE.U32.AND P0, PT, RZ, UR4, PT ;  /* 0x00000004ff007c0c */ /* 0x000fc6000bf05070 */
[----:B---3--:R-:W1:Y:S01]  /*14d0*/  @P1 LDC.64 R4, c[0x0][0xa28] ;  /* 0x00028a00ff041b82 */ /* 0x008e620000000a00 */
[----:B------:R-:W-:Y:S01]  /*14e0*/  ISETP.NE.AND.EX P0, PT, RZ, UR5, PT, P0 ;  /* 0x00000005ff007c0c */ /* 0x000fe2000bf05300 */
[----:B0-----:R-:W-:-:S06]  /*14f0*/  IMAD.WIDE R10, R27, 0x4, R6 ;  /* 0x000000041b0a7825 */ /* 0x001fcc00078e0206 */
[----:B------:R-:W0:Y:S01]  /*1500*/  @P2 LDC.64 R8, c[0x0][0xa18] ;  /* 0x00028600ff082b82 */ /* 0x000e220000000a00 */
[----:B------:R-:W-:Y:S02]  /*1510*/  ULDC UR4, c[0x0][0x288] ;  /* 0x0000a20000047ab9 */ /* 0x000fe40000000800 */
[----:B------:R-:W-:Y:S01]  /*1520*/  IMAD.U32 R187, RZ, RZ, UR4 ;  /* 0x00000004ffbb7e24 */ /* 0x000fe2000f8e00ff */
[----:B------:R-:W-:Y:S02]  /*1530*/  ULDC.64 UR4, c[0x0][0x418] ;  /* 0x0001060000047ab9 */ /* 0x000fe40000000a00 */
[----:B------:R2:W5:Y:S01]  /*1540*/  @P0 LDG.E R28, desc[UR42][R10.64] ;  /* 0x0000002a0a1c0981 */ /* 0x000562000c1e1900 */
[----:B-1----:R-:W-:-:S05]  /*1550*/  @P1 IMAD.WIDE R4, R27, 0x4, R4 ;  /* 0x000000041b041825 */ /* 0x002fca00078e0204 */
[----:B------:R2:W5:Y:S01]  /*1560*/  @P1 LDG.E R12, desc[UR42][R4.64] ;  /* 0x0000002a040c1981 */ /* 0x000562000c1e1900 */
[----:B0-----:R-:W-:-:S05]  /*1570*/  @P2 IMAD.WIDE R6, R27, 0x4, R8 ;  /* 0x000000041b062825 */ /* 0x001fca00078e0208 */
[----:B------:R2:W5:Y:S01]  /*1580*/  @P2 LDG.E R187, desc[UR42][R6.64] ;  /* 0x0000002a06bb2981 */ /* 0x000562000c1e1900 */
[----:B------:R-:W-:-:S03]  /*1590*/  UISETP.NE.U32.AND UP0, UPT, UR4, URZ, UPT ;  /* 0x0000003f0400728c */ /* 0x000fc6000bf05070 */
[----:B------:R-:W-:Y:S01]  /*15a0*/  ULDC UR4, c[0x0][0x424] ;  /* 0x0001090000047ab9 */ /* 0x000fe20000000800 */
[----:B------:R-:W-:-:S03]  /*15b0*/  UISETP.NE.AND.EX UP0, UPT, UR5, URZ, UPT, UP0 ;  /* 0x0000003f0500728c */ /* 0x000fc6000bf05300 */
[----:B------:R-:W-:Y:S01]  /*15c0*/  ULDC UR5, c[0x0][0x2f0] ;  /* 0x0000bc0000057ab9 */ /* 0x000fe20000000800 */
[----:B------:R-:W-:-:S04]  /*15d0*/  USEL UR4, UR4, 0x1, UP0 ;  /* 0x0000000104047887 */ /* 0x000fc80008000000 */
[----:B------:R-:W-:-:S03]  /*15e0*/  UIMAD UR4, UR4, UR5, URZ ;  /* 0x00000005040472a4 */ /* 0x000fc6000f8e023f */
[----:B------:R-:W-:Y:S02]  /*15f0*/  ULDC UR5, c[0x0][0x348] ;  /* 0x0000d20000057ab9 */ /* 0x000fe40000000800 */
[----:B------:R-:W-:Y:S02]  /*1600*/  IMAD.U32 R24, RZ, RZ, UR5 ;  /* 0x00000005ff187e24 */ /* 0x000fe4000f8e00ff */
[----:B------:R-:W-:Y:S01]  /*1610*/  IMAD.U32 R29, RZ, RZ, UR4 ;  /* 0x00000004ff1d7e24 */ /* 0x000fe2000f8e00ff */
[----:B--2-4-:R-:W-:Y:S06]  /*1620*/  @P2 BRA `(.L_x_1487) ;  /* 0x0000000000242947 */ /* 0x014fec0003800000 */
[----:B------:R-:W-:Y:S02]  /*1630*/  ULDC.64 UR4, c[0x0][0xa00] ;  /* 0x0002800000047ab9 */ /* 0x000fe40000000a00 */
[----:B------:R-:W-:-:S04]  /*1640*/  ISETP.NE.U32.AND P1, PT, RZ, UR4, PT ;  /* 0x00000004ff007c0c */ /* 0x000fc8000bf25070 */
[----:B------:R-:W-:-:S13]  /*1650*/  ISETP.NE.AND.EX P1, PT, RZ, UR5, PT, P1 ;  /* 0x00000005ff007c0c */ /* 0x000fda000bf25310 */
[----:B------:R-:W-:Y:S05]  /*1660*/  @!P1 BRA `(.L_x_1487) ;  /* 0x0000000000149947 */ /* 0x000fea0003800000 */
[----:B------:R-:W0:Y:S02]  /*1670*/  LDC.64 R4, c[0x0][0xa00] ;  /* 0x00028000ff047b82 */ /* 0x000e240000000a00 */
[----:B0-----:R-:W-:-:S05]  /*1680*/  IMAD.WIDE R4, R27, 0x4, R4 ;  /* 0x000000041b047825 */ /* 0x001fca00078e0204 */
[----:B-----5:R-:W2:Y:S04]  /*1690*/  LDG.E R187, desc[UR42][R4.64] ;  /* 0x0000002a04bb7981 */ /* 0x020ea8000c1e1900 */
[----:B------:R-:W2:Y:S02]  /*16a0*/  LDG.E R0, desc[UR42][R4.64+0x4] ;  /* 0x0000042a04007981 */ /* 0x000ea4000c1e1900 */
[----:B--2---:R-:W-:-:S07]  /*16b0*/  IMAD.IADD R187, R0, 0x1, -R187 ;  /* 0x0000000100bb7824 */ /* 0x004fce00078e0abb */
.L_x_1487:
[----:B------:R-:W-:Y:S01]  /*16c0*/  ULDC.64 UR4, c[0x0][0xa20] ;  /* 0x0002880000047ab9 */ /* 0x000fe20000000a00 */
[C---:B------:R-:W-:Y:S01]  /*16d0*/  LOP3.LUT R3, R26.reuse, 0xff000000, RZ, 0xc0, !PT ;  /* 0xff0000001a037812 */ /* 0x040fe200078ec0ff */
[----:B------:R-:W-:Y:S01]  /*16e0*/  IMAD.MOV.U32 R209, RZ, RZ, R27 ;  /* 0x000000ffffd17224 */ /* 0x000fe200078e001b */
[----:B------:R-:W-:Y:S02]  /*16f0*/  ISETP.NE.U32.AND P1, PT, RZ, UR4, PT ;  /* 0x00000004ff007c0c */ /* 0x000fe4000bf25070 */
[C---:B------:R-:W-:Y:S02]  /*1700*/  LOP3.LUT R0, R26.reuse, 0xff0000, RZ, 0xc0, !PT ;  /* 0x00ff00001a007812 */ /* 0x040fe400078ec0ff */
[----:B------:R-:W-:Y:S02]  /*1710*/  ISETP.NE.AND.EX P1, PT, RZ, UR5, PT, P1 ;  /* 0x00000005ff007c0c */ /* 0x000fe4000bf25310 */
[----:B------:R-:W-:Y:S02]  /*1720*/  SHF.R.U32.HI R3, RZ, 0x8, R3 ;  /* 0x00000008ff037819 */ /* 0x000fe40000011603 */
[----:B------:R-:W-:-:S02]  /*1730*/  LOP3.LUT R206, R26, 0xffff, RZ, 0xc0, !PT ;  /* 0x0000ffff1ace7812 */ /* 0x000fc400078ec0ff */
[----:B------:R-:W-:-:S07]  /*1740*/  LEA.HI R208, R0, R3, RZ, 0x10 ;  /* 0x0000000300d07211 */ /* 0x000fce00078f80ff */
[----:B------:R-:W-:Y:S05]  /*1750*/  @!P1 BRA `(.L_x_1488) ;  /* 0x0000000000109947 */ /* 0x000fea0003800000 */
[----:B------:R-:W0:Y:S02]  /*1760*/  LDC.64 R4, c[0x0][0xa20] ;  /* 0x00028800ff047b82 */ /* 0x000e240000000a00 */
[----:B0-----:R-:W-:-:S05]  /*1770*/  IMAD.WIDE R4, R27, 0x4, R4 ;  /* 0x000000041b047825 */ /* 0x001fca00078e0204 */
[----:B------:R0:W5:Y:S01]  /*1780*/  LDG.E R29, desc[UR42][R4.64] ;  /* 0x0000002a041d7981 */ /* 0x000162000c1e1900 */
[----:B------:R-:W-:Y:S05]  /*1790*/  BRA `(.L_x_1489) ;  /* 0x0000000000107947 */ /* 0x000fea0003800000 */
.L_x_1488:
[----:B------:R-:W-:Y:S05]  /*17a0*/  @!P0 BRA `(.L_x_1489) ;  /* 0x00000000000c8947 */ /* 0x000fea0003800000 */
[----:B------:R-:W2:Y:S04]  /*17b0*/  LDG.E R0, desc[UR42][R10.64] ;  /* 0x0000002a0a007981 */ /* 0x000ea8000c1e1900 */
[----:B------:R-:W2:Y:S02]  /*17c0*/  LDG.E R29, desc[UR42][R10.64+0x4] ;  /* 0x0000042a0a1d7981 */ /* 0x000ea4000c1e1900 */
[----:B--2---:R-:W-:-:S07]  /*17d0*/  IMAD.IADD R29, R29, 0x1, -R0 ;  /* 0x000000011d1d7824 */ /* 0x004fce00078e0a00 */
.L_x_1489:
[----:B------:R-:W-:Y:S01]  /*17e0*/  ULDC.64 UR4, c[0x0][0xa10] ;  /* 0x0002840000047ab9 */ /* 0x000fe20000000a00 */
[----:B0-----:R-:W0:Y:S01]  /*17f0*/  LDC R4, c[0x0][0x448] ;  /* 0x00011200ff047b82 */ /* 0x001e220000000800 */
[----:B------:R-:W-:-:S04]  /*1800*/  ISETP.NE.U32.AND P0, PT, RZ, UR4, PT ;  /* 0x00000004ff007c0c */ /* 0x000fc8000bf05070 */
[----:B------:R-:W-:Y:S01]  /*1810*/  ISETP.NE.AND.EX P0, PT, RZ, UR5, PT, P0 ;  /* 0x00000005ff007c0c */ /* 0x000fe2000bf05300 */
[----:B------:R-:W-:Y:S02]  /*1820*/  ULDC.64 UR4, c[0x0][0xa30] ;  /* 0x00028c0000047ab9 */ /* 0x000fe40000000a00 */
[----:B------:R-:W-:-:S04]  /*1830*/  ISETP.NE.U32.AND P1, PT, RZ, UR4, PT ;  /* 0x00000004ff007c0c */ /* 0x000fc8000bf25070 */
[----:B------:R-:W-:-:S06]  /*1840*/  ISETP.NE.AND.EX P1, PT, RZ, UR5, PT, P1 ;  /* 0x00000005ff007c0c */ /* 0x000fcc000bf25310 */
[----:B------:R-:W1:Y:S08]  /*1850*/  @P0 LDC.64 R6, c[0x0][0xa10] ;  /* 0x00028400ff060b82 */ /* 0x000e700000000a00 */
[----:B------:R-:W2:Y:S01]  /*1860*/  @P1 LDC.64 R8, c[0x0][0xa30] ;  /* 0x00028c00ff081b82 */ /* 0x000ea20000000a00 */
[----:B-1----:R-:W-:-:S05]  /*1870*/  @P0 IMAD.WIDE R6, R27, 0x4, R6 ;  /* 0x000000041b060825 */ /* 0x002fca00078e0206 */
[----:B------:R-:W3:Y:S04]  /*1880*/  @P0 LDG.E R0, desc[UR42][R6.64] ;  /* 0x0000002a06000981 */ /* 0x000ee8000c1e1900 */
[----:B------:R-:W3:Y:S01]  /*1890*/  @P0 LDG.E R3, desc[UR42][R6.64+0x4] ;  /* 0x0000042a06030981 */ /* 0x000ee2000c1e1900 */
[----:B-----5:R-:W-:Y:S02]  /*18a0*/  IMAD.MOV.U32 R112, RZ, RZ, R29 ;  /* 0x000000ffff707224 */ /* 0x020fe400078e001d */
[----:B--2---:R-:W-:-:S05]  /*18b0*/  @P1 IMAD.WIDE R8, R27, 0x4, R8 ;  /* 0x000000041b081825 */ /* 0x004fca00078e0208 */
[----:B------:R1:W5:Y:S01]  /*18c0*/  @P1 LDG.E R112, desc[UR42][R8.64] ;  /* 0x0000002a08701981 */ /* 0x000362000c1e1900 */
[----:B0-----:R-:W-:Y:S01]  /*18d0*/  ISETP.NE.AND P1, PT, R4, 0x1, PT ;  /* 0x000000010400780c */ /* 0x001fe20003f25270 */
[----:B------:R-:W-:Y:S01]  /*18e0*/  IMAD.SHL.U32 R192, R25, 0x80, RZ ;  /* 0x0000008019c07824 */ /* 0x000fe200078e00ff */
[----:B------:R-:W0:Y:S01]  /*18f0*/  LDC.64 R4, c[0x0][0x9e0] ;  /* 0x00027800ff047b82 */ /* 0x000e220000000a00 */
[----:B------:R-:W-:-:S10]  /*1900*/  IMAD.IADD R13, R29, 0x1, -R12 ;  /* 0x000000011d0d7824 */ /* 0x000fd400078e0a0c */
[----:B------:R-:W2:Y:S08]  /*1910*/  @P1 LDC R11, c[0x0][0x44c] ;  /* 0x00011300ff0b1b82 */ /* 0x000eb00000000800 */
[----:B------:R-:W4:Y:S01]  /*1920*/  @P1 LDC R10, c[0x0][0x450] ;  /* 0x00011400ff0a1b82 */ /* 0x000f220000000800 */
[----:B0-----:R-:W-:Y:S01]  /*1930*/  ISETP.GE.AND P2, PT, R5, 0x1, PT ;  /* 0x000000010500780c */ /* 0x001fe20003f46270 */
[----:B---3--:R-:W-:-:S02]  /*1940*/  @P0 IMAD.IADD R24, R3, 0x1, -R0 ;  /* 0x0000000103180824 */ /* 0x008fc400078e0a00 */
[----:B------:R-:W-:Y:S02]  /*1950*/  VIADD R0, R192, 0x7f ;  /* 0x0000007fc0007836 */ /* 0x000fe40000000000 */
[----:B------:R-:W-:Y:S02]  /*1960*/  IMAD.IADD R189, R13, 0x1, R24 ;  /* 0x000000010dbd7824 */ /* 0x000fe400078e0218 */
[----:B--2---:R-:W-:-:S03]  /*1970*/  @P1 IMAD.HI.U32 R3, R0, R11, RZ ;  /* 0x0000000b00031227 */ /* 0x004fc600078e00ff */
[C---:B------:R-:W-:Y:S01]  /*1980*/  IADD3 R7, R189.reuse, 0x1, -R187 ;  /* 0x00000001bd077810 */ /* 0x040fe20007ffe8bb */
[----:B------:R-:W-:Y:S01]  /*1990*/  IMAD.MOV.U32 R6, RZ, RZ, R0 ;  /* 0x000000ffff067224 */ /* 0x000fe200078e0000 */
[----:B----4-:R-:W-:Y:S01]  /*19a0*/  @P1 SHF.R.U32.HI R6, RZ, R10, R3 ;  /* 0x0000000aff061219 */ /* 0x010fe20000011603 */
[----:B------:R-:W-:-:S04]  /*19b0*/  VIADD R0, R189, 0x7f ;  /* 0x0000007fbd007836 */ /* 0x000fc80000000000 */
[----:B-1----:R-:W-:Y:S01]  /*19c0*/  IMAD.IADD R9, R7, 0x1, R6 ;  /* 0x0000000107097824 */ /* 0x002fe200078e0206 */
[----:B------:R-:W-:-:S03]  /*19d0*/  SHF.R.S32.HI R3, RZ, 0x1f, R0 ;  /* 0x0000001fff037819 */ /* 0x000fc60000011400 */
[----:B------:R-:W-:Y:S01]  /*19e0*/  IMAD.IADD R4, R9, 0x1, R4 ;  /* 0x0000000109047824 */ /* 0x000fe200078e0204 */
[----:B------:R-:W-:-:S04]  /*19f0*/  LEA.HI R3, R3, R0, RZ, 0x7 ;  /* 0x0000000003037211 */ /* 0x000fc800078f38ff */
[----:B------:R-:W-:Y:S01]  /*1a00*/  SHF.R.S32.HI R126, RZ, 0x7, R3 ;  /* 0x00000007ff7e7819 */ /* 0x000fe20000011403 */
[----:B------:R-:W-:Y:S06]  /*1a10*/  @!P2 BRA `(.L_x_1490) ;  /* 0x000000000048a947 */ /* 0x000fec0003800000 */
[C---:B------:R-:W-:Y:S01]  /*1a20*/  ISETP.GT.AND P0, PT, R9.reuse, RZ, PT ;  /* 0x000000ff0900720c */ /* 0x040fe20003f04270 */
[----:B------:R-:W-:Y:S01]  /*1a30*/  BSSY B0, `(.L_x_1491) ;  /* 0x000000e000007945 */ /* 0x000fe20003800000 */
[----:B------:R-:W-:-:S11]  /*1a40*/  VIADD R0, R9, 0xffffffff ;  /* 0xffffffff09007836 */ /* 0x000fd60000000000 */
        /* <DEDUP_REMOVED lines=8> */
.L_x_1492:
[----:B------:R-:W-:-:S13]  /*1ad0*/  ISETP.NE.AND P0, PT, R5, 0x1, PT ;  /* 0x000000010500780c */ /* 0x000fda0003f05270 */
[----:B------:R-:W0:Y:S02]  /*1ae0*/  @P0 LDC.64 R6, c[0x0][0x9e8] ;  /* 0x00027a00ff060b82 */ /* 0x000e240000000a00 */
[----:B0-----:R-:W-:-:S05]  /*1af0*/  @P0 IMAD.HI.U32 R6, R0, R6, RZ ;  /* 0x0000000600060227 */ /* 0x001fca00078e00ff */
[----:B------:R-:W-:-:S07]  /*1b00*/  @P0 SHF.R.U32.HI R0, RZ, R7, R6 ;  /* 0x00000007ff000219 */ /* 0x000fce0000011606 */
.L_x_1493:
[----:B------:R-:W-:Y:S05]  /*1b10*/  BSYNC B0 ;  /* 0x0000000000007941 */ /* 0x000fea0003800000 */
.L_x_1491:
[----:B------:R-:W-:-:S05]  /*1b20*/  IMAD R3, R0, R5, R5 ;  /* 0x0000000500037224 */ /* 0x000fca00078e0205 */
[----:B------:R-:W-:-:S07]  /*1b30*/  VIMNMX R4, R4, R3, PT ;  /* 0x0000000304047248 */ /* 0x000fce0003fe0100 */
.L_x_1490:
[----:B------:R-:W0:Y:S01]  /*1b40*/  @P1 LDC R7, c[0x0][0x44c] ;  /* 0x00011300ff071b82 */ /* 0x000e220000000800 */
[----:B------:R-:W-:Y:S01]  /*1b50*/  VIADD R4, R4, 0x7f ;  /* 0x0000007f04047836 */ /* 0x000fe20000000000 */
[----:B------:R-:W-:Y:S01]  /*1b60*/  ULDC UR4, c[0x0][0x9dc] ;  /* 0x0002770000047ab9 */ /* 0x000fe20000000800 */
[----:B------:R-:W-:Y:S02]  /*1b70*/  IMAD.MOV.U32 R0, RZ, RZ, R192 ;  /* 0x000000ffff007224 */ /* 0x000fe400078e00c0 */
[----:B------:R-:W-:Y:S01]  /*1b80*/  IMAD.IADD R127, R189, 0x1, -R187 ;  /* 0x00000001bd7f7824 */ /* 0x000fe200078e0abb */
[----:B------:R-:W-:Y:S02]  /*1b90*/  SHF.R.S32.HI R3, RZ, 0x1f, R4 ;  /* 0x0000001fff037819 */ /* 0x000fe40000011404 */
[----:B------:R-:W1:Y:S02]  /*1ba0*/  @P1 LDC R9, c[0x0][0x450] ;  /* 0x00011400ff091b82 */ /* 0x000e640000000800 */
[----:B------:R-:W-:-:S04]  /*1bb0*/  LEA.HI R3, R3, R4, RZ, 0x7 ;  /* 0x0000000403037211 */ /* 0x000fc800078f38ff */
[----:B------:R-:W-:-:S04]  /*1bc0*/  SHF.R.S32.HI R3, RZ, 0x7, R3 ;  /* 0x00000007ff037819 */ /* 0x000fc80000011403 */
[----:B------:R-:W-:Y:S01]  /*1bd0*/  VIMNMX R8, R126, R3, PT ;  /* 0x000000037e087248 */ /* 0x000fe20003fe0100 */
[----:B0-----:R-:W-:-:S05]  /*1be0*/  @P1 IMAD.HI.U32 R6, R192, R7, RZ ;  /* 0x00000007c0061227 */ /* 0x001fca00078e00ff */
[----:B-1----:R-:W-:-:S05]  /*1bf0*/  @P1 SHF.R.U32.HI R0, RZ, R9, R6 ;  /* 0x00000009ff001219 */ /* 0x002fca0000011606 */
[----:B------:R-:W-:-:S04]  /*1c00*/  IMAD.IADD R0, R127, 0x1, R0 ;  /* 0x000000017f007824 */ /* 0x000fc800078e0200 */
[----:B------:R-:W-:Y:S01]  /*1c10*/  VIADD R3, R0, -UR4 ;  /* 0x8000000400037c36 */ /* 0x000fe20008000000 */
[----:B------:R-:W-:Y:S06]  /*1c20*/  @!P2 BRA `(.L_x_1494) ;  /* 0x000000000044a947 */ /* 0x000fec0003800000 */
[----:B------:R-:W-:Y:S01]  /*1c30*/  ISETP.GT.AND P0, PT, R0, -0x1, PT ;  /* 0xffffffff0000780c */ /* 0x000fe20003f04270 */
[----:B------:R-:W-:-:S12]  /*1c40*/  BSSY B0, `(.L_x_1495) ;  /* 0x000000d000007945 */ /* 0x000fd80003800000 */
        /* <DEDUP_REMOVED lines=8> */
.L_x_1496:
[----:B------:R-:W-:-:S13]  /*1cd0*/  ISETP.NE.AND P0, PT, R5, 0x1, PT ;  /* 0x000000010500780c */ /* 0x000fda0003f05270 */
[----:B------:R-:W0:Y:S02]  /*1ce0*/  @P0 LDC.64 R6, c[0x0][0x9e8] ;  /* 0x00027a00ff060b82 */ /* 0x000e240000000a00 */
[----:B0-----:R-:W-:-:S05]  /*1cf0*/  @P0 IMAD.HI.U32 R4, R0, R6, RZ ;  /* 0x0000000600040227 */ /* 0x001fca00078e00ff */
[----:B------:R-:W-:-:S07]  /*1d00*/  @P0 SHF.R.U32.HI R0, RZ, R7, R4 ;  /* 0x00000007ff000219 */ /* 0x000fce0000011604 */
.L_x_1497:
[----:B------:R-:W-:Y:S05]  /*1d10*/  BSYNC B0 ;  /* 0x0000000000007941 */ /* 0x000fea0003800000 */
.L_x_1495:
[----:B------:R-:W-:-:S05]  /*1d20*/  IMAD R0, R0, R5, RZ ;  /* 0x0000000500007224 */ /* 0x000fca00078e02ff */
[----:B------:R-:W-:-:S07]  /*1d30*/  VIMNMX R3, R3, R0, !PT ;  /* 0x0000000003037248 */ /* 0x000fce0007fe0100 */
.L_x_1494:
[----:B------:R-:W-:Y:S01]  /*1d40*/  SHF.R.S32.HI R0, RZ, 0x1f, R3 ;  /* 0x0000001fff007819 */ /* 0x000fe20000011403 */
[----:B------:R-:W-:Y:S01]  /*1d50*/  BSSY B0, `(.L_x_1498) ;  /* 0x0000028000007945 */ /* 0x000fe20003800000 */
[----:B------:R-:W-:Y:S02]  /*1d60*/  LOP3.LUT R215, R208, 0xff, RZ, 0xc0, !PT ;  /* 0x000000ffd0d77812 */ /* 0x000fe400078ec0ff */
[----:B------:R-:W-:Y:S02]  /*1d70*/  LEA.HI R0, R0, R3, RZ, 0x7 ;  /* 0x0000000300007211 */ /* 0x000fe400078f38ff */
[----:B------:R-:W-:Y:S02]  /*1d80*/  SHF.R.U32.HI R208, RZ, 0x10, R208 ;  /* 0x00000010ffd07819 */ /* 0x000fe400000116d0 */
[----:B------:R-:W-:-:S04]  /*1d90*/  SHF.R.S32.HI R0, RZ, 0x7, R0 ;  /* 0x00000007ff007819 */ /* 0x000fc80000011400 */
[----:B------:R-:W-:Y:S01]  /*1da0*/  VIMNMX R9, RZ, R0, !PT ;  /* 0x00000000ff097248 */ /* 0x000fe20007fe0100 */
[----:B------:R-:W-:-:S03]  /*1db0*/  IMAD.MOV.U32 R0, RZ, RZ, RZ ;  /* 0x000000ffff007224 */ /* 0x000fc600078e00ff */
[----:B------:R-:W-:-:S13]  /*1dc0*/  ISETP.GT.AND P0, PT, R8, R9, PT ;  /* 0x000000090800720c */ /* 0x000fda0003f04270 */
[----:B------:R-:W-:Y:S05]  /*1dd0*/  @!P0 BRA `(.L_x_1499) ;  /* 0x00000000007c8947 */ /* 0x000fea0003800000 */
[----:B------:R-:W-:Y:S01]  /*1de0*/  ISETP.NE.AND P0, PT, R208, RZ, PT ;  /* 0x000000ffd000720c */ /* 0x000fe20003f05270 */
[----:B------:R-:W-:-:S03]  /*1df0*/  ULDC UR4, c[0x0][0x9f0] ;  /* 0x00027c0000047ab9 */ /* 0x000fc60000000800 */
[----:B------:R-:W-:-:S04]  /*1e00*/  SEL R11, R208, UR4, P0 ;  /* 0x00000004d00b7c07 */ /* 0x000fc80008000000 */
[-C--:B------:R-:W-:Y:S02]  /*1e10*/  IABS R6, R11.reuse ;  /* 0x0000000b00067213 */ /* 0x080fe40000000000 */
[----:B------:R-:W-:Y:S02]  /*1e20*/  IADD3 R0, R11, -0x1, R8 ;  /* 0xffffffff0b007810 */ /* 0x000fe40007ffe008 */
[----:B------:R-:W0:Y:S01]  /*1e30*/  I2F.RP R3, R6 ;  /* 0x0000000600037306 */ /* 0x000e220000209400 */
[----:B------:R-:W-:Y:S02]  /*1e40*/  IABS R12, R11 ;  /* 0x0000000b000c7213 */ /* 0x000fe40000000000 */
[----:B------:R-:W-:-:S05]  /*1e50*/  IMAD.IADD R0, R0, 0x1, -R9 ;  /* 0x0000000100007824 */ /* 0x000fca00078e0a09 */
        /* <DEDUP_REMOVED lines=23> */
.L_x_1499:
[----:B------:R-:W-:Y:S05]  /*1fd0*/  BSYNC B0 ;  /* 0x0000000000007941 */ /* 0x000fea0003800000 */
.L_x_1498:
[----:B------:R-:W-:-:S05]  /*1fe0*/  IMAD R3, R215, R0, R9 ;  /* 0x00000000d7037224 */ /* 0x000fca00078e0209 */
[C---:B------:R-:W-:Y:S01]  /*1ff0*/  VIADDMNMX R0, R3.reuse, R0, R8, PT ;  /* 0x0000000003007246 */ /* 0x040fe20003800108 */
[----:B------:R-:W-:-:S04]  /*2000*/  IMAD R3, R3, 0x80, -R13 ;  /* 0x0000008003037824 */ /* 0x000fc800078e0a0d */
[----:B------:R-:W-:Y:S01]  /*2010*/  IMAD R5, R0, 0x80, -R13 ;  /* 0x0000008000057824 */ /* 0x000fe200078e0a0d */
[----:B------:R-:W-:-:S04]  /*2020*/  VIMNMX R3, RZ, R3, !PT ;  /* 0x00000003ff037248 */ /* 0x000fc80007fe0100 */
[----:B------:R-:W-:Y:S02]  /*2030*/  VIMNMX R0, R5, R24, PT ;  /* 0x0000001805007248 */ /* 0x000fe40003fe0100 */
[----:B------:R-:W-:Y:S02]  /*2040*/  SHF.R.U32.HI R25, RZ, 0x7, R3 ;  /* 0x00000007ff197819 */ /* 0x000fe40000011603 */
[----:B------:R-:W-:-:S03]  /*2050*/  ISETP.GT.AND P0, PT, R0, R3, PT ;  /* 0x000000030000720c */ /* 0x000fc60003f04270 */
[----:B------:R-:W-:-:S10]  /*2060*/  IMAD.MOV.U32 R26, RZ, RZ, R25 ;  /* 0x000000ffff1a7224 */ /* 0x000fd400078e0019 */
[----:B------:R-:W-:-:S05]  /*2070*/  @P0 VIADD R0, R0, 0x7f ;  /* 0x0000007f00000836 */ /* 0x000fca0000000000 */
[----:B------:R-:W-:-:S04]  /*2080*/  @P0 SHF.R.S32.HI R3, RZ, 0x1f, R0 ;  /* 0x0000001fff030819 */ /* 0x000fc80000011400 */
[----:B------:R-:W-:-:S04]  /*2090*/  @P0 LEA.HI R3, R3, R0, RZ, 0x7 ;  /* 0x0000000003030211 */ /* 0x000fc800078f38ff */
[----:B------:R-:W-:Y:S02]  /*20a0*/  @P0 SHF.R.S32.HI R26, RZ, 0x7, R3 ;  /* 0x00000007ff1a0819 */ /* 0x000fe40000011403 */
        /* <DEDUP_REMOVED lines=23> */
.L_x_1502:
[----:B------:R-:W-:Y:S05]  /*2220*/  BSYNC B6 ;  /* 0x0000000000067941 */ /* 0x000fea0003800000 */
.L_x_1501:
        /* <DEDUP_REMOVED lines=20> */
.L_x_1504:
[----:B------:R-:W-:Y:S05]  /*2370*/  BSYNC B6 ;  /* 0x0000000000067941 */ /* 0x000fea0003800000 */
.L_x_1503:
[----:B------:R-:W-:Y:S01]  /*2380*/  ULDC.64 UR4, c[0x0][0x9f8] ;  /* 0x00027e0000047ab9 */ /* 0x000fe20000000a00 */
[----:B------:R-:W2:Y:S01]  /*2390*/  LDL.LU R20, [R1+0x10] ;  /* 0x0000100001147983 */ /* 0x000ea20000300800 */
[----:B------:R-:W-:Y:S01]  /*23a0*/  ISETP.NE.U32.AND P0, PT, RZ, UR4, PT ;  /* 0x00000004ff007c0c */ /* 0x000fe2000bf05070 */
[----:B------:R-:W0:Y:S03]  /*23b0*/  LDC.64 R98, c[0x0][0x300] ;  /* 0x0000c000ff627b82 */ /* 0x000e260000000a00 */
[----:B------:R-:W-:Y:S01]  /*23c0*/  ISETP.NE.AND.EX P0, PT, RZ, UR5, PT, P0 ;  /* 0x00000005ff007c0c */ /* 0x000fe2000bf05300 */
[----:B------:R-:W1:Y:S01]  /*23d0*/  S2R R30, SR_TID.X ;  /* 0x00000000001e7919 */ /* 0x000e620000002100 */
[----:B------:R-:W-:Y:S01]  /*23e0*/  IMAD.IADD R28, R28, 0x1, R29 ;  /* 0x000000011c1c7824 */ /* 0x000fe200078e021d */
[----:B------:R-:W-:Y:S02]  /*23f0*/  ULDC.64 UR4, c[0x0][0xa08] ;  /* 0x0002820000047ab9 */ /* 0x000fe40000000a00 */
[----:B------:R-:W3:Y:S08]  /*2400*/  LDC R33, c[0x0][0x3f4] ;  /* 0x0000fd00ff217b82 */ /* 0x000ef00000000800 */
[----:B------:R-:W4:Y:S02]  /*2410*/  @P0 LDC.64 R4, c[0x0][0x9f8] ;  /* 0x00027e00ff040b82 */ /* 0x000f240000000a00 */
[----:B----4-:R-:W-:-:S05]  /*2420*/  @P0 IMAD.WIDE R4, R27, 0x4, R4 ;  /* 0x000000041b040825 */ /* 0x010fca00078e0204 */
[----:B------:R4:W2:Y:S01]  /*2430*/  @P0 LDG.E R27, desc[UR42][R4.64] ;  /* 0x0000002a041b0981 */ /* 0x0008a2000c1e1900 */
[----:B------:R-:W-:Y:S01]  /*2440*/  SHF.R.S32.HI R39, RZ, 0x1f, R28 ;  /* 0x0000001fff277819 */ /* 0x000fe2000001141c */
[-C--:B0-----:R-:W-:Y:S01]  /*2450*/  IMAD.WIDE.U32 R6, R28, R98.reuse, RZ ;  /* 0x000000621c067225 */ /* 0x081fe200078e00ff */
[----:B------:R-:W-:Y:S02]  /*2460*/  ISETP.NE.U32.AND P0, PT, RZ, UR4, PT ;  /* 0x00000004ff007c0c */ /* 0x000fe4000bf05070 */
[----:B-1----:R-:W-:Y:S01]  /*2470*/  SHF.R.U32.HI R30, RZ, 0x7, R30 ;  /* 0x00000007ff1e7819 */ /* 0x002fe2000001161e */
[-C--:B------:R-:W-:Y:S01]  /*2480*/  IMAD R0, R39, R98.reuse, RZ ;  /* 0x0000006227007224 */ /* 0x080fe200078e02ff */
[----:B------:R-:W-:Y:S01]  /*2490*/  ISETP.NE.AND.EX P0, PT, RZ, UR5, PT, P0 ;  /* 0x00000005ff007c0c */ /* 0x000fe2000bf05300 */
[----:B------:R-:W-:Y:S01]  /*24a0*/  ULDC.64 UR4, c[0x0][0x308] ;  /* 0x0000c20000047ab9 */ /* 0x000fe20000000a00 */
[----:B------:R-:W-:Y:S01]  /*24b0*/  ISETP.NE.AND P6, PT, R30, 0x1, PT ;  /* 0x000000011e00780c */ /* 0x000fe20003fc5270 */
[----:B------:R-:W-:Y:S01]  /*24c0*/  IMAD R3, R28, R99, R0 ;  /* 0x000000631c037224 */ /* 0x000fe200078e0200 */
[----:B---3--:R-:W-:Y:S01]  /*24d0*/  ISETP.GE.AND P1, PT, R16, R33, PT ;  /* 0x000000211000720c */ /* 0x008fe20003f26270 */
[----:B------:R-:W-:Y:S01]  /*24e0*/  IMAD.SHL.U32 R32, R23, 0x40, RZ ;  /* 0x0000004017207824 */ /* 0x000fe200078e00ff */
[----:B-----5:R-:W-:Y:S01]  /*24f0*/  SHF.R.S32.HI R29, RZ, 0x1f, R112 ;  /* 0x0000001fff1d7819 */ /* 0x020fe20000011470 */
[----:B------:R-:W-:Y:S01]  /*2500*/  IMAD.IADD R7, R7, 0x1, R3 ;  /* 0x0000000107077824 */ /* 0x000fe200078e0203 */
[----:B------:R-:W-:Y:S01]  /*2510*/  SHF.R.U32.HI R31, RZ, 0x3, R198 ;  /* 0x00000003ff1f7819 */ /* 0x000fe200000116c6 */
[----:B------:R-:W-:Y:S01]  /*2520*/  IMAD.SHL.U32 R88, R98, 0x20, RZ ;  /* 0x0000002062587824 */ /* 0x000fe200078e00ff */
[----:B------:R-:W-:Y:S01]  /*2530*/  SHF.R.U32.HI R21, RZ, 0x3, R197 ;  /* 0x00000003ff157819 */ /* 0x000fe200000116c5 */
[----:B----4-:R-:W-:Y:S01]  /*2540*/  IMAD.WIDE.U32 R4, R206, UR4, R6 ;  /* 0x00000004ce047c25 */ /* 0x010fe2000f8e0006 */
[----:B------:R-:W-:Y:S01]  /*2550*/  SHF.L.U64.HI R89, R98, 0x5, R99 ;  /* 0x0000000562597819 */ /* 0x000fe20000010263 */
[----:B------:R-:W0:Y:S01]  /*2560*/  LDC.64 R6, c[0x0][0x3f8] ;  /* 0x0000fe00ff067b82 */ /* 0x000e220000000a00 */
[----:B------:R-:W-:Y:S01]  /*2570*/  SHF.R.S32.HI R116, RZ, 0x1f, R212 ;  /* 0x0000001fff747819 */ /* 0x000fe200000114d4 */
[----:B------:R-:W-:Y:S01]  /*2580*/  IMAD R5, R206, UR5, R5 ;  /* 0x00000005ce057c24 */ /* 0x000fe2000f8e0205 */
[----:B------:R-:W-:Y:S01]  /*2590*/  ULDC.64 UR4, c[0x0][0x310] ;  /* 0x0000c40000047ab9 */ /* 0x000fe20000000a00 */
[----:B------:R-:W-:Y:S01]  /*25a0*/  IMAD.WIDE.U32 R128, R23, R98, R88 ;  /* 0x0000006217807225 */ /* 0x000fe200078e0058 */
[----:B------:R-:W-:-:S02]  /*25b0*/  SHF.R.S32.HI R115, RZ, 0x1f, R211 ;  /* 0x0000001fff737819 */ /* 0x000fc400000114d3 */
[----:B------:R-:W-:Y:S01]  /*25c0*/  SHF.R.S32.HI R114, RZ, 0x1f, R210 ;  /* 0x0000001fff727819 */ /* 0x000fe200000114d2 */
[----:B------:R-:W-:-:S04]  /*25d0*/  IMAD.WIDE.U32 R40, R23, R98, R16 ;  /* 0x0000006217287225 */ /* 0x000fc800078e0010 */
[----:B------:R-:W-:Y:S02]  /*25e0*/  VIADD R124, R30, 0x8 ;  /* 0x000000081e7c7836 */ /* 0x000fe40000000000 */
[----:B------:R-:W-:Y:S02]  /*25f0*/  IMAD.SHL.U32 R110, R33, 0x2, RZ ;  /* 0x00000002216e7824 */ /* 0x000fe400078e00ff */
[----:B------:R-:W-:Y:S02]  /*2600*/  IMAD.SHL.U32 R125, R98, 0x80, RZ ;  /* 0x00000080627d7824 */ /* 0x000fe400078e00ff */
[CC--:B0-----:R-:W-:Y:S01]  /*2610*/  IMAD.WIDE.U32 R92, R23.reuse, R6.reuse, R18 ;  /* 0x00000006175c7225 */ /* 0x0c1fe200078e0012 */
[C-C-:B------:R-:W-:Y:S02]  /*2620*/  SHF.L.U64.HI R15, R6.reuse, 0x6, R7.reuse ;  /* 0x00000006060f7819 */ /* 0x140fe40000010207 */
[----:B------:R-:W-:Y:S01]  /*2630*/  SHF.L.U64.HI R14, R6, 0x7, R7 ;  /* 0x00000007060e7819 */ /* 0x000fe20000010207 */
[----:B------:R-:W-:-:S04]  /*2640*/  IMAD.WIDE.U32 R90, R23, R6, R16 ;  /* 0x00000006175a7225 */ /* 0x000fc800078e0010 */
[----:B------:R-:W-:Y:S02]  /*2650*/  IMAD R12, R29, R6, RZ ;  /* 0x000000061d0c7224 */ /* 0x000fe400078e02ff */
[----:B------:R-:W-:Y:S02]  /*2660*/  IMAD.SHL.U32 R13, R6, 0x20, RZ ;  /* 0x00000020060d7824 */ /* 0x000fe400078e00ff */
[----:B------:R-:W-:Y:S02]  /*2670*/  IMAD R35, R112, R7, R12 ;  /* 0x0000000770237224 */ /* 0x000fe400078e020c */
[----:B------:R-:W-:Y:S01]  /*2680*/  IMAD.SHL.U32 R12, R6, 0x40, RZ ;  /* 0x00000040060c7824 */ /* 0x000fe200078e00ff */
[----:B--2---:R-:W-:-:S04]  /*2690*/  LOP3.LUT R20, R20, 0xfffffffe, RZ, 0xc0, !PT ;  /* 0xfffffffe14147812 */ /* 0x004fc800078ec0ff */
[----:B------:R-:W-:-:S05]  /*26a0*/  @P1 LOP3.LUT R20, R20, 0x1, RZ, 0xfc, !PT ;  /* 0x0000000114141812 */ /* 0x000fca00078efcff */
[----:B------:R0:W-:Y:S02]  /*26b0*/  STL [R1+0x10], R20 ;  /* 0x0000101401007387 */ /* 0x0001e40000100800 */
[----:B0-----:R-:W-:Y:S02]  /*26c0*/  SHF.R.U32.HI R20, RZ, 0x3, R196 ;  /* 0x00000003ff147819 */ /* 0x001fe400000116c4 */
[----:B------:R-:W-:Y:S02]  /*26d0*/  SHF.R.S32.HI R0, RZ, 0x1f, R27 ;  /* 0x0000001fff007819 */ /* 0x000fe4000001141b */
[----:B------:R-:W-:Y:S02]  /*26e0*/  SEL R27, R27, RZ, !P0 ;  /* 0x000000ff1b1b7207 */ /* 0x000fe40004000000 */
[----:B------:R-:W-:Y:S02]  /*26f0*/  SEL R3, R0, RZ, !P0 ;  /* 0x000000ff00037207 */ /* 0x000fe40004000000 */
[----:B------:R-:W-:Y:S01]  /*2700*/  IADD3 R42, P0, R23, R28, RZ ;  /* 0x0000001c172a7210 */ /* 0x000fe20007f1e0ff */
[----:B------:R-:W-:Y:S01]  /*2710*/  IMAD.WIDE.U32 R96, R27, UR4, R4 ;  /* 0x000000041b607c25 */ /* 0x000fe2000f8e0004 */
[----:B------:R-:W-:Y:S01]  /*2720*/  SHF.L.U64.HI R28, R98, 0x6, R99 ;  /* 0x00000006621c7819 */ /* 0x000fe20000010263 */
[----:B------:R-:W0:Y:S02]  /*2730*/  LDC.64 R4, c[0x0][0x408] ;  /* 0x00010200ff047b82 */ /* 0x000e240000000a00 */
[----:B------:R-:W-:-:S02]  /*2740*/  IMAD R0, R3, UR4, RZ ;  /* 0x0000000403007c24 */ /* 0x000fc4000f8e02ff */
[----:B------:R-:W-:Y:S01]  /*2750*/  IMAD.X R43, R216, 0x1, R39, P0 ;  /* 0x00000001d82b7824 */ /* 0x000fe200000e0627 */
[----:B------:R-:W-:Y:S01]  /*2760*/  IADD3 R39, P3, R96, 0x40, RZ ;  /* 0x0000004060277810 */ /* 0x000fe20007f7e0ff */
[----:B------:R-:W-:Y:S01]  /*2770*/  IMAD R37, R27, UR5, R0 ;  /* 0x000000051b257c24 */ /* 0x000fe2000f8e0200 */
[----:B------:R-:W-:Y:S05]  /*2780*/  @!P6 WARPSYNC.ALL ;  /* 0x000000000000e948 */ /* 0x000fea0003800000 */
[----:B------:R-:W-:Y:S01]  /*2790*/  ULDC.64 UR4, c[0x0][0x330] ;  /* 0x0000cc0000047ab9 */ /* 0x000fe20000000a00 */
[----:B------:R-:W-:Y:S01]  /*27a0*/  IMAD.IADD R36, R97, 0x1, R37 ;  /* 0x0000000161247824 */ /* 0x000fe200078e0225 */
[----:B------:R-:W-:Y:S01]  /*27b0*/  @!P6 BAR.SYNC.DEFER_BLOCKING 0x9, 0x100 ;  /* 0x024400000000eb1d */ /* 0x000fe20000010000 */
[----:B------:R-:W-:Y:S01]  /*27c0*/  IMAD.WIDE.U32 R8, R206, UR4, R16 ;  /* 0x00000004ce087c25 */ /* 0x000fe2000f8e0010 */
[----:B------:R-:W-:-:S03]  /*27d0*/  IADD3 R37, P0, R96, R40, RZ ;  /* 0x0000002860257210 */ /* 0x000fc60007f1e0ff */
[----:B------:R-:W-:Y:S01]  /*27e0*/  IMAD R9, R206, UR5, R9 ;  /* 0x00000005ce097c24 */ /* 0x000fe2000f8e0209 */
[----:B------:R-:W-:Y:S01]  /*27f0*/  ULDC.64 UR4, c[0x0][0x338] ;  /* 0x0000ce0000047ab9 */ /* 0x000fe20000000a00 */
[----:B------:R-:W-:Y:S02]  /*2800*/  IMAD.X R104, RZ, RZ, R36, P3 ;  /* 0x000000ffff687224 */ /* 0x000fe400018e0624 */
[----:B------:R-:W-:Y:S01]  /*2810*/  IMAD R0, R3, UR4, RZ ;  /* 0x0000000403007c24 */ /* 0x000fe2000f8e02ff */
[----:B------:R-:W-:Y:S01]  /*2820*/  SEL R3, R33, RZ, P1 ;  /* 0x000000ff21037207 */ /* 0x000fe20000800000 */
[C---:B------:R-:W-:Y:S01]  /*2830*/  IMAD.WIDE.U32 R94, R27.reuse, UR4, R8 ;  /* 0x000000041b5e7c25 */ /* 0x040fe2000f8e0008 */
[----:B------:R-:W-:Y:S02]  /*2840*/  ULDC UR4, c[0x0][0x2f4] ;  /* 0x0000bd0000047ab9 */ /* 0x000fe40000000800 */
[----:B------:R-:W-:Y:S01]  /*2850*/  ISETP.GE.AND P2, PT, R16, UR4, PT ;  /* 0x0000000410007c0c */ /* 0x000fe2000bf46270 */
[----:B------:R-:W-:-:S02]  /*2860*/  IMAD R47, R27, UR5, R0 ;  /* 0x000000051b2f7c24 */ /* 0x000fc4000f8e0200 */
[----:B------:R-:W-:Y:S02]  /*2870*/  IMAD R0, R216, R6, RZ ;  /* 0x00000006d8007224 */ /* 0x000fe400078e02ff */
[----:B------:R-:W-:Y:S02]  /*2880*/  IMAD.IADD R3, R16, 0x1, R3 ;  /* 0x0000000110037824 */ /* 0x000fe400078e0203 */
[C---:B------:R-:W-:Y:S02]  /*2890*/  IMAD R9, R23.reuse, R7, R0 ;  /* 0x0000000717097224 */ /* 0x040fe400078e0200 */
[-C--:B0-----:R-:W-:Y:S02]  /*28a0*/  IMAD R0, R216, R4.reuse, RZ ;  /* 0x00000004d8007224 */ /* 0x081fe400078e02ff */
[----:B------:R-:W-:-:S04]  /*28b0*/  IMAD.WIDE.U32 R86, R23, R4, R18 ;  /* 0x0000000417567225 */ /* 0x000fc800078e0012 */
[C---:B------:R-:W-:Y:S01]  /*28c0*/  IMAD R11, R23.reuse, R5, R0 ;  /* 0x00000005170b7224 */ /* 0x040fe200078e0200 */
[----:B------:R-:W-:Y:S01]  /*28d0*/  SHF.R.S32.HI R0, RZ, 0x1f, R3 ;  /* 0x0000001fff007819 */ /* 0x000fe20000011403 */
[----:B------:R-:W-:-:S03]  /*28e0*/  IMAD.WIDE.U32 R84, R23, R4, R16 ;  /* 0x0000000417547225 */ /* 0x000fc600078e0010 */
[CC--:B------:R-:W-:Y:S01]  /*28f0*/  LEA.HI R45, R0.reuse, R3.reuse, RZ, 0x3 ;  /* 0x00000003002d7211 */ /* 0x0c0fe200078f18ff */
[----:B------:R-:W-:Y:S01]  /*2900*/  IMAD.IADD R93, R93, 0x1, R9 ;  /* 0x000000015d5d7824 */ /* 0x000fe200078e0209 */
[----:B------:R-:W-:Y:S01]  /*2910*/  LEA.HI R8, R0, R3, RZ, 0x6 ;  /* 0x0000000300087211 */ /* 0x000fe200078f30ff */
[----:B------:R-:W-:Y:S01]  /*2920*/  IMAD.IADD R91, R9, 0x1, R91 ;  /* 0x00000001095b7824 */ /* 0x000fe200078e025b */
[----:B------:R-:W-:Y:S01]  /*2930*/  LOP3.LUT R0, R45, 0x38, RZ, 0xc0, !PT ;  /* 0x000000382d007812 */ /* 0x000fe200078ec0ff */
[----:B------:R-:W-:Y:S01]  /*2940*/  IMAD.IADD R87, R87, 0x1, R11 ;  /* 0x0000000157577824 */ /* 0x000fe200078e020b */
[----:B------:R-:W-:Y:S01]  /*2950*/  LOP3.LUT R9, R198, 0x38, R45, 0xf8, !PT ;  /* 0x00000038c6097812 */ /* 0x000fe200078ef82d */
[----:B------:R-:W-:Y:S01]  /*2960*/  IMAD.IADD R85, R11, 0x1, R85 ;  /* 0x000000010b557824 */ /* 0x000fe200078e0255 */
[--C-:B------:R-:W-:Y:S01]  /*2970*/  LOP3.LUT R10, R197, 0x38, R45.reuse, 0xf8, !PT ;  /* 0x00000038c50a7812 */ /* 0x100fe200078ef82d */
[----:B------:R-:W-:Y:S01]  /*2980*/  IMAD.SHL.U32 R8, R8, 0x80, RZ ;  /* 0x0000008008087824 */ /* 0x000fe200078e00ff */
[----:B------:R-:W-:Y:S01]  /*2990*/  LOP3.LUT R11, R196, 0x38, R45, 0xf8, !PT ;  /* 0x00000038c40b7812 */ /* 0x000fe200078ef82d */
[----:B------:R-:W-:Y:S01]  /*29a0*/  IMAD R29, R29, R4, RZ ;  /* 0x000000041d1d7224 */ /* 0x000fe200078e02ff */
[----:B------:R-:W-:Y:S01]  /*29b0*/  LOP3.LUT R3, R0, 0x1c0, R32, 0xf8, !PT ;  /* 0x000001c000037812 */ /* 0x000fe200078ef820 */
[----:B------:R-:W-:Y:S01]  /*29c0*/  IMAD R0, R216, R98, RZ ;  /* 0x00000062d8007224 */ /* 0x000fe200078e02ff */
[----:B------:R-:W-:Y:S01]  /*29d0*/  LOP3.LUT R8, R8, 0xffffe000, RZ, 0xc0, !PT ;  /* 0xffffe00008087812 */ /* 0x000fe200078ec0ff */
[----:B------:R-:W-:Y:S01]  /*29e0*/  IMAD.WIDE.U32 R92, R112, R6, R92 ;  /* 0x00000006705c7225 */ /* 0x000fe200078e005c */
[----:B------:R-:W-:-:S02]  /*29f0*/  LOP3.LUT R9, R9, R31, RZ, 0x3c, !PT ;  /* 0x0000001f09097212 */ /* 0x000fc400078e3cff */
[----:B------:R-:W-:Y:S01]  /*2a00*/  LOP3.LUT R27, R10, R21, RZ, 0x3c, !PT ;  /* 0x000000150a1b7212 */ /* 0x000fe200078e3cff */
[----:B------:R-:W-:Y:S01]  /*2a10*/  IMAD R31, R23, R99, R0 ;  /* 0x00000063171f7224 */ /* 0x000fe200078e0200 */
[----:B------:R-:W-:Y:S01]  /*2a20*/  LOP3.LUT R11, R11, R20, RZ, 0x3c, !PT ;  /* 0x000000140b0b7212 */ /* 0x000fe200078e3cff */
[C---:B------:R-:W-:Y:S01]  /*2a30*/  IMAD.WIDE.U32 R90, R112.reuse, R6, R90 ;  /* 0x00000006705a7225 */ /* 0x040fe200078e005a */
[----:B------:R-:W-:Y:S02]  /*2a40*/  LOP3.LUT R3, R3, R202, RZ, 0x3c, !PT ;  /* 0x000000ca03037212 */ /* 0x000fe400078e3cff */
[-C--:B------:R-:W-:Y:S01]  /*2a50*/  IADD3 R108, R9, R8.reuse, R201 ;  /* 0x00000008096c7210 */ /* 0x080fe20007ffe0c9 */
[C---:B------:R-:W-:Y:S01]  /*2a60*/  IMAD R101, R112.reuse, R5, R29 ;  /* 0x0000000570657224 */ /* 0x040fe200078e021d */
[----:B------:R-:W-:Y:S01]  /*2a70*/  IADD3 R27, R27, R8, R200 ;  /* 0x000000081b1b7210 */ /* 0x000fe20007ffe0c8 */
[----:B------:R-:W-:Y:S01]  /*2a80*/  IMAD.WIDE.U32 R86, R112, R4, R86 ;  /* 0x0000000470567225 */ /* 0x000fe200078e0056 */
[----:B------:R-:W-:-:S02]  /*2a90*/  IADD3 R21, R11, R8, R199 ;  /* 0x000000080b157210 */ /* 0x000fc40007ffe0c7 */
[----:B------:R-:W-:Y:S01]  /*2aa0*/  IADD3 R109, R3, R8, R203 ;  /* 0x00000008036d7210 */ /* 0x000fe20007ffe0cb */
[C---:B------:R-:W-:Y:S01]  /*2ab0*/  IMAD.SHL.U32 R11, R6.reuse, 0x80, RZ ;  /* 0x00000080060b7824 */ /* 0x040fe200078e00ff */
[----:B------:R-:W-:Y:S01]  /*2ac0*/  SHF.L.U64.HI R20, R6, 0x5, R7 ;  /* 0x0000000506147819 */ /* 0x000fe20000010207 */
[C---:B------:R-:W-:Y:S01]  /*2ad0*/  IMAD.SHL.U32 R7, R4.reuse, 0x20, RZ ;  /* 0x0000002004077824 */ /* 0x040fe200078e00ff */
[C-C-:B------:R-:W-:Y:S01]  /*2ae0*/  SHF.L.U64.HI R10, R4.reuse, 0x5, R5.reuse ;  /* 0x00000005040a7819 */ /* 0x140fe20000010205 */
[C---:B------:R-:W-:Y:S01]  /*2af0*/  IMAD.SHL.U32 R6, R4.reuse, 0x40, RZ ;  /* 0x0000004004067824 */ /* 0x040fe200078e00ff */
[----:B------:R-:W-:Y:S01]  /*2b00*/  SHF.L.U64.HI R9, R4, 0x6, R5 ;  /* 0x0000000604097819 */ /* 0x000fe20000010205 */
[----:B------:R-:W-:Y:S01]  /*2b10*/  IMAD.WIDE.U32 R84, R112, R4, R84 ;  /* 0x0000000470547225 */ /* 0x000fe200078e0054 */
[----:B------:R-:W-:Y:S02]  /*2b20*/  SHF.L.U64.HI R8, R4, 0x7, R5 ;  /* 0x0000000704087819 */ /* 0x000fe40000010205 */
[----:B------:R-:W-:Y:S01]  /*2b30*/  IADD3 R3, P1, R88, R128, RZ ;  /* 0x0000008058037210 */ /* 0x000fe20007f3e0ff */
[----:B------:R-:W-:Y:S01]  /*2b40*/  IMAD.SHL.U32 R5, R4, 0x80, RZ ;  /* 0x0000008004057824 */ /* 0x000fe200078e00ff */
[----:B------:R-:W-:Y:S01]  /*2b50*/  SHF.L.U64.HI R0, R98, 0x7, R99 ;  /* 0x0000000762007819 */ /* 0x000fe20000010263 */
[----:B------:R-:W-:Y:S01]  /*2b60*/  IMAD.IADD R4, R31, 0x1, R129 ;  /* 0x000000011f047824 */ /* 0x000fe200078e0281 */
[----:B------:R-:W-:Y:S01]  /*2b70*/  LOP3.LUT R38, R45, 0xfffffff8, RZ, 0xc0, !PT ;  /* 0xfffffff82d267812 */ /* 0x000fe200078ec0ff */
[----:B------:R-:W-:Y:S01]  /*2b80*/  IMAD.IADD R31, R41, 0x1, R31 ;  /* 0x00000001291f7824 */ /* 0x000fe200078e021f */
[----:B------:R-:W-:Y:S01]  /*2b90*/  SHF.R.S32.HI R102, RZ, 0x3, R45 ;  /* 0x00000003ff667819 */ /* 0x000fe2000001142d */
[----:B------:R-:W-:Y:S01]  /*2ba0*/  IMAD.X R29, R4, 0x1, R89, P1 ;  /* 0x00000001041d7824 */ /* 0x000fe200008e0659 */
[----:B------:R-:W-:Y:S01]  /*2bb0*/  IADD3 R30, P1, R3, R88, RZ ;  /* 0x00000058031e7210 */ /* 0x000fe20007f3e0ff */
[----:B------:R-:W-:Y:S01]  /*2bc0*/  IMAD.X R99, R31, 0x1, R36, P0 ;  /* 0x000000011f637824 */ /* 0x000fe200000e0624 */
[----:B------:R-:W-:Y:S01]  /*2bd0*/  IADD3 R100, P0, R37, 0x40, RZ ;  /* 0x0000004025647810 */ /* 0x000fe20007f1e0ff */
[----:B------:R-:W-:Y:S01]  /*2be0*/  IMAD.IADD R33, R93, 0x1, R35 ;  /* 0x000000015d217824 */ /* 0x000fe200078e0223 */
[----:B------:R-:W-:Y:S01]  /*2bf0*/  SHF.R.S32.HI R103, RZ, 0x1f, R38 ;  /* 0x0000001fff677819 */ /* 0x000fe20000011426 */
[----:B------:R-:W-:-:S02]  /*2c00*/  IMAD.IADD R34, R35, 0x1, R91 ;  /* 0x0000000123227824 */ /* 0x000fc400078e025b */
[----:B------:R-:W-:Y:S01]  /*2c10*/  IMAD.X R32, R29, 0x1, R89, P1 ;  /* 0x000000011d207824 */ /* 0x000fe200008e0659 */
[----:B------:R-:W-:Y:S01]  /*2c20*/  ISETP.GE.AND P1, PT, R190, UR4, PT ;  /* 0x00000004be007c0c */ /* 0x000fe2000bf26270 */
[----:B------:R-:W-:Y:S02]  /*2c30*/  IMAD.IADD R35, R87, 0x1, R101 ;  /* 0x0000000157237824 */ /* 0x000fe400078e0265 */
[----:B------:R-:W-:Y:S02]  /*2c40*/  IMAD.IADD R101, R101, 0x1, R85 ;  /* 0x0000000165657824 */ /* 0x000fe400078e0255 */
[----:B------:R-:W-:Y:S02]  /*2c50*/  IMAD.X R105, RZ, RZ, R99, P0 ;  /* 0x000000ffff697224 */ /* 0x000fe400000e0663 */
[----:B------:R-:W-:-:S07]  /*2c60*/  IMAD.IADD R106, R95, 0x1, R47 ;  /* 0x000000015f6a7824 */ /* 0x000fce00078e022f */
.L_x_1590:
[----:B------:R-:W2:Y:S01]  /*2c70*/  LDL.LU R44, [R1+0x10] ;  /* 0x00001000012c7983 */ /* 0x000ea20000300800 */
[----:B------:R-:W-:Y:S01]  /*2c80*/  VIADD R26, R26, 0xffffffff ;  /* 0xffffffff1a1a7836 */ /* 0x000fe20000000000 */
[----:B------:R-:W0:Y:S01]  /*2c90*/  LDC R121, c[0x0][0x3f4] ;  /* 0x0000fd00ff797b82 */ /* 0x000e220000000800 */
[----:B------:R-:W-:Y:S01]  /*2ca0*/  IMAD R111, R184, 0x4000, R205 ;  /* 0x00004000b86f7824 */ /* 0x000fe200078e02cd */
[----:B------:R-:W-:Y:S05]  /*2cb0*/  YIELD ;  /* 0x0000000000007946 */ /* 0x000fea0003800000 */
[----:B------:R-:W-:Y:S01]  /*2cc0*/  ISETP.GT.AND P3, PT, R26, R25, PT ;  /* 0x000000191a00720c */ /* 0x000fe20003f64270 */
[----:B------:R-:W-:Y:S01]  /*2cd0*/  BSSY B0, `(.L_x_1505) ;  /* 0x00005e8000007945 */ /* 0x000fe20003800000 */
[----:B------:R-:W-:Y:S01]  /*2ce0*/  IMAD R111, R111, 0x2, R2 ;  /* 0x000000026f6f7824 */ /* 0x000fe200078e0202 */
[----:B0-----:R-:W-:-:S02]  /*2cf0*/  ISETP.GE.AND P0, PT, R121, 0x1, PT ;  /* 0x000000017900780c */ /* 0x001fc40003f06270 */
[----:B--2---:R-:W-:-:S08]  /*2d00*/  LOP3.LUT R44, R44, 0xfffffffb, RZ, 0xc0, !PT ;  /* 0xfffffffb2c2c7812 */ /* 0x004fd000078ec0ff */
[----:B------:R-:W-:-:S05]  /*2d10*/  @P3 LOP3.LUT R44, R44, 0x4, RZ, 0xfc, !PT ;  /* 0x000000042c2c3812 */ /* 0x000fca00078efcff */
[----:B------:R0:W-:Y:S01]  /*2d20*/  STL [R1+0x10], R44 ;  /* 0x0000102c01007387 */ /* 0x0001e20000100800 */
[----:B------:R-:W-:Y:S05]  /*2d30*/  @!P0 BRA `(.L_x_1506) ;  /* 0x0000005800048947 */ /* 0x000fea0003800000 */
[----:B------:R-:W-:Y:S01]  /*2d40*/  ULDC.U8 UR4, c[0x0][0x410] ;  /* 0x0001040000047ab9 */ /* 0x000fe20000000000 */
[----:B0-----:R-:W-:Y:S01]  /*2d50*/  SHF.R.S32.HI R44, RZ, 0x1f, R26 ;  /* 0x0000001fff2c7819 */ /* 0x001fe2000001141a */
[-C--:B------:R-:W-:Y:S01]  /*2d60*/  IMAD R45, R0, R26.reuse, RZ ;  /* 0x0000001a002d7224 */ /* 0x080fe200078e02ff */
[----:B------:R-:W-:Y:S01]  /*2d70*/  ISETP.NE.AND P0, PT, RZ, UR4, PT ;  /* 0x00000004ff007c0c */ /* 0x000fe2000bf05270 */
[-C--:B------:R-:W-:Y:S02]  /*2d80*/  IMAD R46, R14, R26.reuse, RZ ;  /* 0x0000001a0e2e7224 */ /* 0x080fe400078e02ff */
[----:B------:R-:W-:Y:S02]  /*2d90*/  IMAD R47, R8, R26, RZ ;  /* 0x0000001a082f7224 */ /* 0x000fe400078e02ff */
[----:B------:R-:W-:Y:S02]  /*2da0*/  IMAD R113, R26, -0x80, R24 ;  /* 0xffffff801a717824 */ /* 0x000fe400078e0218 */
[----:B------:R-:W-:-:S02]  /*2db0*/  IMAD R45, R44, R125, R45 ;  /* 0x0000007d2c2d7224 */ /* 0x000fc400078e022d */
[C---:B------:R-:W-:Y:S01]  /*2dc0*/  IMAD R117, R44.reuse, R11, R46 ;  /* 0x0000000b2c757224 */ /* 0x040fe200078e022e */
[----:B------:R-:W-:Y:S01]  /*2dd0*/  VIMNMX R113, R113, 0x80, PT ;  /* 0x0000008071717848 */ /* 0x000fe20003fe0100 */
[----:B------:R-:W-:Y:S02]  /*2de0*/  IMAD R47, R44, R5, R47 ;  /* 0x000000052c2f7224 */ /* 0x000fe400078e022f */
        /* <DEDUP_REMOVED lines=19> */
[----:B------:R-:W-:Y:S01]  /*2f20*/  IMAD.X R46, R117, 0x1, R33, P0 ;  /* 0x00000001752e7824 */ /* 0x000fe200000e0621 */
[----:B------:R-:W-:-:S04]  /*2f30*/  LEA R44, P0, R45, UR4, 0x1 ;  /* 0x000000042d2c7c11 */ /* 0x000fc8000f8008ff */
[----:B------:R-:W-:Y:S01]  /*2f40*/  LEA.HI.X R45, R45, UR5, R46, 0x1, P0 ;  /* 0x000000052d2d7c11 */ /* 0x000fe200080f0c2e */
[----:B------:R-:W-:Y:S01]  /*2f50*/  ULDC.64 UR4, c[0x0][0x400] ;  /* 0x0001000000047ab9 */ /* 0x000fe20000000a00 */
[----:B------:R-:W-:-:S05]  /*2f60*/  IADD3 R47, P0, R86, R76, RZ ;  /* 0x0000004c562f7210 */ /* 0x000fca0007f1e0ff */
[----:B------:R-:W-:Y:S01]  /*2f70*/  IMAD.X R48, R107, 0x1, R35, P0 ;  /* 0x000000016b307824 */ /* 0x000fe200000e0623 */
        /* <DEDUP_REMOVED lines=10> */
.L_x_1509:
[----:B------:R-:W-:Y:S05]  /*3020*/  BSYNC B1 ;  /* 0x0000000000017941 */ /* 0x000fea0003800000 */
.L_x_1508:
[----:B------:R-:W-:Y:S01]  /*3030*/  ISETP.GE.AND P4, PT, R212, R113, PT ;  /* 0x00000071d400720c */ /* 0x000fe20003f86270 */
[----:B0----5:R-:W-:Y:S01]  /*3040*/  IMAD.MOV.U32 R44, RZ, RZ, R72 ;  /* 0x000000ffff2c7224 */ /* 0x021fe200078e0048 */
[----:B------:R-:W-:Y:S01]  /*3050*/  BSSY B1, `(.L_x_1510) ;  /* 0x0000028000017945 */ /* 0x000fe20003800000 */
[----:B------:R-:W-:Y:S01]  /*3060*/  IMAD.MOV.U32 R45, RZ, RZ, R73 ;  /* 0x000000ffff2d7224 */ /* 0x000fe200078e0049 */
[----:B------:R-:W-:Y:S01]  /*3070*/  CS2R R68, SRZ ;  /* 0x0000000000447805 */ /* 0x000fe2000001ff00 */
        /* <DEDUP_REMOVED lines=16> */
[----:B------:R-:W-:Y:S06]  /*3180*/  @P4 BRA `(.L_x_1511) ;  /* 0x0000000000504947 */ /* 0x000fec0003800000 */
[----:B------:R-:W-:Y:S01]  /*3190*/  IADD3 R45, P0, P5, R92, R78, R13 ;  /* 0x0000004e5c2d7210 */ /* 0x000fe20007d1e00d */
[----:B------:R-:W-:Y:S01]  /*31a0*/  ULDC.64 UR4, c[0x0][0x3e8] ;  /* 0x0000fa0000047ab9 */ /* 0x000fe20000000a00 */
[----:B------:R-:W-:Y:S02]  /*31b0*/  CS2R R68, SRZ ;  /* 0x0000000000447805 */ /* 0x000fe4000001ff00 */
[----:B------:R-:W-:Y:S02]  /*31c0*/  CS2R R70, SRZ ;  /* 0x0000000000467805 */ /* 0x000fe4000001ff00 */
[----:B------:R-:W-:Y:S02]  /*31d0*/  IADD3.X R46, R33, R117, R20, P0, P5 ;  /* 0x00000075212e7210 */ /* 0x000fe400007ea414 */
        /* <DEDUP_REMOVED lines=15> */
.L_x_1511:
[----:B------:R-:W-:Y:S05]  /*32d0*/  BSYNC B1 ;  /* 0x0000000000017941 */ /* 0x000fea0003800000 */
.L_x_1510:
        /* <DEDUP_REMOVED lines=22> */
[----:B------:R-:W-:-:S02]  /*3440*/  CS2R R62, SRZ ;  /* 0x00000000003e7805 */ /* 0x000fc4000001ff00 */
[----:B------:R-:W-:Y:S02]  /*3450*/  CS2R R52, SRZ ;  /* 0x0000000000347805 */ /* 0x000fe4000001ff00 */
[----:B------:R-:W-:Y:S02]  /*3460*/  CS2R R50, SRZ ;  /* 0x0000000000327805 */ /* 0x000fe4000001ff00 */
[----:B------:R-:W-:Y:S02]  /*3470*/  CS2R R54, SRZ ;  /* 0x0000000000367805 */ /* 0x000fe4000001ff00 */
[----:B------:R-:W-:Y:S01]  /*3480*/  P2R R122, PR, RZ, 0x1 ;  /* 0x00000001ff7a7803 */ /* 0x000fe20000000000 */
        /* <DEDUP_REMOVED lines=21> */
.L_x_1513:
[----:B------:R-:W-:Y:S05]  /*35e0*/  BSYNC B1 ;  /* 0x0000000000017941 */ /* 0x000fea0003800000 */
.L_x_1512:
[----:B------:R-:W-:Y:S01]  /*35f0*/  ISETP.GE.AND P5, PT, R210, R113, PT ;  /* 0x00000071d200720c */ /* 0x000fe20003fa6270 */
[----:B------:R-:W-:-:S12]  /*3600*/  BSSY B1, `(.L_x_1514) ;  /* 0x000001e000017945 */ /* 0x000fd80003800000 */
[----:B------:R-:W-:Y:S05]  /*3610*/  @P5 BRA `(.L_x_1515) ;  /* 0x0000000000705947 */ /* 0x000fea0003800000 */
[----:B0-----:R-:W0:Y:S01]  /*3620*/  LDC.64 R44, c[0x0][0x3f8] ;  /* 0x0000fe00ff2c7b82 */ /* 0x001e220000000a00 */
[----:B------:R-:W-:Y:S01]  /*3630*/  IMAD.MOV.U32 R79, RZ, RZ, R117 ;  /* 0x000000ffff4f7224 */ /* 0x000fe200078e0075 */
[----:B------:R-:W-:Y:S01]  /*3640*/  ULDC.64 UR4, c[0x0][0x3e8] ;  /* 0x0000fa0000047ab9 */ /* 0x000fe20000000a00 */
[----:B------:R-:W-:Y:S01]  /*3650*/  IMAD.MOV.U32 R77, RZ, RZ, R107 ;  /* 0x000000ffff4d7224 */ /* 0x000fe200078e006b */
[----:B------:R-:W-:Y:S02]  /*3660*/  CS2R R52, SRZ ;  /* 0x0000000000347805 */ /* 0x000fe4000001ff00 */
[----:B------:R-:W-:Y:S01]  /*3670*/  CS2R R54, SRZ ;  /* 0x0000000000367805 */ /* 0x000fe2000001ff00 */
        /* <DEDUP_REMOVED lines=22> */
.L_x_1515:
[----:B------:R-:W-:Y:S05]  /*37e0*/  BSYNC B1 ;  /* 0x0000000000017941 */ /* 0x000fea0003800000 */
.L_x_1514:
[----:B01---5:R-:W-:Y:S01]  /*37f0*/  IMAD.MOV.U32 R44, RZ, RZ, R56 ;  /* 0x000000ffff2c7224 */ /* 0x023fe200078e0038 */
[----:B------:R-:W-:Y:S01]  /*3800*/  UISETP.NE.AND UP0, UPT, UR45, 0x3, UPT ;  /* 0x000000032d00788c */ /* 0x000fe2000bf05270 */
[----:B------:R-:W-:Y:S02]  /*3810*/  IMAD.MOV.U32 R45, RZ, RZ, R57 ;  /* 0x000000ffff2d7224 */ /* 0x000fe400078e0039 */
        /* <DEDUP_REMOVED lines=9> */
[----:B------:R-:W-:Y:S01]  /*38b0*/  PLOP3.LUT P0, PT, PT, PT, UP0, 0x80, 0x0 ;  /* 0x000000000000781c */ /* 0x000fe20003f0f008 */
        /* <DEDUP_REMOVED lines=18> */
[----:B------:R-:W-:Y:S02]  /*39e0*/  PRMT R134, R45, 0x7610, R134 ;  /* 0x000076102d867816 */ /* 0x000fe40000000086 */
[----:B------:R-:W-:Y:S02]  /*39f0*/  PRMT R140, R46, 0x7610, R140 ;  /* 0x000076102e8c7816 */ /* 0x000fe4000000008c */
[----:B------:R-:W-:Y:S01]  /*3a00*/  PRMT R139, R47, 0x7610, R139 ;  /* 0x000076102f8b7816 */ /* 0x000fe2000000008b */
[----:B------:R-:W-:Y:S06]  /*3a10*/  @!P0 BRA `(.L_x_1516) ;  /* 0x0000000000048947 */ /* 0x000fec0003800000 */
[----:B------:R-:W-:Y:S01]  /*3a20*/  BPT.TRAP 0x1 ;  /* 0x000000040000795c */ /* 0x000fe20000300000 */
.L_x_1516:
[----:B------:R-:W-:Y:S01]  /*3a30*/  IMAD R107, R184, 0x8, R2 ;  /* 0x00000008b86b7824 */ /* 0x000fe200078e0202 */
[----:B------:R-:W-:Y:S01]  /*3a40*/  SHF.L.U32 R117, R191, 0x1f, RZ ;  /* 0x0000001fbf757819 */ /* 0x000fe200000006ff */
[----:B------:R-:W-:Y:S03]  /*3a50*/  BSSY B1, `(.L_x_1517) ;  /* 0x0000003000017945 */ /* 0x000fe60003800000 */
[----:B------:R-:W0:Y:S02]  /*3a60*/  SYNCS.PHASECHK.TRANS64.TRYWAIT P6, [R107+URZ+0x28890], R117 ;  /* 0x028890756b0075a7 */ /* 0x000e2400080c017f */
[----:B0-----:R-:W-:Y:S05]  /*3a70*/  @!P6 BRA `(.L_x_1518) ;  /* 0x00000238007ce947 */ /* 0x001fea0003800000 */
.L_x_1937:
[----:B------:R-:W-:Y:S05]  /*3a80*/  BSYNC B1 ;  /* 0x0000000000017941 */ /* 0x000fea0003800000 */
.L_x_1517:
[----:B------:R-:W-:Y:S04]  /*3a90*/  BSSY B1, `(.L_x_1519) ;  /* 0x0000076000017945 */ /* 0x000fe80003800000 */
[----:B------:R-:W-:Y:S05]  /*3aa0*/  @P3 BRA `(.L_x_1520) ;  /* 0x0000000400d03947 */ /* 0x000fea0003800000 */
[----:B------:R-:W-:Y:S01]  /*3ab0*/  IADD3 R151, P3, R40, R118, RZ ;  /* 0x0000007628977210 */ /* 0x000fe20007f7e0ff */
[----:B------:R-:W-:Y:S04]  /*3ac0*/  BSSY B2, `(.L_x_1521) ;  /* 0x000003a000027945 */ /* 0x000fe80003800000 */
[----:B------:R-:W-:Y:S01]  /*3ad0*/  IMAD.X R153, R120, 0x1, R31, P3 ;  /* 0x0000000178997824 */ /* 0x000fe200018e061f */
[----:B------:R-:W-:Y:S07]  /*3ae0*/  @P2 BRA `(.L_x_1522) ;  /* 0x0000000000dc2947 */ /* 0x000fee0003800000 */
[----:B------:R1:W2:Y:S01]  /*3af0*/  LDS.128 R44, [R111+0x18400] ;  /* 0x018400006f2c7984 */ /* 0x0002a20000000c00 */
[----:B------:R-:W-:Y:S01]  /*3b00*/  IADD3 R77, P3, R151, R96, RZ ;  /* 0x00000060974d7210 */ /* 0x000fe20007f7e0ff */
[----:B------:R-:W-:Y:S04]  /*3b10*/  BSSY B3, `(.L_x_1523) ;  /* 0x0000030000037945 */ /* 0x000fe80003800000 */
[----:B------:R-:W-:Y:S01]  /*3b20*/  IMAD.X R152, R153, 0x1, R36, P3 ;  /* 0x0000000199987824 */ /* 0x000fe200018e0624 */
[----:B------:R-:W-:-:S13]  /*3b30*/  ISETP.GE.AND P3, PT, R18, R121, PT ;  /* 0x000000791200720c */ /* 0x000fda0003f66270 */
[----:B-1----:R-:W-:Y:S05]  /*3b40*/  @P3 BRA `(.L_x_1524) ;  /* 0x0000000000b03947 */ /* 0x002fea0003800000 */
[--C-:B------:R-:W-:Y:S02]  /*3b50*/  SHF.R.U64 R76, R80, 0x10, R81.reuse ;  /* 0x00000010504c7819 */ /* 0x100fe40000001251 */
[----:B------:R-:W-:Y:S02]  /*3b60*/  SHF.R.U32.HI R80, RZ, 0x10, R81 ;  /* 0x00000010ff507819 */ /* 0x000fe40000011651 */
[----:B------:R-:W-:Y:S02]  /*3b70*/  SHF.R.U64 R81, R82, 0x10, R83 ;  /* 0x0000001052517819 */ /* 0x000fe40000001253 */
[----:B------:R-:W-:Y:S01]  /*3b80*/  PRMT R157, R157, 0x5410, R76 ;  /* 0x000054109d9d7816 */ /* 0x000fe2000000004c */
[C---:B--2---:R-:W-:Y:S01]  /*3b90*/  IMAD.U32 R76, R45.reuse, 0x10000, RZ ;  /* 0x000100002d4c7824 */ /* 0x044fe200078e00ff */
[----:B------:R-:W-:Y:S02]  /*3ba0*/  PRMT R156, R156, 0x5410, R81 ;  /* 0x000054109c9c7816 */ /* 0x000fe40000000051 */
[----:B------:R-:W-:-:S02]  /*3bb0*/  LOP3.LUT R82, R45, 0xffff0000, RZ, 0xc0, !PT ;  /* 0xffff00002d527812 */ /* 0x000fc400078ec0ff */
[----:B------:R-:W-:Y:S02]  /*3bc0*/  LOP3.LUT R81, R156, 0xffff0000, RZ, 0xc0, !PT ;  /* 0xffff00009c517812 */ /* 0x000fe400078ec0ff */
[C---:B------:R-:W-:Y:S01]  /*3bd0*/  LOP3.LUT R159, R157.reuse, 0xffff0000, RZ, 0xc0, !PT ;  /* 0xffff00009d9f7812 */ /* 0x040fe200078ec0ff */
[----:B------:R-:W-:Y:S01]  /*3be0*/  IMAD.U32 R157, R157, 0x10000, RZ ;  /* 0x000100009d9d7824 */ /* 0x000fe200078e00ff */
[----:B------:R-:W-:Y:S01]  /*3bf0*/  SHF.R.U32.HI R83, RZ, 0x10, R83 ;  /* 0x00000010ff537819 */ /* 0x000fe20000011653 */
[C---:B------:R-:W-:Y:S01]  /*3c00*/  FMUL.FTZ R45, R82.reuse, R81 ;  /* 0x00000051522d7220 */ /* 0x040fe20000410000 */
[----:B------:R-:W-:Y:S01]  /*3c10*/  PRMT R155, R155, 0x5410, R80 ;  /* 0x000054109b9b7816 */ /* 0x000fe20000000050 */
[-C--:B------:R-:W-:Y:S01]  /*3c20*/  FMUL.FTZ R82, R82, R159.reuse ;  /* 0x0000009f52527220 */ /* 0x080fe20000410000 */
[----:B------:R-:W-:Y:S01]  /*3c30*/  PRMT R154, R154, 0x5410, R83 ;  /* 0x000054109a9a7816 */ /* 0x000fe20000000053 */
[----:B------:R-:W-:Y:S01]  /*3c40*/  FFMA.FTZ R45, R76, R159, -R45 ;  /* 0x0000009f4c2d7223 */ /* 0x000fe2000001082d */
[----:B------:R-:W-:-:S02]  /*3c50*/  IMAD.U32 R80, R47, 0x10000, RZ ;  /* 0x000100002f507824 */ /* 0x000fc400078e00ff */
[----:B------:R-:W-:Y:S01]  /*3c60*/  FFMA.FTZ R82, R76, R81, R82 ;  /* 0x000000514c527223 */ /* 0x000fe20000010052 */
[----:B------:R-:W-:Y:S01]  /*3c70*/  LOP3.LUT R76, R46, 0xffff0000, RZ, 0xc0, !PT ;  /* 0xffff00002e4c7812 */ /* 0x000fe200078ec0ff */
[----:B------:R-:W-:Y:S02]  /*3c80*/  IMAD.U32 R81, R154, 0x10000, RZ ;  /* 0x000100009a517824 */ /* 0x000fe400078e00ff */
[C---:B------:R-:W-:Y:S01]  /*3c90*/  IMAD.U32 R83, R155.reuse, 0x10000, RZ ;  /* 0x000100009b537824 */ /* 0x040fe200078e00ff */
[----:B------:R-:W-:Y:S01]  /*3ca0*/  LOP3.LUT R155, R155, 0xffff0000, RZ, 0xc0, !PT ;  /* 0xffff00009b9b7812 */ /* 0x000fe200078ec0ff */
[----:B------:R-:W-:Y:S01]  /*3cb0*/  FMUL.FTZ R159, R76, R81 ;  /* 0x000000514c9f7220 */ /* 0x000fe20000410000 */
[----:B------:R-:W-:Y:S02]  /*3cc0*/  IMAD.U32 R46, R46, 0x10000, RZ ;  /* 0x000100002e2e7824 */ /* 0x000fe400078e00ff */
[----:B------:R-:W-:Y:S01]  /*3cd0*/  FMUL.FTZ R76, R76, R83 ;  /* 0x000000534c4c7220 */ /* 0x000fe20000410000 */
[----:B------:R-:W-:Y:S01]  /*3ce0*/  F2FP.BF16.F32.PACK_AB R45, R82, R45 ;  /* 0x0000002d522d723e */ /* 0x000fe200000010ff */
[----:B------:R-:W-:-:S02]  /*3cf0*/  FFMA.FTZ R159, R46, R83, -R159 ;  /* 0x000000532e9f7223 */ /* 0x000fc4000001089f */
[----:B------:R-:W-:Y:S01]  /*3d00*/  FFMA.FTZ R76, R46, R81, R76 ;  /* 0x000000512e4c7223 */ /* 0x000fe2000001004c */
[----:B------:R-:W-:Y:S02]  /*3d10*/  LOP3.LUT R81, R154, 0xffff0000, RZ, 0xc0, !PT ;  /* 0xffff00009a517812 */ /* 0x000fe400078ec0ff */
[----:B------:R-:W-:-:S05]  /*3d20*/  LOP3.LUT R46, R47, 0xffff0000, RZ, 0xc0, !PT ;  /* 0xffff00002f2e7812 */ /* 0x000fca00078ec0ff */
[C---:B------:R-:W-:Y:S01]  /*3d30*/  FMUL.FTZ R47, R46.reuse, R81 ;  /* 0x000000512e2f7220 */ /* 0x040fe20000410000 */
[----:B------:R-:W-:-:S03]  /*3d40*/  FMUL.FTZ R46, R46, R155 ;  /* 0x0000009b2e2e7220 */ /* 0x000fc60000410000 */
[C---:B------:R-:W-:Y:S01]  /*3d50*/  FFMA.FTZ R47, R80.reuse, R155, -R47 ;  /* 0x0000009b502f7223 */ /* 0x040fe2000001082f */
[----:B------:R-:W-:Y:S01]  /*3d60*/  FFMA.FTZ R46, R80, R81, R46 ;  /* 0x00000051502e7223 */ /* 0x000fe2000001002e */
[----:B------:R-:W-:Y:S01]  /*3d70*/  LOP3.LUT R80, R44, 0xffff0000, RZ, 0xc0, !PT ;  /* 0xffff00002c507812 */ /* 0x000fe200078ec0ff */
[----:B------:R-:W-:Y:S02]  /*3d80*/  IMAD.U32 R81, R156, 0x10000, RZ ;  /* 0x000100009c517824 */ /* 0x000fe400078e00ff */
[----:B------:R-:W-:Y:S01]  /*3d90*/  IMAD.U32 R44, R44, 0x10000, RZ ;  /* 0x000100002c2c7824 */ /* 0x000fe200078e00ff */
[----:B------:R-:W-:Y:S01]  /*3da0*/  F2FP.BF16.F32.PACK_AB R47, R46, R47 ;  /* 0x0000002f2e2f723e */ /* 0x000fe200000010ff */
[C---:B------:R-:W-:Y:S01]  /*3db0*/  FMUL.FTZ R83, R80.reuse, R81 ;  /* 0x0000005150537220 */ /* 0x040fe20000410000 */
[----:B------:R-:W-:Y:S01]  /*3dc0*/  FMUL.FTZ R80, R80, R157 ;  /* 0x0000009d50507220 */ /* 0x000fe20000410000 */
[----:B------:R-:W-:Y:S02]  /*3dd0*/  F2FP.BF16.F32.PACK_AB R46, R76, R159 ;  /* 0x0000009f4c2e723e */ /* 0x000fe400000010ff */
[C---:B------:R-:W-:Y:S01]  /*3de0*/  FFMA.FTZ R83, R44.reuse, R157, -R83 ;  /* 0x0000009d2c537223 */ /* 0x040fe20000010853 */
[----:B------:R-:W-:-:S05]  /*3df0*/  FFMA.FTZ R80, R44, R81, R80 ;  /* 0x000000512c507223 */ /* 0x000fca0000010050 */
[----:B------:R-:W-:-:S07]  /*3e00*/  F2FP.BF16.F32.PACK_AB R44, R80, R83 ;  /* 0x00000053502c723e */ /* 0x000fce00000010ff */
.L_x_1524:
[----:B------:R-:W-:Y:S05]  /*3e10*/  BSYNC B3 ;  /* 0x0000000000037941 */ /* 0x000fea0003800000 */
.L_x_1523:
[----:B------:R-:W-:Y:S02]  /*3e20*/  ULDC.64 UR4, c[0x0][0x2e8] ;  /* 0x0000ba0000047ab9 */ /* 0x000fe40000000a00 */
[----:B------:R-:W-:-:S04]  /*3e30*/  LEA R76, P3, R77, UR4, 0x1 ;  /* 0x000000044d4c7c11 */ /* 0x000fc8000f8608ff */
[----:B------:R-:W-:-:S05]  /*3e40*/  LEA.HI.X R77, R77, UR5, R152, 0x1, P3 ;  /* 0x000000054d4d7c11 */ /* 0x000fca00098f0c98 */
[----:B--2---:R1:W-:Y:S04]  /*3e50*/  STG.E.128 desc[UR42][R76.64], R44 ;  /* 0x0000002c4c007986 */ /* 0x0043e8000c101d2a */
.L_x_1522:
[----:B------:R-:W-:Y:S05]  /*3e60*/  BSYNC B2 ;  /* 0x0000000000027941 */ /* 0x000fea0003800000 */
.L_x_1521:
[----:B------:R-:W-:Y:S05]  /*3e70*/  @P1 BRA `(.L_x_1520) ;  /* 0x0000000000dc1947 */ /* 0x000fea0003800000 */
[----:B-1----:R1:W2:Y:S01]  /*3e80*/  LDS.128 R44, [R111+0x1c400] ;  /* 0x01c400006f2c7984 */ /* 0x0022a20000000c00 */
[----:B------:R-:W-:Y:S01]  /*3e90*/  IADD3 R151, P3, R151, R39, RZ ;  /* 0x0000002797977210 */ /* 0x000fe20007f7e0ff */
[----:B------:R-:W-:Y:S04]  /*3ea0*/  BSSY B2, `(.L_x_1525) ;  /* 0x0000030000027945 */ /* 0x000fe80003800000 */
[----:B------:R-:W-:Y:S01]  /*3eb0*/  IMAD.X R76, R153, 0x1, R104, P3 ;  /* 0x00000001994c7824 */ /* 0x000fe200018e0668 */
[----:B------:R-:W-:-:S13]  /*3ec0*/  ISETP.GE.AND P3, PT, R185, R121, PT ;  /* 0x00000079b900720c */ /* 0x000fda0003f66270 */
[----:B-1----:R-:W-:Y:S05]  /*3ed0*/  @P3 BRA `(.L_x_1526) ;  /* 0x0000000000b03947 */ /* 0x002fea0003800000 */
[--C-:B------:R-:W-:Y:S01]  /*3ee0*/  SHF.R.U64 R77, R72, 0x10, R73.reuse ;  /* 0x00000010484d7819 */ /* 0x100fe20000001249 */
[----:B--2---:R-:W-:Y:S01]  /*3ef0*/  IMAD.U32 R82, R45, 0x10000, RZ ;  /* 0x000100002d527824 */ /* 0x004fe200078e00ff */
[----:B------:R-:W-:Y:S02]  /*3f00*/  SHF.R.U32.HI R72, RZ, 0x10, R73 ;  /* 0x00000010ff487819 */ /* 0x000fe40000011649 */
[--C-:B------:R-:W-:Y:S02]  /*3f10*/  SHF.R.U64 R73, R74, 0x10, R75.reuse ;  /* 0x000000104a497819 */ /* 0x100fe4000000124b */
[----:B------:R-:W-:Y:S01]  /*3f20*/  SHF.R.U32.HI R80, RZ, 0x10, R75 ;  /* 0x00000010ff507819 */ /* 0x000fe2000001164b */
[----:B------:R-:W-:Y:S01]  /*3f30*/  IMAD.U32 R75, R46, 0x10000, RZ ;  /* 0x000100002e4b7824 */ /* 0x000fe200078e00ff */
[----:B------:R-:W-:Y:S02]  /*3f40*/  PRMT R144, R144, 0x5410, R73 ;  /* 0x0000541090907816 */ /* 0x000fe40000000049 */
[----:B------:R-:W-:-:S02]  /*3f50*/  PRMT R146, R146, 0x5410, R77 ;  /* 0x0000541092927816 */ /* 0x000fc4000000004d */
[----:B------:R-:W-:Y:S01]  /*3f60*/  LOP3.LUT R81, R45, 0xffff0000, RZ, 0xc0, !PT ;  /* 0xffff00002d517812 */ /* 0x000fe200078ec0ff */
[----:B------:R-:W-:Y:S01]  /*3f70*/  IMAD.U32 R45, R44, 0x10000, RZ ;  /* 0x000100002c2d7824 */ /* 0x000fe200078e00ff */
[C---:B------:R-:W-:Y:S01]  /*3f80*/  LOP3.LUT R73, R144.reuse, 0xffff0000, RZ, 0xc0, !PT ;  /* 0xffff000090497812 */ /* 0x040fe200078ec0ff */
[----:B------:R-:W-:Y:S01]  /*3f90*/  IMAD.U32 R144, R144, 0x10000, RZ ;  /* 0x0001000090907824 */ /* 0x000fe200078e00ff */
[----:B------:R-:W-:Y:S02]  /*3fa0*/  PRMT R143, R143, 0x5410, R80 ;  /* 0x000054108f8f7816 */ /* 0x000fe40000000050 */
[----:B------:R-:W-:Y:S01]  /*3fb0*/  LOP3.LUT R83, R146, 0xffff0000, RZ, 0xc0, !PT ;  /* 0xffff000092537812 */ /* 0x000fe200078ec0ff */
[----:B------:R-:W-:Y:S01]  /*3fc0*/  FMUL.FTZ R153, R81, R73 ;  /* 0x0000004951997220 */ /* 0x000fe20000410000 */
[----:B------:R-:W-:Y:S01]  /*3fd0*/  PRMT R145, R145, 0x5410, R72 ;  /* 0x0000541091917816 */ /* 0x000fe20000000048 */
[----:B------:R-:W-:Y:S01]  /*3fe0*/  IMAD.U32 R77, R143, 0x10000, RZ ;  /* 0x000100008f4d7824 */ /* 0x000fe200078e00ff */
[----:B------:R-:W-:Y:S01]  /*3ff0*/  LOP3.LUT R46, R46, 0xffff0000, RZ, 0xc0, !PT ;  /* 0xffff00002e2e7812 */ /* 0x000fe200078ec0ff */
[-C--:B------:R-:W-:Y:S01]  /*4000*/  FMUL.FTZ R152, R81, R83.reuse ;  /* 0x0000005351987220 */ /* 0x080fe20000410000 */
[----:B------:R-:W-:Y:S01]  /*4010*/  FFMA.FTZ R72, R82, R83, -R153 ;  /* 0x0000005352487223 */ /* 0x000fe20000010899 */
[----:B------:R-:W-:Y:S01]  /*4020*/  IMAD.U32 R80, R145, 0x10000, RZ ;  /* 0x0001000091507824 */ /* 0x000fe200078e00ff */
[----:B------:R-:W-:Y:S01]  /*4030*/  LOP3.LUT R74, R47, 0xffff0000, RZ, 0xc0, !PT ;  /* 0xffff00002f4a7812 */ /* 0x000fe200078ec0ff */
[----:B------:R-:W-:Y:S01]  /*4040*/  FMUL.FTZ R154, R46, R77 ;  /* 0x0000004d2e9a7220 */ /* 0x000fe20000410000 */
[----:B------:R-:W-:Y:S01]  /*4050*/  FFMA.FTZ R73, R82, R73, R152 ;  /* 0x0000004952497223 */ /* 0x000fe20000010098 */
[-C--:B------:R-:W-:Y:S01]  /*4060*/  FMUL.FTZ R82, R46, R80.reuse ;  /* 0x000000502e527220 */ /* 0x080fe20000410000 */
[----:B------:R-:W-:Y:S01]  /*4070*/  LOP3.LUT R143, R143, 0xffff0000, RZ, 0xc0, !PT ;  /* 0xffff00008f8f7812 */ /* 0x000fe200078ec0ff */
[----:B------:R-:W-:Y:S01]  /*4080*/  IMAD.U32 R146, R146, 0x10000, RZ ;  /* 0x0001000092927824 */ /* 0x000fe200078e00ff */
[----:B------:R-:W-:Y:S01]  /*4090*/  LOP3.LUT R145, R145, 0xffff0000, RZ, 0xc0, !PT ;  /* 0xffff000091917812 */ /* 0x000fe200078ec0ff */
[C---:B------:R-:W-:Y:S01]  /*40a0*/  FFMA.FTZ R46, R75.reuse, R80, -R154 ;  /* 0x000000504b2e7223 */ /* 0x040fe2000001089a */
[----:B------:R-:W-:Y:S01]  /*40b0*/  LOP3.LUT R44, R44, 0xffff0000, RZ, 0xc0, !PT ;  /* 0xffff00002c2c7812 */ /* 0x000fe200078ec0ff */
[----:B------:R-:W-:Y:S01]  /*40c0*/  FFMA.FTZ R75, R75, R77, R82 ;  /* 0x0000004d4b4b7223 */ /* 0x000fe20000010052 */
[----:B------:R-:W-:-:S02]  /*40d0*/  IMAD.U32 R47, R47, 0x10000, RZ ;  /* 0x000100002f2f7824 */ /* 0x000fc400078e00ff */
        /* <DEDUP_REMOVED lines=11> */
[----:B------:R-:W-:-:S07]  /*4190*/  F2FP.BF16.F32.PACK_AB R44, R77, R74 ;  /* 0x0000004a4d2c723e */ /* 0x000fce00000010ff */
.L_x_1526:
[----:B------:R-:W-:Y:S05]  /*41a0*/  BSYNC B2 ;  /* 0x0000000000027941 */ /* 0x000fea0003800000 */
.L_x_1525:
[----:B------:R-:W-:Y:S02]  /*41b0*/  ULDC.64 UR4, c[0x0][0x2e8] ;  /* 0x0000ba0000047ab9 */ /* 0x000fe40000000a00 */
[----:B------:R-:W-:-:S04]  /*41c0*/  LEA R72, P3, R151, UR4, 0x1 ;  /* 0x0000000497487c11 */ /* 0x000fc8000f8608ff */
[----:B------:R-:W-:-:S05]  /*41d0*/  LEA.HI.X R73, R151, UR5, R76, 0x1, P3 ;  /* 0x0000000597497c11 */ /* 0x000fca00098f0c4c */
[----:B--2---:R2:W-:Y:S04]  /*41e0*/  STG.E.128 desc[UR42][R72.64], R44 ;  /* 0x0000002c48007986 */ /* 0x0045e8000c101d2a */
.L_x_1520:
[----:B------:R-:W-:Y:S05]  /*41f0*/  BSYNC B1 ;  /* 0x0000000000017941 */ /* 0x000fea0003800000 */
.L_x_1519:
[----:B------:R-:W-:Y:S04]  /*4200*/  BSSY B1, `(.L_x_1527) ;  /* 0x0000078000017945 */ /* 0x000fe80003800000 */
[----:B------:R-:W-:Y:S05]  /*4210*/  @P4 BRA `(.L_x_1528) ;  /* 0x0000000400d84947 */ /* 0x000fea0003800000 */
[----:B--2---:R-:W-:Y:S01]  /*4220*/  IADD3 R72, P3, P4, R128, R118, R16 ;  /* 0x0000007680487210 */ /* 0x004fe20007c7e010 */
[----:B------:R-:W-:Y:S03]  /*4230*/  BSSY B2, `(.L_x_1529) ;  /* 0x000003b000027945 */ /* 0x000fe60003800000 */
[----:B------:R-:W-:Y:S01]  /*4240*/  IADD3.X R73, R4, R120, R17, P3, P4 ;  /* 0x0000007804497210 */ /* 0x000fe20001fe8411 */
[----:B------:R-:W-:Y:S08]  /*4250*/  @P2 BRA `(.L_x_1530) ;  /* 0x0000000000e02947 */ /* 0x000ff00003800000 */
[----:B-1----:R1:W2:Y:S01]  /*4260*/  LDS.128 R44, [R111+0x19400] ;  /* 0x019400006f2c7984 */ /* 0x0022a20000000c00 */
[----:B------:R-:W-:Y:S01]  /*4270*/  IADD3 R74, P3, R72, R96, RZ ;  /* 0x00000060484a7210 */ /* 0x000fe20007f7e0ff */
[----:B------:R-:W-:Y:S04]  /*4280*/  BSSY B3, `(.L_x_1531) ;  /* 0x0000031000037945 */ /* 0x000fe80003800000 */
[----:B------:R-:W-:Y:S01]  /*4290*/  IMAD.X R75, R73, 0x1, R36, P3 ;  /* 0x00000001494b7824 */ /* 0x000fe200018e0624 */
[----:B------:R-:W-:-:S13]  /*42a0*/  ISETP.GE.AND P3, PT, R18, R121, PT ;  /* 0x000000791200720c */ /* 0x000fda0003f66270 */
[----:B-1----:R-:W-:Y:S05]  /*42b0*/  @P3 BRA `(.L_x_1532) ;  /* 0x0000000000b43947 */ /* 0x002fea0003800000 */
[----:B------:R-:W-:Y:S02]  /*42c0*/  SHF.R.U64 R77, R70, 0x10, R71 ;  /* 0x00000010464d7819 */ /* 0x000fe40000001247 */
[--C-:B------:R-:W-:Y:S01]  /*42d0*/  SHF.R.U64 R81, R68, 0x10, R69.reuse ;  /* 0x0000001044517819 */ /* 0x100fe20000001245 */
[----:B--2---:R-:W-:Y:S01]  /*42e0*/  IMAD.U32 R68, R46, 0x10000, RZ ;  /* 0x000100002e447824 */ /* 0x004fe200078e00ff */
[----:B------:R-:W-:Y:S02]  /*42f0*/  SHF.R.U32.HI R76, RZ, 0x10, R69 ;  /* 0x00000010ff4c7819 */ /* 0x000fe40000011645 */
[----:B------:R-:W-:Y:S01]  /*4300*/  PRMT R136, R136, 0x5410, R77 ;  /* 0x0000541088887816 */ /* 0x000fe2000000004d */
[----:B------:R-:W-:Y:S01]  /*4310*/  IMAD.U32 R77, R45, 0x10000, RZ ;  /* 0x000100002d4d7824 */ /* 0x000fe200078e00ff */
[----:B------:R-:W-:Y:S02]  /*4320*/  SHF.R.U32.HI R70, RZ, 0x10, R71 ;  /* 0x00000010ff467819 */ /* 0x000fe40000011647 */
[----:B------:R-:W-:-:S02]  /*4330*/  PRMT R138, R138, 0x5410, R81 ;  /* 0x000054108a8a7816 */ /* 0x000fc40000000051 */
[----:B------:R-:W-:Y:S02]  /*4340*/  PRMT R137, R137, 0x5410, R76 ;  /* 0x0000541089897816 */ /* 0x000fe4000000004c */
[----:B------:R-:W-:Y:S01]  /*4350*/  LOP3.LUT R71, R45, 0xffff0000, RZ, 0xc0, !PT ;  /* 0xffff00002d477812 */ /* 0x000fe200078ec0ff */
[----:B------:R-:W-:Y:S01]  /*4360*/  IMAD.U32 R45, R44, 0x10000, RZ ;  /* 0x000100002c2d7824 */ /* 0x000fe200078e00ff */
[C---:B------:R-:W-:Y:S01]  /*4370*/  LOP3.LUT R82, R136.reuse, 0xffff0000, RZ, 0xc0, !PT ;  /* 0xffff000088527812 */ /* 0x040fe200078ec0ff */
[----:B------:R-:W-:Y:S01]  /*4380*/  IMAD.U32 R80, R137, 0x10000, RZ ;  /* 0x0001000089507824 */ /* 0x000fe200078e00ff */
[----:B------:R-:W-:Y:S01]  /*4390*/  PRMT R135, R135, 0x5410, R70 ;  /* 0x0000541087877816 */ /* 0x000fe20000000046 */
[----:B------:R-:W-:Y:S01]  /*43a0*/  IMAD.U32 R136, R136, 0x10000, RZ ;  /* 0x0001000088887824 */ /* 0x000fe200078e00ff */
[----:B------:R-:W-:Y:S01]  /*43b0*/  LOP3.LUT R76, R138, 0xffff0000, RZ, 0xc0, !PT ;  /* 0xffff00008a4c7812 */ /* 0x000fe200078ec0ff */
[----:B------:R-:W-:Y:S01]  /*43c0*/  FMUL.FTZ R144, R71, R82 ;  /* 0x0000005247907220 */ /* 0x000fe20000410000 */
[----:B------:R-:W-:Y:S01]  /*43d0*/  LOP3.LUT R69, R46, 0xffff0000, RZ, 0xc0, !PT ;  /* 0xffff00002e457812 */ /* 0x000fe200078ec0ff */
[----:B------:R-:W-:Y:S01]  /*43e0*/  IMAD.U32 R70, R135, 0x10000, RZ ;  /* 0x0001000087467824 */ /* 0x000fe200078e00ff */
[----:B------:R-:W-:Y:S01]  /*43f0*/  LOP3.LUT R46, R47, 0xffff0000, RZ, 0xc0, !PT ;  /* 0xffff00002f2e7812 */ /* 0x000fe200078ec0ff */
[-C--:B------:R-:W-:Y:S01]  /*4400*/  FMUL.FTZ R81, R71, R76.reuse ;  /* 0x0000004c47517220 */ /* 0x080fe20000410000 */
[----:B------:R-:W-:Y:S01]  /*4410*/  LOP3.LUT R71, R44, 0xffff0000, RZ, 0xc0, !PT ;  /* 0xffff00002c477812 */ /* 0x000fe200078ec0ff */
[----:B------:R-:W-:Y:S01]  /*4420*/  FFMA.FTZ R44, R77, R76, -R144 ;  /* 0x0000004c4d2c7223 */ /* 0x000fe20000010890 */
[----:B------:R-:W-:Y:S01]  /*4430*/  FMUL.FTZ R83, R69, R70 ;  /* 0x0000004645537220 */ /* 0x000fe20000410000 */
[----:B------:R-:W-:Y:S01]  /*4440*/  FFMA.FTZ R77, R77, R82, R81 ;  /* 0x000000524d4d7223 */ /* 0x000fe20000010051 */
[-C--:B------:R-:W-:Y:S01]  /*4450*/  FMUL.FTZ R81, R69, R80.reuse ;  /* 0x0000005045517220 */ /* 0x080fe20000410000 */
[----:B------:R-:W-:Y:S01]  /*4460*/  LOP3.LUT R135, R135, 0xffff0000, RZ, 0xc0, !PT ;  /* 0xffff000087877812 */ /* 0x000fe200078ec0ff */
[----:B------:R-:W-:Y:S01]  /*4470*/  FFMA.FTZ R69, R68, R80, -R83 ;  /* 0x0000005044457223 */ /* 0x000fe20000010853 */
[----:B------:R-:W-:Y:S01]  /*4480*/  LOP3.LUT R137, R137, 0xffff0000, RZ, 0xc0, !PT ;  /* 0xffff000089897812 */ /* 0x000fe200078ec0ff */
[----:B------:R-:W-:-:S02]  /*4490*/  IMAD.U32 R138, R138, 0x10000, RZ ;  /* 0x000100008a8a7824 */ /* 0x000fc400078e00ff */
[----:B------:R-:W-:Y:S01]  /*44a0*/  FFMA.FTZ R68, R68, R70, R81 ;  /* 0x0000004644447223 */ /* 0x000fe20000010051 */
[C---:B------:R-:W-:Y:S01]  /*44b0*/  FMUL.FTZ R70, R46.reuse, R135 ;  /* 0x000000872e467220 */ /* 0x040fe20000410000 */
[----:B------:R-:W-:Y:S02]  /*44c0*/  IMAD.U32 R47, R47, 0x10000, RZ ;  /* 0x000100002f2f7824 */ /* 0x000fe400078e00ff */
        /* <DEDUP_REMOVED lines=11> */
[----:B------:R-:W-:-:S07]  /*4580*/  F2FP.BF16.F32.PACK_AB R47, R47, R70 ;  /* 0x000000462f2f723e */ /* 0x000fce00000010ff */
.L_x_1532:
[----:B------:R-:W-:Y:S05]  /*4590*/  BSYNC B3 ;  /* 0x0000000000037941 */ /* 0x000fea0003800000 */
.L_x_1531:
[----:B------:R-:W-:Y:S02]  /*45a0*/  ULDC.64 UR4, c[0x0][0x2e8] ;  /* 0x0000ba0000047ab9 */ /* 0x000fe40000000a00 */
[----:B------:R-:W-:-:S04]  /*45b0*/  LEA R68, P3, R74, UR4, 0x1 ;  /* 0x000000044a447c11 */ /* 0x000fc8000f8608ff */
[----:B------:R-:W-:-:S05]  /*45c0*/  LEA.HI.X R69, R74, UR5, R75, 0x1, P3 ;  /* 0x000000054a457c11 */ /* 0x000fca00098f0c4b */
[----:B--2---:R2:W-:Y:S04]  /*45d0*/  STG.E.128 desc[UR42][R68.64], R44 ;  /* 0x0000002c44007986 */ /* 0x0045e8000c101d2a */
.L_x_1530:
[----:B------:R-:W-:Y:S05]  /*45e0*/  BSYNC B2 ;  /* 0x0000000000027941 */ /* 0x000fea0003800000 */
.L_x_1529:
[----:B------:R-:W-:Y:S05]  /*45f0*/  @P1 BRA `(.L_x_1528) ;  /* 0x0000000000e01947 */ /* 0x000fea0003800000 */
[----:B-12---:R1:W2:Y:S01]  /*4600*/  LDS.128 R44, [R111+0x1d400] ;  /* 0x01d400006f2c7984 */ /* 0x0062a20000000c00 */
[----:B------:R-:W-:Y:S01]  /*4610*/  IADD3 R72, P3, R72, R39, RZ ;  /* 0x0000002748487210 */ /* 0x000fe20007f7e0ff */
[----:B------:R-:W-:Y:S04]  /*4620*/  BSSY B2, `(.L_x_1533) ;  /* 0x0000031000027945 */ /* 0x000fe80003800000 */
[----:B------:R-:W-:Y:S01]  /*4630*/  IMAD.X R73, R73, 0x1, R104, P3 ;  /* 0x0000000149497824 */ /* 0x000fe200018e0668 */
[----:B------:R-:W-:-:S13]  /*4640*/  ISETP.GE.AND P3, PT, R185, R121, PT ;  /* 0x00000079b900720c */ /* 0x000fda0003f66270 */
[----:B-1----:R-:W-:Y:S05]  /*4650*/  @P3 BRA `(.L_x_1534) ;  /* 0x0000000000b43947 */ /* 0x002fea0003800000 */
[----:B------:R-:W-:Y:S02]  /*4660*/  SHF.R.U64 R66, R66, 0x10, R67 ;  /* 0x0000001042427819 */ /* 0x000fe40000001243 */
[----:B------:R-:W-:Y:S02]  /*4670*/  SHF.R.U64 R68, R64, 0x10, R65 ;  /* 0x0000001040447819 */ /* 0x000fe40000001241 */
[----:B------:R-:W-:Y:S02]  /*4680*/  SHF.R.U32.HI R69, RZ, 0x10, R67 ;  /* 0x00000010ff457819 */ /* 0x000fe40000011643 */
[----:B------:R-:W-:Y:S02]  /*4690*/  PRMT R131, R131, 0x5410, R66 ;  /* 0x0000541083837816 */ /* 0x000fe40000000042 */
[----:B------:R-:W-:Y:S02]  /*46a0*/  PRMT R123, R123, 0x5410, R68 ;  /* 0x000054107b7b7816 */ /* 0x000fe40000000044 */
[----:B------:R-:W-:Y:S01]  /*46b0*/  SHF.R.U32.HI R71, RZ, 0x10, R65 ;  /* 0x00000010ff477819 */ /* 0x000fe20000011641 */
[----:B--2---:R-:W-:Y:S01]  /*46c0*/  IMAD.U32 R65, R46, 0x10000, RZ ;  /* 0x000100002e417824 */ /* 0x004fe200078e00ff */
[----:B------:R-:W-:-:S02]  /*46d0*/  PRMT R132, R132, 0x5410, R69 ;  /* 0x0000541084847816 */ /* 0x000fc40000000045 */
[----:B------:R-:W-:Y:S02]  /*46e0*/  LOP3.LUT R66, R45, 0xffff0000, RZ, 0xc0, !PT ;  /* 0xffff00002d427812 */ /* 0x000fe400078ec0ff */
[----:B------:R-:W-:Y:S01]  /*46f0*/  LOP3.LUT R69, R131, 0xffff0000, RZ, 0xc0, !PT ;  /* 0xffff000083457812 */ /* 0x000fe200078ec0ff */
[----:B------:R-:W-:Y:S01]  /*4700*/  IMAD.U32 R74, R132, 0x10000, RZ ;  /* 0x00010000844a7824 */ /* 0x000fe200078e00ff */
[----:B------:R-:W-:Y:S01]  /*4710*/  LOP3.LUT R68, R123, 0xffff0000, RZ, 0xc0, !PT ;  /* 0xffff00007b447812 */ /* 0x000fe200078ec0ff */
[----:B------:R-:W-:Y:S01]  /*4720*/  IMAD.U32 R131, R131, 0x10000, RZ ;  /* 0x0001000083837824 */ /* 0x000fe200078e00ff */
[----:B------:R-:W-:Y:S01]  /*4730*/  PRMT R130, R130, 0x5410, R71 ;  /* 0x0000541082827816 */ /* 0x000fe20000000047 */
[----:B------:R-:W-:Y:S01]  /*4740*/  FMUL.FTZ R76, R66, R69 ;  /* 0x00000045424c7220 */ /* 0x000fe20000410000 */
[----:B------:R-:W-:Y:S01]  /*4750*/  LOP3.LUT R67, R46, 0xffff0000, RZ, 0xc0, !PT ;  /* 0xffff00002e437812 */ /* 0x000fe200078ec0ff */
[C---:B------:R-:W-:Y:S01]  /*4760*/  IMAD.U32 R46, R47.reuse, 0x10000, RZ ;  /* 0x000100002f2e7824 */ /* 0x040fe200078e00ff */
[----:B------:R-:W-:Y:S01]  /*4770*/  LOP3.LUT R64, R47, 0xffff0000, RZ, 0xc0, !PT ;  /* 0xffff00002f407812 */ /* 0x000fe200078ec0ff */
[----:B------:R-:W-:-:S02]  /*4780*/  IMAD.U32 R47, R45, 0x10000, RZ ;  /* 0x000100002d2f7824 */ /* 0x000fc400078e00ff */
[----:B------:R-:W-:Y:S01]  /*4790*/  FMUL.FTZ R66, R66, R68 ;  /* 0x0000004442427220 */ /* 0x000fe20000410000 */
[----:B------:R-:W-:Y:S02]  /*47a0*/  IMAD.U32 R70, R130, 0x10000, RZ ;  /* 0x0001000082467824 */ /* 0x000fe400078e00ff */
[----:B------:R-:W-:Y:S01]  /*47b0*/  FMUL.FTZ R80, R67, R74 ;  /* 0x0000004a43507220 */ /* 0x000fe20000410000 */
[C---:B------:R-:W-:Y:S01]  /*47c0*/  FFMA.FTZ R76, R47.reuse, R68, -R76 ;  /* 0x000000442f4c7223 */ /* 0x040fe2000001084c */
[----:B------:R-:W-:Y:S01]  /*47d0*/  FFMA.FTZ R69, R47, R69, R66 ;  /* 0x000000452f457223 */ /* 0x000fe20000010042 */
[-C--:B------:R-:W-:Y:S01]  /*47e0*/  FMUL.FTZ R66, R67, R70.reuse ;  /* 0x0000004643427220 */ /* 0x080fe20000410000 */
[----:B------:R-:W-:Y:S01]  /*47f0*/  IMAD.U32 R45, R44, 0x10000, RZ ;  /* 0x000100002c2d7824 */ /* 0x000fe200078e00ff */
[----:B------:R-:W-:Y:S01]  /*4800*/  LOP3.LUT R67, R132, 0xffff0000, RZ, 0xc0, !PT ;  /* 0xffff000084437812 */ /* 0x000fe200078ec0ff */
[----:B------:R-:W-:Y:S01]  /*4810*/  FFMA.FTZ R80, R65, R70, -R80 ;  /* 0x0000004641507223 */ /* 0x000fe20000010850 */
[----:B------:R-:W-:Y:S01]  /*4820*/  LOP3.LUT R47, R130, 0xffff0000, RZ, 0xc0, !PT ;  /* 0xffff0000822f7812 */ /* 0x000fe200078ec0ff */
[----:B------:R-:W-:Y:S01]  /*4830*/  IMAD.U32 R123, R123, 0x10000, RZ ;  /* 0x000100007b7b7824 */ /* 0x000fe200078e00ff */
[----:B------:R-:W-:Y:S01]  /*4840*/  LOP3.LUT R44, R44, 0xffff0000, RZ, 0xc0, !PT ;  /* 0xffff00002c2c7812 */ /* 0x000fe200078ec0ff */
[----:B------:R-:W-:Y:S01]  /*4850*/  FFMA.FTZ R65, R65, R74, R66 ;  /* 0x0000004a41417223 */ /* 0x000fe20000010042 */
[C---:B------:R-:W-:Y:S01]  /*4860*/  FMUL.FTZ R71, R64.reuse, R67 ;  /* 0x0000004340477220 */ /* 0x040fe20000410000 */
[----:B------:R-:W-:Y:S01]  /*4870*/  FMUL.FTZ R66, R64, R47 ;  /* 0x0000002f40427220 */ /* 0x000fe20000410000 */
[----:B------:R-:W-:Y:S01]  /*4880*/  F2FP.BF16.F32.PACK_AB R69, R69, R76 ;  /* 0x0000004c4545723e */ /* 0x000fe200000010ff */
        /* <DEDUP_REMOVED lines=9> */
[----:B------:R-:W-:-:S07]  /*4920*/  IMAD.MOV.U32 R45, RZ, RZ, R69 ;  /* 0x000000ffff2d7224 */ /* 0x000fce00078e0045 */
.L_x_1534:
[----:B------:R-:W-:Y:S05]  /*4930*/  BSYNC B2 ;  /* 0x0000000000027941 */ /* 0x000fea0003800000 */
.L_x_1533:
[----:B------:R-:W-:Y:S02]  /*4940*/  ULDC.64 UR4, c[0x0][0x2e8] ;  /* 0x0000ba0000047ab9 */ /* 0x000fe40000000a00 */
[----:B------:R-:W-:-:S04]  /*4950*/  LEA R64, P3, R72, UR4, 0x1 ;  /* 0x0000000448407c11 */ /* 0x000fc8000f8608ff */
[----:B------:R-:W-:-:S05]  /*4960*/  LEA.HI.X R65, R72, UR5, R73, 0x1, P3 ;  /* 0x0000000548417c11 */ /* 0x000fca00098f0c49 */
[----:B--2---:R3:W-:Y:S04]  /*4970*/  STG.E.128 desc[UR42][R64.64], R44 ;  /* 0x0000002c40007986 */ /* 0x0047e8000c101d2a */
.L_x_1528:
[----:B------:R-:W-:Y:S05]  /*4980*/  BSYNC B1 ;  /* 0x0000000000017941 */ /* 0x000fea0003800000 */
.L_x_1527:
[----:B------:R-:W-:Y:S01]  /*4990*/  ISETP.NE.AND P3, PT, R122, RZ, PT ;  /* 0x000000ff7a00720c */ /* 0x000fe20003f65270 */
[----:B------:R-:W-:-:S12]  /*49a0*/  BSSY B1, `(.L_x_1535) ;  /* 0x000007a000017945 */ /* 0x000fd80003800000 */
[----:B------:R-:W-:Y:S05]  /*49b0*/  @P3 BRA `(.L_x_1536) ;  /* 0x0000000400e03947 */ /* 0x000fea0003800000 */
[----:B---3--:R-:W-:Y:S01]  /*49c0*/  IADD3 R64, P3, P4, R3, R118, R16 ;  /* 0x0000007603407210 */ /* 0x008fe20007c7e010 */
[----:B------:R-:W-:Y:S03]  /*49d0*/  BSSY B2, `(.L_x_1537) ;  /* 0x000003c000027945 */ /* 0x000fe60003800000 */
[----:B------:R-:W-:Y:S01]  /*49e0*/  IADD3.X R65, R29, R120, R17, P3, P4 ;  /* 0x000000781d417210 */ /* 0x000fe20001fe8411 */
[----:B------:R-:W-:Y:S08]  /*49f0*/  @P2 BRA `(.L_x_1538) ;  /* 0x0000000000e42947 */ /* 0x000ff00003800000 */
[----:B-12---:R1:W2:Y:S01]  /*4a00*/  LDS.128 R44, [R111+0x1a400] ;  /* 0x01a400006f2c7984 */ /* 0x0062a20000000c00 */
[----:B------:R-:W-:Y:S01]  /*4a10*/  IADD3 R66, P3, R64, R96, RZ ;  /* 0x0000006040427210 */ /* 0x000fe20007f7e0ff */
[----:B------:R-:W-:Y:S04]  /*4a20*/  BSSY B3, `(.L_x_1539) ;  /* 0x0000032000037945 */ /* 0x000fe80003800000 */
[----:B------:R-:W-:Y:S01]  /*4a30*/  IMAD.X R67, R65, 0x1, R36, P3 ;  /* 0x0000000141437824 */ /* 0x000fe200018e0624 */
[----:B------:R-:W-:-:S13]  /*4a40*/  ISETP.GE.AND P3, PT, R18, R121, PT ;  /* 0x000000791200720c */ /* 0x000fda0003f66270 */
[----:B-1----:R-:W-:Y:S05]  /*4a50*/  @P3 BRA `(.L_x_1540) ;  /* 0x0000000000b83947 */ /* 0x002fea0003800000 */
        /* <DEDUP_REMOVED lines=13> */
[C---:B------:R-:W-:Y:S01]  /*4b30*/  LOP3.LUT R70, R161.reuse, 0xffff0000, RZ, 0xc0, !PT ;  /* 0xffff0000a1467812 */ /* 0x040fe200078ec0ff */
        /* <DEDUP_REMOVED lines=20> */
[----:B------:R-:W-:Y:S01]  /*4c80*/  FMUL.FTZ R44, R44, R158 ;  /* 0x0000009e2c2c7220 */ /* 0x000fe20000410000 */
[----:B------:R-:W-:Y:S01]  /*4c90*/  FMUL.FTZ R63, R63, R160 ;  /* 0x000000a03f3f7220 */ /* 0x000fe20000410000 */
        /* <DEDUP_REMOVED lines=10> */
.L_x_1540:
[----:B------:R-:W-:Y:S05]  /*4d40*/  BSYNC B3 ;  /* 0x0000000000037941 */ /* 0x000fea0003800000 */
.L_x_1539:
[----:B------:R-:W-:Y:S02]  /*4d50*/  ULDC.64 UR4, c[0x0][0x2e8] ;  /* 0x0000ba0000047ab9 */ /* 0x000fe40000000a00 */
[----:B------:R-:W-:-:S04]  /*4d60*/  LEA R60, P3, R66, UR4, 0x1 ;  /* 0x00000004423c7c11 */ /* 0x000fc8000f8608ff */
[----:B------:R-:W-:-:S05]  /*4d70*/  LEA.HI.X R61, R66, UR5, R67, 0x1, P3 ;  /* 0x00000005423d7c11 */ /* 0x000fca00098f0c43 */
[----:B--2---:R3:W-:Y:S04]  /*4d80*/  STG.E.128 desc[UR42][R60.64], R44 ;  /* 0x0000002c3c007986 */ /* 0x0047e8000c101d2a */
.L_x_1538:
[----:B------:R-:W-:Y:S05]  /*4d90*/  BSYNC B2 ;  /* 0x0000000000027941 */ /* 0x000fea0003800000 */
.L_x_1537:
[----:B------:R-:W-:Y:S05]  /*4da0*/  @P1 BRA `(.L_x_1536) ;  /* 0x0000000000e41947 */ /* 0x000fea0003800000 */
[----:B-123--:R1:W2:Y:S01]  /*4db0*/  LDS.128 R44, [R111+0x1e400] ;  /* 0x01e400006f2c7984 */ /* 0x00e2a20000000c00 */
        /* <DEDUP_REMOVED lines=51> */
.L_x_1542:
[----:B------:R-:W-:Y:S05]  /*50f0*/  BSYNC B2 ;  /* 0x0000000000027941 */ /* 0x000fea0003800000 */
.L_x_1541:
[----:B------:R-:W-:Y:S02]  /*5100*/  ULDC.64 UR4, c[0x0][0x2e8] ;  /* 0x0000ba0000047ab9 */ /* 0x000fe40000000a00 */
[----:B------:R-:W-:-:S04]  /*5110*/  LEA R56, P3, R64, UR4, 0x1 ;  /* 0x0000000440387c11 */ /* 0x000fc8000f8608ff */
[----:B------:R-:W-:-:S05]  /*5120*/  LEA.HI.X R57, R64, UR5, R65, 0x1, P3 ;  /* 0x0000000540397c11 */ /* 0x000fca00098f0c41 */
[----:B--2---:R4:W-:Y:S04]  /*5130*/  STG.E.128 desc[UR42][R56.64], R44 ;  /* 0x0000002c38007986 */ /* 0x0049e8000c101d2a */
.L_x_1536:
[----:B------:R-:W-:Y:S05]  /*5140*/  BSYNC B1 ;  /* 0x0000000000017941 */ /* 0x000fea0003800000 */
.L_x_1535:
[----:B------:R-:W-:Y:S05]  /*5150*/  @P5 BRA `(.L_x_1543) ;  /* 0x00000038007c5947 */ /* 0x000fea0003800000 */
[----:B------:R-:W-:Y:S01]  /*5160*/  IADD3 R118, P3, P4, R30, R118, R16 ;  /* 0x000000761e767210 */ /* 0x000fe20007c7e010 */
[----:B------:R-:W-:Y:S03]  /*5170*/  BSSY B1, `(.L_x_1544) ;  /* 0x000003c000017945 */ /* 0x000fe60003800000 */
[----:B----4-:R-:W-:Y:S01]  /*5180*/  IADD3.X R57, R32, R120, R17, P3, P4 ;  /* 0x0000007820397210 */ /* 0x010fe20001fe8411 */
[----:B------:R-:W-:Y:S08]  /*5190*/  @P2 BRA `(.L_x_1545) ;  /* 0x0000000000e42947 */ /* 0x000ff00003800000 */
[----:B-123--:R1:W2:Y:S01]  /*51a0*/  LDS.128 R44, [R111+0x1b400] ;  /* 0x01b400006f2c7984 */ /* 0x00e2a20000000c00 */
[----:B------:R-:W-:Y:S01]  /*51b0*/  ISETP.GE.AND P4, PT, R18, R121, PT ;  /* 0x000000791200720c */ /* 0x000fe20003f86270 */
[----:B------:R-:W-:Y:S01]  /*51c0*/  BSSY B2, `(.L_x_1546) ;  /* 0x0000031000027945 */ /* 0x000fe20003800000 */
[----:B------:R-:W-:-:S11]  /*51d0*/  IADD3 R63, P3, R118, R96, RZ ;  /* 0x00000060763f7210 */ /* 0x000fd60007f7e0ff */
[----:B-1----:R-:W-:Y:S05]  /*51e0*/  @P4 BRA `(.L_x_1547) ;  /* 0x0000000000b84947 */ /* 0x002fea0003800000 */
[----:B------:R-:W-:Y:S01]  /*51f0*/  SHF.R.U64 R61, R52, 0x10, R53 ;  /* 0x00000010343d7819 */ /* 0x000fe20000001235 */
[----:B--2---:R-:W-:Y:S01]  /*5200*/  IMAD.U32 R52, R46, 0x10000, RZ ;  /* 0x000100002e347824 */ /* 0x004fe200078e00ff */
[--C-:B------:R-:W-:Y:S01]  /*5210*/  SHF.R.U64 R59, R54, 0x10, R55.reuse ;  /* 0x00000010363b7819 */ /* 0x100fe20000001237 */
[----:B------:R-:W-:Y:S01]  /*5220*/  IMAD.U32 R54, R47, 0x10000, RZ ;  /* 0x000100002f367824 */ /* 0x000fe200078e00ff */
[----:B------:R-:W-:Y:S02]  /*5230*/  SHF.R.U32.HI R56, RZ, 0x10, R55 ;  /* 0x00000010ff387819 */ /* 0x000fe40000011637 */
        /* <DEDUP_REMOVED lines=9> */
[C---:B------:R-:W-:Y:S01]  /*52d0*/  LOP3.LUT R59, R140.reuse, 0xffff0000, RZ, 0xc0, !PT ;  /* 0xffff00008c3b7812 */ /* 0x040fe200078ec0ff */
[----:B------:R-:W-:Y:S01]  /*52e0*/  IMAD.U32 R140, R140, 0x10000, RZ ;  /* 0x000100008c8c7824 */ /* 0x000fe200078e00ff */
[C---:B------:R-:W-:Y:S01]  /*52f0*/  LOP3.LUT R56, R142.reuse, 0xffff0000, RZ, 0xc0, !PT ;  /* 0xffff00008e387812 */ /* 0x040fe200078ec0ff */
[----:B------:R-:W-:Y:S01]  /*5300*/  IMAD.U32 R142, R142, 0x10000, RZ ;  /* 0x000100008e8e7824 */ /* 0x000fe200078e00ff */
[----:B------:R-:W-:Y:S01]  /*5310*/  LOP3.LUT R53, R46, 0xffff0000, RZ, 0xc0, !PT ;  /* 0xffff00002e357812 */ /* 0x000fe200078ec0ff */
[----:B------:R-:W-:Y:S01]  /*5320*/  FMUL.FTZ R61, R47, R59 ;  /* 0x0000003b2f3d7220 */ /* 0x000fe20000410000 */
[----:B------:R-:W-:-:S02]  /*5330*/  IMAD.U32 R46, R45, 0x10000, RZ ;  /* 0x000100002d2e7824 */ /* 0x000fc400078e00ff */
[----:B------:R-:W-:Y:S01]  /*5340*/  FMUL.FTZ R62, R47, R56 ;  /* 0x000000382f3e7220 */ /* 0x000fe20000410000 */
[----:B------:R-:W-:Y:S01]  /*5350*/  LOP3.LUT R139, R139, 0xffff0000, RZ, 0xc0, !PT ;  /* 0xffff00008b8b7812 */ /* 0x000fe200078ec0ff */
[C---:B------:R-:W-:Y:S01]  /*5360*/  FMUL.FTZ R47, R53.reuse, R60 ;  /* 0x0000003c352f7220 */ /* 0x040fe20000410000 */
[-C--:B------:R-:W-:Y:S01]  /*5370*/  FMUL.FTZ R53, R53, R58.reuse ;  /* 0x0000003a35357220 */ /* 0x080fe20000410000 */
[----:B------:R-:W-:Y:S01]  /*5380*/  LOP3.LUT R141, R141, 0xffff0000, RZ, 0xc0, !PT ;  /* 0xffff00008d8d7812 */ /* 0x000fe200078ec0ff */
[C---:B------:R-:W-:Y:S01]  /*5390*/  IMAD.U32 R45, R44.reuse, 0x10000, RZ ;  /* 0x000100002c2d7824 */ /* 0x040fe200078e00ff */
[----:B------:R-:W-:Y:S01]  /*53a0*/  LOP3.LUT R44, R44, 0xffff0000, RZ, 0xc0, !PT ;  /* 0xffff00002c2c7812 */ /* 0x000fe200078ec0ff */
[----:B------:R-:W-:Y:S01]  /*53b0*/  FFMA.FTZ R62, R46, R59, R62 ;  /* 0x0000003b2e3e7223 */ /* 0x000fe2000001003e */
[C---:B------:R-:W-:Y:S01]  /*53c0*/  FFMA.FTZ R58, R52.reuse, R58, -R47 ;  /* 0x0000003a343a7223 */ /* 0x040fe2000001082f */
[----:B------:R-:W-:Y:S01]  /*53d0*/  FFMA.FTZ R53, R52, R60, R53 ;  /* 0x0000003c34357223 */ /* 0x000fe20000010035 */
        /* <DEDUP_REMOVED lines=15> */
.L_x_1547:
[----:B------:R-:W-:Y:S05]  /*54d0*/  BSYNC B2 ;  /* 0x0000000000027941 */ /* 0x000fea0003800000 */
.L_x_1546:
[----:B------:R-:W-:Y:S01]  /*54e0*/  ULDC.64 UR4, c[0x0][0x2e8] ;  /* 0x0000ba0000047ab9 */ /* 0x000fe20000000a00 */
[----:B------:R-:W-:Y:S01]  /*54f0*/  IMAD.X R54, R57, 0x1, R36, P3 ;  /* 0x0000000139367824 */ /* 0x000fe200018e0624 */
[----:B------:R-:W-:-:S04]  /*5500*/  LEA R52, P3, R63, UR4, 0x1 ;  /* 0x000000043f347c11 */ /* 0x000fc8000f8608ff */
[----:B------:R-:W-:-:S05]  /*5510*/  LEA.HI.X R53, R63, UR5, R54, 0x1, P3 ;  /* 0x000000053f357c11 */ /* 0x000fca00098f0c36 */
[----:B--2---:R4:W-:Y:S04]  /*5520*/  STG.E.128 desc[UR42][R52.64], R44 ;  /* 0x0000002c34007986 */ /* 0x0049e8000c101d2a */
.L_x_1545:
[----:B------:R-:W-:Y:S05]  /*5530*/  BSYNC B1 ;  /* 0x0000000000017941 */ /* 0x000fea0003800000 */
.L_x_1544:
[----:B------:R-:W-:Y:S05]  /*5540*/  @P1 BRA `(.L_x_1543) ;  /* 0x0000003400801947 */ /* 0x000fea0003800000 */
[----:B-1234-:R1:W2:Y:S01]  /*5550*/  LDS.128 R44, [R111+0x1f400] ;  /* 0x01f400006f2c7984 */ /* 0x01e2a20000000c00 */
[----:B------:R-:W-:Y:S01]  /*5560*/  ISETP.GE.AND P4, PT, R185, R121, PT ;  /* 0x00000079b900720c */ /* 0x000fe20003f86270 */
[----:B------:R-:W-:Y:S01]  /*5570*/  BSSY B1, `(.L_x_1548) ;  /* 0x0000031000017945 */ /* 0x000fe20003800000 */
[----:B------:R-:W-:-:S11]  /*5580*/  IADD3 R56, P3, R118, R39, RZ ;  /* 0x0000002776387210 */ /* 0x000fd60007f7e0ff */
        /* <DEDUP_REMOVED lines=47> */
.L_x_1549:
[----:B------:R-:W-:Y:S05]  /*5880*/  BSYNC B1 ;  /* 0x0000000000017941 */ /* 0x000fea0003800000 */
.L_x_1548:
[----:B------:R-:W-:Y:S01]  /*5890*/  ULDC.64 UR4, c[0x0][0x2e8] ;  /* 0x0000ba0000047ab9 */ /* 0x000fe20000000a00 */
[----:B------:R-:W-:Y:S01]  /*58a0*/  IMAD.X R57, R57, 0x1, R104, P3 ;  /* 0x0000000139397824 */ /* 0x000fe200018e0668 */
[----:B------:R-:W-:-:S04]  /*58b0*/  LEA R48, P3, R56, UR4, 0x1 ;  /* 0x0000000438307c11 */ /* 0x000fc8000f8608ff */
[----:B------:R-:W-:-:S05]  /*58c0*/  LEA.HI.X R49, R56, UR5, R57, 0x1, P3 ;  /* 0x0000000538317c11 */ /* 0x000fca00098f0c39 */
[----:B--2---:R1:W-:Y:S01]  /*58d0*/  STG.E.128 desc[UR42][R48.64], R44 ;  /* 0x0000002c30007986 */ /* 0x0043e2000c101d2a */
[----:B------:R-:W-:Y:S05]  /*58e0*/  BRA `(.L_x_1543) ;  /* 0x0000003000987947 */ /* 0x000fea0003800000 */
.L_x_1507:
[----:B------:R-:W-:Y:S02]  /*58f0*/  ISETP.GE.AND P3, PT, R212, R113, PT ;  /* 0x00000071d400720c */ /* 0x000fe40003f66270 */
[----:B------:R-:W-:Y:S02]  /*5900*/  CS2R R50, SRZ ;  /* 0x0000000000327805 */ /* 0x000fe4000001ff00 */
[----:B------:R-:W-:-:S13]  /*5910*/  ISETP.GE.OR P3, PT, R16, R121, P3 ;  /* 0x000000791000720c */ /* 0x000fda0001f66670 */
[----:B------:R-:W-:Y:S01]  /*5920*/  @!P3 IADD3 R46, P0, P4, R90, R78, R13 ;  /* 0x0000004e5a2eb210 */ /* 0x000fe20007c1e00d */
[----:B------:R-:W0:Y:S03]  /*5930*/  @!P3 LDC.64 R60, c[0x0][0x3e8] ;  /* 0x0000fa00ff3cbb82 */ /* 0x000e260000000a00 */
[----:B------:R-:W-:Y:S02]  /*5940*/  @!P3 IADD3.X R47, R34, R117, R20, P0, P4 ;  /* 0x00000075222fb210 */ /* 0x000fe400007e8414 */
[----:B------:R-:W-:-:S03]  /*5950*/  @!P3 IADD3 R44, P0, P4, R84, R76, R7 ;  /* 0x0000004c542cb210 */ /* 0x000fc60007c1e007 */
[----:B------:R-:W1:Y:S01]  /*5960*/  @!P3 LDC.64 R62, c[0x0][0x400] ;  /* 0x00010000ff3ebb82 */ /* 0x000e620000000a00 */
[----:B------:R-:W-:Y:S02]  /*5970*/  @!P3 IADD3.X R45, R101, R107, R10, P0, P4 ;  /* 0x0000006b652db210 */ /* 0x000fe400007e840a */
[----:B------:R-:W-:-:S04]  /*5980*/  ISETP.GE.AND P0, PT, R211, R113, PT ;  /* 0x00000071d300720c */ /* 0x000fc80003f06270 */
[----:B------:R-:W-:-:S13]  /*5990*/  ISETP.GE.OR P0, PT, R16, R121, P0 ;  /* 0x000000791000720c */ /* 0x000fda0000706670 */
[----:B------:R-:W-:Y:S01]  /*59a0*/  @!P0 IADD3 R66, P4, P5, R90, R12, R78 ;  /* 0x0000000c5a428210 */ /* 0x000fe20007d9e04e */
[----:B------:R-:W2:Y:S03]  /*59b0*/  @!P0 LDC.64 R68, c[0x0][0x3e8] ;  /* 0x0000fa00ff448b82 */ /* 0x000ea60000000a00 */
[----:B------:R-:W-:Y:S02]  /*59c0*/  @!P0 IADD3.X R67, R34, R15, R117, P4, P5 ;  /* 0x0000000f22438210 */ /* 0x000fe400027ea475 */
[----:B------:R-:W-:-:S03]  /*59d0*/  @!P0 IADD3 R64, P4, P5, R84, R6, R76 ;  /* 0x0000000654408210 */ /* 0x000fc60007d9e04c */
[----:B------:R-:W3:Y:S01]  /*59e0*/  @!P0 LDC.64 R70, c[0x0][0x400] ;  /* 0x00010000ff468b82 */ /* 0x000ee20000000a00 */
[----:B------:R-:W-:Y:S02]  /*59f0*/  @!P0 IADD3.X R65, R101, R9, R107, P4, P5 ;  /* 0x0000000965418210 */ /* 0x000fe400027ea46b */
[----:B------:R-:W-:-:S04]  /*5a00*/  ISETP.GE.AND P4, PT, R23, R113, PT ;  /* 0x000000711700720c */ /* 0x000fc80003f86270 */
[----:B------:R-:W-:-:S13]  /*5a10*/  ISETP.GE.OR P4, PT, R16, R121, P4 ;  /* 0x000000791000720c */ /* 0x000fda0002786670 */
[----:B------:R-:W4:Y:S01]  /*5a20*/  @!P4 LDC.64 R52, c[0x0][0x3e8] ;  /* 0x0000fa00ff34cb82 */ /* 0x000f220000000a00 */
[----:B------:R-:W-:-:S05]  /*5a30*/  @!P4 IADD3 R48, P5, R90, R78, RZ ;  /* 0x0000004e5a30c210 */ /* 0x000fca0007fbe0ff */
[----:B------:R-:W-:Y:S02]  /*5a40*/  @!P4 IMAD.X R49, R117, 0x1, R34, P5 ;  /* 0x000000017531c824 */ /* 0x000fe400028e0622 */
[----:B------:R-:W0:Y:S01]  /*5a50*/  @!P4 LDC.64 R54, c[0x0][0x400] ;  /* 0x00010000ff36cb82 */ /* 0x000e220000000a00 */
[----:B----4-:R-:W-:-:S04]  /*5a60*/  @!P4 LEA R52, P5, R48, R52, 0x1 ;  /* 0x000000343034c211 */ /* 0x010fc800078a08ff */
[----:B------:R-:W-:Y:S02]  /*5a70*/  @!P4 LEA.HI.X R53, R48, R53, R49, 0x1, P5 ;  /* 0x000000353035c211 */ /* 0x000fe400028f0c31 */
[----:B------:R-:W-:-:S05]  /*5a80*/  @!P4 IADD3 R48, P5, R84, R76, RZ ;  /* 0x0000004c5430c210 */ /* 0x000fca0007fbe0ff */
[----:B------:R-:W-:Y:S01]  /*5a90*/  @!P4 IMAD.X R49, R107, 0x1, R101, P5 ;  /* 0x000000016b31c824 */ /* 0x000fe200028e0665 */
[----:B0-----:R-:W-:-:S04]  /*5aa0*/  @!P4 LEA R54, P5, R48, R54, 0x1 ;  /* 0x000000363036c211 */ /* 0x001fc800078a08ff */
[----:B------:R-:W-:Y:S02]  /*5ab0*/  @!P4 LEA.HI.X R55, R48, R55, R49, 0x1, P5 ;  /* 0x000000373037c211 */ /* 0x000fe400028f0c31 */
[----:B------:R-:W-:Y:S02]  /*5ac0*/  CS2R R48, SRZ ;  /* 0x0000000000307805 */ /* 0x000fe4000001ff00 */
[----:B------:R-:W-:-:S04]  /*5ad0*/  @!P3 LEA R60, P5, R46, R60, 0x1 ;  /* 0x0000003c2e3cb211 */ /* 0x000fc800078a08ff */
[----:B------:R-:W-:Y:S02]  /*5ae0*/  @!P3 LEA.HI.X R61, R46, R61, R47, 0x1, P5 ;  /* 0x0000003d2e3db211 */ /* 0x000fe400028f0c2f */
[----:B------:R-:W-:Y:S02]  /*5af0*/  CS2R R46, SRZ ;  /* 0x00000000002e7805 */ /* 0x000fe4000001ff00 */
[C---:B-1----:R-:W-:Y:S01]  /*5b00*/  @!P3 LEA R62, P5, R44.reuse, R62, 0x1 ;  /* 0x0000003e2c3eb211 */ /* 0x042fe200078a08ff */
[----:B------:R0:W5:Y:S03]  /*5b10*/  @!P4 LDG.E.128 R48, desc[UR42][R54.64] ;  /* 0x0000002a3630c981 */ /* 0x000166000c1e1d00 */
[----:B------:R-:W-:Y:S02]  /*5b20*/  @!P3 LEA.HI.X R63, R44, R63, R45, 0x1, P5 ;  /* 0x0000003f2c3fb211 */ /* 0x000fe400028f0c2d */
[----:B------:R-:W-:-:S02]  /*5b30*/  CS2R R44, SRZ ;  /* 0x00000000002c7805 */ /* 0x000fc4000001ff00 */
[----:B------:R-:W-:Y:S02]  /*5b40*/  CS2R R58, SRZ ;  /* 0x00000000003a7805 */ /* 0x000fe4000001ff00 */
[----:B------:R-:W-:Y:S02]  /*5b50*/  CS2R R56, SRZ ;  /* 0x0000000000387805 */ /* 0x000fe4000001ff00 */
[----:B------:R1:W5:Y:S01]  /*5b60*/  @!P4 LDG.E.128 R44, desc[UR42][R52.64] ;  /* 0x0000002a342cc981 */ /* 0x000362000c1e1d00 */
[----:B0-----:R-:W-:-:S03]  /*5b70*/  CS2R R54, SRZ ;  /* 0x0000000000367805 */ /* 0x001fc6000001ff00 */
[----:B------:R0:W5:Y:S01]  /*5b80*/  @!P3 LDG.E.128 R56, desc[UR42][R62.64] ;  /* 0x0000002a3e38b981 */ /* 0x000162000c1e1d00 */
[----:B-1----:R-:W-:-:S06]  /*5b90*/  CS2R R52, SRZ ;  /* 0x0000000000347805 */ /* 0x002fcc000001ff00 */
[----:B------:R1:W5:Y:S01]  /*5ba0*/  @!P3 LDG.E.128 R52, desc[UR42][R60.64] ;  /* 0x0000002a3c34b981 */ /* 0x000362000c1e1d00 */
[----:B--2---:R-:W-:-:S04]  /*5bb0*/  @!P0 LEA R68, P3, R66, R68, 0x1 ;  /* 0x0000004442448211 */ /* 0x004fc800078608ff */
[----:B------:R-:W-:Y:S02]  /*5bc0*/  @!P0 LEA.HI.X R69, R66, R69, R67, 0x1, P3 ;  /* 0x0000004542458211 */ /* 0x000fe400018f0c43 */
[C---:B---3--:R-:W-:Y:S02]  /*5bd0*/  @!P0 LEA R70, P3, R64.reuse, R70, 0x1 ;  /* 0x0000004640468211 */ /* 0x048fe400078608ff */
[----:B0-----:R-:W-:Y:S02]  /*5be0*/  CS2R R62, SRZ ;  /* 0x00000000003e7805 */ /* 0x001fe4000001ff00 */
[----:B------:R-:W-:Y:S02]  /*5bf0*/  CS2R R66, SRZ ;  /* 0x0000000000427805 */ /* 0x000fe4000001ff00 */
[----:B-1----:R-:W-:Y:S02]  /*5c00*/  CS2R R60, SRZ ;  /* 0x00000000003c7805 */ /* 0x002fe4000001ff00 */
[----:B------:R-:W-:-:S02]  /*5c10*/  @!P0 LEA.HI.X R71, R64, R71, R65, 0x1, P3 ;  /* 0x0000004740478211 */ /* 0x000fc400018f0c41 */
[----:B------:R-:W-:Y:S02]  /*5c20*/  CS2R R64, SRZ ;  /* 0x0000000000407805 */ /* 0x000fe4000001ff00 */
[----:B------:R0:W5:Y:S04]  /*5c30*/  @!P0 LDG.E.128 R60, desc[UR42][R68.64] ;  /* 0x0000002a443c8981 */ /* 0x000168000c1e1d00 */
[----:B------:R1:W5:Y:S01]  /*5c40*/  @!P0 LDG.E.128 R64, desc[UR42][R70.64] ;  /* 0x0000002a46408981 */ /* 0x000362000c1e1d00 */
[----:B------:R-:W-:-:S04]  /*5c50*/  ISETP.GE.AND P0, PT, R210, R113, PT ;  /* 0x00000071d200720c */ /* 0x000fc80003f06270 */
[CC--:B------:R-:W-:Y:S01]  /*5c60*/  ISETP.GE.OR P0, PT, R16.reuse, R121.reuse, P0 ;  /* 0x000000791000720c */ /* 0x0c0fe20000706670 */
[----:B------:R-:W-:Y:S01]  /*5c70*/  BSSY B1, `(.L_x_1550) ;  /* 0x000001c000017945 */ /* 0x000fe20003800000 */
[----:B------:R-:W-:Y:S02]  /*5c80*/  ISETP.GE.AND P3, PT, R16, R121, PT ;  /* 0x000000791000720c */ /* 0x000fe40003f66270 */
[----:B0-----:R-:W-:Y:S02]  /*5c90*/  CS2R R68, SRZ ;  /* 0x0000000000447805 */ /* 0x001fe4000001ff00 */
[----:B------:R-:W-:Y:S02]  /*5ca0*/  CS2R R74, SRZ ;  /* 0x00000000004a7805 */ /* 0x000fe4000001ff00 */
[----:B-1----:R-:W-:Y:S02]  /*5cb0*/  CS2R R70, SRZ ;  /* 0x0000000000467805 */ /* 0x002fe4000001ff00 */
[----:B------:R-:W-:-:S03]  /*5cc0*/  CS2R R72, SRZ ;  /* 0x0000000000487805 */ /* 0x000fc6000001ff00 */
[----:B------:R-:W-:Y:S05]  /*5cd0*/  @P0 BRA `(.L_x_1551) ;  /* 0x0000000000540947 */ /* 0x000fea0003800000 */
[----:B------:R-:W0:Y:S01]  /*5ce0*/  LDC.64 R68, c[0x0][0x3f8] ;  /* 0x0000fe00ff447b82 */ /* 0x000e220000000a00 */
[----:B------:R-:W-:Y:S01]  /*5cf0*/  IMAD.MOV.U32 R72, RZ, RZ, R78 ;  /* 0x000000ffff487224 */ /* 0x000fe200078e004e */
[----:B------:R-:W-:Y:S01]  /*5d00*/  ULDC.64 UR4, c[0x0][0x3e8] ;  /* 0x0000fa0000047ab9 */ /* 0x000fe20000000a00 */
[----:B------:R-:W-:Y:S01]  /*5d10*/  IMAD.MOV.U32 R73, RZ, RZ, R117 ;  /* 0x000000ffff497224 */ /* 0x000fe200078e0075 */
[----:B------:R-:W-:Y:S01]  /*5d20*/  ULDC.64 UR6, c[0x0][0x400] ;  /* 0x0001000000067ab9 */ /* 0x000fe20000000a00 */
[----:B------:R-:W-:-:S03]  /*5d30*/  IMAD.MOV.U32 R77, RZ, RZ, R107 ;  /* 0x000000ffff4d7224 */ /* 0x000fc600078e006b */
[----:B------:R-:W1:Y:S01]  /*5d40*/  LDC.64 R70, c[0x0][0x408] ;  /* 0x00010200ff467b82 */ /* 0x000e620000000a00 */
[----:B0-----:R-:W-:-:S04]  /*5d50*/  IMAD.WIDE.U32 R72, R68, 0x60, R72 ;  /* 0x0000006044487825 */ /* 0x001fc800078e0048 */
[----:B------:R-:W-:Y:S01]  /*5d60*/  IMAD R75, R69, 0x60, RZ ;  /* 0x00000060454b7824 */ /* 0x000fe200078e02ff */
[----:B------:R-:W-:Y:S01]  /*5d70*/  IADD3 R69, P0, R90, R72, RZ ;  /* 0x000000485a457210 */ /* 0x000fe20007f1e0ff */
[----:B-1----:R-:W-:-:S03]  /*5d80*/  IMAD.WIDE.U32 R76, R70, 0x60, R76 ;  /* 0x00000060464c7825 */ /* 0x002fc600078e004c */
[----:B------:R-:W-:Y:S01]  /*5d90*/  IADD3.X R72, R34, R73, R75, P0, !PT ;  /* 0x0000004922487210 */ /* 0x000fe200007fe44b */
[----:B------:R-:W-:Y:S01]  /*5da0*/  IMAD R71, R71, 0x60, RZ ;  /* 0x0000006047477824 */ /* 0x000fe200078e02ff */
[----:B------:R-:W-:-:S04]  /*5db0*/  IADD3 R70, P0, R84, R76, RZ ;  /* 0x0000004c54467210 */ /* 0x000fc80007f1e0ff */
[----:B------:R-:W-:Y:S02]  /*5dc0*/  IADD3.X R77, R101, R77, R71, P0, !PT ;  /* 0x0000004d654d7210 */ /* 0x000fe400007fe447 */
[----:B------:R-:W-:-:S04]  /*5dd0*/  LEA R68, P0, R69, UR4, 0x1 ;  /* 0x0000000445447c11 */ /* 0x000fc8000f8008ff */
[----:B------:R-:W-:Y:S02]  /*5de0*/  LEA.HI.X R69, R69, UR5, R72, 0x1, P0 ;  /* 0x0000000545457c11 */ /* 0x000fe400080f0c48 */
[----:B------:R-:W-:-:S04]  /*5df0*/  LEA R72, P0, R70, UR6, 0x1 ;  /* 0x0000000646487c11 */ /* 0x000fc8000f8008ff */
[----:B------:R-:W-:Y:S02]  /*5e00*/  LEA.HI.X R73, R70, UR7, R77, 0x1, P0 ;  /* 0x0000000746497c11 */ /* 0x000fe400080f0c4d */
[----:B------:R-:W5:Y:S04]  /*5e10*/  LDG.E.128 R68, desc[UR42][R68.64] ;  /* 0x0000002a44447981 */ /* 0x000f68000c1e1d00 */
[----:B------:R-:W5:Y:S03]  /*5e20*/  LDG.E.128 R72, desc[UR42][R72.64] ;  /* 0x0000002a48487981 */ /* 0x000f66000c1e1d00 */
.L_x_1551:
[----:B------:R-:W-:Y:S05]  /*5e30*/  BSYNC B1 ;  /* 0x0000000000017941 */ /* 0x000fea0003800000 */
.L_x_1550:
[----:B-----5:R-:W-:Y:S01]  /*5e40*/  IMAD.MOV.U32 R76, RZ, RZ, R70 ;  /* 0x000000ffff4c7224 */ /* 0x020fe200078e0046 */
        /* <DEDUP_REMOVED lines=67> */
.L_x_1552:
[----:B------:R-:W-:Y:S01]  /*6280*/  IMAD R107, R184, 0x8, R2 ;  /* 0x00000008b86b7824 */ /* 0x000fe200078e0202 */
[----:B------:R-:W-:Y:S01]  /*6290*/  SHF.L.U32 R117, R191, 0x1f, RZ ;  /* 0x0000001fbf757819 */ /* 0x000fe200000006ff */
[----:B------:R-:W0:Y:S01]  /*62a0*/  LDC R130, c[0x0][0x2f4] ;  /* 0x0000bd00ff827b82 */ /* 0x000e220000000800 */
[----:B------:R-:W-:Y:S01]  /*62b0*/  IMAD.MOV.U32 R119, RZ, RZ, R120 ;  /* 0x000000ffff777224 */ /* 0x000fe200078e0078 */
[----:B------:R-:W-:Y:S01]  /*62c0*/  BSSY B1, `(.L_x_1553) ;  /* 0x0000005000017945 */ /* 0x000fe20003800000 */
[----:B------:R-:W1:Y:S05]  /*62d0*/  SYNCS.PHASECHK.TRANS64.TRYWAIT P4, [R107+URZ+0x28890], R117 ;  /* 0x028890756b0075a7 */ /* 0x000e6a000808017f */
[----:B------:R-:W2:Y:S01]  /*62e0*/  LDC.64 R120, c[0x0][0x300] ;  /* 0x0000c000ff787b82 */ /* 0x000ea20000000a00 */
[----:B0-----:R-:W-:Y:S01]  /*62f0*/  IMAD.IADD R131, R130, 0x1, -R110 ;  /* 0x0000000182837824 */ /* 0x001fe200078e0a6e */
[----:B-1----:R-:W-:Y:S06]  /*6300*/  @!P4 BRA `(.L_x_1554) ;  /* 0x00000210006cc947 */ /* 0x002fec0003800000 */
.L_x_1938:
[----:B------:R-:W-:Y:S05]  /*6310*/  BSYNC B1 ;  /* 0x0000000000017941 */ /* 0x000fea0003800000 */
.L_x_1553:
[----:B------:R-:W-:Y:S01]  /*6320*/  ISETP.GE.OR P4, PT, R23, R113, P2 ;  /* 0x000000711700720c */ /* 0x000fe20001786670 */
[----:B------:R-:W-:-:S12]  /*6330*/  BSSY B1, `(.L_x_1555) ;  /* 0x0000088000017945 */ /* 0x000fd80003800000 */
[----:B------:R-:W-:Y:S05]  /*6340*/  @P4 BRA `(.L_x_1556) ;  /* 0x0000000800184947 */ /* 0x000fea0003800000 */
[----:B------:R-:W3:Y:S01]  /*6350*/  LDL R76, [R1+0x10] ;  /* 0x00001000014c7983 */ /* 0x000ee20000100800 */
[C---:B------:R-:W-:Y:S01]  /*6360*/  IMAD.SHL.U32 R78, R23.reuse, 0x40, RZ ;  /* 0x00000040174e7824 */ /* 0x040fe200078e00ff */
[----:B------:R-:W-:Y:S01]  /*6370*/  BSSY B2, `(.L_x_1557) ;  /* 0x0000078000027945 */ /* 0x000fe20003800000 */
[----:B------:R-:W-:Y:S02]  /*6380*/  IMAD R79, R184, 0x4000, R109 ;  /* 0x00004000b84f7824 */ /* 0x000fe400078e026d */
[----:B--2---:R-:W-:-:S03]  /*6390*/  IMAD.WIDE.U32 R122, R23, R120, R118 ;  /* 0x00000078177a7225 */ /* 0x004fc600078e0076 */
[----:B------:R-:W-:Y:S02]  /*63a0*/  IADD3 R145, P4, P5, R96, R122, R38 ;  /* 0x0000007a60917210 */ /* 0x000fe40007d9e026 */
        /* <DEDUP_REMOVED lines=12> */
[----:B------:R-:W-:-:S03]  /*6470*/  LOP3.LUT R77, R149, 0x38, RZ, 0xc0, !PT ;  /* 0x00000038954d7812 */ /* 0x000fc600078ec0ff */
[----:B------:R-:W-:Y:S01]  /*6480*/  IMAD.SHL.U32 R76, R76, 0x400, RZ ;  /* 0x000004004c4c7824 */ /* 0x000fe200078e00ff */
[----:B------:R-:W-:-:S04]  /*6490*/  LOP3.LUT R77, R77, 0x1c0, R78, 0xf8, !PT ;  /* 0x000001c04d4d7812 */ /* 0x000fc800078ef84e */
[----:B------:R-:W-:Y:S02]  /*64a0*/  LOP3.LUT R76, R76, 0x7fffe000, RZ, 0xc0, !PT ;  /* 0x7fffe0004c4c7812 */ /* 0x000fe400078ec0ff */
[----:B------:R-:W-:-:S04]  /*64b0*/  LOP3.LUT R77, R77, R202, RZ, 0x3c, !PT ;  /* 0x000000ca4d4d7212 */ /* 0x000fc800078e3cff */
[----:B------:R-:W-:Y:S01]  /*64c0*/  IADD3 R77, R77, R76, R203 ;  /* 0x0000004c4d4d7210 */ /* 0x000fe20007ffe0cb */
[----:B------:R-:W-:-:S04]  /*64d0*/  IMAD R76, R79, 0x2, R2 ;  /* 0x000000024f4c7824 */ /* 0x000fc800078e0202 */
[----:B------:R-:W-:-:S04]  /*64e0*/  IMAD R77, R184, 0x4000, R77 ;  /* 0x00004000b84d7824 */ /* 0x000fc800078e024d */
[----:B------:R-:W-:Y:S02]  /*64f0*/  IMAD R80, R77, 0x2, R2 ;  /* 0x000000024d507824 */ /* 0x000fe400078e0202 */
[----:B------:R-:W1:Y:S04]  /*6500*/  LDS.128 R76, [R76+0x18400] ;  /* 0x018400004c4c7984 */ /* 0x000e680000000c00 */
[----:B------:R-:W2:Y:S01]  /*6510*/  LDS.128 R80, [R80+0x18400] ;  /* 0x0184000050507984 */ /* 0x000ea20000000c00 */
[----:B------:R-:W-:Y:S05]  /*6520*/  @P3 BRA `(.L_x_1558) ;  /* 0x0000000400703947 */ /* 0x000fea0003800000 */
[----:B------:R-:W-:Y:S01]  /*6530*/  SHF.R.U32.HI R151, RZ, 0x10, R49 ;  /* 0x00000010ff977819 */ /* 0x000fe20000011631 */
[----:B--2---:R-:W-:Y:S01]  /*6540*/  IMAD.U32 R154, R81, 0x10000, RZ ;  /* 0x00010000519a7824 */ /* 0x004fe200078e00ff */
[----:B------:R-:W-:Y:S02]  /*6550*/  SHF.R.U32.HI R152, RZ, 0x10, R45 ;  /* 0x00000010ff987819 */ /* 0x000fe4000001162d */
[----:B------:R-:W-:Y:S01]  /*6560*/  PRMT R151, R148, 0x5410, R151 ;  /* 0x0000541094977816 */ /* 0x000fe20000000097 */
[----:B-1----:R-:W-:Y:S01]  /*6570*/  IMAD.U32 R148, R77, 0x10000, RZ ;  /* 0x000100004d947824 */ /* 0x002fe200078e00ff */
[----:B------:R-:W-:Y:S02]  /*6580*/  PRMT R152, R135, 0x5432, R152 ;  /* 0x0000543287987816 */ /* 0x000fe40000000098 */
[----:B------:R-:W-:Y:S01]  /*6590*/  SHF.R.U64 R44, R44, 0x10, R45 ;  /* 0x000000102c2c7819 */ /* 0x000fe2000000122d */
[C---:B------:R-:W-:Y:S01]  /*65a0*/  IMAD.U32 R157, R151.reuse, 0x10000, RZ ;  /* 0x00010000979d7824 */ /* 0x040fe200078e00ff */
[----:B------:R-:W-:Y:S01]  /*65b0*/  SHF.R.U64 R45, R48, 0x10, R49 ;  /* 0x00000010302d7819 */ /* 0x000fe20000001231 */
[----:B------:R-:W-:Y:S01]  /*65c0*/  IMAD.U32 R159, R152, 0x10000, RZ ;  /* 0x00010000989f7824 */ /* 0x000fe200078e00ff */
        /* <DEDUP_REMOVED lines=8> */
[C---:B------:R-:W-:Y:S01]  /*6650*/  FMUL.FTZ R154, R81.reuse, R48 ;  /* 0x00000030519a7220 */ /* 0x040fe20000410000 */
[----:B------:R-:W-:Y:S01]  /*6660*/  FMUL.FTZ R81, R81, R152 ;  /* 0x0000009851517220 */ /* 0x000fe20000410000 */
[----:B------:R-:W-:Y:S01]  /*6670*/  PRMT R45, R156, 0x5410, R45 ;  /* 0x000054109c2d7816 */ /* 0x000fe2000000002d */
[----:B------:R-:W-:-:S02]  /*6680*/  IMAD.U32 R157, R83, 0x10000, RZ ;  /* 0x00010000539d7824 */ /* 0x000fc400078e00ff */
[C---:B------:R-:W-:Y:S01]  /*6690*/  FFMA.FTZ R77, R49.reuse, R152, -R154 ;  /* 0x00000098314d7223 */ /* 0x040fe2000001089a */
[----:B------:R-:W-:Y:S01]  /*66a0*/  PRMT R152, R134, 0x5432, R44 ;  /* 0x0000543286987816 */ /* 0x000fe2000000002c */
[----:B------:R-:W-:Y:S01]  /*66b0*/  FFMA.FTZ R49, R49, R48, R81 ;  /* 0x0000003031317223 */ /* 0x000fe20000010051 */
[----:B------:R-:W-:Y:S01]  /*66c0*/  SHF.R.U32.HI R44, RZ, 0x10, R51 ;  /* 0x00000010ff2c7819 */ /* 0x000fe20000011633 */
[----:B------:R-:W-:Y:S01]  /*66d0*/  IMAD.U32 R81, R79, 0x10000, RZ ;  /* 0x000100004f517824 */ /* 0x000fe200078e00ff */
[----:B------:R-:W-:Y:S02]  /*66e0*/  SHF.R.U32.HI R48, RZ, 0x10, R47 ;  /* 0x00000010ff307819 */ /* 0x000fe4000001162f */
[----:B------:R-:W-:Y:S02]  /*66f0*/  PRMT R44, R132, 0x5432, R44 ;  /* 0x00005432842c7816 */ /* 0x000fe4000000002c */
[----:B------:R-:W-:Y:S02]  /*6700*/  PRMT R48, R133, 0x5432, R48 ;  /* 0x0000543285307816 */ /* 0x000fe40000000030 */
[----:B------:R-:W-:Y:S01]  /*6710*/  SHF.R.U64 R51, R50, 0x10, R51 ;  /* 0x0000001032337819 */ /* 0x000fe20000001233 */
[----:B------:R-:W-:Y:S01]  /*6720*/  IMAD.U32 R154, R44, 0x10000, RZ ;  /* 0x000100002c9a7824 */ /* 0x000fe200078e00ff */
[C---:B------:R-:W-:Y:S01]  /*6730*/  LOP3.LUT R159, R48.reuse, 0xffff0000, RZ, 0xc0, !PT ;  /* 0xffff0000309f7812 */ /* 0x040fe200078ec0ff */
[----:B------:R-:W-:Y:S01]  /*6740*/  IMAD.U32 R156, R48, 0x10000, RZ ;  /* 0x00010000309c7824 */ /* 0x000fe200078e00ff */
[----:B------:R-:W-:Y:S01]  /*6750*/  SHF.R.U64 R46, R46, 0x10, R47 ;  /* 0x000000102e2e7819 */ /* 0x000fe2000000122f */
[C---:B------:R-:W-:Y:S01]  /*6760*/  FMUL.FTZ R158, R157.reuse, R154 ;  /* 0x0000009a9d9e7220 */ /* 0x040fe20000410000 */
[----:B------:R-:W-:Y:S01]  /*6770*/  LOP3.LUT R47, R152, 0xffff0000, RZ, 0xc0, !PT ;  /* 0xffff0000982f7812 */ /* 0x000fe200078ec0ff */
[-C--:B------:R-:W-:Y:S01]  /*6780*/  FMUL.FTZ R157, R157, R156.reuse ;  /* 0x0000009c9d9d7220 */ /* 0x080fe20000410000 */
[----:B------:R-:W-:Y:S01]  /*6790*/  PRMT R162, R162, 0x5410, R51 ;  /* 0x00005410a2a27816 */ /* 0x000fe20000000033 */
[----:B------:R-:W-:Y:S01]  /*67a0*/  FFMA.FTZ R151, R81, R156, -R158 ;  /* 0x0000009c51977223 */ /* 0x000fe2000001089e */
[----:B------:R-:W-:-:S02]  /*67b0*/  IMAD.U32 R156, R152, 0x10000, RZ ;  /* 0x00010000989c7824 */ /* 0x000fc400078e00ff */
[----:B------:R-:W-:Y:S01]  /*67c0*/  FFMA.FTZ R81, R81, R154, R157 ;  /* 0x0000009a51517223 */ /* 0x000fe2000001009d */
[----:B------:R-:W-:Y:S02]  /*67d0*/  LOP3.LUT R157, R44, 0xffff0000, RZ, 0xc0, !PT ;  /* 0xffff00002c9d7812 */ /* 0x000fe400078ec0ff */
[----:B------:R-:W-:Y:S01]  /*67e0*/  LOP3.LUT R154, R83, 0xffff0000, RZ, 0xc0, !PT ;  /* 0xffff0000539a7812 */ /* 0x000fe200078ec0ff */
[C---:B------:R-:W-:Y:S01]  /*67f0*/  IMAD.U32 R83, R80.reuse, 0x10000, RZ ;  /* 0x0001000050537824 */ /* 0x040fe200078e00ff */
[----:B------:R-:W-:Y:S02]  /*6800*/  LOP3.LUT R44, R79, 0xffff0000, RZ, 0xc0, !PT ;  /* 0xffff00004f2c7812 */ /* 0x000fe400078ec0ff */
[----:B------:R-:W-:Y:S01]  /*6810*/  LOP3.LUT R80, R80, 0xffff0000, RZ, 0xc0, !PT ;  /* 0xffff000050507812 */ /* 0x000fe200078ec0ff */
[C---:B------:R-:W-:Y:S01]  /*6820*/  FMUL.FTZ R79, R154.reuse, R157 ;  /* 0x0000009d9a4f7220 */ /* 0x040fe20000410000 */
[----:B------:R-:W-:Y:S01]  /*6830*/  FMUL.FTZ R154, R154, R159 ;  /* 0x0000009f9a9a7220 */ /* 0x000fe20000410000 */
[----:B------:R-:W-:Y:S01]  /*6840*/  PRMT R161, R161, 0x5410, R46 ;  /* 0x00005410a1a17816 */ /* 0x000fe2000000002e */
[----:B------:R-:W-:-:S02]  /*6850*/  IMAD.U32 R46, R162, 0x10000, RZ ;  /* 0x00010000a22e7824 */ /* 0x000fc400078e00ff */
[C---:B------:R-:W-:Y:S01]  /*6860*/  FFMA.FTZ R48, R44.reuse, R159, -R79 ;  /* 0x0000009f2c307223 */ /* 0x040fe2000001084f */
[----:B------:R-:W-:Y:S01]  /*6870*/  FFMA.FTZ R44, R44, R157, R154 ;  /* 0x0000009d2c2c7223 */ /* 0x000fe2000001009a */
[C---:B------:R-:W-:Y:S01]  /*6880*/  IMAD.U32 R154, R45.reuse, 0x10000, RZ ;  /* 0x000100002d9a7824 */ /* 0x040fe200078e00ff */
[----:B------:R-:W-:Y:S01]  /*6890*/  LOP3.LUT R45, R45, 0xffff0000, RZ, 0xc0, !PT ;  /* 0xffff00002d2d7812 */ /* 0x000fe200078ec0ff */
[C---:B------:R-:W-:Y:S01]  /*68a0*/  IMAD.U32 R79, R76.reuse, 0x10000, RZ ;  /* 0x000100004c4f7824 */ /* 0x040fe200078e00ff */
[----:B------:R-:W-:Y:S01]  /*68b0*/  LOP3.LUT R76, R76, 0xffff0000, RZ, 0xc0, !PT ;  /* 0xffff00004c4c7812 */ /* 0x000fe200078ec0ff */
[C---:B------:R-:W-:Y:S01]  /*68c0*/  FMUL.FTZ R158, R83.reuse, R154 ;  /* 0x0000009a539e7220 */ /* 0x040fe20000410000 */
[-C--:B------:R-:W-:Y:S01]  /*68d0*/  FMUL.FTZ R83, R83, R156.reuse ;  /* 0x0000009c53537220 */ /* 0x080fe20000410000 */
[C---:B------:R-:W-:Y:S01]  /*68e0*/  IMAD.U32 R50, R161.reuse, 0x10000, RZ ;  /* 0x00010000a1327824 */ /* 0x040fe200078e00ff */
[----:B------:R-:W-:Y:S01]  /*68f0*/  LOP3.LUT R161, R161, 0xffff0000, RZ, 0xc0, !PT ;  /* 0xffff0000a1a17812 */ /* 0x000fe200078ec0ff */
[C---:B------:R-:W-:Y:S01]  /*6900*/  FFMA.FTZ R158, R79.reuse, R156, -R158 ;  /* 0x0000009c4f9e7223 */ /* 0x040fe2000001089e */
[----:B------:R-:W-:Y:S01]  /*6910*/  FFMA.FTZ R83, R79, R154, R83 ;  /* 0x0000009a4f537223 */ /* 0x000fe20000010053 */
[C---:B------:R-:W-:Y:S01]  /*6920*/  FMUL.FTZ R79, R80.reuse, R45 ;  /* 0x0000002d504f7220 */ /* 0x040fe20000410000 */
[----:B------:R-:W-:Y:S01]  /*6930*/  FMUL.FTZ R80, R80, R47 ;  /* 0x0000002f50507220 */ /* 0x000fe20000410000 */
[----:B------:R-:W-:-:S02]  /*6940*/  F2FP.BF16.F32.PACK_AB R48, R48, R151 ;  /* 0x000000973030723e */ /* 0x000fc400000010ff */
[----:B------:R-:W-:Y:S01]  /*6950*/  FFMA.FTZ R79, R76, R47, -R79 ;  /* 0x0000002f4c4f7223 */ /* 0x000fe2000001084f */
[----:B------:R-:W-:Y:S02]  /*6960*/  IMAD.U32 R47, R82, 0x10000, RZ ;  /* 0x00010000522f7824 */ /* 0x000fe400078e00ff */
[----:B------:R-:W-:Y:S01]  /*6970*/  FFMA.FTZ R80, R76, R45, R80 ;  /* 0x0000002d4c507223 */ /* 0x000fe20000010050 */
[----:B------:R-:W-:Y:S01]  /*6980*/  IMAD.U32 R45, R78, 0x10000, RZ ;  /* 0x000100004e2d7824 */ /* 0x000fe200078e00ff */
[----:B------:R-:W-:Y:S01]  /*6990*/  LOP3.LUT R82, R82, 0xffff0000, RZ, 0xc0, !PT ;  /* 0xffff000052527812 */ /* 0x000fe200078ec0ff */
[C---:B------:R-:W-:Y:S01]  /*69a0*/  FMUL.FTZ R76, R47.reuse, R46 ;  /* 0x0000002e2f4c7220 */ /* 0x040fe20000410000 */
[-C--:B------:R-:W-:Y:S01]  /*69b0*/  FMUL.FTZ R47, R47, R50.reuse ;  /* 0x000000322f2f7220 */ /* 0x080fe20000410000 */
[----:B------:R-:W-:Y:S02]  /*69c0*/  LOP3.LUT R78, R78, 0xffff0000, RZ, 0xc0, !PT ;  /* 0xffff00004e4e7812 */ /* 0x000fe400078ec0ff */
[C---:B------:R-:W-:Y:S01]  /*69d0*/  FFMA.FTZ R76, R45.reuse, R50, -R76 ;  /* 0x000000322d4c7223 */ /* 0x040fe2000001084c */
[----:B------:R-:W-:Y:S01]  /*69e0*/  FFMA.FTZ R47, R45, R46, R47 ;  /* 0x0000002e2d2f7223 */ /* 0x000fe2000001002f */
[----:B------:R-:W-:-:S02]  /*69f0*/  LOP3.LUT R45, R162, 0xffff0000, RZ, 0xc0, !PT ;  /* 0xffff0000a22d7812 */ /* 0x000fc400078ec0ff */
[----:B------:R-:W-:Y:S02]  /*6a00*/  F2FP.BF16.F32.PACK_AB R49, R49, R148 ;  /* 0x000000943131723e */ /* 0x000fe400000010ff */
[----:B------:R-:W-:Y:S01]  /*6a10*/  F2FP.BF16.F32.PACK_AB R44, R44, R81 ;  /* 0x000000512c2c723e */ /* 0x000fe200000010ff */
[C---:B------:R-:W-:Y:S01]  /*6a20*/  FMUL.FTZ R51, R82.reuse, R45 ;  /* 0x0000002d52337220 */ /* 0x040fe20000410000 */
[-C--:B------:R-:W-:Y:S01]  /*6a30*/  FMUL.FTZ R82, R82, R161.reuse ;  /* 0x000000a152527220 */ /* 0x080fe20000410000 */
        /* <DEDUP_REMOVED lines=8> */
[----:B------:R-:W-:Y:S01]  /*6ac0*/  F2FP.BF16.F32.PACK_AB R78, R51, R76 ;  /* 0x0000004c334e723e */ /* 0x000fe200000010ff */
[----:B------:R-:W-:Y:S01]  /*6ad0*/  IMAD.MOV.U32 R76, RZ, RZ, R158 ;  /* 0x000000ffff4c7224 */ /* 0x000fe200078e009e */
[----:B------:R-:W-:-:S07]  /*6ae0*/  F2FP.BF16.F32.PACK_AB R82, R82, R47 ;  /* 0x0000002f5252723e */ /* 0x000fce00000010ff */
.L_x_1558:
[----:B------:R-:W-:Y:S05]  /*6af0*/  BSYNC B2 ;  /* 0x0000000000027941 */ /* 0x000fea0003800000 */
.L_x_1557:
[----:B------:R-:W-:Y:S01]  /*6b00*/  ISETP.GE.AND P4, PT, R149, R130, PT ;  /* 0x000000829500720c */ /* 0x000fe20003f86270 */
[----:B------:R-:W-:-:S12]  /*6b10*/  ULDC.64 UR4, c[0x0][0x2e8] ;  /* 0x0000ba0000047ab9 */ /* 0x000fd80000000a00 */
[--C-:B------:R-:W-:Y:S02]  /*6b20*/  @!P4 SHF.R.S32.HI R44, RZ, 0x1f, R149.reuse ;  /* 0x0000001fff2cc819 */ /* 0x100fe40000011495 */
[----:B------:R-:W-:-:S04]  /*6b30*/  @!P4 IADD3 R122, P5, P6, R96, R122, R149 ;  /* 0x0000007a607ac210 */ /* 0x000fc80007ebe095 */
[----:B------:R-:W-:Y:S02]  /*6b40*/  @!P4 IADD3.X R147, R36, R147, R44, P5, P6 ;  /* 0x000000932493c210 */ /* 0x000fe40002fec42c */
[----:B------:R-:W-:-:S04]  /*6b50*/  LEA R44, P5, R145, UR4, 0x1 ;  /* 0x00000004912c7c11 */ /* 0x000fc8000f8a08ff */
[----:B------:R-:W-:Y:S02]  /*6b60*/  LEA.HI.X R45, R145, UR5, R146, 0x1, P5 ;  /* 0x00000005912d7c11 */ /* 0x000fe4000a8f0c92 */
[----:B------:R-:W-:-:S03]  /*6b70*/  @!P4 LEA R46, P5, R122, UR4, 0x1 ;  /* 0x000000047a2ecc11 */ /* 0x000fc6000f8a08ff */
[----:B-1----:R1:W-:Y:S01]  /*6b80*/  STG.E.128 desc[UR42][R44.64], R76 ;  /* 0x0000004c2c007986 */ /* 0x0023e2000c101d2a */
[----:B------:R-:W-:-:S05]  /*6b90*/  @!P4 LEA.HI.X R47, R122, UR5, R147, 0x1, P5 ;  /* 0x000000057a2fcc11 */ /* 0x000fca000a8f0c93 */
[----:B--2---:R1:W-:Y:S04]  /*6ba0*/  @!P4 STG.E.128 desc[UR42][R46.64], R80 ;  /* 0x000000502e00c986 */ /* 0x0043e8000c101d2a */
.L_x_1556:
[----:B------:R-:W-:Y:S05]  /*6bb0*/  BSYNC B1 ;  /* 0x0000000000017941 */ /* 0x000fea0003800000 */
.L_x_1555:
[----:B------:R-:W-:Y:S01]  /*6bc0*/  ISETP.GE.OR P4, PT, R212, R113, P2 ;  /* 0x00000071d400720c */ /* 0x000fe20001786670 */
[----:B------:R-:W-:-:S12]  /*6bd0*/  BSSY B1, `(.L_x_1559) ;  /* 0x0000088000017945 */ /* 0x000fd80003800000 */
[----:B------:R-:W-:Y:S05]  /*6be0*/  @P4 BRA `(.L_x_1560) ;  /* 0x0000000800184947 */ /* 0x000fea0003800000 */
[----:B-1----:R-:W3:Y:S01]  /*6bf0*/  LDL R44, [R1+0x10] ;  /* 0x00001000012c7983 */ /* 0x002ee20000100800 */
[----:B------:R-:W-:Y:S01]  /*6c00*/  SHF.R.U32.HI R46, RZ, 0x3, R198 ;  /* 0x00000003ff2e7819 */ /* 0x000fe200000116c6 */
[----:B--2---:R-:W-:Y:S01]  /*6c10*/  IMAD.WIDE.U32 R76, R212, R120, R118 ;  /* 0x00000078d44c7225 */ /* 0x004fe200078e0076 */
[----:B------:R-:W-:Y:S02]  /*6c20*/  BSSY B2, `(.L_x_1561) ;  /* 0x0000077000027945 */ /* 0x000fe40003800000 */
        /* <DEDUP_REMOVED lines=13> */
[----:B------:R-:W-:-:S03]  /*6d00*/  LOP3.LUT R44, R198, 0x38, R83, 0xf8, !PT ;  /* 0x00000038c62c7812 */ /* 0x000fc600078ef853 */
[----:B------:R-:W-:Y:S01]  /*6d10*/  IMAD.SHL.U32 R45, R45, 0x400, RZ ;  /* 0x000004002d2d7824 */ /* 0x000fe200078e00ff */
[----:B------:R-:W-:-:S04]  /*6d20*/  LOP3.LUT R44, R44, R46, RZ, 0x3c, !PT ;  /* 0x0000002e2c2c7212 */ /* 0x000fc800078e3cff */
[----:B------:R-:W-:-:S04]  /*6d30*/  LOP3.LUT R45, R45, 0x7fffe000, RZ, 0xc0, !PT ;  /* 0x7fffe0002d2d7812 */ /* 0x000fc800078ec0ff */
[----:B------:R-:W-:Y:S01]  /*6d40*/  IADD3 R47, R44, R45, R201 ;  /* 0x0000002d2c2f7210 */ /* 0x000fe20007ffe0c9 */
[----:B------:R-:W-:-:S04]  /*6d50*/  IMAD R45, R184, 0x4000, R108 ;  /* 0x00004000b82d7824 */ /* 0x000fc800078e026c */
[----:B------:R-:W-:Y:S02]  /*6d60*/  IMAD R47, R184, 0x4000, R47 ;  /* 0x00004000b82f7824 */ /* 0x000fe400078e022f */
[--C-:B------:R-:W-:Y:S02]  /*6d70*/  IMAD R45, R45, 0x2, R2.reuse ;  /* 0x000000022d2d7824 */ /* 0x100fe400078e0202 */
[----:B------:R-:W-:-:S04]  /*6d80*/  IMAD R48, R47, 0x2, R2 ;  /* 0x000000022f307824 */ /* 0x000fc800078e0202 */
[----:B------:R-:W1:Y:S04]  /*6d90*/  LDS.128 R44, [R45+0x18400] ;  /* 0x018400002d2c7984 */ /* 0x000e680000000c00 */
[----:B------:R-:W2:Y:S01]  /*6da0*/  LDS.128 R48, [R48+0x18400] ;  /* 0x0184000030307984 */ /* 0x000ea20000000c00 */
[----:B------:R-:W-:Y:S05]  /*6db0*/  @P3 BRA `(.L_x_1562) ;  /* 0x0000000400743947 */ /* 0x000fea0003800000 */
[----:B------:R-:W-:Y:S01]  /*6dc0*/  SHF.R.U32.HI R82, RZ, 0x10, R57 ;  /* 0x00000010ff527819 */ /* 0x000fe20000011639 */
[----:B--2---:R-:W-:Y:S01]  /*6dd0*/  IMAD.U32 R80, R49, 0x10000, RZ ;  /* 0x0001000031507824 */ /* 0x004fe200078e00ff */
[----:B------:R-:W-:Y:S02]  /*6de0*/  SHF.R.U32.HI R122, RZ, 0x10, R53 ;  /* 0x00000010ff7a7819 */ /* 0x000fe40000011635 */
[----:B------:R-:W-:Y:S02]  /*6df0*/  PRMT R171, R171, 0x5410, R82 ;  /* 0x00005410abab7816 */ /* 0x000fe40000000052 */
[----:B------:R-:W-:Y:S01]  /*6e00*/  PRMT R167, R167, 0x5410, R122 ;  /* 0x00005410a7a77816 */ /* 0x000fe2000000007a */
[----:B-1----:R-:W-:Y:S01]  /*6e10*/  IMAD.U32 R122, R45, 0x10000, RZ ;  /* 0x000100002d7a7824 */ /* 0x002fe200078e00ff */
[C---:B------:R-:W-:Y:S01]  /*6e20*/  LOP3.LUT R146, R171.reuse, 0xffff0000, RZ, 0xc0, !PT ;  /* 0xffff0000ab927812 */ /* 0x040fe200078ec0ff */
[----:B------:R-:W-:Y:S01]  /*6e30*/  IMAD.U32 R145, R171, 0x10000, RZ ;  /* 0x00010000ab917824 */ /* 0x000fe200078e00ff */
[----:B------:R-:W-:Y:S01]  /*6e40*/  LOP3.LUT R49, R49, 0xffff0000, RZ, 0xc0, !PT ;  /* 0xffff000031317812 */ /* 0x000fe200078ec0ff */
[----:B------:R-:W-:Y:S01]  /*6e50*/  IMAD.U32 R123, R167, 0x10000, RZ ;  /* 0x00010000a77b7824 */ /* 0x000fe200078e00ff */
[----:B------:R-:W-:Y:S01]  /*6e60*/  LOP3.LUT R45, R45, 0xffff0000, RZ, 0xc0, !PT ;  /* 0xffff00002d2d7812 */ /* 0x000fe200078ec0ff */
[----:B------:R-:W-:Y:S01]  /*6e70*/  FMUL.FTZ R147, R80, R145 ;  /* 0x0000009150937220 */ /* 0x000fe20000410000 */
[----:B------:R-:W-:Y:S01]  /*6e80*/  SHF.R.U64 R57, R56, 0x10, R57 ;  /* 0x0000001038397819 */ /* 0x000fe20000001239 */
[-C--:B------:R-:W-:Y:S01]  /*6e90*/  FMUL.FTZ R80, R80, R123.reuse ;  /* 0x0000007b50507220 */ /* 0x080fe20000410000 */
[----:B------:R-:W-:Y:S01]  /*6ea0*/  FMUL.FTZ R148, R49, R146 ;  /* 0x0000009231947220 */ /* 0x000fe20000410000 */
[----:B------:R-:W-:Y:S01]  /*6eb0*/  FFMA.FTZ R82, R122, R123, -R147 ;  /* 0x0000007b7a527223 */ /* 0x000fe20000010893 */
[----:B------:R-:W-:Y:S01]  /*6ec0*/  SHF.R.U64 R53, R52, 0x10, R53 ;  /* 0x0000001034357819 */ /* 0x000fe20000001235 */
[----:B------:R-:W-:Y:S01]  /*6ed0*/  FFMA.FTZ R80, R122, R145, R80 ;  /* 0x000000917a507223 */ /* 0x000fe20000010050 */
[----:B------:R-:W-:Y:S01]  /*6ee0*/  LOP3.LUT R122, R167, 0xffff0000, RZ, 0xc0, !PT ;  /* 0xffff0000a77a7812 */ /* 0x000fe200078ec0ff */
[----:B------:R-:W-:Y:S01]  /*6ef0*/  IMAD.U32 R52, R44, 0x10000, RZ ;  /* 0x000100002c347824 */ /* 0x000fe200078e00ff */
[----:B------:R-:W-:-:S02]  /*6f00*/  PRMT R170, R170, 0x5410, R57 ;  /* 0x00005410aaaa7816 */ /* 0x000fc40000000039 */
[----:B------:R-:W-:Y:S01]  /*6f10*/  LOP3.LUT R56, R47, 0xffff0000, RZ, 0xc0, !PT ;  /* 0xffff00002f387812 */ /* 0x000fe200078ec0ff */
[-C--:B------:R-:W-:Y:S01]  /*6f20*/  FMUL.FTZ R123, R49, R122.reuse ;  /* 0x0000007a317b7220 */ /* 0x080fe20000410000 */
[C---:B------:R-:W-:Y:S01]  /*6f30*/  FFMA.FTZ R49, R45.reuse, R122, -R148 ;  /* 0x0000007a2d317223 */ /* 0x040fe20000010894 */
[----:B------:R-:W-:Y:S01]  /*6f40*/  SHF.R.U32.HI R122, RZ, 0x10, R59 ;  /* 0x00000010ff7a7819 */ /* 0x000fe2000001163b */
[----:B------:R-:W-:Y:S02]  /*6f50*/  IMAD.U32 R57, R170, 0x10000, RZ ;  /* 0x00010000aa397824 */ /* 0x000fe400078e00ff */
[----:B------:R-:W-:Y:S01]  /*6f60*/  FFMA.FTZ R45, R45, R146, R123 ;  /* 0x000000922d2d7223 */ /* 0x000fe2000001007b */
[----:B------:R-:W-:Y:S02]  /*6f70*/  SHF.R.U32.HI R146, RZ, 0x10, R55 ;  /* 0x00000010ff927819 */ /* 0x000fe40000011637 */
[----:B------:R-:W-:Y:S01]  /*6f80*/  PRMT R169, R169, 0x5410, R122 ;  /* 0x00005410a9a97816 */ /* 0x000fe2000000007a */
[----:B------:R-:W-:Y:S01]  /*6f90*/  IMAD.U32 R122, R47, 0x10000, RZ ;  /* 0x000100002f7a7824 */ /* 0x000fe200078e00ff */
[----:B------:R-:W-:Y:S01]  /*6fa0*/  PRMT R165, R165, 0x5410, R146 ;  /* 0x00005410a5a57816 */ /* 0x000fe20000000092 */
[C---:B------:R-:W-:Y:S01]  /*6fb0*/  IMAD.U32 R146, R51.reuse, 0x10000, RZ ;  /* 0x0001000033927824 */ /* 0x040fe200078e00ff */
[----:B------:R-:W-:Y:S01]  /*6fc0*/  LOP3.LUT R51, R51, 0xffff0000, RZ, 0xc0, !PT ;  /* 0xffff000033337812 */ /* 0x000fe200078ec0ff */
[C---:B------:R-:W-:Y:S01]  /*6fd0*/  IMAD.U32 R145, R169.reuse, 0x10000, RZ ;  /* 0x00010000a9917824 */ /* 0x040fe200078e00ff */
[----:B------:R-:W-:Y:S01]  /*6fe0*/  LOP3.LUT R169, R169, 0xffff0000, RZ, 0xc0, !PT ;  /* 0xffff0000a9a97812 */ /* 0x000fe200078ec0ff */
[----:B------:R-:W-:Y:S01]  /*6ff0*/  IMAD.U32 R123, R165, 0x10000, RZ ;  /* 0x00010000a57b7824 */ /* 0x000fe200078e00ff */
[----:B------:R-:W-:Y:S01]  /*7000*/  PRMT R166, R166, 0x5410, R53 ;  /* 0x00005410a6a67816 */ /* 0x000fe20000000035 */
[----:B------:R-:W-:Y:S01]  /*7010*/  FMUL.FTZ R147, R146, R145 ;  /* 0x0000009192937220 */ /* 0x000fe20000410000 */
[----:B------:R-:W-:Y:S01]  /*7020*/  SHF.R.U64 R55, R54, 0x10, R55 ;  /* 0x0000001036377819 */ /* 0x000fe20000001237 */
[----:B------:R-:W-:Y:S01]  /*7030*/  FMUL.FTZ R146, R146, R123 ;  /* 0x0000007b92927220 */ /* 0x000fe20000410000 */
[----:B------:R-:W-:Y:S01]  /*7040*/  FMUL.FTZ R53, R51, R169 ;  /* 0x000000a933357220 */ /* 0x000fe20000410000 */
[----:B------:R-:W-:Y:S01]  /*7050*/  FFMA.FTZ R123, R122, R123, -R147 ;  /* 0x0000007b7a7b7223 */ /* 0x000fe20000010893 */
[----:B------:R-:W-:Y:S01]  /*7060*/  SHF.R.U64 R59, R58, 0x10, R59 ;  /* 0x000000103a3b7819 */ /* 0x000fe2000000123b */
[----:B------:R-:W-:Y:S01]  /*7070*/  FFMA.FTZ R122, R122, R145, R146 ;  /* 0x000000917a7a7223 */ /* 0x000fe20000010092 */
[----:B------:R-:W-:Y:S01]  /*7080*/  LOP3.LUT R146, R165, 0xffff0000, RZ, 0xc0, !PT ;  /* 0xffff0000a5927812 */ /* 0x000fe200078ec0ff */
[----:B------:R-:W-:Y:S01]  /*7090*/  IMAD.U32 R54, R48, 0x10000, RZ ;  /* 0x0001000030367824 */ /* 0x000fe200078e00ff */
        /* <DEDUP_REMOVED lines=8> */
[----:B------:R-:W-:Y:S01]  /*7120*/  PRMT R164, R164, 0x5410, R55 ;  /* 0x00005410a4a47816 */ /* 0x000fe20000000037 */
[-C--:B------:R-:W-:Y:S01]  /*7130*/  FMUL.FTZ R54, R54, R53.reuse ;  /* 0x0000003536367220 */ /* 0x080fe20000410000 */
[----:B------:R-:W-:Y:S01]  /*7140*/  LOP3.LUT R55, R166, 0xffff0000, RZ, 0xc0, !PT ;  /* 0xffff0000a6377812 */ /* 0x000fe200078ec0ff */
[----:B------:R-:W-:Y:S01]  /*7150*/  FFMA.FTZ R53, R52, R53, -R59 ;  /* 0x0000003534357223 */ /* 0x000fe2000001083b */
[----:B------:R-:W-:Y:S01]  /*7160*/  LOP3.LUT R44, R44, 0xffff0000, RZ, 0xc0, !PT ;  /* 0xffff00002c2c7812 */ /* 0x000fe200078ec0ff */
[----:B------:R-:W-:Y:S01]  /*7170*/  FMUL.FTZ R59, R48, R51 ;  /* 0x00000033303b7220 */ /* 0x000fe20000410000 */
[----:B------:R-:W-:Y:S01]  /*7180*/  LOP3.LUT R58, R46, 0xffff0000, RZ, 0xc0, !PT ;  /* 0xffff00002e3a7812 */ /* 0x000fe200078ec0ff */
[----:B------:R-:W-:-:S02]  /*7190*/  IMAD.U32 R46, R50, 0x10000, RZ ;  /* 0x00010000322e7824 */ /* 0x000fc400078e00ff */
[----:B------:R-:W-:Y:S01]  /*71a0*/  FFMA.FTZ R52, R52, R57, R54 ;  /* 0x0000003934347223 */ /* 0x000fe20000010036 */
[----:B------:R-:W-:Y:S01]  /*71b0*/  LOP3.LUT R50, R50, 0xffff0000, RZ, 0xc0, !PT ;  /* 0xffff000032327812 */ /* 0x000fe200078ec0ff */
[----:B------:R-:W-:Y:S01]  /*71c0*/  FFMA.FTZ R169, R56, R169, R148 ;  /* 0x000000a938a97223 */ /* 0x000fe20000010094 */
[-C--:B------:R-:W-:Y:S01]  /*71d0*/  FMUL.FTZ R145, R48, R55.reuse ;  /* 0x0000003730917220 */ /* 0x080fe20000410000 */
[C---:B------:R-:W-:Y:S01]  /*71e0*/  LOP3.LUT R57, R168.reuse, 0xffff0000, RZ, 0xc0, !PT ;  /* 0xffff0000a8397812 */ /* 0x040fe200078ec0ff */
[----:B------:R-:W-:Y:S02]  /*71f0*/  IMAD.U32 R56, R168, 0x10000, RZ ;  /* 0x00010000a8387824 */ /* 0x000fe400078e00ff */
[----:B------:R-:W-:Y:S01]  /*7200*/  FFMA.FTZ R48, R44, R55, -R59 ;  /* 0x000000372c307223 */ /* 0x000fe2000001083b */
[C---:B------:R-:W-:Y:S01]  /*7210*/  LOP3.LUT R55, R164.reuse, 0xffff0000, RZ, 0xc0, !PT ;  /* 0xffff0000a4377812 */ /* 0x040fe200078ec0ff */
[----:B------:R-:W-:Y:S02]  /*7220*/  IMAD.U32 R54, R164, 0x10000, RZ ;  /* 0x00010000a4367824 */ /* 0x000fe400078e00ff */
[----:B------:R-:W-:Y:S01]  /*7230*/  FFMA.FTZ R51, R44, R51, R145 ;  /* 0x000000332c337223 */ /* 0x000fe20000010091 */
[----:B------:R-:W-:Y:S01]  /*7240*/  FMUL.FTZ R44, R46, R56 ;  /* 0x000000382e2c7220 */ /* 0x000fe20000410000 */
[----:B------:R-:W-:Y:S01]  /*7250*/  FMUL.FTZ R145, R50, R57 ;  /* 0x0000003932917220 */ /* 0x000fe20000410000 */
[-C--:B------:R-:W-:Y:S01]  /*7260*/  FMUL.FTZ R59, R46, R54.reuse ;  /* 0x000000362e3b7220 */ /* 0x080fe20000410000 */
[-C--:B------:R-:W-:Y:S01]  /*7270*/  FMUL.FTZ R50, R50, R55.reuse ;  /* 0x0000003732327220 */ /* 0x080fe20000410000 */
[C---:B------:R-:W-:Y:S01]  /*7280*/  FFMA.FTZ R44, R47.reuse, R54, -R44 ;  /* 0x000000362f2c7223 */ /* 0x040fe2000001082c */
[----:B------:R-:W-:Y:S01]  /*7290*/  FFMA.FTZ R145, R58, R55, -R145 ;  /* 0x000000373a917223 */ /* 0x000fe20000010891 */
[----:B------:R-:W-:Y:S01]  /*72a0*/  F2FP.BF16.F32.PACK_AB R48, R48, R53 ;  /* 0x000000353030723e */ /* 0x000fe200000010ff */
[----:B------:R-:W-:Y:S01]  /*72b0*/  FFMA.FTZ R59, R47, R56, R59 ;  /* 0x000000382f3b7223 */ /* 0x000fe2000001003b */
[----:B------:R-:W-:Y:S01]  /*72c0*/  F2FP.BF16.F32.PACK_AB R49, R49, R82 ;  /* 0x000000523131723e */ /* 0x000fe200000010ff */
[----:B------:R-:W-:Y:S01]  /*72d0*/  FFMA.FTZ R50, R58, R57, R50 ;  /* 0x000000393a327223 */ /* 0x000fe20000010032 */
[----:B------:R-:W-:-:S02]  /*72e0*/  F2FP.BF16.F32.PACK_AB R51, R51, R52 ;  /* 0x000000343333723e */ /* 0x000fc400000010ff */
        /* <DEDUP_REMOVED lines=8> */
[----:B------:R-:W-:Y:S02]  /*7370*/  IMAD.MOV.U32 R49, RZ, RZ, R80 ;  /* 0x000000ffff317224 */ /* 0x000fe400078e0050 */
[----:B------:R-:W-:-:S07]  /*7380*/  IMAD.MOV.U32 R51, RZ, RZ, R122 ;  /* 0x000000ffff337224 */ /* 0x000fce00078e007a */
.L_x_1562:
[----:B------:R-:W-:Y:S05]  /*7390*/  BSYNC B2 ;  /* 0x0000000000027941 */ /* 0x000fea0003800000 */
.L_x_1561:
        /* <DEDUP_REMOVED lines=11> */
.L_x_1560:
[----:B------:R-:W-:Y:S05]  /*7450*/  BSYNC B1 ;  /* 0x0000000000017941 */ /* 0x000fea0003800000 */
.L_x_1559:
[----:B------:R-:W-:Y:S01]  /*7460*/  ISETP.GE.OR P4, PT, R211, R113, P2 ;  /* 0x00000071d300720c */ /* 0x000fe20001786670 */
[----:B------:R-:W-:-:S12]  /*7470*/  BSSY B1, `(.L_x_1563) ;  /* 0x0000086000017945 */ /* 0x000fd80003800000 */
[----:B------:R-:W-:Y:S05]  /*7480*/  @P4 BRA `(.L_x_1564) ;  /* 0x0000000800104947 */ /* 0x000fea0003800000 */
[----:B-1-3--:R-:W3:Y:S01]  /*7490*/  LDL R44, [R1+0x10] ;  /* 0x00001000012c7983 */ /* 0x00aee20000100800 */
        /* <DEDUP_REMOVED lines=32> */
[----:B------:R-:W-:Y:S02]  /*76a0*/  SHF.R.U32.HI R77, RZ, 0x10, R63 ;  /* 0x00000010ff4d7819 */ /* 0x000fe4000001163f */
[----:B------:R-:W-:Y:S01]  /*76b0*/  PRMT R155, R155, 0x5410, R80 ;  /* 0x000054109b9b7816 */ /* 0x000fe20000000050 */
[----:B------:R-:W-:Y:S01]  /*76c0*/  IMAD.U32 R79, R144, 0x10000, RZ ;  /* 0x00010000904f7824 */ /* 0x000fe200078e00ff */
[----:B------:R-:W-:Y:S01]  /*76d0*/  SHF.R.U64 R81, R60, 0x10, R61 ;  /* 0x000000103c517819 */ /* 0x000fe2000000123d */
[----:B-1----:R-:W-:Y:S01]  /*76e0*/  IMAD.U32 R61, R47, 0x10000, RZ ;  /* 0x000100002f3d7824 */ /* 0x002fe200078e00ff */
[----:B------:R-:W-:-:S02]  /*76f0*/  SHF.R.U64 R66, R66, 0x10, R67 ;  /* 0x0000001042427819 */ /* 0x000fc40000001243 */
[----:B------:R-:W-:Y:S02]  /*7700*/  SHF.R.U32.HI R67, RZ, 0x10, R67 ;  /* 0x00000010ff437819 */ /* 0x000fe40000011643 */
[----:B------:R-:W-:Y:S01]  /*7710*/  PRMT R140, R140, 0x5410, R77 ;  /* 0x000054108c8c7816 */ /* 0x000fe2000000004d */
[----:B------:R-:W-:Y:S01]  /*7720*/  IMAD.U32 R77, R155, 0x10000, RZ ;  /* 0x000100009b4d7824 */ /* 0x000fe200078e00ff */
[----:B------:R-:W-:Y:S01]  /*7730*/  SHF.R.U64 R78, R62, 0x10, R63 ;  /* 0x000000103e4e7819 */ /* 0x000fe2000000123f */
[----:B------:R-:W-:Y:S01]  /*7740*/  IMAD.U32 R62, R45, 0x10000, RZ ;  /* 0x000100002d3e7824 */ /* 0x000fe200078e00ff */
[----:B------:R-:W-:Y:S01]  /*7750*/  SHF.R.U64 R64, R64, 0x10, R65 ;  /* 0x0000001040407819 */ /* 0x000fe20000001241 */
[----:B------:R-:W-:Y:S01]  /*7760*/  IMAD.U32 R65, R51, 0x10000, RZ ;  /* 0x0001000033417824 */ /* 0x000fe200078e00ff */
[----:B------:R-:W-:Y:S01]  /*7770*/  PRMT R160, R160, 0x5410, R81 ;  /* 0x00005410a0a07816 */ /* 0x000fe20000000051 */
[----:B------:R-:W-:Y:S01]  /*7780*/  FMUL.FTZ R81, R76, R79 ;  /* 0x0000004f4c517220 */ /* 0x000fe20000410000 */
[----:B------:R-:W-:Y:S01]  /*7790*/  LOP3.LUT R63, R49, 0xffff0000, RZ, 0xc0, !PT ;  /* 0xffff0000313f7812 */ /* 0x000fe200078ec0ff */
[----:B------:R-:W-:Y:S01]  /*77a0*/  IMAD.U32 R49, R48, 0x10000, RZ ;  /* 0x0001000030317824 */ /* 0x000fe200078e00ff */
[----:B------:R-:W-:Y:S01]  /*77b0*/  PRMT R142, R142, 0x5410, R67 ;  /* 0x000054108e8e7816 */ /* 0x000fe20000000043 */
[----:B------:R-:W-:Y:S01]  /*77c0*/  FMUL.FTZ R67, R76, R77 ;  /* 0x0000004d4c437220 */ /* 0x000fe20000410000 */
[----:B------:R-:W-:-:S02]  /*77d0*/  LOP3.LUT R144, R144, 0xffff0000, RZ, 0xc0, !PT ;  /* 0xffff000090907812 */ /* 0x000fc400078ec0ff */
[----:B------:R-:W-:Y:S01]  /*77e0*/  PRMT R143, R143, 0x5410, R64 ;  /* 0x000054108f8f7816 */ /* 0x000fe20000000040 */
[----:B------:R-:W-:Y:S01]  /*77f0*/  FFMA.FTZ R64, R62, R77, -R81 ;  /* 0x0000004d3e407223 */ /* 0x000fe20000010851 */
[----:B------:R-:W-:Y:S01]  /*7800*/  LOP3.LUT R155, R155, 0xffff0000, RZ, 0xc0, !PT ;  /* 0xffff00009b9b7812 */ /* 0x000fe200078ec0ff */
[----:B------:R-:W-:Y:S01]  /*7810*/  IMAD.U32 R76, R142, 0x10000, RZ ;  /* 0x000100008e4c7824 */ /* 0x000fe200078e00ff */
[----:B------:R-:W-:Y:S01]  /*7820*/  LOP3.LUT R60, R45, 0xffff0000, RZ, 0xc0, !PT ;  /* 0xffff00002d3c7812 */ /* 0x000fe200078ec0ff */
[----:B------:R-:W-:Y:S01]  /*7830*/  FMUL.FTZ R77, R63, R144 ;  /* 0x000000903f4d7220 */ /* 0x000fe20000410000 */
[----:B------:R-:W-:Y:S01]  /*7840*/  PRMT R141, R141, 0x5410, R66 ;  /* 0x000054108d8d7816 */ /* 0x000fe20000000042 */
[----:B------:R-:W-:Y:S02]  /*7850*/  IMAD.U32 R66, R140, 0x10000, RZ ;  /* 0x000100008c427824 */ /* 0x000fe400078e00ff */
[----:B------:R-:W-:Y:S01]  /*7860*/  FFMA.FTZ R62, R62, R79, R67 ;  /* 0x0000004f3e3e7223 */ /* 0x000fe20000010043 */
[----:B------:R-:W-:Y:S01]  /*7870*/  PRMT R153, R153, 0x5410, R78 ;  /* 0x0000541099997816 */ /* 0x000fe2000000004e */
[-C--:B------:R-:W-:Y:S01]  /*7880*/  FMUL.FTZ R67, R63, R155.reuse ;  /* 0x0000009b3f437220 */ /* 0x080fe20000410000 */
[C---:B------:R-:W-:Y:S01]  /*7890*/  FFMA.FTZ R63, R60.reuse, R155, -R77 ;  /* 0x0000009b3c3f7223 */ /* 0x040fe2000001084d */
[C---:B------:R-:W-:Y:S01]  /*78a0*/  FMUL.FTZ R78, R65.reuse, R76 ;  /* 0x0000004c414e7220 */ /* 0x040fe20000410000 */
[----:B------:R-:W-:Y:S01]  /*78b0*/  FMUL.FTZ R77, R65, R66 ;  /* 0x00000042414d7220 */ /* 0x000fe20000410000 */
[----:B------:R-:W-:Y:S01]  /*78c0*/  LOP3.LUT R51, R51, 0xffff0000, RZ, 0xc0, !PT ;  /* 0xffff000033337812 */ /* 0x000fe200078ec0ff */
[----:B------:R-:W-:Y:S01]  /*78d0*/  FFMA.FTZ R65, R60, R144, R67 ;  /* 0x000000903c417223 */ /* 0x000fe20000010043 */
[----:B------:R-:W-:Y:S01]  /*78e0*/  LOP3.LUT R142, R142, 0xffff0000, RZ, 0xc0, !PT ;  /* 0xffff00008e8e7812 */ /* 0x000fe200078ec0ff */
[C---:B------:R-:W-:Y:S01]  /*78f0*/  FFMA.FTZ R60, R61.reuse, R66, -R78 ;  /* 0x000000423d3c7223 */ /* 0x040fe2000001084e */
[----:B------:R-:W-:Y:S01]  /*7900*/  LOP3.LUT R140, R140, 0xffff0000, RZ, 0xc0, !PT ;  /* 0xffff00008c8c7812 */ /* 0x000fe200078ec0ff */
[----:B------:R-:W-:Y:S01]  /*7910*/  FFMA.FTZ R61, R61, R76, R77 ;  /* 0x0000004c3d3d7223 */ /* 0x000fe2000001004d */
[----:B------:R-:W-:Y:S01]  /*7920*/  IMAD.U32 R76, R143, 0x10000, RZ ;  /* 0x000100008f4c7824 */ /* 0x000fe200078e00ff */
[----:B------:R-:W-:Y:S01]  /*7930*/  LOP3.LUT R56, R47, 0xffff0000, RZ, 0xc0, !PT ;  /* 0xffff00002f387812 */ /* 0x000fe200078ec0ff */
[----:B------:R-:W-:-:S02]  /*7940*/  IMAD.U32 R66, R160, 0x10000, RZ ;  /* 0x00010000a0427824 */ /* 0x000fc400078e00ff */
[C---:B------:R-:W-:Y:S01]  /*7950*/  FMUL.FTZ R67, R51.reuse, R142 ;  /* 0x0000008e33437220 */ /* 0x040fe20000410000 */
[----:B------:R-:W-:Y:S01]  /*7960*/  FMUL.FTZ R77, R51, R140 ;  /* 0x0000008c334d7220 */ /* 0x000fe20000410000 */
[----:B------:R-:W-:Y:S01]  /*7970*/  LOP3.LUT R48, R48, 0xffff0000, RZ, 0xc0, !PT ;  /* 0xffff000030307812 */ /* 0x000fe200078ec0ff */
[----:B------:R-:W-:Y:S01]  /*7980*/  FMUL.FTZ R78, R49, R76 ;  /* 0x0000004c314e7220 */ /* 0x000fe20000410000 */
[----:B------:R-:W-:Y:S01]  /*7990*/  LOP3.LUT R143, R143, 0xffff0000, RZ, 0xc0, !PT ;  /* 0xffff00008f8f7812 */ /* 0x000fe200078ec0ff */
[----:B------:R-:W-:Y:S01]  /*79a0*/  IMAD.U32 R45, R44, 0x10000, RZ ;  /* 0x000100002c2d7824 */ /* 0x000fe200078e00ff */
[----:B------:R-:W-:Y:S01]  /*79b0*/  LOP3.LUT R51, R160, 0xffff0000, RZ, 0xc0, !PT ;  /* 0xffff0000a0337812 */ /* 0x000fe200078ec0ff */
[----:B------:R-:W-:Y:S01]  /*79c0*/  FMUL.FTZ R49, R49, R66 ;  /* 0x0000004231317220 */ /* 0x000fe20000410000 */
[C---:B------:R-:W-:Y:S01]  /*79d0*/  FFMA.FTZ R79, R56.reuse, R140, -R67 ;  /* 0x0000008c384f7223 */ /* 0x040fe20000010843 */
[----:B------:R-:W-:Y:S01]  /*79e0*/  FFMA.FTZ R142, R56, R142, R77 ;  /* 0x0000008e388e7223 */ /* 0x000fe2000001004d */
[----:B------:R-:W-:Y:S01]  /*79f0*/  LOP3.LUT R44, R44, 0xffff0000, RZ, 0xc0, !PT ;  /* 0xffff00002c2c7812 */ /* 0x000fe200078ec0ff */
[C---:B------:R-:W-:Y:S01]  /*7a00*/  IMAD.U32 R47, R46.reuse, 0x10000, RZ ;  /* 0x000100002e2f7824 */ /* 0x040fe200078e00ff */
[----:B------:R-:W-:Y:S01]  /*7a10*/  LOP3.LUT R58, R46, 0xffff0000, RZ, 0xc0, !PT ;  /* 0xffff00002e3a7812 */ /* 0x000fe200078ec0ff */
[C---:B------:R-:W-:Y:S01]  /*7a20*/  FMUL.FTZ R67, R48.reuse, R143 ;  /* 0x0000008f30437220 */ /* 0x040fe20000410000 */
[----:B------:R-:W-:Y:S01]  /*7a30*/  FMUL.FTZ R77, R48, R51 ;  /* 0x00000033304d7220 */ /* 0x000fe20000410000 */
[----:B------:R-:W-:-:S02]  /*7a40*/  IMAD.U32 R46, R50, 0x10000, RZ ;  /* 0x00010000322e7824 */ /* 0x000fc400078e00ff */
[C---:B------:R-:W-:Y:S01]  /*7a50*/  FFMA.FTZ R78, R45.reuse, R66, -R78 ;  /* 0x000000422d4e7223 */ /* 0x040fe2000001084e */
[----:B------:R-:W-:Y:S01]  /*7a60*/  FFMA.FTZ R49, R45, R76, R49 ;  /* 0x0000004c2d317223 */ /* 0x000fe20000010031 */
[----:B------:R-:W-:Y:S01]  /*7a70*/  IMAD.U32 R48, R141, 0x10000, RZ ;  /* 0x000100008d307824 */ /* 0x000fe200078e00ff */
[----:B------:R-:W-:Y:S01]  /*7a80*/  LOP3.LUT R50, R50, 0xffff0000, RZ, 0xc0, !PT ;  /* 0xffff000032327812 */ /* 0x000fe200078ec0ff */
[----:B------:R-:W-:Y:S01]  /*7a90*/  IMAD.U32 R45, R153, 0x10000, RZ ;  /* 0x00010000992d7824 */ /* 0x000fe200078e00ff */
[----:B------:R-:W-:Y:S01]  /*7aa0*/  LOP3.LUT R141, R141, 0xffff0000, RZ, 0xc0, !PT ;  /* 0xffff00008d8d7812 */ /* 0x000fe200078ec0ff */
[C---:B------:R-:W-:Y:S01]  /*7ab0*/  FFMA.FTZ R67, R44.reuse, R51, -R67 ;  /* 0x000000332c437223 */ /* 0x040fe20000010843 */
[----:B------:R-:W-:Y:S01]  /*7ac0*/  LOP3.LUT R153, R153, 0xffff0000, RZ, 0xc0, !PT ;  /* 0xffff000099997812 */ /* 0x000fe200078ec0ff */
[----:B------:R-:W-:Y:S01]  /*7ad0*/  FFMA.FTZ R44, R44, R143, R77 ;  /* 0x0000008f2c2c7223 */ /* 0x000fe2000001004d */
[----:B------:R-:W-:Y:S01]  /*7ae0*/  FMUL.FTZ R51, R46, R45 ;  /* 0x0000002d2e337220 */ /* 0x000fe20000410000 */
[----:B------:R-:W-:Y:S01]  /*7af0*/  FMUL.FTZ R77, R50, R141 ;  /* 0x0000008d324d7220 */ /* 0x000fe20000410000 */
[-C--:B------:R-:W-:Y:S01]  /*7b00*/  FMUL.FTZ R56, R46, R48.reuse ;  /* 0x000000302e387220 */ /* 0x080fe20000410000 */
[-C--:B------:R-:W-:Y:S01]  /*7b10*/  FMUL.FTZ R50, R50, R153.reuse ;  /* 0x0000009932327220 */ /* 0x080fe20000410000 */
[C---:B------:R-:W-:Y:S01]  /*7b20*/  FFMA.FTZ R51, R47.reuse, R48, R51 ;  /* 0x000000302f337223 */ /* 0x040fe20000010033 */
[C---:B------:R-:W-:Y:S01]  /*7b30*/  FFMA.FTZ R77, R58.reuse, R153, -R77 ;  /* 0x000000993a4d7223 */ /* 0x040fe2000001084d */
[----:B------:R-:W-:Y:S01]  /*7b40*/  FFMA.FTZ R56, R47, R45, -R56 ;  /* 0x0000002d2f387223 */ /* 0x000fe20000010838 */
        /* <DEDUP_REMOVED lines=8> */
[----:B------:R-:W-:Y:S01]  /*7bd0*/  F2FP.BF16.F32.PACK_AB R45, R63, R64 ;  /* 0x000000403f2d723e */ /* 0x000fe200000010ff */
[----:B------:R-:W-:Y:S01]  /*7be0*/  IMAD.MOV.U32 R51, RZ, RZ, R61 ;  /* 0x000000ffff337224 */ /* 0x000fe200078e003d */
[----:B------:R-:W-:-:S02]  /*7bf0*/  F2FP.BF16.F32.PACK_AB R47, R79, R60 ;  /* 0x0000003c4f2f723e */ /* 0x000fc400000010ff */
[----:B------:R-:W-:-:S07]  /*7c00*/  F2FP.BF16.F32.PACK_AB R46, R77, R56 ;  /* 0x000000384d2e723e */ /* 0x000fce00000010ff */
.L_x_1566:
[----:B------:R-:W-:Y:S05]  /*7c10*/  BSYNC B2 ;  /* 0x0000000000027941 */ /* 0x000fea0003800000 */
.L_x_1565:
        /* <DEDUP_REMOVED lines=11> */
.L_x_1564:
[----:B------:R-:W-:Y:S05]  /*7cd0*/  BSYNC B1 ;  /* 0x0000000000017941 */ /* 0x000fea0003800000 */
.L_x_1563:
[----:B------:R-:W-:Y:S01]  /*7ce0*/  ISETP.GE.OR P4, PT, R210, R113, P2 ;  /* 0x00000071d200720c */ /* 0x000fe20001786670 */
[-C--:B-1234-:R-:W-:Y:S02]  /*7cf0*/  IMAD R44, R114, R120.reuse, RZ ;  /* 0x00000078722c7224 */ /* 0x09efe400078e02ff */
[----:B------:R-:W-:-:S04]  /*7d00*/  IMAD.WIDE.U32 R118, R210, R120, R118 ;  /* 0x00000078d2767225 */ /* 0x000fc800078e0076 */
[----:B------:R-:W-:-:S06]  /*7d10*/  IMAD R57, R210, R121, R44 ;  /* 0x00000079d2397224 */ /* 0x000fcc00078e022c */
[----:B------:R-:W-:Y:S05]  /*7d20*/  @P4 BRA `(.L_x_1543) ;  /* 0x0000000c00884947 */ /* 0x000fea0003800000 */
[----:B------:R-:W2:Y:S01]  /*7d30*/  LDL R45, [R1+0x10] ;  /* 0x00001000012d7983 */ /* 0x000ea20000100800 */
[----:B------:R-:W1:Y:S01]  /*7d40*/  LDC.64 R52, c[0x0][0x2e8] ;  /* 0x0000ba00ff347b82 */ /* 0x000e620000000a00 */
[----:B------:R-:W-:Y:S01]  /*7d50*/  IMAD.IADD R57, R119, 0x1, R57 ;  /* 0x0000000177397824 */ /* 0x000fe200078e0239 */
[----:B------:R-:W-:Y:S01]  /*7d60*/  IADD3 R44, P4, P5, R96, R118, R38 ;  /* 0x00000076602c7210 */ /* 0x000fe20007d9e026 */
[----:B------:R-:W-:Y:S01]  /*7d70*/  BSSY B1, `(.L_x_1567) ;  /* 0x0000073000017945 */ /* 0x000fe20003800000 */
[----:B------:R-:W-:Y:S02]  /*7d80*/  SHF.R.U32.HI R46, RZ, 0x3, R196 ;  /* 0x00000003ff2e7819 */ /* 0x000fe400000116c4 */
[----:B--2---:R-:W-:Y:S02]  /*7d90*/  LOP3.LUT P6, RZ, R45, 0x1, RZ, 0xc0, !PT ;  /* 0x000000012dff7812 */ /* 0x004fe400078cc0ff */
[----:B------:R-:W-:Y:S02]  /*7da0*/  IADD3.X R45, R36, R57, R103, P4, P5 ;  /* 0x00000039242d7210 */ /* 0x000fe400027ea467 */
[----:B-1----:R-:W-:-:S02]  /*7db0*/  LEA R54, P4, R44, R52, 0x1 ;  /* 0x000000342c367211 */ /* 0x002fc400078808ff */
[----:B------:R-:W-:Y:S02]  /*7dc0*/  SEL R131, R110, R131, !P6 ;  /* 0x000000836e837207 */ /* 0x000fe40007000000 */
[----:B------:R-:W-:Y:S01]  /*7dd0*/  LEA.HI.X R55, R44, R53, R45, 0x1, P4 ;  /* 0x000000352c377211 */ /* 0x000fe200020f0c2d */
[----:B------:R-:W-:Y:S01]  /*7de0*/  IMAD R45, R184, 0x4000, R21 ;  /* 0x00004000b82d7824 */ /* 0x000fe200078e0215 */
[----:B------:R-:W-:-:S03]  /*7df0*/  SHF.R.S32.HI R44, RZ, 0x1f, R131 ;  /* 0x0000001fff2c7819 */ /* 0x000fc60000011483 */
[----:B------:R-:W-:Y:S01]  /*7e00*/  IMAD R45, R45, 0x2, R2 ;  /* 0x000000022d2d7824 */ /* 0x000fe200078e0202 */
[----:B------:R-:W-:-:S04]  /*7e10*/  LEA.HI R131, R44, R131, RZ, 0x4 ;  /* 0x000000832c837211 */ /* 0x000fc800078f20ff */
        /* <DEDUP_REMOVED lines=8> */
[----:B------:R-:W-:-:S05]  /*7ea0*/  IADD3 R47, R44, R47, R199 ;  /* 0x0000002f2c2f7210 */ /* 0x000fca0007ffe0c7 */
[----:B------:R-:W-:-:S04]  /*7eb0*/  IMAD R47, R184, 0x4000, R47 ;  /* 0x00004000b82f7824 */ /* 0x000fc800078e022f */
[----:B------:R-:W-:Y:S02]  /*7ec0*/  IMAD R48, R47, 0x2, R2 ;  /* 0x000000022f307824 */ /* 0x000fe400078e0202 */
[----:B------:R-:W1:Y:S04]  /*7ed0*/  LDS.128 R44, [R45+0x18400] ;  /* 0x018400002d2c7984 */ /* 0x000e680000000c00 */
[----:B------:R-:W2:Y:S01]  /*7ee0*/  LDS.128 R48, [R48+0x18400] ;  /* 0x0184000030307984 */ /* 0x000ea20000000c00 */
[----:B------:R-:W-:Y:S05]  /*7ef0*/  @P3 BRA `(.L_x_1568) ;  /* 0x0000000400683947 */ /* 0x000fea0003800000 */
[----:B------:R-:W-:Y:S01]  /*7f00*/  SHF.R.U64 R67, R70, 0x10, R71 ;  /* 0x0000001046437819 */ /* 0x000fe20000001247 */
[----:B--2---:R-:W-:Y:S01]  /*7f10*/  IMAD.U32 R64, R49, 0x10000, RZ ;  /* 0x0001000031407824 */ /* 0x004fe200078e00ff */
[----:B------:R-:W-:Y:S01]  /*7f20*/  SHF.R.U64 R70, R72, 0x10, R73 ;  /* 0x0000001048467819 */ /* 0x000fe20000001249 */
[----:B-1----:R-:W-:Y:S01]  /*7f30*/  IMAD.U32 R61, R45, 0x10000, RZ ;  /* 0x000100002d3d7824 */ /* 0x002fe200078e00ff */
[----:B------:R-:W-:Y:S01]  /*7f40*/  SHF.R.U32.HI R78, RZ, 0x10, R69 ;  /* 0x00000010ff4e7819 */ /* 0x000fe20000011645 */
        /* <DEDUP_REMOVED lines=8> */
[----:B------:R-:W-:Y:S02]  /*7fd0*/  SHF.R.U64 R68, R74, 0x10, R75 ;  /* 0x000000104a447819 */ /* 0x000fe4000000124b */
[----:B------:R-:W-:Y:S01]  /*7fe0*/  LOP3.LUT R65, R49, 0xffff0000, RZ, 0xc0, !PT ;  /* 0xffff000031417812 */ /* 0x000fe200078ec0ff */
[----:B------:R-:W-:Y:S01]  /*7ff0*/  IMAD.U32 R49, R139, 0x10000, RZ ;  /* 0x000100008b317824 */ /* 0x000fe200078e00ff */
[----:B------:R-:W-:Y:S01]  /*8000*/  PRMT R134, R134, 0x5410, R67 ;  /* 0x0000541086867816 */ /* 0x000fe20000000043 */
[----:B------:R-:W-:Y:S01]  /*8010*/  IMAD.U32 R67, R138, 0x10000, RZ ;  /* 0x000100008a437824 */ /* 0x000fe200078e00ff */
[----:B------:R-:W-:Y:S02]  /*8020*/  SHF.R.U32.HI R76, RZ, 0x10, R71 ;  /* 0x00000010ff4c7819 */ /* 0x000fe40000011647 */
[----:B------:R-:W-:Y:S02]  /*8030*/  SHF.R.U32.HI R75, RZ, 0x10, R75 ;  /* 0x00000010ff4b7819 */ /* 0x000fe4000001164b */
[----:B------:R-:W-:Y:S01]  /*8040*/  PRMT R137, R137, 0x5410, R70 ;  /* 0x0000541089897816 */ /* 0x000fe20000000046 */
[C---:B------:R-:W-:Y:S01]  /*8050*/  FMUL.FTZ R70, R64.reuse, R49 ;  /* 0x0000003140467220 */ /* 0x040fe20000410000 */
[----:B------:R-:W-:Y:S01]  /*8060*/  PRMT R135, R135, 0x5410, R68 ;  /* 0x0000541087877816 */ /* 0x000fe20000000044 */
[-C--:B------:R-:W-:Y:S01]  /*8070*/  FMUL.FTZ R68, R64, R67.reuse ;  /* 0x0000004340447220 */ /* 0x080fe20000410000 */
[----:B------:R-:W-:Y:S01]  /*8080*/  PRMT R133, R133, 0x5410, R76 ;  /* 0x0000541085857816 */ /* 0x000fe2000000004c */
[C---:B------:R-:W-:Y:S01]  /*8090*/  FFMA.FTZ R70, R61.reuse, R67, R70 ;  /* 0x000000433d467223 */ /* 0x040fe20000010046 */
[----:B------:R-:W-:Y:S01]  /*80a0*/  PRMT R136, R136, 0x5410, R75 ;  /* 0x0000541088887816 */ /* 0x000fe2000000004b */
[----:B------:R-:W-:Y:S01]  /*80b0*/  FFMA.FTZ R49, R61, R49, -R68 ;  /* 0x000000313d317223 */ /* 0x000fe20000010844 */
[----:B------:R-:W-:Y:S01]  /*80c0*/  LOP3.LUT R138, R138, 0xffff0000, RZ, 0xc0, !PT ;  /* 0xffff00008a8a7812 */ /* 0x000fe200078ec0ff */
[----:B------:R-:W-:Y:S01]  /*80d0*/  IMAD.U32 R61, R133, 0x10000, RZ ;  /* 0x00010000853d7824 */ /* 0x000fe200078e00ff */
[----:B------:R-:W-:Y:S01]  /*80e0*/  LOP3.LUT R139, R139, 0xffff0000, RZ, 0xc0, !PT ;  /* 0xffff00008b8b7812 */ /* 0x000fe200078ec0ff */
[C---:B------:R-:W-:Y:S01]  /*80f0*/  IMAD.U32 R64, R136.reuse, 0x10000, RZ ;  /* 0x0001000088407824 */ /* 0x040fe200078e00ff */
[----:B------:R-:W-:Y:S01]  /*8100*/  LOP3.LUT R62, R45, 0xffff0000, RZ, 0xc0, !PT ;  /* 0xffff00002d3e7812 */ /* 0x000fe200078ec0ff */
[----:B------:R-:W-:Y:S01]  /*8110*/  FMUL.FTZ R69, R65, R138 ;  /* 0x0000008a41457220 */ /* 0x000fe20000410000 */
[----:B------:R-:W-:Y:S01]  /*8120*/  LOP3.LUT R51, R51, 0xffff0000, RZ, 0xc0, !PT ;  /* 0xffff000033337812 */ /* 0x000fe200078ec0ff */
[----:B------:R-:W-:Y:S01]  /*8130*/  FMUL.FTZ R65, R65, R139 ;  /* 0x0000008b41417220 */ /* 0x000fe20000410000 */
[----:B------:R-:W-:Y:S01]  /*8140*/  LOP3.LUT R136, R136, 0xffff0000, RZ, 0xc0, !PT ;  /* 0xffff000088887812 */ /* 0x000fe200078ec0ff */
[C---:B------:R-:W-:Y:S01]  /*8150*/  FMUL.FTZ R72, R66.reuse, R64 ;  /* 0x0000004042487220 */ /* 0x040fe20000410000 */
[----:B------:R-:W-:Y:S01]  /*8160*/  FMUL.FTZ R67, R66, R61 ;  /* 0x0000003d42437220 */ /* 0x000fe20000410000 */
[----:B------:R-:W-:Y:S01]  /*8170*/  PRMT R132, R132, 0x5410, R77 ;  /* 0x0000541084847816 */ /* 0x000fe2000000004d */
[C---:B------:R-:W-:Y:S01]  /*8180*/  FFMA.FTZ R68, R62.reuse, R139, -R69 ;  /* 0x0000008b3e447223 */ /* 0x040fe20000010845 */
[----:B------:R-:W-:Y:S01]  /*8190*/  LOP3.LUT R133, R133, 0xffff0000, RZ, 0xc0, !PT ;  /* 0xffff000085857812 */ /* 0x000fe200078ec0ff */
[----:B------:R-:W-:Y:S01]  /*81a0*/  FFMA.FTZ R69, R62, R138, R65 ;  /* 0x0000008a3e457223 */ /* 0x000fe20000010041 */
[----:B------:R-:W-:Y:S01]  /*81b0*/  LOP3.LUT R60, R47, 0xffff0000, RZ, 0xc0, !PT ;  /* 0xffff00002f3c7812 */ /* 0x000fe200078ec0ff */
[C---:B------:R-:W-:Y:S01]  /*81c0*/  FFMA.FTZ R72, R63.reuse, R61, -R72 ;  /* 0x0000003d3f487223 */ /* 0x040fe20000010848 */
[----:B------:R-:W-:Y:S01]  /*81d0*/  FFMA.FTZ R64, R63, R64, R67 ;  /* 0x000000403f407223 */ /* 0x000fe20000010043 */
[----:B------:R-:W-:Y:S01]  /*81e0*/  FMUL.FTZ R65, R51, R136 ;  /* 0x0000008833417220 */ /* 0x000fe20000410000 */
[----:B------:R-:W-:Y:S01]  /*81f0*/  IMAD.U32 R63, R137, 0x10000, RZ ;  /* 0x00010000893f7824 */ /* 0x000fe200078e00ff */
[----:B------:R-:W-:Y:S01]  /*8200*/  LOP3.LUT R48, R48, 0xffff0000, RZ, 0xc0, !PT ;  /* 0xffff000030307812 */ /* 0x000fe200078ec0ff */
[----:B------:R-:W-:-:S02]  /*8210*/  IMAD.U32 R61, R132, 0x10000, RZ ;  /* 0x00010000843d7824 */ /* 0x000fc400078e00ff */
[-C--:B------:R-:W-:Y:S01]  /*8220*/  FMUL.FTZ R67, R51, R133.reuse ;  /* 0x0000008533437220 */ /* 0x080fe20000410000 */
[----:B------:R-:W-:Y:S01]  /*8230*/  LOP3.LUT R137, R137, 0xffff0000, RZ, 0xc0, !PT ;  /* 0xffff000089897812 */ /* 0x000fe200078ec0ff */
[----:B------:R-:W-:Y:S01]  /*8240*/  FFMA.FTZ R133, R60, R133, -R65 ;  /* 0x000000853c857223 */ /* 0x000fe20000010841 */
[C---:B------:R-:W-:Y:S01]  /*8250*/  FMUL.FTZ R65, R58.reuse, R63 ;  /* 0x0000003f3a417220 */ /* 0x040fe20000410000 */
[----:B------:R-:W-:Y:S01]  /*8260*/  FMUL.FTZ R58, R58, R61 ;  /* 0x0000003d3a3a7220 */ /* 0x000fe20000410000 */
[----:B------:R-:W-:Y:S01]  /*8270*/  LOP3.LUT R44, R44, 0xffff0000, RZ, 0xc0, !PT ;  /* 0xffff00002c2c7812 */ /* 0x000fe200078ec0ff */
[----:B------:R-:W-:Y:S01]  /*8280*/  FFMA.FTZ R71, R60, R136, R67 ;  /* 0x000000883c477223 */ /* 0x000fe20000010043 */
[----:B------:R-:W-:Y:S01]  /*8290*/  LOP3.LUT R51, R132, 0xffff0000, RZ, 0xc0, !PT ;  /* 0xffff000084337812 */ /* 0x000fe200078ec0ff */
[----:B------:R-:W-:Y:S01]  /*82a0*/  FMUL.FTZ R67, R48, R137 ;  /* 0x0000008930437220 */ /* 0x000fe20000410000 */
[C---:B------:R-:W-:Y:S01]  /*82b0*/  FFMA.FTZ R65, R56.reuse, R61, -R65 ;  /* 0x0000003d38417223 */ /* 0x040fe20000010841 */
[----:B------:R-:W-:Y:S01]  /*82c0*/  FFMA.FTZ R58, R56, R63, R58 ;  /* 0x0000003f383a7223 */ /* 0x000fe2000001003a */
[C---:B------:R-:W-:Y:S01]  /*82d0*/  IMAD.U32 R47, R50.reuse, 0x10000, RZ ;  /* 0x00010000322f7824 */ /* 0x040fe200078e00ff */
[----:B------:R-:W-:Y:S01]  /*82e0*/  LOP3.LUT R50, R50, 0xffff0000, RZ, 0xc0, !PT ;  /* 0xffff000032327812 */ /* 0x000fe200078ec0ff */
[----:B------:R-:W-:-:S02]  /*82f0*/  IMAD.U32 R56, R135, 0x10000, RZ ;  /* 0x0001000087387824 */ /* 0x000fc400078e00ff */
[-C--:B------:R-:W-:Y:S01]  /*8300*/  FMUL.FTZ R61, R48, R51.reuse ;  /* 0x00000033303d7220 */ /* 0x080fe20000410000 */
[----:B------:R-:W-:Y:S01]  /*8310*/  FFMA.FTZ R60, R44, R51, -R67 ;  /* 0x000000332c3c7223 */ /* 0x000fe20000010843 */
[----:B------:R-:W-:Y:S01]  /*8320*/  LOP3.LUT R135, R135, 0xffff0000, RZ, 0xc0, !PT ;  /* 0xffff000087877812 */ /* 0x000fe200078ec0ff */
[C---:B------:R-:W-:Y:S01]  /*8330*/  IMAD.U32 R48, R134.reuse, 0x10000, RZ ;  /* 0x0001000086307824 */ /* 0x040fe200078e00ff */
[----:B------:R-:W-:Y:S01]  /*8340*/  LOP3.LUT R51, R134, 0xffff0000, RZ, 0xc0, !PT ;  /* 0xffff000086337812 */ /* 0x000fe200078ec0ff */
[----:B------:R-:W-:Y:S02]  /*8350*/  IMAD.U32 R45, R46, 0x10000, RZ ;  /* 0x000100002e2d7824 */ /* 0x000fe400078e00ff */
[----:B------:R-:W-:Y:S01]  /*8360*/  FFMA.FTZ R61, R44, R137, R61 ;  /* 0x000000892c3d7223 */ /* 0x000fe2000001003d */
[----:B------:R-:W-:Y:S01]  /*8370*/  LOP3.LUT R46, R46, 0xffff0000, RZ, 0xc0, !PT ;  /* 0xffff00002e2e7812 */ /* 0x000fe200078ec0ff */
[C---:B------:R-:W-:Y:S01]  /*8380*/  FMUL.FTZ R44, R47.reuse, R56 ;  /* 0x000000382f2c7220 */ /* 0x040fe20000410000 */
        /* <DEDUP_REMOVED lines=17> */
.L_x_1568:
[----:B------:R-:W-:Y:S05]  /*84a0*/  BSYNC B1 ;  /* 0x0000000000017941 */ /* 0x000fea0003800000 */
.L_x_1567:
[----:B-1----:R1:W-:Y:S01]  /*84b0*/  STG.E.128 desc[UR42][R54.64], R44 ;  /* 0x0000002c36007986 */ /* 0x0023e2000c101d2a */
[----:B------:R-:W-:-:S13]  /*84c0*/  ISETP.GE.AND P3, PT, R59, R130, PT ;  /* 0x000000823b00720c */ /* 0x000fda0003f66270 */
[----:B------:R-:W-:Y:S05]  /*84d0*/  @P3 BRA `(.L_x_1543) ;  /* 0x00000004009c3947 */ /* 0x000fea0003800000 */
[--C-:B-1----:R-:W-:Y:S02]  /*84e0*/  SHF.R.S32.HI R44, RZ, 0x1f, R59.reuse ;  /* 0x0000001fff2c7819 */ /* 0x102fe4000001143b */
[----:B------:R-:W-:-:S04]  /*84f0*/  IADD3 R59, P3, P4, R96, R118, R59 ;  /* 0x00000076603b7210 */ /* 0x000fc80007c7e03b */
[----:B------:R-:W-:Y:S02]  /*8500*/  IADD3.X R44, R36, R57, R44, P3, P4 ;  /* 0x00000039242c7210 */ /* 0x000fe40001fe842c */
[----:B------:R-:W-:-:S04]  /*8510*/  LEA R52, P3, R59, R52, 0x1 ;  /* 0x000000343b347211 */ /* 0x000fc800078608ff */
[----:B------:R-:W-:-:S05]  /*8520*/  LEA.HI.X R53, R59, R53, R44, 0x1, P3 ;  /* 0x000000353b357211 */ /* 0x000fca00018f0c2c */
[----:B--2---:R1:W-:Y:S01]  /*8530*/  STG.E.128 desc[UR42][R52.64], R48 ;  /* 0x0000003034007986 */ /* 0x0043e2000c101d2a */
[----:B------:R-:W-:Y:S05]  /*8540*/  BRA `(.L_x_1543) ;  /* 0x0000000400807947 */ /* 0x000fea0003800000 */
.L_x_1506:
[----:B------:R-:W-:-:S06]  /*8550*/  UISETP.NE.AND UP0, UPT, UR45, 0x3, UPT ;  /* 0x000000032d00788c */ /* 0x000fcc000bf05270 */
[----:B------:R-:W-:-:S13]  /*8560*/  PLOP3.LUT P0, PT, PT, PT, UP0, 0x80, 0x0 ;  /* 0x000000000000781c */ /* 0x000fda0003f0f008 */
[----:B------:R-:W-:Y:S05]  /*8570*/  @!P0 BRA `(.L_x_1569) ;  /* 0x0000000000048947 */ /* 0x000fea0003800000 */
[----:B------:R-:W-:Y:S01]  /*8580*/  BPT.TRAP 0x1 ;  /* 0x000000040000795c */ /* 0x000fe20000300000 */
.L_x_1569:
[----:B------:R-:W-:Y:S01]  /*8590*/  IMAD R107, R184, 0x8, R2 ;  /* 0x00000008b86b7824 */ /* 0x000fe200078e0202 */
[----:B------:R-:W-:Y:S01]  /*85a0*/  SHF.L.U32 R117, R191, 0x1f, RZ ;  /* 0x0000001fbf757819 */ /* 0x000fe200000006ff */
[----:B------:R-:W-:Y:S01]  /*85b0*/  IMAD R113, R26, -0x80, R24 ;  /* 0xffffff801a717824 */ /* 0x000fe200078e0218 */
[----:B------:R-:W-:Y:S01]  /*85c0*/  BSSY B1, `(.L_x_1570) ;  /* 0x0000006000017945 */ /* 0x000fe20003800000 */
[----:B0-----:R-:W-:Y:S01]  /*85d0*/  SHF.R.S32.HI R44, RZ, 0x1f, R26 ;  /* 0x0000001fff2c7819 */ /* 0x001fe2000001141a */
[----:B------:R-:W0:Y:S01]  /*85e0*/  SYNCS.PHASECHK.TRANS64.TRYWAIT P3, [R107+URZ+0x28890], R117 ;  /* 0x028890756b0075a7 */ /* 0x000e22000806017f */
[----:B------:R-:W-:Y:S01]  /*85f0*/  IMAD R45, R0, R26, RZ ;  /* 0x0000001a002d7224 */ /* 0x000fe200078e02ff */
[----:B------:R-:W-:Y:S01]  /*8600*/  VIMNMX R113, R113, 0x80, PT ;  /* 0x0000008071717848 */ /* 0x000fe20003fe0100 */
[----:B0-----:R-:W-:Y:S06]  /*8610*/  @!P3 BRA `(.L_x_1571) ;  /* 0x000001ec00bcb947 */ /* 0x001fec0003800000 */
.L_x_1939:
[----:B------:R-:W-:Y:S05]  /*8620*/  BSYNC B1 ;  /* 0x0000000000017941 */ /* 0x000fea0003800000 */
.L_x_1570:
[----:B------:R-:W-:Y:S01]  /*8630*/  ISETP.GE.AND P3, PT, R23, R113, PT ;  /* 0x000000711700720c */ /* 0x000fe20003f66270 */
[----:B------:R-:W-:Y:S01]  /*8640*/  IMAD R45, R44, R125, R45 ;  /* 0x0000007d2c2d7224 */ /* 0x000fe200078e022d */
[----:B------:R-:W-:Y:S01]  /*8650*/  BSSY B1, `(.L_x_1572) ;  /* 0x0000012000017945 */ /* 0x000fe20003800000 */
[----:B------:R-:W-:-:S04]  /*8660*/  IMAD.WIDE.U32 R52, R125, R26, RZ ;  /* 0x0000001a7d347225 */ /* 0x000fc800078e00ff */
[----:B------:R-:W-:-:S06]  /*8670*/  IMAD.IADD R61, R45, 0x1, R53 ;  /* 0x000000012d3d7824 */ /* 0x000fcc00078e0235 */
[----:B------:R-:W-:Y:S05]  /*8680*/  @P3 BRA `(.L_x_1573) ;  /* 0x0000000000383947 */ /* 0x000fea0003800000 */
[----:B------:R-:W1:Y:S01]  /*8690*/  @!P2 LDC.64 R54, c[0x0][0x2e8] ;  /* 0x0000ba00ff36ab82 */ /* 0x000e620000000a00 */
[----:B------:R-:W2:Y:S01]  /*86a0*/  @!P2 LDS.128 R44, [R111+0x18400] ;  /* 0x018400006f2ca984 */ /* 0x000ea20000000c00 */
[----:B------:R-:W-:-:S03]  /*86b0*/  @!P2 IADD3 R58, P3, R37, R52, RZ ;  /* 0x00000034253aa210 */ /* 0x000fc60007f7e0ff */
[----:B------:R-:W3:Y:S02]  /*86c0*/  @!P1 LDS.128 R48, [R111+0x1c400] ;  /* 0x01c400006f309984 */ /* 0x000ee40000000c00 */
[----:B------:R-:W-:Y:S01]  /*86d0*/  @!P2 IMAD.X R59, R61, 0x1, R99, P3 ;  /* 0x000000013d3ba824 */ /* 0x000fe200018e0663 */
[----:B------:R-:W4:Y:S01]  /*86e0*/  @!P1 LDC.64 R56, c[0x0][0x2e8] ;  /* 0x0000ba00ff389b82 */ /* 0x000f220000000a00 */
[----:B-1----:R-:W-:-:S04]  /*86f0*/  @!P2 LEA R54, P3, R58, R54, 0x1 ;  /* 0x000000363a36a211 */ /* 0x002fc800078608ff */
[----:B------:R-:W-:Y:S02]  /*8700*/  @!P2 LEA.HI.X R55, R58, R55, R59, 0x1, P3 ;  /* 0x000000373a37a211 */ /* 0x000fe400018f0c3b */
[----:B------:R-:W-:-:S05]  /*8710*/  @!P1 IADD3 R58, P3, R100, R52, RZ ;  /* 0x00000034643a9210 */ /* 0x000fca0007f7e0ff */
[----:B------:R-:W-:Y:S01]  /*8720*/  @!P1 IMAD.X R59, R61, 0x1, R105, P3 ;  /* 0x000000013d3b9824 */ /* 0x000fe200018e0669 */
[----:B----4-:R-:W-:-:S04]  /*8730*/  @!P1 LEA R56, P3, R58, R56, 0x1 ;  /* 0x000000383a389211 */ /* 0x010fc800078608ff */
[----:B------:R-:W-:Y:S01]  /*8740*/  @!P1 LEA.HI.X R57, R58, R57, R59, 0x1, P3 ;  /* 0x000000393a399211 */ /* 0x000fe200018f0c3b */
[----:B--2---:R1:W-:Y:S04]  /*8750*/  @!P2 STG.E.128 desc[UR42][R54.64], R44 ;  /* 0x0000002c3600a986 */ /* 0x0043e8000c101d2a */
[----:B---3--:R1:W-:Y:S04]  /*8760*/  @!P1 STG.E.128 desc[UR42][R56.64], R48 ;  /* 0x0000003038009986 */ /* 0x0083e8000c101d2a */
.L_x_1573:
[----:B------:R-:W-:Y:S05]  /*8770*/  BSYNC B1 ;  /* 0x0000000000017941 */ /* 0x000fea0003800000 */
.L_x_1572:
[----:B------:R-:W-:Y:S01]  /*8780*/  ISETP.GE.AND P3, PT, R212, R113, PT ;  /* 0x00000071d400720c */ /* 0x000fe20003f66270 */
[----:B------:R-:W-:-:S12]  /*8790*/  BSSY B1, `(.L_x_1574) ;  /* 0x0000012000017945 */ /* 0x000fd80003800000 */
[----:B------:R-:W-:Y:S05]  /*87a0*/  @P3 BRA `(.L_x_1575) ;  /* 0x0000000000403947 */ /* 0x000fea0003800000 */
[----:B-1----:R-:W1:Y:S01]  /*87b0*/  @!P2 LDC.64 R54, c[0x0][0x2e8] ;  /* 0x0000ba00ff36ab82 */ /* 0x002e620000000a00 */
[----:B------:R-:W2:Y:S01]  /*87c0*/  @!P2 LDS.128 R44, [R111+0x19400] ;  /* 0x019400006f2ca984 */ /* 0x000ea20000000c00 */
[----:B------:R-:W-:-:S03]  /*87d0*/  IADD3 R60, P3, R88, R52, RZ ;  /* 0x00000034583c7210 */ /* 0x000fc60007f7e0ff */
[----:B------:R-:W3:Y:S02]  /*87e0*/  @!P1 LDS.128 R48, [R111+0x1d400] ;  /* 0x01d400006f309984 */ /* 0x000ee40000000c00 */
[----:B------:R-:W-:Y:S01]  /*87f0*/  IMAD.X R62, R61, 0x1, R89, P3 ;  /* 0x000000013d3e7824 */ /* 0x000fe200018e0659 */
[----:B------:R-:W4:Y:S01]  /*8800*/  @!P1 LDC.64 R56, c[0x0][0x2e8] ;  /* 0x0000ba00ff389b82 */ /* 0x000f220000000a00 */
[----:B------:R-:W-:-:S05]  /*8810*/  @!P2 IADD3 R58, P3, R60, R37, RZ ;  /* 0x000000253c3aa210 */ /* 0x000fca0007f7e0ff */
[----:B------:R-:W-:Y:S01]  /*8820*/  @!P2 IMAD.X R59, R62, 0x1, R99, P3 ;  /* 0x000000013e3ba824 */ /* 0x000fe200018e0663 */
        /* <DEDUP_REMOVED lines=8> */
.L_x_1575:
[----:B------:R-:W-:Y:S05]  /*88b0*/  BSYNC B1 ;  /* 0x0000000000017941 */ /* 0x000fea0003800000 */
.L_x_1574:
[----:B------:R-:W-:Y:S01]  /*88c0*/  ISETP.GE.AND P3, PT, R211, R113, PT ;  /* 0x00000071d300720c */ /* 0x000fe20003f66270 */
[----:B------:R-:W-:-:S12]  /*88d0*/  BSSY B1, `(.L_x_1576) ;  /* 0x0000012000017945 */ /* 0x000fd80003800000 */
[----:B------:R-:W-:Y:S05]  /*88e0*/  @P3 BRA `(.L_x_1577) ;  /* 0x0000000000403947 */ /* 0x000fea0003800000 */
[----:B-12---:R-:W1:Y:S01]  /*88f0*/  @!P2 LDC.64 R54, c[0x0][0x2e8] ;  /* 0x0000ba00ff36ab82 */ /* 0x006e620000000a00 */
[----:B------:R-:W2:Y:S01]  /*8900*/  @!P2 LDS.128 R44, [R111+0x1a400] ;  /* 0x01a400006f2ca984 */ /* 0x000ea20000000c00 */
[----:B------:R-:W-:-:S03]  /*8910*/  LEA R60, P3, R98, R52, 0x6 ;  /* 0x00000034623c7211 */ /* 0x000fc600078630ff */
        /* <DEDUP_REMOVED lines=13> */
.L_x_1577:
[----:B------:R-:W-:Y:S05]  /*89f0*/  BSYNC B1 ;  /* 0x0000000000017941 */ /* 0x000fea0003800000 */
.L_x_1576:
[----:B------:R-:W-:-:S13]  /*8a00*/  ISETP.GE.AND P3, PT, R210, R113, PT ;  /* 0x00000071d200720c */ /* 0x000fda0003f66270 */
[----:B------:R-:W-:Y:S05]  /*8a10*/  @P3 BRA `(.L_x_1543) ;  /* 0x00000000004c3947 */ /* 0x000fea0003800000 */
[----:B------:R-:W3:Y:S01]  /*8a20*/  LDC.64 R58, c[0x0][0x300] ;  /* 0x0000c000ff3a7b82 */ /* 0x000ee20000000a00 */
[----:B-12-4-:R-:W1:Y:S01]  /*8a30*/  @!P2 LDS.128 R44, [R111+0x1b400] ;  /* 0x01b400006f2ca984 */ /* 0x016e620000000c00 */
[----:B------:R-:W-:-:S03]  /*8a40*/  IMAD.MOV.U32 R53, RZ, RZ, R61 ;  /* 0x000000ffff357224 */ /* 0x000fc600078e003d */
[----:B------:R-:W2:Y:S03]  /*8a50*/  @!P1 LDS.128 R48, [R111+0x1f400] ;  /* 0x01f400006f309984 */ /* 0x000ea60000000c00 */
[----:B------:R-:W4:Y:S08]  /*8a60*/  @!P2 LDC.64 R54, c[0x0][0x2e8] ;  /* 0x0000ba00ff36ab82 */ /* 0x000f300000000a00 */
[----:B------:R-:W5:Y:S01]  /*8a70*/  @!P1 LDC.64 R56, c[0x0][0x2e8] ;  /* 0x0000ba00ff389b82 */ /* 0x000f620000000a00 */
[----:B---3--:R-:W-:-:S04]  /*8a80*/  IMAD.WIDE.U32 R52, R58, 0x60, R52 ;  /* 0x000000603a347825 */ /* 0x008fc800078e0034 */
[----:B------:R-:W-:-:S04]  /*8a90*/  IMAD R59, R59, 0x60, RZ ;  /* 0x000000603b3b7824 */ /* 0x000fc800078e02ff */
[----:B------:R-:W-:Y:S01]  /*8aa0*/  IMAD.IADD R60, R53, 0x1, R59 ;  /* 0x00000001353c7824 */ /* 0x000fe200078e023b */
[----:B------:R-:W-:-:S05]  /*8ab0*/  @!P2 IADD3 R53, P3, R37, R52, RZ ;  /* 0x000000342535a210 */ /* 0x000fca0007f7e0ff */
[----:B------:R-:W-:Y:S01]  /*8ac0*/  @!P2 IMAD.X R58, R60, 0x1, R99, P3 ;  /* 0x000000013c3aa824 */ /* 0x000fe200018e0663 */
[----:B----4-:R-:W-:-:S04]  /*8ad0*/  @!P2 LEA R54, P3, R53, R54, 0x1 ;  /* 0x000000363536a211 */ /* 0x010fc800078608ff */
[----:B------:R-:W-:Y:S02]  /*8ae0*/  @!P2 LEA.HI.X R55, R53, R55, R58, 0x1, P3 ;  /* 0x000000373537a211 */ /* 0x000fe400018f0c3a */
[----:B------:R-:W-:-:S03]  /*8af0*/  @!P1 IADD3 R52, P3, R100, R52, RZ ;  /* 0x0000003464349210 */ /* 0x000fc60007f7e0ff */
[----:B-1----:R3:W-:Y:S02]  /*8b00*/  @!P2 STG.E.128 desc[UR42][R54.64], R44 ;  /* 0x0000002c3600a986 */ /* 0x0027e4000c101d2a */
[----:B------:R-:W-:Y:S01]  /*8b10*/  @!P1 IMAD.X R53, R60, 0x1, R105, P3 ;  /* 0x000000013c359824 */ /* 0x000fe200018e0669 */
[----:B-----5:R-:W-:-:S04]  /*8b20*/  @!P1 LEA R56, P3, R52, R56, 0x1 ;  /* 0x0000003834389211 */ /* 0x020fc800078608ff */
[----:B------:R-:W-:-:S05]  /*8b30*/  @!P1 LEA.HI.X R57, R52, R57, R53, 0x1, P3 ;  /* 0x0000003934399211 */ /* 0x000fca00018f0c35 */
[----:B--2---:R3:W-:Y:S04]  /*8b40*/  @!P1 STG.E.128 desc[UR42][R56.64], R48 ;  /* 0x0000003038009986 */ /* 0x0047e8000c101d2a */
.L_x_1543:
[----:B------:R-:W-:Y:S05]  /*8b50*/  BSYNC B0 ;  /* 0x0000000000007941 */ /* 0x000fea0003800000 */
.L_x_1505:
[----:B-1234-:R-:W1:Y:S01]  /*8b60*/  S2R R44, SR_TID.X ;  /* 0x00000000002c7919 */ /* 0x01ee620000002100 */
        /* <DEDUP_REMOVED lines=8> */
[----:B-1----:R-:W-:Y:S01]  /*8bf0*/  LOP3.LUT R44, R44, 0x7f, RZ, 0xc0, !PT ;  /* 0x0000007f2c2c7812 */ /* 0x002fe200078ec0ff */
[----:B--2---:R1:W-:Y:S03]  /*8c00*/  BAR.SYNC.DEFER_BLOCKING R124, 0x80 ;  /* 0x0002007c0000751d */ /* 0x0043e60000010000 */
[----:B------:R-:W-:-:S13]  /*8c10*/  ISETP.NE.AND P3, PT, R44, RZ, PT ;  /* 0x000000ff2c00720c */ /* 0x000fda0003f65270 */
[----:B------:R-:W-:-:S05]  /*8c20*/  @!P3 VIADD R44, R107, 0x288a0 ;  /* 0x000288a06b2cb836 */ /* 0x000fca0000000000 */
[----:B------:R-:W-:-:S04]  /*8c30*/  @!P3 PRMT R44, RZ, 0x654, R44 ;  /* 0x00000654ff2cb816 */ /* 0x000fc8000000002c */
[----:B------:R1:W-:Y:S01]  /*8c40*/  @!P3 SYNCS.ARRIVE.TRANS64.RED.A1T0 RZ, [R44+URZ], RZ ;  /* 0x000000ff2cffb9a7 */ /* 0x0003e2000810043f */
[----:B------:R-:W-:Y:S05]  /*8c50*/  @!P0 BRA `(.L_x_1579) ;  /* 0x0000000000048947 */ /* 0x000fea0003800000 */
[----:B------:R-:W-:Y:S01]  /*8c60*/  BPT.TRAP 0x1 ;  /* 0x000000040000795c */ /* 0x000fe20000300000 */
.L_x_1579:
[----:B------:R-:W-:Y:S05]  /*8c70*/  BSYNC B0 ;  /* 0x0000000000007941 */ /* 0x000fea0003800000 */
.L_x_1578:
[----:B------:R-:W2:Y:S01]  /*8c80*/  SYNCS.PHASECHK.TRANS64.TRYWAIT P0, [R107+URZ+0x288b0], R117 ;  /* 0x0288b0756b0075a7 */ /* 0x000ea2000800017f */
[----:B------:R-:W-:Y:S01]  /*8c90*/  ULDC UR41, c[0x0][0x2f4] ;  /* 0x0000bd0000297ab9 */ /* 0x000fe20000000800 */
[----:B------:R-:W-:Y:S01]  /*8ca0*/  ULDC.64 UR36, c[0x0][0x328] ;  /* 0x0000ca0000247ab9 */ /* 0x000fe20000000a00 */
[----:B------:R-:W-:Y:S01]  /*8cb0*/  ULDC.64 UR38, c[0x0][0x318] ;  /* 0x0000c60000267ab9 */ /* 0x000fe20000000a00 */
[----:B------:R-:W-:Y:S04]  /*8cc0*/  BSSY B0, `(.L_x_1580) ;  /* 0x0000002000007945 */ /* 0x000fe80003800000 */
[----:B--2---:R-:W-:Y:S05]  /*8cd0*/  @!P0 BRA `(.L_x_1581) ;  /* 0x000001e800208947 */ /* 0x004fea0003800000 */
.L_x_1940:
[----:B------:R-:W-:Y:S05]  /*8ce0*/  BSYNC B0 ;  /* 0x0000000000007941 */ /* 0x000fea0003800000 */
.L_x_1580:
[----:B------:R-:W-:Y:S01]  /*8cf0*/  ISETP.GE.AND P0, PT, R23, R113, PT ;  /* 0x000000711700720c */ /* 0x000fe20003f06270 */
[----:B------:R-:W-:Y:S01]  /*8d00*/  BSSY B0, `(.L_x_1582) ;  /* 0x0000011000007945 */ /* 0x000fe20003800000 */
[----:B------:R-:W-:-:S11]  /*8d10*/  IMAD.WIDE R48, R26, 0x80, R42 ;  /* 0x000000801a307825 */ /* 0x000fd600078e022a */
[----:B------:R-:W-:Y:S05]  /*8d20*/  @P0 BRA `(.L_x_1583) ;  /* 0x0000000000380947 */ /* 0x000fea0003800000 */
[----:B------:R-:W-:Y:S02]  /*8d30*/  IMAD R47, R49, UR36, RZ ;  /* 0x00000024312f7c24 */ /* 0x000fe4000f8e02ff */
[----:B-1----:R-:W-:Y:S02]  /*8d40*/  IMAD.MOV.U32 R44, RZ, RZ, R94 ;  /* 0x000000ffff2c7224 */ /* 0x002fe400078e005e */
[----:B------:R-:W-:Y:S02]  /*8d50*/  IMAD.MOV.U32 R45, RZ, RZ, R106 ;  /* 0x000000ffff2d7224 */ /* 0x000fe400078e006a */
[C---:B------:R-:W-:Y:S02]  /*8d60*/  IMAD R47, R48.reuse, UR37, R47 ;  /* 0x00000025302f7c24 */ /* 0x040fe4000f8e022f */
[----:B------:R-:W-:-:S04]  /*8d70*/  IMAD.WIDE.U32 R44, R48, UR36, R44 ;  /* 0x00000024302c7c25 */ /* 0x000fc8000f8e002c */
[----:B------:R-:W-:Y:S01]  /*8d80*/  IMAD.IADD R45, R45, 0x1, R47 ;  /* 0x000000012d2d7824 */ /* 0x000fe200078e022f */
[----:B------:R-:W-:-:S04]  /*8d90*/  LEA R50, P0, R44, UR38, 0x1 ;  /* 0x000000262c327c11 */ /* 0x000fc8000f8008ff */
[----:B------:R-:W-:Y:S02]  /*8da0*/  LEA.HI.X R51, R44, UR39, R45, 0x1, P0 ;  /* 0x000000272c337c11 */ /* 0x000fe400080f0c2d */
[----:B------:R-:W-:-:S13]  /*8db0*/  ISETP.GE.AND P0, PT, R16, UR41, PT ;  /* 0x0000002910007c0c */ /* 0x000fda000bf06270 */
[----:B------:R-:W1:Y:S04]  /*8dc0*/  @!P0 LDS.128 R44, [R111+0x400] ;  /* 0x000400006f2c8984 */ /* 0x000e680000000c00 */
[----:B-1----:R-:W-:Y:S01]  /*8dd0*/  @!P0 STG.E.128 desc[UR42][R50.64], R44 ;  /* 0x0000002c32008986 */ /* 0x002fe2000c101d2a */
[----:B------:R-:W-:-:S13]  /*8de0*/  ISETP.GE.AND P0, PT, R190, UR41, PT ;  /* 0x00000029be007c0c */ /* 0x000fda000bf06270 */
[----:B------:R-:W1:Y:S04]  /*8df0*/  @!P0 LDS.128 R44, [R111+0x4400] ;  /* 0x004400006f2c8984 */ /* 0x000e680000000c00 */
[----:B-1----:R3:W-:Y:S02]  /*8e00*/  @!P0 STG.E.128 desc[UR42][R50.64+0x80], R44 ;  /* 0x0000802c32008986 */ /* 0x0027e4000c101d2a */
.L_x_1583:
[----:B------:R-:W-:Y:S05]  /*8e10*/  BSYNC B0 ;  /* 0x0000000000007941 */ /* 0x000fea0003800000 */
.L_x_1582:
[----:B------:R-:W-:Y:S01]  /*8e20*/  ISETP.GE.AND P0, PT, R212, R113, PT ;  /* 0x00000071d400720c */ /* 0x000fe20003f06270 */
[----:B------:R-:W-:-:S12]  /*8e30*/  BSSY B0, `(.L_x_1584) ;  /* 0x0000012000007945 */ /* 0x000fd80003800000 */
[----:B------:R-:W-:Y:S05]  /*8e40*/  @P0 BRA `(.L_x_1585) ;  /* 0x0000000000400947 */ /* 0x000fea0003800000 */
[----:B---3--:R-:W-:Y:S01]  /*8e50*/  IADD3 R47, P0, R48, 0x20, RZ ;  /* 0x00000020302f7810 */ /* 0x008fe20007f1e0ff */
[----:B------:R-:W-:-:S04]  /*8e60*/  IMAD.MOV.U32 R45, RZ, RZ, R106 ;  /* 0x000000ffff2d7224 */ /* 0x000fc800078e006a */
[----:B-1----:R-:W-:-:S04]  /*8e70*/  IMAD.X R44, RZ, RZ, R49, P0 ;  /* 0x000000ffff2c7224 */ /* 0x002fc800000e0631 */
[----:B------:R-:W-:Y:S02]  /*8e80*/  IMAD R46, R44, UR36, RZ ;  /* 0x000000242c2e7c24 */ /* 0x000fe4000f8e02ff */
[----:B------:R-:W-:-:S04]  /*8e90*/  IMAD.MOV.U32 R44, RZ, RZ, R94 ;  /* 0x000000ffff2c7224 */ /* 0x000fc800078e005e */
[----:B------:R-:W-:-:S04]  /*8ea0*/  IMAD.WIDE.U32 R44, R47, UR36, R44 ;  /* 0x000000242f2c7c25 */ /* 0x000fc8000f8e002c */
[----:B------:R-:W-:Y:S01]  /*8eb0*/  IMAD R47, R47, UR37, R46 ;  /* 0x000000252f2f7c24 */ /* 0x000fe2000f8e022e */
[----:B------:R-:W-:-:S03]  /*8ec0*/  LEA R50, P0, R44, UR38, 0x1 ;  /* 0x000000262c327c11 */ /* 0x000fc6000f8008ff */
[----:B------:R-:W-:-:S05]  /*8ed0*/  IMAD.IADD R45, R45, 0x1, R47 ;  /* 0x000000012d2d7824 */ /* 0x000fca00078e022f */
[----:B------:R-:W-:Y:S02]  /*8ee0*/  LEA.HI.X R51, R44, UR39, R45, 0x1, P0 ;  /* 0x000000272c337c11 */ /* 0x000fe400080f0c2d */
[----:B------:R-:W-:-:S13]  /*8ef0*/  ISETP.GE.AND P0, PT, R16, UR41, PT ;  /* 0x0000002910007c0c */ /* 0x000fda000bf06270 */
[----:B------:R-:W1:Y:S04]  /*8f00*/  @!P0 LDS.128 R44, [R111+0x1400] ;  /* 0x001400006f2c8984 */ /* 0x000e680000000c00 */
[----:B-1----:R-:W-:Y:S01]  /*8f10*/  @!P0 STG.E.128 desc[UR42][R50.64], R44 ;  /* 0x0000002c32008986 */ /* 0x002fe2000c101d2a */
[----:B------:R-:W-:-:S13]  /*8f20*/  ISETP.GE.AND P0, PT, R190, UR41, PT ;  /* 0x00000029be007c0c */ /* 0x000fda000bf06270 */
[----:B------:R-:W1:Y:S04]  /*8f30*/  @!P0 LDS.128 R44, [R111+0x5400] ;  /* 0x005400006f2c8984 */ /* 0x000e680000000c00 */
[----:B-1----:R4:W-:Y:S02]  /*8f40*/  @!P0 STG.E.128 desc[UR42][R50.64+0x80], R44 ;  /* 0x0000802c32008986 */ /* 0x0029e4000c101d2a */
.L_x_1585:
[----:B------:R-:W-:Y:S05]  /*8f50*/  BSYNC B0 ;  /* 0x0000000000007941 */ /* 0x000fea0003800000 */
.L_x_1584:
[----:B------:R-:W-:Y:S01]  /*8f60*/  ISETP.GE.AND P0, PT, R211, R113, PT ;  /* 0x00000071d300720c */ /* 0x000fe20003f06270 */
[----:B------:R-:W-:-:S12]  /*8f70*/  BSSY B0, `(.L_x_1586) ;  /* 0x0000012000007945 */ /* 0x000fd80003800000 */
[----:B------:R-:W-:Y:S05]  /*8f80*/  @P0 BRA `(.L_x_1587) ;  /* 0x0000000000400947 */ /* 0x000fea0003800000 */
[----:B---34-:R-:W-:Y:S01]  /*8f90*/  IADD3 R47, P0, R48, 0x40, RZ ;  /* 0x00000040302f7810 */ /* 0x018fe20007f1e0ff */
        /* <DEDUP_REMOVED lines=15> */
.L_x_1587:
[----:B------:R-:W-:Y:S05]  /*9090*/  BSYNC B0 ;  /* 0x0000000000007941 */ /* 0x000fea0003800000 */
.L_x_1586:
[----:B------:R-:W-:Y:S01]  /*90a0*/  ISETP.GE.AND P0, PT, R210, R113, PT ;  /* 0x00000071d200720c */ /* 0x000fe20003f06270 */
[----:B------:R-:W-:-:S12]  /*90b0*/  BSSY B0, `(.L_x_1588) ;  /* 0x0000012000007945 */ /* 0x000fd80003800000 */
[----:B------:R-:W-:Y:S05]  /*90c0*/  @P0 BRA `(.L_x_1589) ;  /* 0x0000000000400947 */ /* 0x000fea0003800000 */
[----:B-1-34-:R-:W-:Y:S01]  /*90d0*/  IADD3 R47, P0, R48, 0x60, RZ ;  /* 0x00000060302f7810 */ /* 0x01afe20007f1e0ff */
[----:B------:R-:W-:Y:S02]  /*90e0*/  IMAD.MOV.U32 R44, RZ, RZ, R94 ;  /* 0x000000ffff2c7224 */ /* 0x000fe400078e005e */
        /* <DEDUP_REMOVED lines=14> */
.L_x_1589:
[----:B------:R-:W-:Y:S05]  /*91d0*/  BSYNC B0 ;  /* 0x0000000000007941 */ /* 0x000fea0003800000 */
.L_x_1588:
[----:B-1-34-:R-:W3:Y:S01]  /*91e0*/  LDL R44, [R1+0x10] ;  /* 0x00001000012c7983 */ /* 0x01aee20000100800 */
[----:B------:R-:W-:Y:S02]  /*91f0*/  VIADD R184, R184, 0x1 ;  /* 0x00000001b8b87836 */ /* 0x000fe40000000000 */
[----:B0-2---:R-:W-:Y:S01]  /*9200*/  @!P3 VIADD R107, R107, 0x288c0 ;  /* 0x000288c06b6bb836 */ /* 0x005fe20000000000 */
[----:B------:R-:W-:Y:S01]  /*9210*/  @!PT LDS RZ, [RZ] ;  /* 0x00000000fffff984 */ /* 0x000fe20000000800 */
[----:B------:R-:W-:Y:S01]  /*9220*/  @!PT LDS RZ, [RZ] ;  /* 0x00000000fffff984 */ /* 0x000fe20000000800 */
[----:B------:R-:W-:Y:S01]  /*9230*/  @!PT LDS RZ, [RZ] ;  /* 0x00000000fffff984 */ /* 0x000fe20000000800 */
[----:B------:R-:W-:Y:S01]  /*9240*/  @!PT LDS RZ, [RZ] ;  /* 0x00000000fffff984 */ /* 0x000fe20000000800 */
[----:B------:R0:W-:Y:S06]  /*9250*/  MEMBAR.ALL.CTA ;  /* 0x0000000000007992 */ /* 0x0001ec0000008000 */
[----:B0-----:R-:W0:Y:S02]  /*9260*/  FENCE.VIEW.ASYNC.S ;  /* 0x00000000000073c6 */ /* 0x001e240000000000 */
[----:B0-----:R0:W-:Y:S01]  /*9270*/  BAR.SYNC.DEFER_BLOCKING R124, 0x80 ;  /* 0x0002007c0000751d */ /* 0x0011e20000010000 */
[----:B------:R-:W-:-:S02]  /*9280*/  ISETP.NE.AND P0, PT, R184, 0x2, PT ;  /* 0x00000002b800780c */ /* 0x000fc40003f05270 */
[----:B------:R-:W-:Y:S02]  /*9290*/  @!P3 PRMT R107, RZ, 0x654, R107 ;  /* 0x00000654ff6bb816 */ /* 0x000fe4000000006b */
[----:B------:R-:W-:Y:S02]  /*92a0*/  SEL R184, R184, RZ, P0 ;  /* 0x000000ffb8b87207 */ /* 0x000fe40000000000 */
[----:B------:R0:W-:Y:S01]  /*92b0*/  @!P3 SYNCS.ARRIVE.TRANS64.RED.A1T0 RZ, [R107+URZ], RZ ;  /* 0x000000ff6bffb9a7 */ /* 0x0001e2000810043f */
[----:B---3--:R-:W-:Y:S02]  /*92c0*/  LOP3.LUT P4, RZ, R44, 0x4, RZ, 0xc0, !PT ;  /* 0x000000042cff7812 */ /* 0x008fe4000788c0ff */
[----:B------:R-:W-:-:S04]  /*92d0*/  SEL R44, RZ, 0x1, P0 ;  /* 0x00000001ff2c7807 */ /* 0x000fc80000000000 */
[----:B------:R-:W-:-:S07]  /*92e0*/  LOP3.LUT R191, R191, R44, RZ, 0x3c, !PT ;  /* 0x0000002cbfbf7212 */ /* 0x000fce00078e3cff */
[----:B0-----:R-:W-:Y:S05]  /*92f0*/  @P4 BRA `(.L_x_1590) ;  /* 0xffffff98005c4947 */ /* 0x001fea000383ffff */
[----:B------:R-:W0:Y:S01]  /*9300*/  S2R R45, SR_TID.X ;  /* 0x00000000002d7919 */ /* 0x000e220000002100 */
[----:B------:R-:W-:Y:S02]  /*9310*/  PLOP3.LUT P0, PT, PT, PT, PT, 0x8, 0x0 ;  /* 0x000000000000781c */ /* 0x000fe40003f0e170 */
[----:B0-----:R-:W-:-:S04]  /*9320*/  SHF.R.U32.HI R45, RZ, 0x7, R45 ;  /* 0x00000007ff2d7819 */ /* 0x001fc8000001162d */
[----:B------:R-:W-:-:S13]  /*9330*/  ISETP.NE.AND P4, PT, R45, 0x1, PT ;  /* 0x000000012d00780c */ /* 0x000fda0003f85270 */
[----:B------:R-:W-:Y:S06]  /*9340*/  @!P4 BAR.ARV 0x9, 0x100 ;  /* 0x024400000000cb1d */ /* 0x000fec0000002000 */
.L_x_1500:
[----:B------:R-:W0:Y:S01]  /*9350*/  LDC R0, c[0x0][0x448] ;  /* 0x00011200ff007b82 */ /* 0x000e220000000800 */
[----:B------:R-:W-:-:S07]  /*9360*/  IADD3 R7, R189, 0x1, -R187 ;  /* 0x00000001bd077810 */ /* 0x000fce0007ffe8bb */
[----:B------:R-:W1:Y:S01]  /*9370*/  LDC.64 R4, c[0x0][0x9e0] ;  /* 0x00027800ff047b82 */ /* 0x000e620000000a00 */
[----:B0-----:R-:W-:Y:S01]  /*9380*/  ISETP.NE.AND P1, PT, R0, 0x1, PT ;  /* 0x000000010000780c */ /* 0x001fe20003f25270 */
[----:B------:R-:W-:Y:S01]  /*9390*/  VIADD R0, R192, 0x7f ;  /* 0x0000007fc0007836 */ /* 0x000fe20000000000 */
[----:B-1----:R-:W-:-:S11]  /*93a0*/  ISETP.GE.AND P2, PT, R5, 0x1, PT ;  /* 0x000000010500780c */ /* 0x002fd60003f46270 */
[----:B------:R-:W0:Y:S08]  /*93b0*/  @P1 LDC R3, c[0x0][0x44c] ;  /* 0x00011300ff031b82 */ /* 0x000e300000000800 */
[----:B------:R-:W1:Y:S01]  /*93c0*/  @P1 LDC R6, c[0x0][0x450] ;  /* 0x00011400ff061b82 */ /* 0x000e620000000800 */
[----:B0-----:R-:W-:-:S05]  /*93d0*/  @P1 IMAD.HI.U32 R3, R0, R3, RZ ;  /* 0x0000000300031227 */ /* 0x001fca00078e00ff */
[----:B-1----:R-:W-:-:S05]  /*93e0*/  @P1 SHF.R.U32.HI R0, RZ, R6, R3 ;  /* 0x00000006ff001219 */ /* 0x002fca0000011603 */
[----:B------:R-:W-:Y:S01]  /*93f0*/  IMAD.IADD R3, R7, 0x1, R0 ;  /* 0x0000000107037824 */ /* 0x000fe200078e0200 */
[----:B------:R-:W-:Y:S06]  /*9400*/  @P0 BRA `(.L_x_1591) ;  /* 0x00000000000c0947 */ /* 0x000fec0003800000 */
[----:B------:R-:W0:Y:S01]  /*9410*/  FENCE.VIEW.ASYNC.G ;  /* 0x00000000000073c6 */ /* 0x000e220000000100 */
[----:B------:R-:W-:Y:S05]  /*9420*/  WARPSYNC.ALL ;  /* 0x0000000000007948 */ /* 0x000fea0003800000 */
[----:B0-----:R-:W-:Y:S06]  /*9430*/  BAR.ARV 0xc, 0x180 ;  /* 0x0306000000007b1d */ /* 0x001fec0000002000 */
.L_x_1591:
[----:B------:R-:W-:Y:S01]  /*9440*/  IMAD.IADD R4, R3, 0x1, R4 ;  /* 0x0000000103047824 */ /* 0x000fe200078e0204 */
        /* <DEDUP_REMOVED lines=12> */
.L_x_1594:
[----:B------:R-:W-:-:S13]  /*9510*/  ISETP.NE.AND P0, PT, R5, 0x1, PT ;  /* 0x000000010500780c */ /* 0x000fda0003f05270 */
[----:B------:R-:W0:Y:S02]  /*9520*/  @P0 LDC.64 R6, c[0x0][0x9e8] ;  /* 0x00027a00ff060b82 */ /* 0x000e240000000a00 */
[----:B0-----:R-:W-:-:S05]  /*9530*/  @P0 IMAD.HI.U32 R6, R0, R6, RZ ;  /* 0x0000000600060227 */ /* 0x001fca00078e00ff */
[----:B------:R-:W-:-:S07]  /*9540*/  @P0 SHF.R.U32.HI R0, RZ, R7, R6 ;  /* 0x00000007ff000219 */ /* 0x000fce0000011606 */
.L_x_1595:
[----:B------:R-:W-:Y:S05]  /*9550*/  BSYNC B0 ;  /* 0x0000000000007941 */ /* 0x000fea0003800000 */
.L_x_1593:
[----:B------:R-:W-:-:S05]  /*9560*/  IMAD R3, R0, R5, R5 ;  /* 0x0000000500037224 */ /* 0x000fca00078e0205 */
[----:B------:R-:W-:-:S07]  /*9570*/  VIMNMX R4, R4, R3, PT ;  /* 0x0000000304047248 */ /* 0x000fce0003fe0100 */
.L_x_1592:
[----:B------:R-:W0:Y:S01]  /*9580*/  @P1 LDC R7, c[0x0][0x44c] ;  /* 0x00011300ff071b82 */ /* 0x000e220000000800 */
[----:B------:R-:W-:Y:S01]  /*9590*/  VIADD R4, R4, 0x7f ;  /* 0x0000007f04047836 */ /* 0x000fe20000000000 */
[----:B------:R-:W-:Y:S01]  /*95a0*/  ULDC UR4, c[0x0][0x9dc] ;  /* 0x0002770000047ab9 */ /* 0x000fe20000000800 */
[----:B------:R-:W-:-:S03]  /*95b0*/  IMAD.MOV.U32 R0, RZ, RZ, R192 ;  /* 0x000000ffff007224 */ /* 0x000fc600078e00c0 */
        /* <DEDUP_REMOVED lines=20> */
.L_x_1598:
[----:B------:R-:W-:-:S13]  /*9700*/  ISETP.NE.AND P0, PT, R5, 0x1, PT ;  /* 0x000000010500780c */ /* 0x000fda0003f05270 */
[----:B------:R-:W0:Y:S02]  /*9710*/  @P0 LDC.64 R6, c[0x0][0x9e8] ;  /* 0x00027a00ff060b82 */ /* 0x000e240000000a00 */
[----:B0-----:R-:W-:-:S05]  /*9720*/  @P0 IMAD.HI.U32 R4, R0, R6, RZ ;  /* 0x0000000600040227 */ /* 0x001fca00078e00ff */
[----:B------:R-:W-:-:S07]  /*9730*/  @P0 SHF.R.U32.HI R0, RZ, R7, R4 ;  /* 0x00000007ff000219 */ /* 0x000fce0000011604 */
.L_x_1599:
[----:B------:R-:W-:Y:S05]  /*9740*/  BSYNC B0 ;  /* 0x0000000000007941 */ /* 0x000fea0003800000 */
.L_x_1597:
[----:B------:R-:W-:-:S05]  /*9750*/  IMAD R0, R0, R5, RZ ;  /* 0x0000000500007224 */ /* 0x000fca00078e02ff */
[----:B------:R-:W-:-:S07]  /*9760*/  VIMNMX R3, R3, R0, !PT ;  /* 0x0000000003037248 */ /* 0x000fce0007fe0100 */
.L_x_1596:
[----:B------:R-:W-:Y:S01]  /*9770*/  SHF.R.S32.HI R0, RZ, 0x1f, R3 ;  /* 0x0000001fff007819 */ /* 0x000fe20000011403 */
[----:B------:R-:W-:Y:S01]  /*9780*/  BSSY B0, `(.L_x_1600) ;  /* 0x0000026000007945 */ /* 0x000fe20003800000 */
[----:B------:R-:W-:Y:S02]  /*9790*/  IMAD.MOV.U32 R88, RZ, RZ, RZ ;  /* 0x000000ffff587224 */ /* 0x000fe400078e00ff */
[----:B------:R-:W-:-:S04]  /*97a0*/  LEA.HI R0, R0, R3, RZ, 0x7 ;  /* 0x0000000300007211 */ /* 0x000fc800078f38ff */
[----:B------:R-:W-:-:S04]  /*97b0*/  SHF.R.S32.HI R0, RZ, 0x7, R0 ;  /* 0x00000007ff007819 */ /* 0x000fc80000011400 */
[----:B------:R-:W-:-:S04]  /*97c0*/  VIMNMX R194, RZ, R0, !PT ;  /* 0x00000000ffc27248 */ /* 0x000fc80007fe0100 */
        /* <DEDUP_REMOVED lines=33> */
.L_x_1601:
[----:B------:R-:W-:Y:S05]  /*99e0*/  BSYNC B0 ;  /* 0x0000000000007941 */ /* 0x000fea0003800000 */
.L_x_1600:
[-C--:B------:R-:W-:Y:S01]  /*99f0*/  IMAD R194, R215, R88.reuse, R194 ;  /* 0x00000058d7c27224 */ /* 0x080fe200078e02c2 */
[----:B------:R-:W-:Y:S01]  /*9a00*/  PLOP3.LUT P0, PT, PT, PT, PT, 0x80, 0x0 ;  /* 0x000000000000781c */ /* 0x000fe20003f0f070 */
[----:B------:R-:W-:Y:S01]  /*9a10*/  IMAD.MOV.U32 R3, RZ, RZ, RZ ;  /* 0x000000ffff037224 */ /* 0x000fe200078e00ff */
[----:B------:R-:W-:Y:S01]  /*9a20*/  CS2R R150, SRZ ;  /* 0x0000000000967805 */ /* 0x000fe2000001ff00 */
[----:B------:R-:W-:Y:S01]  /*9a30*/  IMAD.MOV.U32 R40, RZ, RZ, RZ ;  /* 0x000000ffff287224 */ /* 0x000fe200078e00ff */
[----:B------:R-:W-:Y:S02]  /*9a40*/  VIADDMNMX R88, R194, R88, R9, PT ;  /* 0x00000058c2587246 */ /* 0x000fe40003800109 */
[----:B------:R-:W-:Y:S02]  /*9a50*/  CS2R R148, SRZ ;  /* 0x0000000000947805 */ /* 0x000fe4000001ff00 */
[----:B------:R-:W-:Y:S02]  /*9a60*/  CS2R R146, SRZ ;  /* 0x0000000000927805 */ /* 0x000fe4000001ff00 */
[----:B------:R-:W-:-:S02]  /*9a70*/  CS2R R144, SRZ ;  /* 0x0000000000907805 */ /* 0x000fc4000001ff00 */
[----:B------:R-:W-:Y:S02]  /*9a80*/  ISETP.GT.AND P1, PT, R88, R194, PT ;  /* 0x000000c25800720c */ /* 0x000fe40003f24270 */
        /* <DEDUP_REMOVED lines=28> */
[----:B------:R-:W-:Y:S06]  /*9c50*/  @!P1 BRA `(.L_x_1602) ;  /* 0x0000011c00889947 */ /* 0x000fec0003800000 */
[----:B------:R-:W-:-:S03]  /*9c60*/  UMOV UR4, 0xffffffff ;  /* 0xffffffff00047882 */ /* 0x000fc60000000000 */
[----:B------:R-:W-:Y:S05]  /*9c70*/  BRA.DIV UR4, `(.L_x_1603) ;  /* 0x000001da044c7947 */ /* 0x000fea000b800000 */
[----:B------:R-:W0:Y:S02]  /*9c80*/  S2R R3, SR_TID.X ;  /* 0x0000000000037919 */ /* 0x000e240000002100 */
[----:B0-----:R-:W-:-:S05]  /*9c90*/  VIADD R3, R3, 0xffffff80 ;  /* 0xffffff8003037836 */ /* 0x001fca0000000000 */
[----:B------:R-:W-:-:S04]  /*9ca0*/  SHF.R.S32.HI R0, RZ, 0x1f, R3 ;  /* 0x0000001fff007819 */ /* 0x000fc80000011403 */
[----:B------:R-:W-:-:S04]  /*9cb0*/  LEA.HI R0, R0, R3, RZ, 0x7 ;  /* 0x0000000300007211 */ /* 0x000fc800078f38ff */
[----:B------:R-:W-:-:S05]  /*9cc0*/  SHF.R.S32.HI R0, RZ, 0x7, R0 ;  /* 0x00000007ff007819 */ /* 0x000fca0000011400 */
[----:B------:R0:W1:Y:S02]  /*9cd0*/  SHFL.IDX PT, R193, R0, RZ, 0x1f ;  /* 0x00001fff00c17589 */ /* 0x00006400000e0000 */
.L_x_1943:
[----:B01----:R-:W-:Y:S01]  /*9ce0*/  LEA.HI R0, R193, R193, RZ, 0x1 ;  /* 0x000000c1c1007211 */ /* 0x003fe200078f08ff */
[----:B------:R-:W-:-:S03]  /*9cf0*/  IMAD.U32 R3, RZ, RZ, UR44 ;  /* 0x0000002cff037e24 */ /* 0x000fc6000f8e00ff */
[----:B------:R-:W-:Y:S02]  /*9d00*/  LOP3.LUT R0, R0, 0x1e, RZ, 0xc0, !PT ;  /* 0x0000001e00007812 */ /* 0x000fe400078ec0ff */
[----:B------:R-:W-:-:S03]  /*9d10*/  LOP3.LUT P0, RZ, R3, 0x3ff, RZ, 0xc0, !PT ;  /* 0x000003ff03ff7812 */ /* 0x000fc6000780c0ff */
[----:B------:R-:W-:Y:S01]  /*9d20*/  IMAD.IADD R0, R193, 0x1, -R0 ;  /* 0x00000001c1007824 */ /* 0x000fe200078e0a00 */
[----:B------:R-:W-:-:S04]  /*9d30*/  P2R R24, PR, RZ, 0x1 ;  /* 0x00000001ff187803 */ /* 0x000fc80000000000 */
[----:B------:R-:W-:-:S04]  /*9d40*/  LEA R0, R0, UR44, 0xd ;  /* 0x0000002c00007c11 */ /* 0x000fc8000f8e68ff */
[----:B------:R-:W-:-:S04]  /*9d50*/  SHF.R.U32.HI R0, RZ, 0x4, R0 ;  /* 0x00000004ff007819 */ /* 0x000fc80000011600 */
[----:B------:R-:W-:Y:S01]  /*9d60*/  LOP3.LUT R36, R0, 0x3fff, RZ, 0xc0, !PT ;  /* 0x00003fff00247812 */ /* 0x000fe200078ec0ff */
[----:B------:R-:W-:Y:S06]  /*9d70*/  @!P0 BRA `(.L_x_1604) ;  /* 0x0000000000408947 */ /* 0x000fec0003800000 */
        /* <DEDUP_REMOVED lines=16> */
.L_x_1604:
[----:B------:R-:W-:Y:S02]  /*9e80*/  ULDC UR4, c[0x0][0x3f4] ;  /* 0x0000fd0000047ab9 */ /* 0x000fe40000000800 */
[----:B------:R-:W-:-:S13]  /*9e90*/  ISETP.LT.AND P0, PT, RZ, UR4, PT ;  /* 0x00000004ff007c0c */ /* 0x000fda000bf01270 */
[----:B------:R-:W-:Y:S05]  /*9ea0*/  @P0 BRA `(.L_x_1605) ;  /* 0x00000000003c0947 */ /* 0x000fea0003800000 */
[----:B------:R-:W-:-:S04]  /*9eb0*/  LEA.HI R0, R213, R213, RZ, 0x1 ;  /* 0x000000d5d5007211 */ /* 0x000fc800078f08ff */
[----:B------:R-:W-:-:S05]  /*9ec0*/  LOP3.LUT R0, R0, 0xfffffffe, RZ, 0xc0, !PT ;  /* 0xfffffffe00007812 */ /* 0x000fca00078ec0ff */
[----:B------:R-:W-:-:S05]  /*9ed0*/  IMAD.IADD R0, R213, 0x1, -R0 ;  /* 0x00000001d5007824 */ /* 0x000fca00078e0a00 */
[----:B------:R-:W-:-:S04]  /*9ee0*/  SHF.L.U32 R3, R0, 0x1f, RZ ;  /* 0x0000001f00037819 */ /* 0x000fc800000006ff */
[----:B------:R0:W1:Y:S03]  /*9ef0*/  SYNCS.PHASECHK.TRANS64.TRYWAIT P0, [R2+URZ+0x28800], R3 ;  /* 0x02880003020075a7 */ /* 0x000066000800017f */
[----:B-1----:R-:W-:Y:S05]  /*9f00*/  @!P0 NANOSLEEP.SYNCS 0x989680 ;  /* 0x009896800000895d */ /* 0x002fea0003900000 */
[----:B------:R-:W1:Y:S01]  /*9f10*/  @!P0 SYNCS.PHASECHK.TRANS64 P0, [R2+URZ+0x28800], R3 ;  /* 0x02880003020085a7 */ /* 0x000e62000800007f */
[----:B------:R-:W-:Y:S04]  /*9f20*/  BSSY B0, `(.L_x_1606) ;  /* 0x0000006000007945 */ /* 0x000fe80003800000 */
[----:B-1----:R-:W-:Y:S05]  /*9f30*/  @P0 BRA `(.L_x_1607) ;  /* 0x0000000000100947 */ /* 0x002fea0003800000 */
.L_x_1608:
[----:B-1----:R1:W2:Y:S02]  /*9f40*/  SYNCS.PHASECHK.TRANS64.TRYWAIT P0, [R2+URZ+0x28800], R3 ;  /* 0x02880003020075a7 */ /* 0x0022a4000800017f */
[----:B--2---:R-:W-:Y:S05]  /*9f50*/  @!P0 NANOSLEEP.SYNCS 0x989680 ;  /* 0x009896800000895d */ /* 0x004fea0003900000 */
[----:B------:R-:W2:Y:S02]  /*9f60*/  @!P0 SYNCS.PHASECHK.TRANS64 P0, [R2+URZ+0x28800], R3 ;  /* 0x02880003020085a7 */ /* 0x000ea4000800007f */
[----:B--2---:R-:W-:Y:S05]  /*9f70*/  @!P0 BRA `(.L_x_1608) ;  /* 0xfffffffc00f08947 */ /* 0x004fea000383ffff */
.L_x_1607:
[----:B------:R-:W-:Y:S05]  /*9f80*/  BSYNC B0 ;  /* 0x0000000000007941 */ /* 0x000fea0003800000 */
.L_x_1606:
[----:B------:R-:W-:Y:S05]  /*9f90*/  BRA `(.L_x_1609) ;  /* 0x0000005400007947 */ /* 0x000fea0003800000 */
.L_x_1605:
[----:B------:R-:W-:Y:S01]  /*9fa0*/  ISETP.NE.AND P0, PT, R24, RZ, PT ;  /* 0x000000ff1800720c */ /* 0x000fe20003f05270 */
[----:B------:R-:W-:Y:S01]  /*9fb0*/  ULDC.64 UR4, c[0x0][0x3f8] ;  /* 0x0000fe0000047ab9 */ /* 0x000fe20000000a00 */
[----:B-----5:R-:W-:Y:S01]  /*9fc0*/  SHF.R.S32.HI R0, RZ, 0x1f, R112 ;  /* 0x0000001fff007819 */ /* 0x020fe20000011470 */
[----:B------:R-:W-:Y:S01]  /*9fd0*/  ULDC.64 UR6, c[0x0][0x408] ;  /* 0x0001020000067ab9 */ /* 0x000fe20000000a00 */
[----:B------:R-:W-:-:S04]  /*9fe0*/  IMAD.WIDE.U32 R24, R112, UR4, RZ ;  /* 0x0000000470187c25 */ /* 0x000fc8000f8e00ff */
[C---:B------:R-:W-:Y:S02]  /*9ff0*/  IMAD R3, R0.reuse, UR4, RZ ;  /* 0x0000000400037c24 */ /* 0x040fe4000f8e02ff */
[----:B------:R-:W-:Y:S02]  /*a000*/  IMAD R5, R0, UR6, RZ ;  /* 0x0000000600057c24 */ /* 0x000fe4000f8e02ff */
[C---:B------:R-:W-:Y:S02]  /*a010*/  IMAD R3, R112.reuse, UR5, R3 ;  /* 0x0000000570037c24 */ /* 0x040fe4000f8e0203 */
[C---:B------:R-:W-:Y:S02]  /*a020*/  IMAD R5, R112.reuse, UR7, R5 ;  /* 0x0000000770057c24 */ /* 0x040fe4000f8e0205 */
[----:B------:R-:W-:-:S04]  /*a030*/  IMAD.WIDE.U32 R112, R112, UR6, RZ ;  /* 0x0000000670707c25 */ /* 0x000fc8000f8e00ff */
[----:B------:R-:W-:Y:S02]  /*a040*/  IMAD.IADD R27, R3, 0x1, R25 ;  /* 0x00000001031b7824 */ /* 0x000fe400078e0219 */
[----:B------:R-:W-:Y:S01]  /*a050*/  IMAD.IADD R29, R5, 0x1, R113 ;  /* 0x00000001051d7824 */ /* 0x000fe200078e0271 */
        /* <DEDUP_REMOVED lines=17> */
.L_x_1610:
[----:B------:R-:W-:Y:S01]  /*a170*/  ULDC.U8 UR4, c[0x0][0x410] ;  /* 0x0001040000047ab9 */ /* 0x000fe20000000000 */
[----:B------:R-:W-:Y:S01]  /*a180*/  IMAD.IADD R58, R23, 0x1, R192 ;  /* 0x00000001173a7824 */ /* 0x000fe200078e02c0 */
[----:B------:R-:W-:Y:S01]  /*a190*/  ISETP.NE.AND P0, PT, RZ, UR4, PT ;  /* 0x00000004ff007c0c */ /* 0x000fe2000bf05270 */
[----:B------:R-:W-:Y:S02]  /*a1a0*/  BSSY B0, `(.L_x_1611) ;  /* 0x0000517000007945 */ /* 0x000fe40003800000 */
[----:B------:R-:W-:-:S10]  /*a1b0*/  IMAD R3, R207, 0x20, R58 ;  /* 0x00000020cf037824 */ /* 0x000fd400078e023a */
[----:B------:R-:W-:Y:S05]  /*a1c0*/  @!P0 BRA `(.L_x_1612) ;  /* 0x0000002800588947 */ /* 0x000fea0003800000 */
[----:B------:R-:W0:Y:S01]  /*a1d0*/  LDC R8, c[0x0][0x448] ;  /* 0x00011200ff087b82 */ /* 0x000e220000000800 */
[----:B------:R-:W-:Y:S01]  /*a1e0*/  ULDC.64 UR4, c[0x0][0x3f8] ;  /* 0x0000fe0000047ab9 */ /* 0x000fe20000000a00 */
[----:B------:R-:W-:Y:S01]  /*a1f0*/  ULDC.64 UR6, c[0x0][0x408] ;  /* 0x0001020000067ab9 */ /* 0x000fe20000000a00 */
[----:B------:R-:W-:Y:S02]  /*a200*/  IMAD.MOV.U32 R4, RZ, RZ, R24 ;  /* 0x000000ffff047224 */ /* 0x000fe400078e0018 */
[----:B------:R-:W-:Y:S02]  /*a210*/  IMAD.MOV.U32 R10, RZ, RZ, R112 ;  /* 0x000000ffff0a7224 */ /* 0x000fe400078e0070 */
[----:B------:R-:W-:Y:S01]  /*a220*/  IMAD.MOV.U32 R11, RZ, RZ, R29 ;  /* 0x000000ffff0b7224 */ /* 0x000fe200078e001d */
[----:B0-----:R-:W-:-:S13]  /*a230*/  ISETP.NE.AND P0, PT, R8, 0x1, PT ;  /* 0x000000010800780c */ /* 0x001fda0003f05270 */
[----:B------:R-:W0:Y:S08]  /*a240*/  @P0 LDC R0, c[0x0][0x44c] ;  /* 0x00011300ff000b82 */ /* 0x000e300000000800 */
[----:B------:R-:W1:Y:S01]  /*a250*/  @P0 LDC R5, c[0x0][0x450] ;  /* 0x00011400ff050b82 */ /* 0x000e620000000800 */
[----:B0-----:R-:W-:-:S05]  /*a260*/  @P0 IMAD.HI.U32 R0, R3, R0, RZ ;  /* 0x0000000003000227 */ /* 0x001fca00078e00ff */
[----:B-1----:R-:W-:Y:S01]  /*a270*/  @P0 SHF.R.U32.HI R3, RZ, R5, R0 ;  /* 0x00000005ff030219 */ /* 0x002fe20000011600 */
[----:B------:R-:W-:-:S03]  /*a280*/  IMAD.MOV.U32 R5, RZ, RZ, R27 ;  /* 0x000000ffff057224 */ /* 0x000fc600078e001b */
[----:B------:R-:W-:Y:S01]  /*a290*/  SHF.R.S32.HI R0, RZ, 0x1f, R3 ;  /* 0x0000001fff007819 */ /* 0x000fe20000011403 */
[----:B------:R-:W-:-:S04]  /*a2a0*/  IMAD.WIDE.U32 R4, R3, UR4, R4 ;  /* 0x0000000403047c25 */ /* 0x000fc8000f8e0004 */
[C---:B------:R-:W-:Y:S02]  /*a2b0*/  IMAD R6, R0.reuse, UR4, RZ ;  /* 0x0000000400067c24 */ /* 0x040fe4000f8e02ff */
[----:B------:R-:W-:Y:S02]  /*a2c0*/  IMAD R0, R0, UR6, RZ ;  /* 0x0000000600007c24 */ /* 0x000fe4000f8e02ff */
[C---:B------:R-:W-:Y:S01]  /*a2d0*/  IMAD R7, R3.reuse, UR5, R6 ;  /* 0x0000000503077c24 */ /* 0x040fe2000f8e0206 */
[----:B------:R-:W-:Y:S01]  /*a2e0*/  ULDC.64 UR4, c[0x0][0x3e8] ;  /* 0x0000fa0000047ab9 */ /* 0x000fe20000000a00 */
[C---:B------:R-:W-:Y:S01]  /*a2f0*/  IMAD.WIDE.U32 R10, R3.reuse, UR6, R10 ;  /* 0x00000006030a7c25 */ /* 0x040fe2000f8e000a */
[----:B------:R-:W-:Y:S01]  /*a300*/  LEA R6, P0, R4, UR4, 0x1 ;  /* 0x0000000404067c11 */ /* 0x000fe2000f8008ff */
[----:B------:R-:W-:Y:S02]  /*a310*/  UMOV UR4, 0xffffffff ;  /* 0xffffffff00047882 */ /* 0x000fe40000000000 */
[----:B------:R-:W-:Y:S01]  /*a320*/  IMAD R3, R3, UR7, R0 ;  /* 0x0000000703037c24 */ /* 0x000fe2000f8e0200 */
[----:B------:R-:W-:Y:S01]  /*a330*/  ULDC.64 UR6, c[0x0][0x400] ;  /* 0x0001000000067ab9 */ /* 0x000fe20000000a00 */
[----:B------:R-:W-:Y:S01]  /*a340*/  IMAD.IADD R7, R5, 0x1, R7 ;  /* 0x0000000105077824 */ /* 0x000fe200078e0207 */
[----:B------:R-:W-:Y:S01]  /*a350*/  LEA R5, P1, R10, UR6, 0x1 ;  /* 0x000000060a057c11 */ /* 0x000fe2000f8208ff */
[----:B------:R-:W-:-:S03]  /*a360*/  IMAD.IADD R3, R11, 0x1, R3 ;  /* 0x000000010b037824 */ /* 0x000fc600078e0203 */
[----:B------:R-:W-:Y:S02]  /*a370*/  LEA.HI.X R7, R4, UR5, R7, 0x1, P0 ;  /* 0x0000000504077c11 */ /* 0x000fe400080f0c07 */
[----:B------:R-:W-:Y:S01]  /*a380*/  LEA.HI.X R10, R10, UR7, R3, 0x1, P1 ;  /* 0x000000070a0a7c11 */ /* 0x000fe200088f0c03 */
[----:B------:R-:W-:Y:S06]  /*a390*/  BRA.DIV UR4, `(.L_x_1613) ;  /* 0x000001d204c47947 */ /* 0x000fec000b800000 */
[----:B------:R0:W1:Y:S04]  /*a3a0*/  SHFL.IDX PT, R0, R7, RZ, 0x181f ;  /* 0x00181fff07007589 */ /* 0x00006800000e0000 */
[----:B------:R0:W2:Y:S04]  /*a3b0*/  SHFL.IDX PT, R3, R6, RZ, 0x181f ;  /* 0x00181fff06037589 */ /* 0x0000a800000e0000 */
[----:B------:R0:W3:Y:S04]  /*a3c0*/  SHFL.IDX PT, R4, R10, RZ, 0x181f ;  /* 0x00181fff0a047589 */ /* 0x0000e800000e0000 */
[----:B------:R0:W4:Y:S02]  /*a3d0*/  SHFL.IDX PT, R14, R5, RZ, 0x181f ;  /* 0x00181fff050e7589 */ /* 0x00012400000e0000 */
.L_x_1949:
[----:B------:R-:W-:Y:S01]  /*a3e0*/  IMAD R75, R187, R8, RZ ;  /* 0x00000008bb4b7224 */ /* 0x000fe200078e02ff */
[----:B------:R-:W-:Y:S01]  /*a3f0*/  BSSY B1, `(.L_x_1614) ;  /* 0x000001e000017945 */ /* 0x000fe20003800000 */
[----:B------:R-:W-:Y:S02]  /*a400*/  CS2R R46, SRZ ;  /* 0x00000000002e7805 */ /* 0x000fe4000001ff00 */
[----:B------:R-:W-:Y:S02]  /*a410*/  CS2R R40, SRZ ;  /* 0x0000000000287805 */ /* 0x000fe4000001ff00 */
[----:B------:R-:W-:Y:S02]  /*a420*/  CS2R R44, SRZ ;  /* 0x00000000002c7805 */ /* 0x000fe4000001ff00 */
[----:B------:R-:W-:Y:S02]  /*a430*/  ISETP.GE.AND P0, PT, R58, R75, PT ;  /* 0x0000004b3a00720c */ /* 0x000fe40003f06270 */
[----:B------:R-:W-:-:S11]  /*a440*/  CS2R R38, SRZ ;  /* 0x0000000000267805 */ /* 0x000fd6000001ff00 */
[----:B------:R-:W-:Y:S05]  /*a450*/  @P0 BRA `(.L_x_1615) ;  /* 0x00000000005c0947 */ /* 0x000fea0003800000 */
[----:B------:R-:W-:Y:S01]  /*a460*/  ULDC UR4, c[0x0][0x3f4] ;  /* 0x0000fd0000047ab9 */ /* 0x000fe20000000800 */
[----:B------:R-:W-:Y:S02]  /*a470*/  CS2R R38, SRZ ;  /* 0x0000000000267805 */ /* 0x000fe4000001ff00 */
[----:B------:R-:W-:Y:S02]  /*a480*/  ISETP.GE.AND P4, PT, R18, UR4, PT ;  /* 0x0000000412007c0c */ /* 0x000fe4000bf86270 */
[----:B------:R-:W-:Y:S02]  /*a490*/  CS2R R40, SRZ ;  /* 0x0000000000287805 */ /* 0x000fe4000001ff00 */
[----:B------:R-:W-:-:S09]  /*a4a0*/  ISETP.GE.AND P5, PT, R185, UR4, PT ;  /* 0x00000004b9007c0c */ /* 0x000fd2000bfa6270 */
[C---:B------:R-:W-:Y:S01]  /*a4b0*/  @!P4 IMAD.SHL.U32 R12, R18.reuse, 0x2, RZ ;  /* 0x00000002120cc824 */ /* 0x040fe200078e00ff */
[----:B------:R-:W-:-:S03]  /*a4c0*/  @!P4 SHF.L.U64.HI R13, R18, 0x1, R19 ;  /* 0x00000001120dc819 */ /* 0x000fc60000010213 */
[C---:B------:R-:W-:Y:S01]  /*a4d0*/  @!P5 IMAD.SHL.U32 R15, R185.reuse, 0x2, RZ ;  /* 0x00000002b90fd824 */ /* 0x040fe200078e00ff */
[----:B------:R-:W-:Y:S02]  /*a4e0*/  @!P5 SHF.L.U64.HI R11, R185, 0x1, R232 ;  /* 0x00000001b90bd819 */ /* 0x000fe400000102e8 */
[CC--:B--2---:R-:W-:Y:S02]  /*a4f0*/  @!P4 IADD3 R8, P0, R3.reuse, R12.reuse, RZ ;  /* 0x0000000c0308c210 */ /* 0x0c4fe40007f1e0ff */
[----:B----4-:R-:W-:Y:S02]  /*a500*/  @!P4 IADD3 R12, P1, R14, R12, RZ ;  /* 0x0000000c0e0cc210 */ /* 0x010fe40007f3e0ff */
[-C--:B------:R-:W-:Y:S01]  /*a510*/  @!P5 IADD3 R20, P2, R3, R15.reuse, RZ ;  /* 0x0000000f0314d210 */ /* 0x080fe20007f5e0ff */
[----:B-1----:R-:W-:Y:S01]  /*a520*/  @!P4 IMAD.X R9, R0, 0x1, R13, P0 ;  /* 0x000000010009c824 */ /* 0x002fe200000e060d */
[----:B------:R-:W-:Y:S02]  /*a530*/  @!P5 IADD3 R14, P3, R14, R15, RZ ;  /* 0x0000000f0e0ed210 */ /* 0x000fe40007f7e0ff */
[----:B------:R-:W-:-:S02]  /*a540*/  CS2R R44, SRZ ;  /* 0x00000000002c7805 */ /* 0x000fc4000001ff00 */
[----:B------:R-:W-:Y:S01]  /*a550*/  CS2R R46, SRZ ;  /* 0x00000000002e7805 */ /* 0x000fe2000001ff00 */
[----:B------:R-:W-:Y:S02]  /*a560*/  @!P5 IMAD.X R21, R0, 0x1, R11, P2 ;  /* 0x000000010015d824 */ /* 0x000fe400010e060b */
[C---:B---3--:R-:W-:Y:S02]  /*a570*/  @!P4 IMAD.X R13, R4.reuse, 0x1, R13, P1 ;  /* 0x00000001040dc824 */ /* 0x048fe400008e060d */
[----:B------:R-:W-:Y:S01]  /*a580*/  @!P5 IMAD.X R15, R4, 0x1, R11, P3 ;  /* 0x00000001040fd824 */ /* 0x000fe200018e060b */
[----:B------:R1:W5:Y:S04]  /*a590*/  @!P5 LD.E.64 R38, desc[UR42][R20.64] ;  /* 0x0000002a1426d980 */ /* 0x000368000c101b00 */
[----:B------:R1:W5:Y:S04]  /*a5a0*/  @!P5 LD.E.64 R40, desc[UR42][R14.64] ;  /* 0x0000002a0e28d980 */ /* 0x000368000c101b00 */
[----:B------:R1:W5:Y:S04]  /*a5b0*/  @!P4 LD.E.64 R44, desc[UR42][R8.64] ;  /* 0x0000002a082cc980 */ /* 0x000368000c101b00 */
[----:B------:R1:W5:Y:S02]  /*a5c0*/  @!P4 LD.E.64 R46, desc[UR42][R12.64] ;  /* 0x0000002a0c2ec980 */ /* 0x000364000c101b00 */
.L_x_1615:
[----:B------:R-:W-:Y:S05]  /*a5d0*/  BSYNC B1 ;  /* 0x0000000000017941 */ /* 0x000fea0003800000 */
.L_x_1614:
[----:B-1---5:R-:W-:Y:S01]  /*a5e0*/  IMAD.MOV.U32 R0, RZ, RZ, R46 ;  /* 0x000000ffff007224 */ /* 0x022fe200078e002e */
[----:B------:R-:W-:Y:S01]  /*a5f0*/  UMOV UR4, 0xffffffff ;  /* 0xffffffff00047882 */ /* 0x000fe20000000000 */
[----:B--2---:R-:W-:Y:S01]  /*a600*/  IMAD.MOV.U32 R3, RZ, RZ, R47 ;  /* 0x000000ffff037224 */ /* 0x004fe200078e002f */
[----:B------:R-:W-:Y:S01]  /*a610*/  CS2R R34, SRZ ;  /* 0x0000000000227805 */ /* 0x000fe2000001ff00 */
[----:B---3--:R-:W-:Y:S01]  /*a620*/  IMAD.MOV.U32 R4, RZ, RZ, R40 ;  /* 0x000000ffff047224 */ /* 0x008fe200078e0028 */
        /* <DEDUP_REMOVED lines=12> */
[----:B------:R-:W-:Y:S01]  /*a6f0*/  PRMT R72, R8, 0x7610, R72 ;  /* 0x0000761008487816 */ /* 0x000fe20000000048 */
[----:B------:R-:W-:Y:S06]  /*a700*/  BRA.DIV UR4, `(.L_x_1616) ;  /* 0x000001d204587947 */ /* 0x000fec000b800000 */
[----:B------:R1:W2:Y:S04]  /*a710*/  SHFL.IDX PT, R0, R7, 0x1, 0x181f ;  /* 0x00381f0007007f89 */ /* 0x0002a800000e0000 */
[----:B------:R1:W3:Y:S04]  /*a720*/  SHFL.IDX PT, R3, R6, 0x1, 0x181f ;  /* 0x00381f0006037f89 */ /* 0x0002e800000e0000 */
[----:B------:R1:W0:Y:S04]  /*a730*/  SHFL.IDX PT, R4, R10, 0x1, 0x181f ;  /* 0x00381f000a047f89 */ /* 0x00022800000e0000 */
[----:B----4-:R1:W4:Y:S02]  /*a740*/  SHFL.IDX PT, R14, R5, 0x1, 0x181f ;  /* 0x00381f00050e7f89 */ /* 0x01032400000e0000 */
.L_x_1955:
[----:B------:R-:W-:Y:S01]  /*a750*/  VIADD R8, R58, 0x20 ;  /* 0x000000203a087836 */ /* 0x000fe20000000000 */
[----:B------:R-:W-:Y:S01]  /*a760*/  BSSY B1, `(.L_x_1617) ;  /* 0x000001d000017945 */ /* 0x000fe20003800000 */
[----:B------:R-:W-:Y:S02]  /*a770*/  CS2R R30, SRZ ;  /* 0x00000000001e7805 */ /* 0x000fe4000001ff00 */
[----:B------:R-:W-:Y:S02]  /*a780*/  CS2R R42, SRZ ;  /* 0x00000000002a7805 */ /* 0x000fe4000001ff00 */
[----:B------:R-:W-:Y:S02]  /*a790*/  CS2R R32, SRZ ;  /* 0x0000000000207805 */ /* 0x000fe4000001ff00 */
[----:B------:R-:W-:-:S13]  /*a7a0*/  ISETP.GE.AND P0, PT, R8, R75, PT ;  /* 0x0000004b0800720c */ /* 0x000fda0003f06270 */
        /* <DEDUP_REMOVED lines=10> */
[CC--:B---3--:R-:W-:Y:S02]  /*a850*/  @!P4 IADD3 R8, P0, R3.reuse, R12.reuse, RZ ;  /* 0x0000000c0308c210 */ /* 0x0c8fe40007f1e0ff */
[-C--:B------:R-:W-:Y:S02]  /*a860*/  @!P5 IADD3 R20, P2, R3, R9.reuse, RZ ;  /* 0x000000090314d210 */ /* 0x080fe40007f5e0ff */
[C---:B----4-:R-:W-:Y:S02]  /*a870*/  @!P4 IADD3 R12, P1, R14.reuse, R12, RZ ;  /* 0x0000000c0e0cc210 */ /* 0x050fe40007f3e0ff */
[----:B------:R-:W-:Y:S01]  /*a880*/  @!P5 IADD3 R14, P3, R14, R9, RZ ;  /* 0x000000090e0ed210 */ /* 0x000fe20007f7e0ff */
[----:B--2---:R-:W-:Y:S01]  /*a890*/  @!P5 IMAD.X R21, R0, 0x1, R15, P2 ;  /* 0x000000010015d824 */ /* 0x004fe200010e060f */
[----:B------:R-:W-:-:S02]  /*a8a0*/  CS2R R42, SRZ ;  /* 0x00000000002a7805 */ /* 0x000fc4000001ff00 */
[----:B------:R-:W-:Y:S01]  /*a8b0*/  CS2R R34, SRZ ;  /* 0x0000000000227805 */ /* 0x000fe2000001ff00 */
[--C-:B------:R-:W-:Y:S02]  /*a8c0*/  @!P4 IMAD.X R9, R0, 0x1, R11.reuse, P0 ;  /* 0x000000010009c824 */ /* 0x100fe400000e060b */
[C---:B0-----:R-:W-:Y:S01]  /*a8d0*/  @!P4 IMAD.X R13, R4.reuse, 0x1, R11, P1 ;  /* 0x00000001040dc824 */ /* 0x041fe200008e060b */
[----:B------:R0:W5:Y:S01]  /*a8e0*/  @!P5 LD.E.64 R32, desc[UR42][R20.64] ;  /* 0x0000002a1420d980 */ /* 0x000162000c101b00 */
[----:B------:R-:W-:-:S03]  /*a8f0*/  @!P5 IMAD.X R15, R4, 0x1, R15, P3 ;  /* 0x00000001040fd824 */ /* 0x000fc600018e060f */
[----:B------:R0:W5:Y:S04]  /*a900*/  @!P4 LD.E.64 R42, desc[UR42][R8.64] ;  /* 0x0000002a082ac980 */ /* 0x000168000c101b00 */
[----:B------:R0:W5:Y:S04]  /*a910*/  @!P5 LD.E.64 R30, desc[UR42][R14.64] ;  /* 0x0000002a0e1ed980 */ /* 0x000168000c101b00 */
[----:B------:R0:W5:Y:S02]  /*a920*/  @!P4 LD.E.64 R34, desc[UR42][R12.64] ;  /* 0x0000002a0c22c980 */ /* 0x000164000c101b00 */
.L_x_1618:
[----:B------:R-:W-:Y:S05]  /*a930*/  BSYNC B1 ;  /* 0x0000000000017941 */ /* 0x000fea0003800000 */
.L_x_1617:
[----:B--2--5:R-:W-:Y:S01]  /*a940*/  IMAD.MOV.U32 R0, RZ, RZ, R34 ;  /* 0x000000ffff007224 */ /* 0x024fe200078e0022 */
[----:B------:R-:W-:Y:S01]  /*a950*/  UMOV UR4, 0xffffffff ;  /* 0xffffffff00047882 */ /* 0x000fe20000000000 */
[----:B---3--:R-:W-:Y:S02]  /*a960*/  IMAD.MOV.U32 R3, RZ, RZ, R35 ;  /* 0x000000ffff037224 */ /* 0x008fe400078e0023 */
[----:B0-----:R-:W-:Y:S01]  /*a970*/  IMAD.MOV.U32 R4, RZ, RZ, R30 ;  /* 0x000000ffff047224 */ /* 0x001fe200078e001e */
        /* <DEDUP_REMOVED lines=17> */
[----:B----4-:R4:W0:Y:S02]  /*aa90*/  SHFL.IDX PT, R14, R5, 0x2, 0x181f ;  /* 0x00581f00050e7f89 */ /* 0x01082400000e0000 */
.L_x_1961:
[----:B------:R-:W-:Y:S01]  /*aaa0*/  VIADD R8, R58, 0x40 ;  /* 0x000000403a087836 */ /* 0x000fe20000000000 */
        /* <DEDUP_REMOVED lines=18> */
[C---:B0-----:R-:W-:Y:S02]  /*abd0*/  @!P4 IADD3 R12, P1, R14.reuse, R12, RZ ;  /* 0x0000000c0e0cc210 */ /* 0x041fe40007f3e0ff */
[----:B------:R-:W-:Y:S01]  /*abe0*/  @!P5 IADD3 R14, P3, R14, R9, RZ ;  /* 0x000000090e0ed210 */ /* 0x000fe20007f7e0ff */
[----:B--2---:R-:W-:Y:S01]  /*abf0*/  @!P5 IMAD.X R49, R0, 0x1, R15, P2 ;  /* 0x000000010031d824 */ /* 0x004fe200010e060f */
[----:B------:R-:W-:-:S02]  /*ac00*/  CS2R R28, SRZ ;  /* 0x00000000001c7805 */ /* 0x000fc4000001ff00 */
[----:B------:R-:W-:Y:S01]  /*ac10*/  CS2R R26, SRZ ;  /* 0x00000000001a7805 */ /* 0x000fe2000001ff00 */
[--C-:B------:R-:W-:Y:S02]  /*ac20*/  @!P4 IMAD.X R9, R0, 0x1, R11.reuse, P0 ;  /* 0x000000010009c824 */ /* 0x100fe400000e060b */
[C---:B------:R-:W-:Y:S01]  /*ac30*/  @!P4 IMAD.X R13, R4.reuse, 0x1, R11, P1 ;  /* 0x00000001040dc824 */ /* 0x040fe200008e060b */
[----:B------:R0:W5:Y:S01]  /*ac40*/  @!P5 LD.E.64 R20, desc[UR42][R48.64] ;  /* 0x0000002a3014d980 */ /* 0x000162000c101b00 */
[----:B------:R-:W-:-:S03]  /*ac50*/  @!P5 IMAD.X R15, R4, 0x1, R15, P3 ;  /* 0x00000001040fd824 */ /* 0x000fc600018e060f */
[----:B------:R0:W5:Y:S04]  /*ac60*/  @!P4 LD.E.64 R28, desc[UR42][R8.64] ;  /* 0x0000002a081cc980 */ /* 0x000168000c101b00 */
[----:B------:R0:W5:Y:S04]  /*ac70*/  @!P5 LD.E.64 R24, desc[UR42][R14.64] ;  /* 0x0000002a0e18d980 */ /* 0x000168000c101b00 */
[----:B------:R0:W5:Y:S02]  /*ac80*/  @!P4 LD.E.64 R26, desc[UR42][R12.64] ;  /* 0x0000002a0c1ac980 */ /* 0x000164000c101b00 */
.L_x_1621:
[----:B------:R-:W-:Y:S05]  /*ac90*/  BSYNC B1 ;  /* 0x0000000000017941 */ /* 0x000fea0003800000 */
.L_x_1620:
[----:B0----5:R-:W-:Y:S01]  /*aca0*/  IMAD.MOV.U32 R8, RZ, RZ, R25 ;  /* 0x000000ffff087224 */ /* 0x021fe200078e0019 */
[----:B------:R-:W-:Y:S01]  /*acb0*/  UMOV UR4, 0xffffffff ;  /* 0xffffffff00047882 */ /* 0x000fe20000000000 */
[----:B--2---:R-:W-:Y:S02]  /*acc0*/  IMAD.MOV.U32 R0, RZ, RZ, R26 ;  /* 0x000000ffff007224 */ /* 0x004fe400078e001a */
        /* <DEDUP_REMOVED lines=14> */
[----:B------:R-:W-:Y:S01]  /*adb0*/  PRMT R55, R4, 0x7610, R55 ;  /* 0x0000761004377816 */ /* 0x000fe20000000037 */
[----:B------:R-:W-:Y:S06]  /*adc0*/  BRA.DIV UR4, `(.L_x_1622) ;  /* 0x000001ce04887947 */ /* 0x000fec000b800000 */
[----:B------:R0:W2:Y:S04]  /*add0*/  SHFL.IDX PT, R0, R7, 0x3, 0x181f ;  /* 0x00781f0007007f89 */ /* 0x0000a800000e0000 */
[----:B------:R0:W3:Y:S04]  /*ade0*/  SHFL.IDX PT, R3, R6, 0x3, 0x181f ;  /* 0x00781f0006037f89 */ /* 0x0000e800000e0000 */
[----:B------:R0:W0:Y:S04]  /*adf0*/  SHFL.IDX PT, R4, R10, 0x3, 0x181f ;  /* 0x00781f000a047f89 */ /* 0x00002800000e0000 */
[----:B-1--4-:R-:W1:Y:S02]  /*ae00*/  SHFL.IDX PT, R5, R5, 0x3, 0x181f ;  /* 0x00781f0005057f89 */ /* 0x012e6400000e0000 */
.L_x_1967:
[----:B------:R-:W-:Y:S01]  /*ae10*/  VIADD R58, R58, 0x60 ;  /* 0x000000603a3a7836 */ /* 0x000fe20000000000 */
[----:B0-----:R-:W-:Y:S01]  /*ae20*/  LEA.HI R6, R213, R213, RZ, 0x1 ;  /* 0x000000d5d5067211 */ /* 0x001fe200078f08ff */
[----:B------:R-:W-:Y:S01]  /*ae30*/  BSSY B1, `(.L_x_1623) ;  /* 0x0000020000017945 */ /* 0x000fe20003800000 */
[----:B------:R-:W-:Y:S02]  /*ae40*/  CS2R R10, SRZ ;  /* 0x00000000000a7805 */ /* 0x000fe4000001ff00 */
[----:B------:R-:W-:Y:S02]  /*ae50*/  CS2R R14, SRZ ;  /* 0x00000000000e7805 */ /* 0x000fe4000001ff00 */
[----:B------:R-:W-:Y:S02]  /*ae60*/  ISETP.GE.AND P0, PT, R58, R75, PT ;  /* 0x0000004b3a00720c */ /* 0x000fe40003f06270 */
[----:B------:R-:W-:Y:S02]  /*ae70*/  CS2R R12, SRZ ;  /* 0x00000000000c7805 */ /* 0x000fe4000001ff00 */
[----:B------:R-:W-:-:S05]  /*ae80*/  LOP3.LUT R6, R6, 0xfffffffe, RZ, 0xc0, !PT ;  /* 0xfffffffe06067812 */ /* 0x000fca00078ec0ff */
[----:B------:R-:W-:-:S05]  /*ae90*/  IMAD.IADD R6, R213, 0x1, -R6 ;  /* 0x00000001d5067824 */ /* 0x000fca00078e0a06 */
[----:B------:R-:W-:Y:S01]  /*aea0*/  SHF.L.U32 R77, R6, 0x1f, RZ ;  /* 0x0000001f064d7819 */ /* 0x000fe200000006ff */
[----:B------:R-:W-:Y:S06]  /*aeb0*/  @P0 BRA `(.L_x_1624) ;  /* 0x00000000005c0947 */ /* 0x000fec0003800000 */
[----:B------:R-:W-:Y:S01]  /*aec0*/  ULDC UR4, c[0x0][0x3f4] ;  /* 0x0000fd0000047ab9 */ /* 0x000fe20000000800 */
[----:B------:R-:W-:Y:S02]  /*aed0*/  CS2R R12, SRZ ;  /* 0x00000000000c7805 */ /* 0x000fe4000001ff00 */
[----:B------:R-:W-:Y:S02]  /*aee0*/  ISETP.GE.AND P4, PT, R18, UR4, PT ;  /* 0x0000000412007c0c */ /* 0x000fe4000bf86270 */
[----:B------:R-:W-:-:S11]  /*aef0*/  ISETP.GE.AND P5, PT, R185, UR4, PT ;  /* 0x00000004b9007c0c */ /* 0x000fd6000bfa6270 */
[C---:B------:R-:W-:Y:S01]  /*af00*/  @!P4 IMAD.SHL.U32 R48, R18.reuse, 0x2, RZ ;  /* 0x000000021230c824 */ /* 0x040fe200078e00ff */
[----:B------:R-:W-:Y:S01]  /*af10*/  @!P4 SHF.L.U64.HI R9, R18, 0x1, R19 ;  /* 0x000000011209c819 */ /* 0x000fe20000010213 */
[C---:B------:R-:W-:Y:S01]  /*af20*/  @!P5 IMAD.SHL.U32 R50, R185.reuse, 0x2, RZ ;  /* 0x00000002b932d824 */ /* 0x040fe200078e00ff */
[----:B------:R-:W-:Y:S02]  /*af30*/  @!P5 SHF.L.U64.HI R11, R185, 0x1, R232 ;  /* 0x00000001b90bd819 */ /* 0x000fe400000102e8 */
[C---:B---3--:R-:W-:Y:S02]  /*af40*/  @!P4 IADD3 R6, P0, R3.reuse, R48, RZ ;  /* 0x000000300306c210 */ /* 0x048fe40007f1e0ff */
[----:B------:R-:W-:Y:S02]  /*af50*/  @!P5 IADD3 R52, P2, R3, R50, RZ ;  /* 0x000000320334d210 */ /* 0x000fe40007f5e0ff */
[C---:B-1----:R-:W-:Y:S01]  /*af60*/  @!P4 IADD3 R48, P1, R5.reuse, R48, RZ ;  /* 0x000000300530c210 */ /* 0x042fe20007f3e0ff */
[C---:B--2---:R-:W-:Y:S01]  /*af70*/  @!P4 IMAD.X R7, R0.reuse, 0x1, R9, P0 ;  /* 0x000000010007c824 */ /* 0x044fe200000e0609 */
[----:B------:R-:W-:Y:S01]  /*af80*/  @!P5 IADD3 R50, P3, R5, R50, RZ ;  /* 0x000000320532d210 */ /* 0x000fe20007f7e0ff */
[----:B------:R-:W-:Y:S01]  /*af90*/  @!P5 IMAD.X R53, R0, 0x1, R11, P2 ;  /* 0x000000010035d824 */ /* 0x000fe200010e060b */
[----:B------:R-:W-:Y:S01]  /*afa0*/  CS2R R14, SRZ ;  /* 0x00000000000e7805 */ /* 0x000fe2000001ff00 */
[C---:B------:R-:W-:Y:S01]  /*afb0*/  @!P4 IMAD.X R49, R4.reuse, 0x1, R9, P1 ;  /* 0x000000010431c824 */ /* 0x040fe200008e0609 */
[----:B------:R-:W-:Y:S01]  /*afc0*/  CS2R R8, SRZ ;  /* 0x0000000000087805 */ /* 0x000fe2000001ff00 */
[----:B------:R-:W-:Y:S01]  /*afd0*/  @!P5 IMAD.X R51, R4, 0x1, R11, P3 ;  /* 0x000000010433d824 */ /* 0x000fe200018e060b */
[----:B------:R-:W-:Y:S01]  /*afe0*/  CS2R R10, SRZ ;  /* 0x00000000000a7805 */ /* 0x000fe2000001ff00 */
[----:B------:R0:W5:Y:S04]  /*aff0*/  @!P5 LD.E.64 R12, desc[UR42][R52.64] ;  /* 0x0000002a340cd980 */ /* 0x000168000c101b00 */
[----:B------:R0:W5:Y:S04]  /*b000*/  @!P4 LD.E.64 R14, desc[UR42][R6.64] ;  /* 0x0000002a060ec980 */ /* 0x000168000c101b00 */
[----:B------:R0:W5:Y:S04]  /*b010*/  @!P5 LD.E.64 R10, desc[UR42][R50.64] ;  /* 0x0000002a320ad980 */ /* 0x000168000c101b00 */
[----:B------:R0:W5:Y:S02]  /*b020*/  @!P4 LD.E.64 R8, desc[UR42][R48.64] ;  /* 0x0000002a3008c980 */ /* 0x000164000c101b00 */
.L_x_1624:
[----:B------:R-:W-:Y:S05]  /*b030*/  BSYNC B1 ;  /* 0x0000000000017941 */ /* 0x000fea0003800000 */
.L_x_1623:
[----:B------:R-:W4:Y:S01]  /*b040*/  SYNCS.PHASECHK.TRANS64.TRYWAIT P0, [R2+URZ+0x28800], R77 ;  /* 0x0288004d020075a7 */ /* 0x000f22000800017f */
[----:B-----5:R-:W-:Y:S01]  /*b050*/  IMAD.MOV.U32 R4, RZ, RZ, R9 ;  /* 0x000000ffff047224 */ /* 0x020fe200078e0009 */
[----:B--2---:R-:W-:Y:S01]  /*b060*/  VIADDMNMX R0, R75, -R192, 0x80, PT ;  /* 0x000000804b007446 */ /* 0x004fe200038009c0 */
[----:B---3--:R-:W-:Y:S01]  /*b070*/  IMAD.MOV.U32 R3, RZ, RZ, R8 ;  /* 0x000000ffff037224 */ /* 0x008fe200078e0008 */
[----:B------:R-:W-:Y:S01]  /*b080*/  BSSY B1, `(.L_x_1625) ;  /* 0x000000e000017945 */ /* 0x000fe20003800000 */
[----:B-1----:R-:W-:Y:S01]  /*b090*/  IMAD.MOV.U32 R5, RZ, RZ, R14 ;  /* 0x000000ffff057224 */ /* 0x002fe200078e000e */
[----:B0-----:R-:W-:Y:S01]  /*b0a0*/  PRMT R52, R4, 0x7610, R52 ;  /* 0x0000761004347816 */ /* 0x001fe20000000034 */
[----:B------:R-:W-:Y:S01]  /*b0b0*/  IMAD.MOV.U32 R4, RZ, RZ, R11 ;  /* 0x000000ffff047224 */ /* 0x000fe200078e000b */
[----:B------:R-:W-:Y:S01]  /*b0c0*/  PRMT R51, R3, 0x7610, R51 ;  /* 0x0000761003337816 */ /* 0x000fe20000000033 */
[----:B------:R-:W-:Y:S01]  /*b0d0*/  IMAD.MOV.U32 R6, RZ, RZ, R15 ;  /* 0x000000ffff067224 */ /* 0x000fe200078e000f */
[----:B------:R-:W-:Y:S01]  /*b0e0*/  PRMT R53, R5, 0x7610, R53 ;  /* 0x0000761005357816 */ /* 0x000fe20000000035 */
[----:B------:R-:W-:Y:S01]  /*b0f0*/  IMAD.MOV.U32 R3, RZ, RZ, R10 ;  /* 0x000000ffff037224 */ /* 0x000fe200078e000a */
[----:B------:R-:W-:Y:S01]  /*b100*/  PRMT R48, R4, 0x7610, R48 ;  /* 0x0000761004307816 */ /* 0x000fe20000000030 */
[----:B------:R-:W-:Y:S01]  /*b110*/  IMAD.MOV.U32 R4, RZ, RZ, R12 ;  /* 0x000000ffff047224 */ /* 0x000fe200078e000c */
[----:B------:R-:W-:Y:S01]  /*b120*/  ISETP.GE.AND P1, PT, R23, R0, PT ;  /* 0x000000001700720c */ /* 0x000fe20003f26270 */
[----:B------:R-:W-:Y:S01]  /*b130*/  IMAD.MOV.U32 R5, RZ, RZ, R13 ;  /* 0x000000ffff057224 */ /* 0x000fe200078e000d */
[----:B------:R-:W-:Y:S01]  /*b140*/  PRMT R58, R6, 0x7610, R58 ;  /* 0x00007610063a7816 */ /* 0x000fe2000000003a */
[----:B----4-:R-:W-:Y:S10]  /*b150*/  @!P0 BRA `(.L_x_1626) ;  /* 0x000001cc00188947 */ /* 0x010ff40003800000 */
.L_x_1968:
[----:B------:R-:W-:Y:S05]  /*b160*/  BSYNC B1 ;  /* 0x0000000000017941 */ /* 0x000fea0003800000 */
.L_x_1625:
[----:B------:R-:W-:Y:S01]  /*b170*/  BSSY B1, `(.L_x_1627) ;  /* 0x0000067000017945 */ /* 0x000fe20003800000 */
[----:B------:R-:W-:Y:S02]  /*b180*/  PRMT R49, R4, 0x7610, R49 ;  /* 0x0000761004317816 */ /* 0x000fe40000000031 */
[----:B------:R-:W-:Y:S01]  /*b190*/  PRMT R50, R5, 0x7610, R50 ;  /* 0x0000761005327816 */ /* 0x000fe20000000032 */
[----:B------:R-:W-:Y:S06]  /*b1a0*/  @P1 BRA `(.L_x_1628) ;  /* 0x00000004008c1947 */ /* 0x000fec0003800000 */
[----:B------:R-:W1:Y:S01]  /*b1b0*/  LDC R4, c[0x0][0x3f4] ;  /* 0x0000fd00ff047b82 */ /* 0x000e620000000800 */
[----:B------:R-:W-:Y:S01]  /*b1c0*/  BSSY B2, `(.L_x_1629) ;  /* 0x0000032000027945 */ /* 0x000fe20003800000 */
[-C--:B-1----:R-:W-:Y:S02]  /*b1d0*/  ISETP.GE.AND P0, PT, R18, R4.reuse, PT ;  /* 0x000000041200720c */ /* 0x082fe40003f06270 */
[----:B------:R-:W-:-:S11]  /*b1e0*/  ISETP.GE.AND P1, PT, R185, R4, PT ;  /* 0x00000004b900720c */ /* 0x000fd60003f26270 */
[----:B------:R-:W-:Y:S05]  /*b1f0*/  @P0 BRA `(.L_x_1630) ;  /* 0x0000000000b80947 */ /* 0x000fea0003800000 */
[----:B------:R-:W1:Y:S01]  /*b200*/  LDS.128 R4, [R204] ;  /* 0x00000000cc047984 */ /* 0x000e620000000c00 */
[----:B------:R-:W-:Y:S02]  /*b210*/  SHF.R.U32.HI R78, RZ, 0x10, R47 ;  /* 0x00000010ff4e7819 */ /* 0x000fe4000001162f */
[----:B------:R-:W-:Y:S02]  /*b220*/  SHF.R.U32.HI R75, RZ, 0x10, R45 ;  /* 0x00000010ff4b7819 */ /* 0x000fe4000001162d */
[----:B------:R-:W-:Y:S02]  /*b230*/  PRMT R78, R37, 0x5432, R78 ;  /* 0x00005432254e7816 */ /* 0x000fe4000000004e */
[----:B0-----:R-:W-:Y:S02]  /*b240*/  SHF.R.U64 R77, R46, 0x10, R47 ;  /* 0x000000102e4d7819 */ /* 0x001fe4000000122f */
[----:B------:R-:W-:Y:S01]  /*b250*/  PRMT R75, R79, 0x5410, R75 ;  /* 0x000054104f4b7816 */ /* 0x000fe2000000004b */
[----:B------:R-:W-:Y:S01]  /*b260*/  IMAD.U32 R79, R78, 0x10000, RZ ;  /* 0x000100004e4f7824 */ /* 0x000fe200078e00ff */
[----:B------:R-:W-:-:S02]  /*b270*/  SHF.R.U64 R74, R44, 0x10, R45 ;  /* 0x000000102c4a7819 */ /* 0x000fc4000000122d */
[----:B------:R-:W-:Y:S01]  /*b280*/  PRMT R77, R76, 0x5410, R77 ;  /* 0x000054104c4d7816 */ /* 0x000fe2000000004d */
[C---:B------:R-:W-:Y:S01]  /*b290*/  IMAD.U32 R76, R75.reuse, 0x10000, RZ ;  /* 0x000100004b4c7824 */ /* 0x040fe200078e00ff */
[----:B------:R-:W-:Y:S02]  /*b2a0*/  LOP3.LUT R78, R78, 0xffff0000, RZ, 0xc0, !PT ;  /* 0xffff00004e4e7812 */ /* 0x000fe400078ec0ff */
[----:B------:R-:W-:Y:S02]  /*b2b0*/  LOP3.LUT R75, R75, 0xffff0000, RZ, 0xc0, !PT ;  /* 0xffff00004b4b7812 */ /* 0x000fe400078ec0ff */
[----:B------:R-:W-:Y:S02]  /*b2c0*/  PRMT R74, R54, 0x5432, R74 ;  /* 0x00005432364a7816 */ /* 0x000fe4000000004a */
[C---:B-1----:R-:W-:Y:S01]  /*b2d0*/  LOP3.LUT R45, R6.reuse, 0xffff0000, RZ, 0xc0, !PT ;  /* 0xffff0000062d7812 */ /* 0x042fe200078ec0ff */
[----:B------:R-:W-:Y:S01]  /*b2e0*/  IMAD.U32 R44, R6, 0x10000, RZ ;  /* 0x00010000062c7824 */ /* 0x000fe200078e00ff */
[C---:B------:R-:W-:Y:S01]  /*b2f0*/  LOP3.LUT R47, R7.reuse, 0xffff0000, RZ, 0xc0, !PT ;  /* 0xffff0000072f7812 */ /* 0x040fe200078ec0ff */
[----:B------:R-:W-:-:S02]  /*b300*/  IMAD.U32 R46, R7, 0x10000, RZ ;  /* 0x00010000072e7824 */ /* 0x000fc400078e00ff */
[CC--:B------:R-:W-:Y:S01]  /*b310*/  FMUL.FTZ R81, R45.reuse, R79.reuse ;  /* 0x0000004f2d517220 */ /* 0x0c0fe20000410000 */
[----:B------:R-:W-:Y:S01]  /*b320*/  FMUL.FTZ R80, R45, R76 ;  /* 0x0000004c2d507220 */ /* 0x000fe20000410000 */
[----:B------:R-:W-:Y:S01]  /*b330*/  FMUL.FTZ R45, R47, R78 ;  /* 0x0000004e2f2d7220 */ /* 0x000fe20000410000 */
[----:B------:R-:W-:Y:S02]  /*b340*/  IMAD.U32 R6, R4, 0x10000, RZ ;  /* 0x0001000004067824 */ /* 0x000fe400078e00ff */
[C---:B------:R-:W-:Y:S01]  /*b350*/  FFMA.FTZ R81, R44.reuse, R76, -R81 ;  /* 0x0000004c2c517223 */ /* 0x040fe20000010851 */
[----:B------:R-:W-:Y:S01]  /*b360*/  FFMA.FTZ R80, R44, R79, R80 ;  /* 0x0000004f2c507223 */ /* 0x000fe20000010050 */
[-C--:B------:R-:W-:Y:S01]  /*b370*/  FFMA.FTZ R79, R46, R75.reuse, -R45 ;  /* 0x0000004b2e4f7223 */ /* 0x080fe2000001082d */
[C---:B------:R-:W-:Y:S01]  /*b380*/  IMAD.U32 R7, R5.reuse, 0x10000, RZ ;  /* 0x0001000005077824 */ /* 0x040fe200078e00ff */
[----:B------:R-:W-:Y:S01]  /*b390*/  LOP3.LUT R4, R4, 0xffff0000, RZ, 0xc0, !PT ;  /* 0xffff000004047812 */ /* 0x000fe200078ec0ff */
[C---:B------:R-:W-:Y:S01]  /*b3a0*/  IMAD.U32 R45, R74.reuse, 0x10000, RZ ;  /* 0x000100004a2d7824 */ /* 0x040fe200078e00ff */
[----:B------:R-:W-:Y:S01]  /*b3b0*/  LOP3.LUT R5, R5, 0xffff0000, RZ, 0xc0, !PT ;  /* 0xffff000005057812 */ /* 0x000fe200078ec0ff */
[----:B------:R-:W-:Y:S01]  /*b3c0*/  FMUL.FTZ R83, R47, R75 ;  /* 0x0000004b2f537220 */ /* 0x000fe20000410000 */
[C---:B------:R-:W-:Y:S01]  /*b3d0*/  LOP3.LUT R44, R77.reuse, 0xffff0000, RZ, 0xc0, !PT ;  /* 0xffff00004d2c7812 */ /* 0x040fe200078ec0ff */
[----:B------:R-:W-:Y:S01]  /*b3e0*/  IMAD.U32 R47, R77, 0x10000, RZ ;  /* 0x000100004d2f7824 */ /* 0x000fe200078e00ff */
[----:B------:R-:W-:Y:S01]  /*b3f0*/  LOP3.LUT R74, R74, 0xffff0000, RZ, 0xc0, !PT ;  /* 0xffff00004a4a7812 */ /* 0x000fe200078ec0ff */
[----:B------:R-:W-:Y:S01]  /*b400*/  FFMA.FTZ R78, R46, R78, R83 ;  /* 0x0000004e2e4e7223 */ /* 0x000fe20000010053 */
[C---:B------:R-:W-:Y:S01]  /*b410*/  FMUL.FTZ R46, R4.reuse, R45 ;  /* 0x0000002d042e7220 */ /* 0x040fe20000410000 */
[-C--:B------:R-:W-:Y:S01]  /*b420*/  FMUL.FTZ R75, R4, R47.reuse ;  /* 0x0000002f044b7220 */ /* 0x080fe20000410000 */
[C---:B------:R-:W-:Y:S01]  /*b430*/  FMUL.FTZ R76, R5.reuse, R44 ;  /* 0x0000002c054c7220 */ /* 0x040fe20000410000 */
[-C--:B------:R-:W-:Y:S01]  /*b440*/  FMUL.FTZ R77, R5, R74.reuse ;  /* 0x0000004a054d7220 */ /* 0x080fe20000410000 */
[C---:B------:R-:W-:Y:S01]  /*b450*/  FFMA.FTZ R47, R6.reuse, R47, R46 ;  /* 0x0000002f062f7223 */ /* 0x040fe2000001002e */
[----:B------:R-:W-:Y:S01]  /*b460*/  FFMA.FTZ R4, R6, R45, -R75 ;  /* 0x0000002d06047223 */ /* 0x000fe2000001084b */
[C---:B------:R-:W-:Y:S01]  /*b470*/  FFMA.FTZ R5, R7.reuse, R74, -R76 ;  /* 0x0000004a07057223 */ /* 0x040fe2000001084c */
[----:B------:R-:W-:Y:S01]  /*b480*/  FFMA.FTZ R44, R7, R44, R77 ;  /* 0x0000002c072c7223 */ /* 0x000fe2000001004d */
[----:B------:R-:W-:-:S02]  /*b490*/  F2FP.BF16.F32.PACK_AB R6, R80, R81 ;  /* 0x000000515006723e */ /* 0x000fc400000010ff */
[----:B------:R-:W-:Y:S02]  /*b4a0*/  F2FP.BF16.F32.PACK_AB R7, R78, R79 ;  /* 0x0000004f4e07723e */ /* 0x000fe400000010ff */
[----:B------:R-:W-:Y:S02]  /*b4b0*/  F2FP.BF16.F32.PACK_AB R4, R47, R4 ;  /* 0x000000042f04723e */ /* 0x000fe400000010ff */
[----:B------:R-:W-:-:S05]  /*b4c0*/  F2FP.BF16.F32.PACK_AB R5, R44, R5 ;  /* 0x000000052c05723e */ /* 0x000fca00000010ff */
[----:B------:R1:W-:Y:S02]  /*b4d0*/  STS.128 [R204], R4 ;  /* 0x00000004cc007388 */ /* 0x0003e40000000c00 */
.L_x_1630:
[----:B------:R-:W-:Y:S05]  /*b4e0*/  BSYNC B2 ;  /* 0x0000000000027941 */ /* 0x000fea0003800000 */
.L_x_1629:
[----:B------:R-:W-:Y:S05]  /*b4f0*/  @P1 BRA `(.L_x_1628) ;  /* 0x0000000000b81947 */ /* 0x000fea0003800000 */
[----:B-1----:R-:W1:Y:S01]  /*b500*/  LDS.128 R4, [R204+0x4000] ;  /* 0x00400000cc047984 */ /* 0x002e620000000c00 */
[----:B------:R-:W-:Y:S02]  /*b510*/  SHF.R.U64 R44, R38, 0x10, R39 ;  /* 0x00000010262c7819 */ /* 0x000fe40000001227 */
[----:B------:R-:W-:Y:S02]  /*b520*/  SHF.R.U64 R38, R40, 0x10, R41 ;  /* 0x0000001028267819 */ /* 0x000fe40000001229 */
[----:B------:R-:W-:Y:S02]  /*b530*/  SHF.R.U32.HI R39, RZ, 0x10, R39 ;  /* 0x00000010ff277819 */ /* 0x000fe40000011627 */
[----:B------:R-:W-:Y:S02]  /*b540*/  SHF.R.U32.HI R41, RZ, 0x10, R41 ;  /* 0x00000010ff297819 */ /* 0x000fe40000011629 */
[----:B------:R-:W-:Y:S02]  /*b550*/  PRMT R72, R72, 0x5410, R39 ;  /* 0x0000541048487816 */ /* 0x000fe40000000027 */
[----:B------:R-:W-:-:S02]  /*b560*/  PRMT R70, R70, 0x5410, R41 ;  /* 0x0000541046467816 */ /* 0x000fc40000000029 */
[----:B------:R-:W-:Y:S01]  /*b570*/  PRMT R73, R73, 0x5410, R44 ;  /* 0x0000541049497816 */ /* 0x000fe2000000002c */
[----:B------:R-:W-:Y:S01]  /*b580*/  IMAD.U32 R44, R72, 0x10000, RZ ;  /* 0x00010000482c7824 */ /* 0x000fe200078e00ff */
[----:B------:R-:W-:Y:S01]  /*b590*/  PRMT R71, R71, 0x5410, R38 ;  /* 0x0000541047477816 */ /* 0x000fe20000000026 */
[C---:B------:R-:W-:Y:S01]  /*b5a0*/  IMAD.U32 R45, R70.reuse, 0x10000, RZ ;  /* 0x00010000462d7824 */ /* 0x040fe200078e00ff */
[----:B------:R-:W-:Y:S02]  /*b5b0*/  LOP3.LUT R70, R70, 0xffff0000, RZ, 0xc0, !PT ;  /* 0xffff000046467812 */ /* 0x000fe400078ec0ff */
[----:B------:R-:W-:Y:S02]  /*b5c0*/  LOP3.LUT R72, R72, 0xffff0000, RZ, 0xc0, !PT ;  /* 0xffff000048487812 */ /* 0x000fe400078ec0ff */
[C---:B-1----:R-:W-:Y:S01]  /*b5d0*/  LOP3.LUT R39, R6.reuse, 0xffff0000, RZ, 0xc0, !PT ;  /* 0xffff000006277812 */ /* 0x042fe200078ec0ff */
[----:B------:R-:W-:Y:S01]  /*b5e0*/  IMAD.U32 R38, R6, 0x10000, RZ ;  /* 0x0001000006267824 */ /* 0x000fe200078e00ff */
[C---:B------:R-:W-:Y:S01]  /*b5f0*/  LOP3.LUT R41, R7.reuse, 0xffff0000, RZ, 0xc0, !PT ;  /* 0xffff000007297812 */ /* 0x040fe200078ec0ff */
[----:B------:R-:W-:-:S02]  /*b600*/  IMAD.U32 R40, R7, 0x10000, RZ ;  /* 0x0001000007287824 */ /* 0x000fc400078e00ff */
[C---:B------:R-:W-:Y:S01]  /*b610*/  FMUL.FTZ R46, R39.reuse, R44 ;  /* 0x0000002c272e7220 */ /* 0x040fe20000410000 */
[-C--:B------:R-:W-:Y:S01]  /*b620*/  FMUL.FTZ R47, R39, R45.reuse ;  /* 0x0000002d272f7220 */ /* 0x080fe20000410000 */
[----:B------:R-:W-:Y:S01]  /*b630*/  FMUL.FTZ R39, R41, R70 ;  /* 0x0000004629277220 */ /* 0x000fe20000410000 */
[----:B------:R-:W-:Y:S02]  /*b640*/  IMAD.U32 R6, R4, 0x10000, RZ ;  /* 0x0001000004067824 */ /* 0x000fe400078e00ff */
[C---:B------:R-:W-:Y:S01]  /*b650*/  FFMA.FTZ R75, R38.reuse, R45, R46 ;  /* 0x0000002d264b7223 */ /* 0x040fe2000001002e */
[----:B------:R-:W-:Y:S02]  /*b660*/  IMAD.U32 R7, R5, 0x10000, RZ ;  /* 0x0001000005077824 */ /* 0x000fe400078e00ff */
[----:B------:R-:W-:Y:S01]  /*b670*/  FFMA.FTZ R74, R38, R44, -R47 ;  /* 0x0000002c264a7223 */ /* 0x000fe2000001082f */
[-C--:B------:R-:W-:Y:S01]  /*b680*/  FMUL.FTZ R45, R41, R72.reuse ;  /* 0x00000048292d7220 */ /* 0x080fe20000410000 */
[----:B------:R-:W-:Y:S01]  /*b690*/  LOP3.LUT R4, R4, 0xffff0000, RZ, 0xc0, !PT ;  /* 0xffff000004047812 */ /* 0x000fe200078ec0ff */
[C---:B------:R-:W-:Y:S01]  /*b6a0*/  FFMA.FTZ R72, R40.reuse, R72, -R39 ;  /* 0x0000004828487223 */ /* 0x040fe20000010827 */
[----:B------:R-:W-:Y:S01]  /*b6b0*/  LOP3.LUT R5, R5, 0xffff0000, RZ, 0xc0, !PT ;  /* 0xffff000005057812 */ /* 0x000fe200078ec0ff */
[C---:B------:R-:W-:Y:S01]  /*b6c0*/  IMAD.U32 R41, R71.reuse, 0x10000, RZ ;  /* 0x0001000047297824 */ /* 0x040fe200078e00ff */
[----:B------:R-:W-:Y:S01]  /*b6d0*/  LOP3.LUT R44, R71, 0xffff0000, RZ, 0xc0, !PT ;  /* 0xffff0000472c7812 */ /* 0x000fe200078ec0ff */
[C---:B------:R-:W-:Y:S01]  /*b6e0*/  IMAD.U32 R39, R73.reuse, 0x10000, RZ ;  /* 0x0001000049277824 */ /* 0x040fe200078e00ff */
[----:B------:R-:W-:Y:S01]  /*b6f0*/  LOP3.LUT R38, R73, 0xffff0000, RZ, 0xc0, !PT ;  /* 0xffff000049267812 */ /* 0x000fe200078ec0ff */
        /* <DEDUP_REMOVED lines=14> */
.L_x_1628:
[----:B------:R-:W-:Y:S05]  /*b7e0*/  BSYNC B1 ;  /* 0x0000000000017941 */ /* 0x000fea0003800000 */
.L_x_1627:
[----:B------:R-:W-:Y:S01]  /*b7f0*/  ISETP.GE.AND P0, PT, R212, R0, PT ;  /* 0x00000000d400720c */ /* 0x000fe20003f06270 */
[----:B------:R-:W-:-:S12]  /*b800*/  BSSY B1, `(.L_x_1631) ;  /* 0x0000065000017945 */ /* 0x000fd80003800000 */
[----:B------:R-:W-:Y:S05]  /*b810*/  @P0 BRA `(.L_x_1632) ;  /* 0x00000004008c0947 */ /* 0x000fea0003800000 */
[----:B-12---:R-:W1:Y:S01]  /*b820*/  LDC R4, c[0x0][0x3f4] ;  /* 0x0000fd00ff047b82 */ /* 0x006e620000000800 */
[----:B------:R-:W-:Y:S01]  /*b830*/  BSSY B2, `(.L_x_1633) ;  /* 0x0000032000027945 */ /* 0x000fe20003800000 */
[-C--:B-1----:R-:W-:Y:S02]  /*b840*/  ISETP.GE.AND P0, PT, R18, R4.reuse, PT ;  /* 0x000000041200720c */ /* 0x082fe40003f06270 */
[----:B------:R-:W-:-:S11]  /*b850*/  ISETP.GE.AND P1, PT, R185, R4, PT ;  /* 0x00000004b900720c */ /* 0x000fd60003f26270 */
[----:B------:R-:W-:Y:S05]  /*b860*/  @P0 BRA `(.L_x_1634) ;  /* 0x0000000000b80947 */ /* 0x000fea0003800000 */
[----:B------:R-:W1:Y:S01]  /*b870*/  LDS.128 R4, [R204+0x1000] ;  /* 0x00100000cc047984 */ /* 0x000e620000000c00 */
        /* <DEDUP_REMOVED lines=16> */
[CC--:B------:R-:W-:Y:S01]  /*b980*/  FMUL.FTZ R42, R35.reuse, R40.reuse ;  /* 0x00000028232a7220 */ /* 0x0c0fe20000410000 */
[----:B------:R-:W-:Y:S01]  /*b990*/  FMUL.FTZ R43, R35, R41 ;  /* 0x00000029232b7220 */ /* 0x000fe20000410000 */
[C---:B------:R-:W-:Y:S01]  /*b9a0*/  FMUL.FTZ R35, R39.reuse, R67 ;  /* 0x0000004327237220 */ /* 0x040fe20000410000 */
[----:B------:R-:W-:Y:S02]  /*b9b0*/  IMAD.U32 R6, R4, 0x10000, RZ ;  /* 0x0001000004067824 */ /* 0x000fe400078e00ff */
[----:B------:R-:W-:Y:S01]  /*b9c0*/  FFMA.FTZ R45, R34, R41, R42 ;  /* 0x00000029222d7223 */ /* 0x000fe2000001002a */
[-C--:B------:R-:W-:Y:S01]  /*b9d0*/  FMUL.FTZ R41, R39, R69.reuse ;  /* 0x0000004527297220 */ /* 0x080fe20000410000 */
[----:B------:R-:W-:Y:S01]  /*b9e0*/  FFMA.FTZ R69, R38, R69, -R35 ;  /* 0x0000004526457223 */ /* 0x000fe20000010823 */
[C---:B------:R-:W-:Y:S01]  /*b9f0*/  IMAD.U32 R7, R5.reuse, 0x10000, RZ ;  /* 0x0001000005077824 */ /* 0x040fe200078e00ff */
[----:B------:R-:W-:Y:S01]  /*ba00*/  LOP3.LUT R4, R4, 0xffff0000, RZ, 0xc0, !PT ;  /* 0xffff000004047812 */ /* 0x000fe200078ec0ff */
[----:B------:R-:W-:Y:S01]  /*ba10*/  IMAD.U32 R39, R66, 0x10000, RZ ;  /* 0x0001000042277824 */ /* 0x000fe200078e00ff */
[----:B------:R-:W-:Y:S01]  /*ba20*/  LOP3.LUT R5, R5, 0xffff0000, RZ, 0xc0, !PT ;  /* 0xffff000005057812 */ /* 0x000fe200078ec0ff */
[----:B------:R-:W-:Y:S01]  /*ba30*/  IMAD.U32 R35, R68, 0x10000, RZ ;  /* 0x0001000044237824 */ /* 0x000fe200078e00ff */
[----:B------:R-:W-:Y:S01]  /*ba40*/  LOP3.LUT R66, R66, 0xffff0000, RZ, 0xc0, !PT ;  /* 0xffff000042427812 */ /* 0x000fe200078ec0ff */
[----:B------:R-:W-:Y:S01]  /*ba50*/  FFMA.FTZ R40, R34, R40, -R43 ;  /* 0x0000002822287223 */ /* 0x000fe2000001082b */
        /* <DEDUP_REMOVED lines=15> */
.L_x_1634:
[----:B------:R-:W-:Y:S05]  /*bb50*/  BSYNC B2 ;  /* 0x0000000000027941 */ /* 0x000fea0003800000 */
.L_x_1633:
        /* <DEDUP_REMOVED lines=9> */
[C---:B------:R-:W-:Y:S01]  /*bbf0*/  IMAD.U32 R34, R61.reuse, 0x10000, RZ ;  /* 0x000100003d227824 */ /* 0x040fe200078e00ff */
[----:B------:R-:W-:Y:S01]  /*bc00*/  LOP3.LUT R61, R61, 0xffff0000, RZ, 0xc0, !PT ;  /* 0xffff00003d3d7812 */ /* 0x000fe200078ec0ff */
[C---:B------:R-:W-:Y:S01]  /*bc10*/  IMAD.U32 R35, R59.reuse, 0x10000, RZ ;  /* 0x000100003b237824 */ /* 0x040fe200078e00ff */
        /* <DEDUP_REMOVED lines=13> */
[----:B------:R-:W-:Y:S02]  /*bcf0*/  IMAD.U32 R7, R5, 0x10000, RZ ;  /* 0x0001000005077824 */ /* 0x000fe400078e00ff */
[----:B------:R-:W-:Y:S01]  /*bd00*/  FFMA.FTZ R38, R30, R34, -R39 ;  /* 0x000000221e267223 */ /* 0x000fe20000010827 */
[----:B------:R-:W-:Y:S01]  /*bd10*/  IMAD.U32 R31, R60, 0x10000, RZ ;  /* 0x000100003c1f7824 */ /* 0x000fe200078e00ff */
[----:B------:R-:W-:Y:S01]  /*bd20*/  LOP3.LUT R4, R4, 0xffff0000, RZ, 0xc0, !PT ;  /* 0xffff000004047812 */ /* 0x000fe200078ec0ff */
[----:B------:R-:W-:Y:S01]  /*bd30*/  IMAD.U32 R33, R57, 0x10000, RZ ;  /* 0x0001000039217824 */ /* 0x000fe200078e00ff */
[----:B------:R-:W-:Y:S01]  /*bd40*/  LOP3.LUT R5, R5, 0xffff0000, RZ, 0xc0, !PT ;  /* 0xffff000005057812 */ /* 0x000fe200078ec0ff */
[----:B------:R-:W-:Y:S01]  /*bd50*/  FFMA.FTZ R40, R32, R59, R35 ;  /* 0x0000003b20287223 */ /* 0x000fe20000010023 */
[----:B------:R-:W-:Y:S01]  /*bd60*/  LOP3.LUT R30, R57, 0xffff0000, RZ, 0xc0, !PT ;  /* 0xffff0000391e7812 */ /* 0x000fe200078ec0ff */
[----:B------:R-:W-:Y:S01]  /*bd70*/  FMUL.FTZ R35, R4, R33 ;  /* 0x0000002104237220 */ /* 0x000fe20000410000 */
[----:B------:R-:W-:Y:S01]  /*bd80*/  LOP3.LUT R60, R60, 0xffff0000, RZ, 0xc0, !PT ;  /* 0xffff00003c3c7812 */ /* 0x000fe200078ec0ff */
[----:B------:R-:W-:-:S02]  /*bd90*/  FMUL.FTZ R32, R4, R31 ;  /* 0x0000001f04207220 */ /* 0x000fc40000410000 */
[C---:B------:R-:W-:Y:S01]  /*bda0*/  FMUL.FTZ R34, R5.reuse, R30 ;  /* 0x0000001e05227220 */ /* 0x040fe20000410000 */
[C---:B------:R-:W-:Y:S01]  /*bdb0*/  FFMA.FTZ R4, R6.reuse, R31, -R35 ;  /* 0x0000001f06047223 */ /* 0x040fe20000010823 */
[-C--:B------:R-:W-:Y:S01]  /*bdc0*/  FMUL.FTZ R39, R5, R60.reuse ;  /* 0x0000003c05277220 */ /* 0x080fe20000410000 */
[----:B------:R-:W-:Y:S01]  /*bdd0*/  FFMA.FTZ R33, R6, R33, R32 ;  /* 0x0000002106217223 */ /* 0x000fe20000010020 */
[----:B------:R-:W-:Y:S01]  /*bde0*/  FFMA.FTZ R5, R7, R60, -R34 ;  /* 0x0000003c07057223 */ /* 0x000fe20000010822 */
[----:B------:R-:W-:Y:S01]  /*bdf0*/  F2FP.BF16.F32.PACK_AB R6, R41, R38 ;  /* 0x000000262906723e */ /* 0x000fe200000010ff */
[----:B------:R-:W-:Y:S01]  /*be00*/  FFMA.FTZ R30, R7, R30, R39 ;  /* 0x0000001e071e7223 */ /* 0x000fe20000010027 */
[----:B------:R-:W-:Y:S02]  /*be10*/  F2FP.BF16.F32.PACK_AB R7, R40, R61 ;  /* 0x0000003d2807723e */ /* 0x000fe400000010ff */
[----:B------:R-:W-:Y:S02]  /*be20*/  F2FP.BF16.F32.PACK_AB R4, R33, R4 ;  /* 0x000000042104723e */ /* 0x000fe400000010ff */
[----:B------:R-:W-:-:S05]  /*be30*/  F2FP.BF16.F32.PACK_AB R5, R30, R5 ;  /* 0x000000051e05723e */ /* 0x000fca00000010ff */
[----:B------:R3:W-:Y:S02]  /*be40*/  STS.128 [R204+0x5000], R4 ;  /* 0x00500004cc007388 */ /* 0x0007e40000000c00 */
.L_x_1632:
[----:B------:R-:W-:Y:S05]  /*be50*/  BSYNC B1 ;  /* 0x0000000000017941 */ /* 0x000fea0003800000 */
.L_x_1631:
[----:B------:R-:W-:Y:S01]  /*be60*/  ISETP.GE.AND P0, PT, R211, R0, PT ;  /* 0x00000000d300720c */ /* 0x000fe20003f06270 */
[----:B------:R-:W-:-:S12]  /*be70*/  BSSY B1, `(.L_x_1635) ;  /* 0x0000065000017945 */ /* 0x000fd80003800000 */
[----:B------:R-:W-:Y:S05]  /*be80*/  @P0 BRA `(.L_x_1636) ;  /* 0x00000004008c0947 */ /* 0x000fea0003800000 */
[----:B-123--:R-:W1:Y:S01]  /*be90*/  LDC R4, c[0x0][0x3f4] ;  /* 0x0000fd00ff047b82 */ /* 0x00ee620000000800 */
[----:B------:R-:W-:Y:S01]  /*bea0*/  BSSY B2, `(.L_x_1637) ;  /* 0x0000032000027945 */ /* 0x000fe20003800000 */
[-C--:B-1----:R-:W-:Y:S02]  /*beb0*/  ISETP.GE.AND P0, PT, R18, R4.reuse, PT ;  /* 0x000000041200720c */ /* 0x082fe40003f06270 */
[----:B------:R-:W-:-:S11]  /*bec0*/  ISETP.GE.AND P1, PT, R185, R4, PT ;  /* 0x00000004b900720c */ /* 0x000fd60003f26270 */
[----:B------:R-:W-:Y:S05]  /*bed0*/  @P0 BRA `(.L_x_1638) ;  /* 0x0000000000b80947 */ /* 0x000fea0003800000 */
[----:B------:R-:W1:Y:S01]  /*bee0*/  LDS.128 R4, [R204+0x2000] ;  /* 0x00200000cc047984 */ /* 0x000e620000000c00 */
[--C-:B------:R-:W-:Y:S02]  /*bef0*/  SHF.R.U64 R31, R28, 0x10, R29.reuse ;  /* 0x000000101c1f7819 */ /* 0x100fe4000000121d */
[----:B------:R-:W-:Y:S02]  /*bf00*/  SHF.R.U32.HI R28, RZ, 0x10, R29 ;  /* 0x00000010ff1c7819 */ /* 0x000fe4000001161d */
[--C-:B------:R-:W-:Y:S02]  /*bf10*/  SHF.R.U64 R29, R26, 0x10, R27.reuse ;  /* 0x000000101a1d7819 */ /* 0x100fe4000000121b */
        /* <DEDUP_REMOVED lines=42> */
.L_x_1638:
[----:B------:R-:W-:Y:S05]  /*c1c0*/  BSYNC B2 ;  /* 0x0000000000027941 */ /* 0x000fea0003800000 */
.L_x_1637:
        /* <DEDUP_REMOVED lines=47> */
.L_x_1636:
[----:B------:R-:W-:Y:S05]  /*c4c0*/  BSYNC B1 ;  /* 0x0000000000017941 */ /* 0x000fea0003800000 */
.L_x_1635:
[----:B------:R-:W-:-:S13]  /*c4d0*/  ISETP.GE.AND P0, PT, R210, R0, PT ;  /* 0x00000000d200720c */ /* 0x000fda0003f06270 */
[----:B------:R-:W-:Y:S05]  /*c4e0*/  @P0 BRA `(.L_x_1639) ;  /* 0x0000002c00880947 */ /* 0x000fea0003800000 */
[----:B------:R-:W5:Y:S01]  /*c4f0*/  LDC R0, c[0x0][0x3f4] ;  /* 0x0000fd00ff007b82 */ /* 0x000f620000000800 */
[----:B------:R-:W-:Y:S01]  /*c500*/  BSSY B1, `(.L_x_1640) ;  /* 0x0000032000017945 */ /* 0x000fe20003800000 */
[-C--:B-----5:R-:W-:Y:S02]  /*c510*/  ISETP.GE.AND P0, PT, R18, R0.reuse, PT ;  /* 0x000000001200720c */ /* 0x0a0fe40003f06270 */
[----:B------:R-:W-:-:S11]  /*c520*/  ISETP.GE.AND P1, PT, R185, R0, PT ;  /* 0x00000000b900720c */ /* 0x000fd60003f26270 */
[----:B------:R-:W-:Y:S05]  /*c530*/  @P0 BRA `(.L_x_1641) ;  /* 0x0000000000b80947 */ /* 0x000fea0003800000 */
[----:B-1234-:R-:W1:Y:S01]  /*c540*/  LDS.128 R4, [R204+0x3000] ;  /* 0x00300000cc047984 */ /* 0x01ee620000000c00 */
        /* <DEDUP_REMOVED lines=13> */
[C---:B------:R-:W-:Y:S01]  /*c620*/  IMAD.U32 R14, R7.reuse, 0x10000, RZ ;  /* 0x00010000070e7824 */ /* 0x040fe200078e00ff */
[----:B------:R-:W-:Y:S01]  /*c630*/  LOP3.LUT R7, R7, 0xffff0000, RZ, 0xc0, !PT ;  /* 0xffff000007077812 */ /* 0x000fe200078ec0ff */
[----:B------:R-:W-:-:S02]  /*c640*/  IMAD.U32 R8, R6, 0x10000, RZ ;  /* 0x0001000006087824 */ /* 0x000fc400078e00ff */
[C---:B------:R-:W-:Y:S01]  /*c650*/  FMUL.FTZ R21, R9.reuse, R20 ;  /* 0x0000001409157220 */ /* 0x040fe20000410000 */
[-C--:B------:R-:W-:Y:S01]  /*c660*/  FMUL.FTZ R9, R9, R15.reuse ;  /* 0x0000000f09097220 */ /* 0x080fe20000410000 */
[C---:B------:R-:W-:Y:S01]  /*c670*/  FMUL.FTZ R27, R7.reuse, R52 ;  /* 0x00000034071b7220 */ /* 0x040fe20000410000 */
[----:B------:R-:W-:Y:S02]  /*c680*/  IMAD.U32 R0, R4, 0x10000, RZ ;  /* 0x0001000004007824 */ /* 0x000fe400078e00ff */
[C---:B------:R-:W-:Y:S01]  /*c690*/  FFMA.FTZ R24, R8.reuse, R15, -R21 ;  /* 0x0000000f08187223 */ /* 0x040fe20000010815 */
[----:B------:R-:W-:Y:S01]  /*c6a0*/  FFMA.FTZ R25, R8, R20, R9 ;  /* 0x0000001408197223 */ /* 0x000fe20000010009 */
[-C--:B------:R-:W-:Y:S01]  /*c6b0*/  FMUL.FTZ R15, R7, R58.reuse ;  /* 0x0000003a070f7220 */ /* 0x080fe20000410000 */
[----:B------:R-:W-:Y:S01]  /*c6c0*/  IMAD.U32 R6, R5, 0x10000, RZ ;  /* 0x0001000005067824 */ /* 0x000fe200078e00ff */
[----:B------:R-:W-:Y:S01]  /*c6d0*/  LOP3.LUT R4, R4, 0xffff0000, RZ, 0xc0, !PT ;  /* 0xffff000004047812 */ /* 0x000fe200078ec0ff */
[----:B------:R-:W-:Y:S01]  /*c6e0*/  IMAD.U32 R9, R51, 0x10000, RZ ;  /* 0x0001000033097824 */ /* 0x000fe200078e00ff */
[----:B------:R-:W-:Y:S01]  /*c6f0*/  LOP3.LUT R5, R5, 0xffff0000, RZ, 0xc0, !PT ;  /* 0xffff000005057812 */ /* 0x000fe200078ec0ff */
[----:B------:R-:W-:Y:S01]  /*c700*/  IMAD.U32 R7, R53, 0x10000, RZ ;  /* 0x0001000035077824 */ /* 0x000fe200078e00ff */
[----:B------:R-:W-:Y:S01]  /*c710*/  LOP3.LUT R51, R51, 0xffff0000, RZ, 0xc0, !PT ;  /* 0xffff000033337812 */ /* 0x000fe200078ec0ff */
[C---:B------:R-:W-:Y:S01]  /*c720*/  FFMA.FTZ R27, R14.reuse, R58, -R27 ;  /* 0x0000003a0e1b7223 */ /* 0x040fe2000001081b */
[----:B------:R-:W-:Y:S01]  /*c730*/  LOP3.LUT R53, R53, 0xffff0000, RZ, 0xc0, !PT ;  /* 0xffff000035357812 */ /* 0x000fe200078ec0ff */
[----:B------:R-:W-:Y:S01]  /*c740*/  FFMA.FTZ R52, R14, R52, R15 ;  /* 0x000000340e347223 */ /* 0x000fe2000001000f */
[C---:B------:R-:W-:Y:S01]  /*c750*/  FMUL.FTZ R15, R4.reuse, R9 ;  /* 0x00000009040f7220 */ /* 0x040fe20000410000 */
[----:B------:R-:W-:Y:S01]  /*c760*/  FMUL.FTZ R8, R4, R7 ;  /* 0x0000000704087220 */ /* 0x000fe20000410000 */
        /* <DEDUP_REMOVED lines=11> */
.L_x_1641:
[----:B------:R-:W-:Y:S05]  /*c820*/  BSYNC B1 ;  /* 0x0000000000017941 */ /* 0x000fea0003800000 */
.L_x_1640:
        /* <DEDUP_REMOVED lines=13> */
[----:B------:R-:W-:Y:S01]  /*c900*/  PRMT R49, R49, 0x5410, R0 ;  /* 0x0000541031317816 */ /* 0x000fe20000000000 */
[C---:B-1----:R-:W-:Y:S01]  /*c910*/  IMAD.U32 R8, R6.reuse, 0x10000, RZ ;  /* 0x0001000006087824 */ /* 0x042fe200078e00ff */
[----:B------:R-:W-:Y:S01]  /*c920*/  LOP3.LUT R6, R6, 0xffff0000, RZ, 0xc0, !PT ;  /* 0xffff000006067812 */ /* 0x000fe200078ec0ff */
[C---:B------:R-:W-:Y:S01]  /*c930*/  IMAD.U32 R9, R7.reuse, 0x10000, RZ ;  /* 0x0001000007097824 */ /* 0x040fe200078e00ff */
        /* <DEDUP_REMOVED lines=8> */
[----:B------:R-:W-:Y:S01]  /*c9c0*/  FFMA.FTZ R12, R8, R13, R6 ;  /* 0x0000000d080c7223 */ /* 0x000fe20000010006 */
[-C--:B------:R-:W-:Y:S01]  /*c9d0*/  FMUL.FTZ R8, R7, R50.reuse ;  /* 0x0000003207087220 */ /* 0x080fe20000410000 */
[C---:B------:R-:W-:Y:S01]  /*c9e0*/  IMAD.U32 R7, R10.reuse, 0x10000, RZ ;  /* 0x000100000a077824 */ /* 0x040fe200078e00ff */
[----:B------:R-:W-:Y:S01]  /*c9f0*/  LOP3.LUT R5, R5, 0xffff0000, RZ, 0xc0, !PT ;  /* 0xffff000005057812 */ /* 0x000fe200078ec0ff */
[----:B------:R-:W-:Y:S01]  /*ca00*/  IMAD.U32 R6, R49, 0x10000, RZ ;  /* 0x0001000031067824 */ /* 0x000fe200078e00ff */
[----:B------:R-:W-:Y:S01]  /*ca10*/  LOP3.LUT R10, R10, 0xffff0000, RZ, 0xc0, !PT ;  /* 0xffff00000a0a7812 */ /* 0x000fe200078ec0ff */
[----:B------:R-:W-:Y:S01]  /*ca20*/  FFMA.FTZ R14, R9, R50, -R14 ;  /* 0x00000032090e7223 */ /* 0x000fe2000001080e */
        /* <DEDUP_REMOVED lines=14> */
[----:B------:R1:W-:Y:S01]  /*cb10*/  STS.128 [R204+0x7000], R4 ;  /* 0x00700004cc007388 */ /* 0x0003e20000000c00 */
[----:B------:R-:W-:Y:S05]  /*cb20*/  BRA `(.L_x_1639) ;  /* 0x0000002400f87947 */ /* 0x000fea0003800000 */
.L_x_1612:
[----:B------:R-:W0:Y:S01]  /*cb30*/  LDC R6, c[0x0][0x448] ;  /* 0x00011200ff067b82 */ /* 0x000e220000000800 */
[----:B------:R-:W-:Y:S01]  /*cb40*/  ULDC.64 UR4, c[0x0][0x3f8] ;  /* 0x0000fe0000047ab9 */ /* 0x000fe20000000a00 */
[----:B------:R-:W-:Y:S01]  /*cb50*/  ULDC.64 UR6, c[0x0][0x408] ;  /* 0x0001020000067ab9 */ /* 0x000fe20000000a00 */
[----:B------:R-:W-:Y:S02]  /*cb60*/  IMAD.MOV.U32 R25, RZ, RZ, R27 ;  /* 0x000000ffff197224 */ /* 0x000fe400078e001b */
[----:B------:R-:W-:Y:S01]  /*cb70*/  IMAD.MOV.U32 R113, RZ, RZ, R29 ;  /* 0x000000ffff717224 */ /* 0x000fe200078e001d */
[----:B0-----:R-:W-:-:S13]  /*cb80*/  ISETP.NE.AND P0, PT, R6, 0x1, PT ;  /* 0x000000010600780c */ /* 0x001fda0003f05270 */
[----:B------:R-:W0:Y:S08]  /*cb90*/  @P0 LDC R0, c[0x0][0x44c] ;  /* 0x00011300ff000b82 */ /* 0x000e300000000800 */
[----:B------:R-:W1:Y:S01]  /*cba0*/  @P0 LDC R5, c[0x0][0x450] ;  /* 0x00011400ff050b82 */ /* 0x000e620000000800 */
[----:B0-----:R-:W-:-:S05]  /*cbb0*/  @P0 IMAD.HI.U32 R0, R3, R0, RZ ;  /* 0x0000000003000227 */ /* 0x001fca00078e00ff */
[----:B-1----:R-:W-:-:S04]  /*cbc0*/  @P0 SHF.R.U32.HI R3, RZ, R5, R0 ;  /* 0x00000005ff030219 */ /* 0x002fc80000011600 */
        /* <DEDUP_REMOVED lines=17> */
[----:B------:R-:W0:Y:S01]  /*cce0*/  LDC R56, c[0x0][0x3f4] ;  /* 0x0000fd00ff387b82 */ /* 0x000e220000000800 */
[----:B------:R-:W1:Y:S01]  /*ccf0*/  SHFL.IDX PT, R4, R32, RZ, 0x181f ;  /* 0x00181fff20047589 */ /* 0x000e6200000e0000 */
[----:B------:R-:W-:-:S03]  /*cd00*/  IMAD R3, R187, R6, RZ ;  /* 0x00000006bb037224 */ /* 0x000fc600078e02ff */
[----:B------:R-:W2:Y:S04]  /*cd10*/  SHFL.IDX PT, R0, R35, RZ, 0x181f ;  /* 0x00181fff23007589 */ /* 0x000ea800000e0000 */
[----:B------:R-:W3:Y:S04]  /*cd20*/  SHFL.IDX PT, R14, R34, RZ, 0x181f ;  /* 0x00181fff220e7589 */ /* 0x000ee800000e0000 */
[----:B------:R-:W4:Y:S01]  /*cd30*/  SHFL.IDX PT, R5, R33, RZ, 0x181f ;  /* 0x00181fff21057589 */ /* 0x000f2200000e0000 */
[----:B0-----:R-:W-:-:S04]  /*cd40*/  ISETP.GE.AND P0, PT, R16, R56, PT ;  /* 0x000000381000720c */ /* 0x001fc80003f06270 */
[----:B------:R-:W-:-:S13]  /*cd50*/  ISETP.GE.OR P1, PT, R58, R3, P0 ;  /* 0x000000033a00720c */ /* 0x000fda0000726670 */
[C---:B------:R-:W-:Y:S01]  /*cd60*/  @!P1 IMAD.SHL.U32 R21, R16.reuse, 0x2, RZ ;  /* 0x0000000210159824 */ /* 0x040fe200078e00ff */
[----:B------:R-:W-:-:S04]  /*cd70*/  @!P1 SHF.L.U64.HI R6, R16, 0x1, R17 ;  /* 0x0000000110069819 */ /* 0x000fc80000010211 */
[----:B-1----:R-:W-:-:S05]  /*cd80*/  @!P1 IADD3 R4, P2, R4, R21, RZ ;  /* 0x0000001504049210 */ /* 0x002fca0007f5e0ff */
[----:B--2---:R-:W-:Y:S02]  /*cd90*/  @!P1 IMAD.X R7, R0, 0x1, R6, P2 ;  /* 0x0000000100079824 */ /* 0x004fe400010e0606 */
[----:B------:R-:W-:Y:S02]  /*cda0*/  @!P1 IMAD.MOV.U32 R8, RZ, RZ, R4 ;  /* 0x000000ffff089224 */ /* 0x000fe400078e0004 */
[----:B------:R-:W-:-:S06]  /*cdb0*/  @!P1 IMAD.MOV.U32 R9, RZ, RZ, R7 ;  /* 0x000000ffff099224 */ /* 0x000fcc00078e0007 */
[----:B------:R-:W2:Y:S01]  /*cdc0*/  @!P1 LD.E.128 R8, desc[UR42][R8.64] ;  /* 0x0000002a08089980 */ /* 0x000ea2000c101d00 */
[----:B---3--:R-:W-:-:S05]  /*cdd0*/  @!P1 IADD3 R14, P2, R14, R21, RZ ;  /* 0x000000150e0e9210 */ /* 0x008fca0007f5e0ff */
[----:B----4-:R-:W-:Y:S02]  /*cde0*/  @!P1 IMAD.X R5, R5, 0x1, R6, P2 ;  /* 0x0000000105059824 */ /* 0x010fe400010e0606 */
[----:B------:R-:W-:-:S06]  /*cdf0*/  @!P1 IMAD.MOV.U32 R4, RZ, RZ, R14 ;  /* 0x000000ffff049224 */ /* 0x000fcc00078e000e */
[----:B------:R-:W3:Y:S01]  /*ce00*/  @!P1 LD.E.128 R4, desc[UR42][R4.64] ;  /* 0x0000002a04049980 */ /* 0x000ee2000c101d00 */
[----:B------:R-:W-:Y:S02]  /*ce10*/  CS2R R46, SRZ ;  /* 0x00000000002e7805 */ /* 0x000fe4000001ff00 */
[----:B------:R-:W-:Y:S02]  /*ce20*/  CS2R R48, SRZ ;  /* 0x0000000000307805 */ /* 0x000fe4000001ff00 */
[----:B------:R-:W-:Y:S01]  /*ce30*/  CS2R R44, SRZ ;  /* 0x00000000002c7805 */ /* 0x000fe2000001ff00 */
[----:B------:R0:W1:Y:S01]  /*ce40*/  SHFL.IDX PT, R14, R34, 0x1, 0x181f ;  /* 0x00381f00220e7f89 */ /* 0x00006200000e0000 */
[----:B------:R-:W-:Y:S02]  /*ce50*/  CS2R R50, SRZ ;  /* 0x0000000000327805 */ /* 0x000fe4000001ff00 */
[----:B------:R-:W-:Y:S01]  /*ce60*/  CS2R R24, SRZ ;  /* 0x0000000000187805 */ /* 0x000fe2000001ff00 */
[----:B--2---:R-:W-:-:S02]  /*ce70*/  @!P1 IMAD.MOV.U32 R46, RZ, RZ, R8 ;  /* 0x000000ffff2e9224 */ /* 0x004fc400078e0008 */
[----:B------:R-:W-:Y:S01]  /*ce80*/  @!P1 IMAD.MOV.U32 R47, RZ, RZ, R9 ;  /* 0x000000ffff2f9224 */ /* 0x000fe200078e0009 */
[----:B------:R0:W2:Y:S01]  /*ce90*/  SHFL.IDX PT, R8, R32, 0x1, 0x181f ;  /* 0x00381f0020087f89 */ /* 0x0000a200000e0000 */
[----:B------:R-:W-:Y:S02]  /*cea0*/  IMAD.MOV.U32 R0, RZ, RZ, R46 ;  /* 0x000000ffff007224 */ /* 0x000fe400078e002e */
[----:B------:R-:W-:Y:S01]  /*ceb0*/  @!P1 IMAD.MOV.U32 R48, RZ, RZ, R10 ;  /* 0x000000ffff309224 */ /* 0x000fe200078e000a */
[----:B------:R0:W4:Y:S01]  /*cec0*/  SHFL.IDX PT, R9, R33, 0x1, 0x181f ;  /* 0x00381f0021097f89 */ /* 0x00012200000e0000 */
[----:B------:R-:W-:Y:S01]  /*ced0*/  @!P1 IMAD.MOV.U32 R49, RZ, RZ, R11 ;  /* 0x000000ffff319224 */ /* 0x000fe200078e000b */
[----:B------:R-:W-:Y:S01]  /*cee0*/  PRMT R77, R0, 0x7610, R77 ;  /* 0x00007610004d7816 */ /* 0x000fe2000000004d */
[----:B------:R-:W-:Y:S01]  /*cef0*/  IMAD.MOV.U32 R12, RZ, RZ, R47 ;  /* 0x000000ffff0c7224 */ /* 0x000fe200078e002f */
[----:B------:R0:W0:Y:S01]  /*cf00*/  SHFL.IDX PT, R0, R35, 0x1, 0x181f ;  /* 0x00381f0023007f89 */ /* 0x00002200000e0000 */
[----:B------:R-:W-:-:S02]  /*cf10*/  IMAD.MOV.U32 R10, RZ, RZ, R48 ;  /* 0x000000ffff0a7224 */ /* 0x000fc400078e0030 */
[----:B---3--:R-:W-:Y:S01]  /*cf20*/  @!P1 IMAD.MOV.U32 R44, RZ, RZ, R4 ;  /* 0x000000ffff2c9224 */ /* 0x008fe200078e0004 */
[----:B------:R-:W-:Y:S01]  /*cf30*/  PRMT R78, R12, 0x7610, R78 ;  /* 0x000076100c4e7816 */ /* 0x000fe2000000004e */
[----:B------:R-:W-:Y:S01]  /*cf40*/  @!P1 IMAD.MOV.U32 R45, RZ, RZ, R5 ;  /* 0x000000ffff2d9224 */ /* 0x000fe200078e0005 */
[----:B------:R-:W-:Y:S01]  /*cf50*/  PRMT R37, R10, 0x7610, R37 ;  /* 0x000076100a257816 */ /* 0x000fe20000000025 */
[----:B------:R-:W-:Y:S02]  /*cf60*/  @!P1 IMAD.MOV.U32 R50, RZ, RZ, R6 ;  /* 0x000000ffff329224 */ /* 0x000fe400078e0006 */
[----:B------:R-:W-:Y:S02]  /*cf70*/  @!P1 IMAD.MOV.U32 R51, RZ, RZ, R7 ;  /* 0x000000ffff339224 */ /* 0x000fe400078e0007 */
[----:B------:R-:W-:Y:S02]  /*cf80*/  IMAD.MOV.U32 R11, RZ, RZ, R49 ;  /* 0x000000ffff0b7224 */ /* 0x000fe400078e0031 */
[----:B------:R-:W-:-:S02]  /*cf90*/  IMAD.MOV.U32 R4, RZ, RZ, R44 ;  /* 0x000000ffff047224 */ /* 0x000fc400078e002c */
[----:B------:R-:W-:Y:S01]  /*cfa0*/  IMAD.MOV.U32 R5, RZ, RZ, R45 ;  /* 0x000000ffff057224 */ /* 0x000fe200078e002d */
[----:B------:R-:W-:Y:S01]  /*cfb0*/  PRMT R52, R11, 0x7610, R52 ;  /* 0x000076100b347816 */ /* 0x000fe20000000034 */
[----:B------:R-:W-:Y:S01]  /*cfc0*/  IMAD.MOV.U32 R6, RZ, RZ, R50 ;  /* 0x000000ffff067224 */ /* 0x000fe200078e0032 */
[----:B------:R-:W-:Y:S01]  /*cfd0*/  PRMT R79, R4, 0x7610, R79 ;  /* 0x00007610044f7816 */ /* 0x000fe2000000004f */
[----:B------:R-:W-:Y:S01]  /*cfe0*/  IMAD.MOV.U32 R7, RZ, RZ, R51 ;  /* 0x000000ffff077224 */ /* 0x000fe200078e0033 */
[----:B------:R-:W-:Y:S02]  /*cff0*/  PRMT R80, R5, 0x7610, R80 ;  /* 0x0000761005507816 */ /* 0x000fe40000000050 */
[----:B------:R-:W-:Y:S02]  /*d000*/  PRMT R81, R6, 0x7610, R81 ;  /* 0x0000761006517816 */ /* 0x000fe40000000051 */
[----:B012-4-:R-:W-:-:S07]  /*d010*/  PRMT R82, R7, 0x7610, R82 ;  /* 0x0000761007527816 */ /* 0x017fce0000000052 */
.L_x_1978:
[----:B------:R-:W-:Y:S01]  /*d020*/  VIADD R4, R58, 0x20 ;  /* 0x000000203a047836 */ /* 0x000fe20000000000 */
[----:B------:R-:W-:Y:S01]  /*d030*/  BSSY B1, `(.L_x_1643) ;  /* 0x0000012000017945 */ /* 0x000fe20003800000 */
[----:B------:R-:W-:Y:S02]  /*d040*/  CS2R R26, SRZ ;  /* 0x00000000001a7805 */ /* 0x000fe4000001ff00 */
[----:B------:R-:W-:Y:S02]  /*d050*/  CS2R R6, SRZ ;  /* 0x0000000000067805 */ /* 0x000fe4000001ff00 */
[----:B------:R-:W-:Y:S02]  /*d060*/  ISETP.GE.AND P1, PT, R4, R3, PT ;  /* 0x000000030400720c */ /* 0x000fe40003f26270 */
[----:B------:R-:W-:-:S11]  /*d070*/  CS2R R4, SRZ ;  /* 0x0000000000047805 */ /* 0x000fd6000001ff00 */
[----:B------:R-:W-:Y:S05]  /*d080*/  @P1 BRA `(.L_x_1644) ;  /* 0x0000000000301947 */ /* 0x000fea0003800000 */
[----:B------:R-:W-:Y:S02]  /*d090*/  CS2R R26, SRZ ;  /* 0x00000000001a7805 */ /* 0x000fe4000001ff00 */
[----:B------:R-:W-:Y:S02]  /*d0a0*/  CS2R R4, SRZ ;  /* 0x0000000000047805 */ /* 0x000fe4000001ff00 */
[----:B------:R-:W-:Y:S01]  /*d0b0*/  CS2R R6, SRZ ;  /* 0x0000000000067805 */ /* 0x000fe2000001ff00 */
[----:B------:R-:W-:Y:S06]  /*d0c0*/  @P0 BRA `(.L_x_1644) ;  /* 0x0000000000200947 */ /* 0x000fec0003800000 */
[C---:B------:R-:W-:Y:S01]  /*d0d0*/  IMAD.SHL.U32 R15, R16.reuse, 0x2, RZ ;  /* 0x00000002100f7824 */ /* 0x040fe200078e00ff */
[----:B------:R-:W-:-:S04]  /*d0e0*/  SHF.L.U64.HI R6, R16, 0x1, R17 ;  /* 0x0000000110067819 */ /* 0x000fc80000010211 */
[-C--:B------:R-:W-:Y:S02]  /*d0f0*/  IADD3 R4, P1, R8, R15.reuse, RZ ;  /* 0x0000000f08047210 */ /* 0x080fe40007f3e0ff */
[----:B------:R-:W-:-:S03]  /*d100*/  IADD3 R14, P2, R14, R15, RZ ;  /* 0x0000000f0e0e7210 */ /* 0x000fc60007f5e0ff */
[--C-:B------:R-:W-:Y:S02]  /*d110*/  IMAD.X R5, R0, 0x1, R6.reuse, P1 ;  /* 0x0000000100057824 */ /* 0x100fe400008e0606 */
[----:B------:R-:W-:-:S04]  /*d120*/  IMAD.X R15, R9, 0x1, R6, P2 ;  /* 0x00000001090f7824 */ /* 0x000fc800010e0606 */
[----:B------:R-:W5:Y:S04]  /*d130*/  LD.E.128 R4, desc[UR42][R4.64] ;  /* 0x0000002a04047980 */ /* 0x000f68000c101d00 */
[----:B------:R0:W5:Y:S02]  /*d140*/  LD.E.128 R24, desc[UR42][R14.64] ;  /* 0x0000002a0e187980 */ /* 0x000164000c101d00 */
.L_x_1644:
[----:B------:R-:W-:Y:S05]  /*d150*/  BSYNC B1 ;  /* 0x0000000000017941 */ /* 0x000fea0003800000 */
.L_x_1643:
[----:B-----5:R-:W-:Y:S01]  /*d160*/  IMAD.MOV.U32 R0, RZ, RZ, R24 ;  /* 0x000000ffff007224 */ /* 0x020fe200078e0018 */
[----:B------:R-:W-:Y:S01]  /*d170*/  UMOV UR4, 0xffffffff ;  /* 0xffffffff00047882 */ /* 0x000fe20000000000 */
        /* <DEDUP_REMOVED lines=16> */
[----:B------:R-:W1:Y:S01]  /*d280*/  SHFL.IDX PT, R8, R32, 0x2, 0x181f ;  /* 0x00581f0020087f89 */ /* 0x000e6200000e0000 */
[----:B------:R-:W-:-:S03]  /*d290*/  VIADD R10, R58, 0x40 ;  /* 0x000000403a0a7836 */ /* 0x000fc60000000000 */
[----:B------:R-:W2:Y:S02]  /*d2a0*/  SHFL.IDX PT, R0, R35, 0x2, 0x181f ;  /* 0x00581f0023007f89 */ /* 0x000ea400000e0000 */
[----:B------:R-:W-:Y:S02]  /*d2b0*/  ISETP.GE.OR P1, PT, R10, R3, P0 ;  /* 0x000000030a00720c */ /* 0x000fe40000726670 */
[----:B0-----:R-:W0:Y:S04]  /*d2c0*/  SHFL.IDX PT, R14, R34, 0x2, 0x181f ;  /* 0x00581f00220e7f89 */ /* 0x001e2800000e0000 */
[----:B------:R-:W3:Y:S07]  /*d2d0*/  SHFL.IDX PT, R20, R33, 0x2, 0x181f ;  /* 0x00581f0021147f89 */ /* 0x000eee00000e0000 */
[C---:B------:R-:W-:Y:S01]  /*d2e0*/  @!P1 IMAD.SHL.U32 R21, R16.reuse, 0x2, RZ ;  /* 0x0000000210159824 */ /* 0x040fe200078e00ff */
[----:B------:R-:W-:-:S04]  /*d2f0*/  @!P1 SHF.L.U64.HI R29, R16, 0x1, R17 ;  /* 0x00000001101d9819 */ /* 0x000fc80000010211 */
[----:B-1----:R-:W-:-:S05]  /*d300*/  @!P1 IADD3 R8, P2, R8, R21, RZ ;  /* 0x0000001508089210 */ /* 0x002fca0007f5e0ff */
[----:B--2---:R-:W-:-:S06]  /*d310*/  @!P1 IMAD.X R9, R0, 0x1, R29, P2 ;  /* 0x0000000100099824 */ /* 0x004fcc00010e061d */
[----:B------:R-:W2:Y:S01]  /*d320*/  @!P1 LD.E.128 R8, desc[UR42][R8.64] ;  /* 0x0000002a08089980 */ /* 0x000ea2000c101d00 */
[----:B0-----:R-:W-:-:S05]  /*d330*/  @!P1 IADD3 R28, P2, R14, R21, RZ ;  /* 0x000000150e1c9210 */ /* 0x001fca0007f5e0ff */
[----:B---3--:R-:W-:-:S06]  /*d340*/  @!P1 IMAD.X R29, R20, 0x1, R29, P2 ;  /* 0x00000001141d9824 */ /* 0x008fcc00010e061d */
[----:B------:R-:W3:Y:S01]  /*d350*/  @!P1 LD.E.128 R28, desc[UR42][R28.64] ;  /* 0x0000002a1c1c9980 */ /* 0x000ee2000c101d00 */
[----:B------:R-:W-:Y:S02]  /*d360*/  CS2R R20, SRZ ;  /* 0x0000000000147805 */ /* 0x000fe4000001ff00 */
[----:B------:R-:W-:Y:S02]  /*d370*/  CS2R R38, SRZ ;  /* 0x0000000000267805 */ /* 0x000fe4000001ff00 */
[----:B------:R-:W-:Y:S01]  /*d380*/  CS2R R40, SRZ ;  /* 0x0000000000287805 */ /* 0x000fe2000001ff00 */
[----:B------:R-:W0:Y:S01]  /*d390*/  SHFL.IDX PT, R32, R32, 0x3, 0x181f ;  /* 0x00781f0020207f89 */ /* 0x000e2200000e0000 */
[----:B------:R-:W-:-:S03]  /*d3a0*/  CS2R R42, SRZ ;  /* 0x00000000002a7805 */ /* 0x000fc6000001ff00 */
[----:B------:R-:W1:Y:S04]  /*d3b0*/  SHFL.IDX PT, R34, R34, 0x3, 0x181f ;  /* 0x00781f0022227f89 */ /* 0x000e6800000e0000 */
[----:B------:R-:W4:Y:S01]  /*d3c0*/  SHFL.IDX PT, R33, R33, 0x3, 0x181f ;  /* 0x00781f0021217f89 */ /* 0x000f2200000e0000 */
[----:B--2---:R-:W-:Y:S02]  /*d3d0*/  @!P1 IMAD.MOV.U32 R20, RZ, RZ, R8 ;  /* 0x000000ffff149224 */ /* 0x004fe400078e0008 */
[----:B------:R-:W-:Y:S02]  /*d3e0*/  @!P1 IMAD.MOV.U32 R38, RZ, RZ, R10 ;  /* 0x000000ffff269224 */ /* 0x000fe400078e000a */
[----:B------:R-:W-:Y:S02]  /*d3f0*/  IMAD.MOV.U32 R0, RZ, RZ, R20 ;  /* 0x000000ffff007224 */ /* 0x000fe400078e0014 */
[----:B------:R-:W-:-:S02]  /*d400*/  @!P1 IMAD.MOV.U32 R39, RZ, RZ, R11 ;  /* 0x000000ffff279224 */ /* 0x000fc400078e000b */
[----:B------:R-:W-:Y:S01]  /*d410*/  @!P1 IMAD.MOV.U32 R21, RZ, RZ, R9 ;  /* 0x000000ffff159224 */ /* 0x000fe200078e0009 */
[----:B------:R-:W-:Y:S01]  /*d420*/  PRMT R65, R0, 0x7610, R65 ;  /* 0x0000761000417816 */ /* 0x000fe20000000041 */
[----:B------:R-:W-:Y:S01]  /*d430*/  IMAD.MOV.U32 R8, RZ, RZ, R38 ;  /* 0x000000ffff087224 */ /* 0x000fe200078e0026 */
[----:B------:R2:W0:Y:S01]  /*d440*/  SHFL.IDX PT, R0, R35, 0x3, 0x181f ;  /* 0x00781f0023007f89 */ /* 0x00042200000e0000 */
[----:B------:R-:W-:Y:S02]  /*d450*/  IMAD.MOV.U32 R9, RZ, RZ, R39 ;  /* 0x000000ffff097224 */ /* 0x000fe400078e0027 */
[----:B---3--:R-:W-:Y:S01]  /*d460*/  @!P1 IMAD.MOV.U32 R40, RZ, RZ, R28 ;  /* 0x000000ffff289224 */ /* 0x008fe200078e001c */
[----:B------:R-:W-:Y:S01]  /*d470*/  PRMT R53, R8, 0x7610, R53 ;  /* 0x0000761008357816 */ /* 0x000fe20000000035 */
[----:B------:R-:W-:Y:S01]  /*d480*/  @!P1 IMAD.MOV.U32 R41, RZ, RZ, R29 ;  /* 0x000000ffff299224 */ /* 0x000fe200078e001d */
[----:B------:R-:W-:Y:S01]  /*d490*/  PRMT R54, R9, 0x7610, R54 ;  /* 0x0000761009367816 */ /* 0x000fe20000000036 */
[----:B------:R-:W-:-:S02]  /*d4a0*/  @!P1 IMAD.MOV.U32 R42, RZ, RZ, R30 ;  /* 0x000000ffff2a9224 */ /* 0x000fc400078e001e */
[----:B------:R-:W-:Y:S02]  /*d4b0*/  @!P1 IMAD.MOV.U32 R43, RZ, RZ, R31 ;  /* 0x000000ffff2b9224 */ /* 0x000fe400078e001f */
[----:B------:R-:W-:Y:S02]  /*d4c0*/  IMAD.MOV.U32 R8, RZ, RZ, R40 ;  /* 0x000000ffff087224 */ /* 0x000fe400078e0028 */
[----:B------:R-:W-:Y:S02]  /*d4d0*/  IMAD.MOV.U32 R9, RZ, RZ, R41 ;  /* 0x000000ffff097224 */ /* 0x000fe400078e0029 */
        /* <DEDUP_REMOVED lines=8> */
[----:B012-4-:R-:W-:-:S07]  /*d560*/  PRMT R75, R11, 0x7610, R75 ;  /* 0x000076100b4b7816 */ /* 0x017fce000000004b */
.L_x_1988:
[----:B------:R-:W-:Y:S01]  /*d570*/  VIADD R58, R58, 0x60 ;  /* 0x000000603a3a7836 */ /* 0x000fe20000000000 */
[----:B------:R-:W-:Y:S01]  /*d580*/  LEA.HI R10, R213, R213, RZ, 0x1 ;  /* 0x000000d5d50a7211 */ /* 0x000fe200078f08ff */
[----:B------:R-:W-:Y:S01]  /*d590*/  BSSY B1, `(.L_x_1646) ;  /* 0x0000015000017945 */ /* 0x000fe20003800000 */
[----:B------:R-:W-:Y:S02]  /*d5a0*/  CS2R R12, SRZ ;  /* 0x00000000000c7805 */ /* 0x000fe4000001ff00 */
[----:B------:R-:W-:Y:S02]  /*d5b0*/  CS2R R14, SRZ ;  /* 0x00000000000e7805 */ /* 0x000fe4000001ff00 */
[----:B------:R-:W-:Y:S02]  /*d5c0*/  ISETP.GE.AND P1, PT, R58, R3, PT ;  /* 0x000000033a00720c */ /* 0x000fe40003f26270 */
[----:B------:R-:W-:-:S05]  /*d5d0*/  LOP3.LUT R10, R10, 0xfffffffe, RZ, 0xc0, !PT ;  /* 0xfffffffe0a0a7812 */ /* 0x000fca00078ec0ff */
[----:B------:R-:W-:Y:S01]  /*d5e0*/  IMAD.IADD R29, R213, 0x1, -R10 ;  /* 0x00000001d51d7824 */ /* 0x000fe200078e0a0a */
[----:B------:R-:W-:-:S04]  /*d5f0*/  CS2R R10, SRZ ;  /* 0x00000000000a7805 */ /* 0x000fc8000001ff00 */
[----:B------:R-:W-:Y:S01]  /*d600*/  SHF.L.U32 R29, R29, 0x1f, RZ ;  /* 0x0000001f1d1d7819 */ /* 0x000fe200000006ff */
[----:B------:R-:W-:Y:S06]  /*d610*/  @P1 BRA `(.L_x_1647) ;  /* 0x0000000000301947 */ /* 0x000fec0003800000 */
        /* <DEDUP_REMOVED lines=11> */
[----:B------:R-:W5:Y:S02]  /*d6d0*/  LD.E.128 R8, desc[UR42][R8.64] ;  /* 0x0000002a08087980 */ /* 0x000f64000c101d00 */
.L_x_1647:
[----:B------:R-:W-:Y:S05]  /*d6e0*/  BSYNC B1 ;  /* 0x0000000000017941 */ /* 0x000fea0003800000 */
.L_x_1646:
[----:B------:R-:W0:Y:S01]  /*d6f0*/  SYNCS.PHASECHK.TRANS64.TRYWAIT P4, [R2+URZ+0x28800], R29 ;  /* 0x0288001d020075a7 */ /* 0x000e22000808017f */
[----:B------:R-:W-:Y:S01]  /*d700*/  VIADDMNMX R3, R3, -R192, 0x80, PT ;  /* 0x0000008003037446 */ /* 0x000fe200038009c0 */
[----:B-----5:R-:W-:Y:S01]  /*d710*/  IMAD.MOV.U32 R0, RZ, RZ, R8 ;  /* 0x000000ffff007224 */ /* 0x020fe200078e0008 */
[----:B------:R-:W-:Y:S01]  /*d720*/  BSSY B1, `(.L_x_1648) ;  /* 0x0000013000017945 */ /* 0x000fe20003800000 */
[----:B------:R-:W-:Y:S01]  /*d730*/  IMAD.MOV.U32 R28, RZ, RZ, R9 ;  /* 0x000000ffff1c7224 */ /* 0x000fe200078e0009 */
[-C--:B------:R-:W-:Y:S01]  /*d740*/  ISETP.GE.OR P3, PT, R23, R3.reuse, P0 ;  /* 0x000000031700720c */ /* 0x080fe20000766670 */
[----:B------:R-:W-:Y:S01]  /*d750*/  IMAD.MOV.U32 R30, RZ, RZ, R13 ;  /* 0x000000ffff1e7224 */ /* 0x000fe200078e000d */
[-C--:B------:R-:W-:Y:S02]  /*d760*/  ISETP.GE.OR P2, PT, R212, R3.reuse, P0 ;  /* 0x00000003d400720c */ /* 0x080fe40000746670 */
[-C--:B------:R-:W-:Y:S02]  /*d770*/  ISETP.GE.OR P1, PT, R211, R3.reuse, P0 ;  /* 0x00000003d300720c */ /* 0x080fe40000726670 */
[----:B------:R-:W-:Y:S01]  /*d780*/  ISETP.GE.OR P0, PT, R210, R3, P0 ;  /* 0x00000003d200720c */ /* 0x000fe20000706670 */
        /* <DEDUP_REMOVED lines=11> */
[----:B0-----:R-:W-:Y:S06]  /*d840*/  @!P4 BRA `(.L_x_1649) ;  /* 0x000001b00048c947 */ /* 0x001fec0003800000 */
.L_x_1989:
[----:B------:R-:W-:Y:S05]  /*d850*/  BSYNC B1 ;  /* 0x0000000000017941 */ /* 0x000fea0003800000 */
.L_x_1648:
[----:B------:R-:W-:Y:S04]  /*d860*/  BSSY B1, `(.L_x_1650) ;  /* 0x000006a000017945 */ /* 0x000fe80003800000 */
[----:B------:R-:W-:Y:S05]  /*d870*/  @P3 BRA `(.L_x_1651) ;  /* 0x0000000400a03947 */ /* 0x000fea0003800000 */
[----:B------:R-:W-:Y:S01]  /*d880*/  LEA.HI R28, R56, R207, RZ, 0x1d ;  /* 0x000000cf381c7211 */ /* 0x000fe200078fe8ff */
[----:B------:R-:W-:Y:S01]  /*d890*/  IMAD.SHL.U32 R30, R23, 0x40, RZ ;  /* 0x00000040171e7824 */ /* 0x000fe200078e00ff */
[--C-:B------:R-:W-:Y:S02]  /*d8a0*/  SHF.R.U64 R84, R46, 0x10, R47.reuse ;  /* 0x000000102e547819 */ /* 0x100fe4000000122f */
[----:B------:R-:W-:Y:S01]  /*d8b0*/  SHF.R.S32.HI R31, RZ, 0x1f, R28 ;  /* 0x0000001fff1f7819 */ /* 0x000fe2000001141c */
[----:B0-----:R-:W-:Y:S01]  /*d8c0*/  IMAD.SHL.U32 R29, R28, 0x8, RZ ;  /* 0x000000081c1d7824 */ /* 0x001fe200078e00ff */
[----:B------:R-:W-:Y:S02]  /*d8d0*/  SHF.R.U32.HI R85, RZ, 0x10, R47 ;  /* 0x00000010ff557819 */ /* 0x000fe4000001162f */
[----:B------:R-:W-:Y:S02]  /*d8e0*/  LEA.HI R31, R31, R28, RZ, 0x3 ;  /* 0x0000001c1f1f7211 */ /* 0x000fe400078f18ff */
[----:B------:R-:W-:-:S02]  /*d8f0*/  LOP3.LUT R29, R29, 0x38, RZ, 0xc0, !PT ;  /* 0x000000381d1d7812 */ /* 0x000fc400078ec0ff */
[--C-:B------:R-:W-:Y:S01]  /*d900*/  SHF.R.U64 R46, R44, 0x10, R45.reuse ;  /* 0x000000102c2e7819 */ /* 0x100fe2000000122d */
[----:B------:R-:W-:Y:S01]  /*d910*/  IMAD.SHL.U32 R31, R31, 0x400, RZ ;  /* 0x000004001f1f7824 */ /* 0x000fe200078e00ff */
[----:B------:R-:W-:Y:S02]  /*d920*/  LOP3.LUT R29, R29, 0x1c0, R30, 0xf8, !PT ;  /* 0x000001c01d1d7812 */ /* 0x000fe400078ef81e */
[----:B------:R-:W-:Y:S02]  /*d930*/  SHF.R.U32.HI R47, RZ, 0x10, R45 ;  /* 0x00000010ff2f7819 */ /* 0x000fe4000001162d */
[----:B------:R-:W-:Y:S02]  /*d940*/  LOP3.LUT R29, R29, R202, RZ, 0x3c, !PT ;  /* 0x000000ca1d1d7212 */ /* 0x000fe400078e3cff */
[----:B------:R-:W-:Y:S02]  /*d950*/  LOP3.LUT R28, R31, 0x7fffe000, RZ, 0xc0, !PT ;  /* 0x7fffe0001f1c7812 */ /* 0x000fe400078ec0ff */
[----:B------:R-:W-:-:S02]  /*d960*/  SHF.R.U32.HI R83, RZ, 0x10, R49 ;  /* 0x00000010ff537819 */ /* 0x000fc40000011631 */
[----:B------:R-:W-:Y:S02]  /*d970*/  IADD3 R33, R29, R28, R203 ;  /* 0x0000001c1d217210 */ /* 0x000fe40007ffe0cb */
[----:B------:R-:W0:Y:S01]  /*d980*/  LDS.128 R28, [R204] ;  /* 0x00000000cc1c7984 */ /* 0x000e220000000c00 */
[----:B------:R-:W-:Y:S02]  /*d990*/  PRMT R77, R77, 0x5410, R84 ;  /* 0x000054104d4d7816 */ /* 0x000fe40000000054 */
[----:B------:R-:W-:Y:S01]  /*d9a0*/  IMAD R76, R33, 0x2, R2 ;  /* 0x00000002214c7824 */ /* 0x000fe200078e0202 */
[----:B------:R-:W-:Y:S02]  /*d9b0*/  PRMT R79, R79, 0x5410, R46 ;  /* 0x000054104f4f7816 */ /* 0x000fe4000000002e */
[----:B------:R-:W-:Y:S02]  /*d9c0*/  SHF.R.U64 R48, R48, 0x10, R49 ;  /* 0x0000001030307819 */ /* 0x000fe40000001231 */
[----:B------:R-:W1:Y:S01]  /*d9d0*/  LDS.128 R32, [R76+0x10400] ;  /* 0x010400004c207984 */ /* 0x000e620000000c00 */
[----:B------:R-:W-:-:S02]  /*d9e0*/  SHF.R.U64 R44, R50, 0x10, R51 ;  /* 0x00000010322c7819 */ /* 0x000fc40000001233 */
[----:B------:R-:W-:Y:S01]  /*d9f0*/  PRMT R84, R80, 0x5410, R47 ;  /* 0x0000541050547816 */ /* 0x000fe2000000002f */
[----:B------:R-:W-:Y:S01]  /*da00*/  IMAD.U32 R80, R79, 0x10000, RZ ;  /* 0x000100004f507824 */ /* 0x000fe200078e00ff */
[----:B------:R-:W-:Y:S02]  /*da10*/  SHF.R.U32.HI R45, RZ, 0x10, R51 ;  /* 0x00000010ff2d7819 */ /* 0x000fe40000011633 */
[----:B------:R-:W-:Y:S02]  /*da20*/  PRMT R78, R78, 0x5410, R85 ;  /* 0x000054104e4e7816 */ /* 0x000fe40000000055 */
[----:B------:R-:W-:Y:S01]  /*da30*/  PRMT R83, R52, 0x5410, R83 ;  /* 0x0000541034537816 */ /* 0x000fe20000000053 */
[----:B------:R-:W-:Y:S01]  /*da40*/  IMAD.U32 R52, R77, 0x10000, RZ ;  /* 0x000100004d347824 */ /* 0x000fe200078e00ff */
[----:B------:R-:W-:Y:S02]  /*da50*/  PRMT R51, R37, 0x5410, R48 ;  /* 0x0000541025337816 */ /* 0x000fe40000000030 */
[----:B------:R-:W-:Y:S01]  /*da60*/  PRMT R85, R81, 0x5410, R44 ;  /* 0x0000541051557816 */ /* 0x000fe2000000002c */
[----:B------:R-:W-:Y:S01]  /*da70*/  IMAD.U32 R81, R84, 0x10000, RZ ;  /* 0x0001000054517824 */ /* 0x000fe200078e00ff */
[----:B------:R-:W-:-:S02]  /*da80*/  PRMT R82, R82, 0x5410, R45 ;  /* 0x0000541052527816 */ /* 0x000fc4000000002d */
[----:B------:R-:W-:Y:S02]  /*da90*/  LOP3.LUT R79, R79, 0xffff0000, RZ, 0xc0, !PT ;  /* 0xffff00004f4f7812 */ /* 0x000fe400078ec0ff */
[----:B------:R-:W-:Y:S01]  /*daa0*/  LOP3.LUT R77, R77, 0xffff0000, RZ, 0xc0, !PT ;  /* 0xffff00004d4d7812 */ /* 0x000fe200078ec0ff */
        /* <DEDUP_REMOVED lines=17> */
[----:B------:R-:W-:-:S02]  /*dbc0*/  IMAD.U32 R47, R78, 0x10000, RZ ;  /* 0x000100004e2f7824 */ /* 0x000fc400078e00ff */
[C---:B------:R-:W-:Y:S01]  /*dbd0*/  FMUL.FTZ R89, R48.reuse, R81 ;  /* 0x0000005130597220 */ /* 0x040fe20000410000 */
[----:B------:R-:W-:Y:S02]  /*dbe0*/  IMAD.U32 R50, R35, 0x10000, RZ ;  /* 0x0001000023327824 */ /* 0x000fe400078e00ff */
[C---:B------:R-:W-:Y:S01]  /*dbf0*/  FFMA.FTZ R86, R37.reuse, R52, -R86 ;  /* 0x0000003425567223 */ /* 0x040fe20000010856 */
[----:B------:R-:W-:Y:S01]  /*dc00*/  FFMA.FTZ R90, R37, R80, R90 ;  /* 0x00000050255a7223 */ /* 0x000fe2000001005a */
[-C--:B------:R-:W-:Y:S01]  /*dc10*/  FMUL.FTZ R91, R48, R47.reuse ;  /* 0x0000002f305b7220 */ /* 0x080fe20000410000 */
[----:B------:R-:W-:Y:S01]  /*dc20*/  FFMA.FTZ R89, R44, R47, -R89 ;  /* 0x0000002f2c597223 */ /* 0x000fe20000010859 */
[----:B------:R-:W-:Y:S02]  /*dc30*/  IMAD.U32 R37, R83, 0x10000, RZ ;  /* 0x0001000053257824 */ /* 0x000fe400078e00ff */
[----:B------:R-:W-:Y:S01]  /*dc40*/  FMUL.FTZ R47, R50, R87 ;  /* 0x00000057322f7220 */ /* 0x000fe20000410000 */
[----:B------:R-:W-:Y:S01]  /*dc50*/  FFMA.FTZ R91, R44, R81, R91 ;  /* 0x000000512c5b7223 */ /* 0x000fe2000001005b */
[----:B------:R-:W-:-:S02]  /*dc60*/  IMAD.U32 R49, R34, 0x10000, RZ ;  /* 0x0001000022317824 */ /* 0x000fc400078e00ff */
[-C--:B------:R-:W-:Y:S01]  /*dc70*/  FMUL.FTZ R50, R50, R37.reuse ;  /* 0x0000002532327220 */ /* 0x080fe20000410000 */
[----:B------:R-:W-:Y:S01]  /*dc80*/  FFMA.FTZ R52, R46, R37, -R47 ;  /* 0x000000252e347223 */ /* 0x000fe2000001082f */
[C---:B------:R-:W-:Y:S01]  /*dc90*/  FMUL.FTZ R37, R32.reuse, R79 ;  /* 0x0000004f20257220 */ /* 0x040fe20000410000 */
[-C--:B------:R-:W-:Y:S01]  /*dca0*/  FMUL.FTZ R47, R32, R77.reuse ;  /* 0x0000004d202f7220 */ /* 0x080fe20000410000 */
[----:B------:R-:W-:Y:S01]  /*dcb0*/  IMAD.U32 R44, R85, 0x10000, RZ ;  /* 0x00010000552c7824 */ /* 0x000fe200078e00ff */
[----:B------:R-:W-:Y:S01]  /*dcc0*/  LOP3.LUT R78, R78, 0xffff0000, RZ, 0xc0, !PT ;  /* 0xffff00004e4e7812 */ /* 0x000fe200078ec0ff */
[C---:B------:R-:W-:Y:S01]  /*dcd0*/  FFMA.FTZ R37, R28.reuse, R77, -R37 ;  /* 0x0000004d1c257223 */ /* 0x040fe20000010825 */
[----:B------:R-:W-:Y:S01]  /*dce0*/  FFMA.FTZ R47, R28, R79, R47 ;  /* 0x0000004f1c2f7223 */ /* 0x000fe2000001002f */
[----:B------:R-:W-:Y:S02]  /*dcf0*/  IMAD.U32 R32, R51, 0x10000, RZ ;  /* 0x0001000033207824 */ /* 0x000fe400078e00ff */
[----:B------:R-:W-:Y:S01]  /*dd00*/  FMUL.FTZ R28, R49, R44 ;  /* 0x0000002c311c7220 */ /* 0x000fe20000410000 */
[----:B------:R-:W-:Y:S01]  /*dd10*/  FFMA.FTZ R87, R46, R87, R50 ;  /* 0x000000572e577223 */ /* 0x000fe20000010032 */
[C---:B------:R-:W-:Y:S01]  /*dd20*/  FMUL.FTZ R46, R33.reuse, R84 ;  /* 0x00000054212e7220 */ /* 0x040fe20000410000 */
[----:B------:R-:W-:Y:S01]  /*dd30*/  LOP3.LUT R34, R34, 0xffff0000, RZ, 0xc0, !PT ;  /* 0xffff000022227812 */ /* 0x000fe200078ec0ff */
[----:B------:R-:W-:Y:S01]  /*dd40*/  FMUL.FTZ R33, R33, R78 ;  /* 0x0000004e21217220 */ /* 0x000fe20000410000 */
[----:B------:R-:W-:Y:S01]  /*dd50*/  LOP3.LUT R35, R35, 0xffff0000, RZ, 0xc0, !PT ;  /* 0xffff000023237812 */ /* 0x000fe200078ec0ff */
[----:B------:R-:W-:Y:S01]  /*dd60*/  FFMA.FTZ R48, R45, R32, -R28 ;  /* 0x000000202d307223 */ /* 0x000fe2000001081c */
[----:B------:R-:W-:Y:S01]  /*dd70*/  LOP3.LUT R85, R85, 0xffff0000, RZ, 0xc0, !PT ;  /* 0xffff000055557812 */ /* 0x000fe200078ec0ff */
[----:B------:R-:W-:Y:S01]  /*dd80*/  FFMA.FTZ R46, R29, R78, -R46 ;  /* 0x0000004e1d2e7223 */ /* 0x000fe2000001082e */
[----:B------:R-:W-:Y:S01]  /*dd90*/  LOP3.LUT R51, R51, 0xffff0000, RZ, 0xc0, !PT ;  /* 0xffff000033337812 */ /* 0x000fe200078ec0ff */
[----:B------:R-:W-:Y:S01]  /*dda0*/  FFMA.FTZ R84, R29, R84, R33 ;  /* 0x000000541d547223 */ /* 0x000fe20000010021 */
[----:B------:R-:W-:Y:S01]  /*ddb0*/  LOP3.LUT R28, R83, 0xffff0000, RZ, 0xc0, !PT ;  /* 0xffff0000531c7812 */ /* 0x000fe200078ec0ff */
[----:B------:R-:W-:Y:S01]  /*ddc0*/  FMUL.FTZ R50, R49, R32 ;  /* 0x0000002031327220 */ /* 0x000fe20000410000 */
[C---:B------:R-:W-:Y:S01]  /*ddd0*/  FMUL.FTZ R29, R34.reuse, R85 ;  /* 0x00000055221d7220 */ /* 0x040fe20000410000 */
[C---:B------:R-:W-:Y:S01]  /*dde0*/  FMUL.FTZ R32, R35.reuse, R82 ;  /* 0x0000005223207220 */ /* 0x040fe20000410000 */
[-C--:B------:R-:W-:Y:S01]  /*ddf0*/  FMUL.FTZ R34, R34, R51.reuse ;  /* 0x0000003322227220 */ /* 0x080fe20000410000 */
[-C--:B------:R-:W-:Y:S01]  /*de00*/  FMUL.FTZ R33, R35, R28.reuse ;  /* 0x0000001c23217220 */ /* 0x080fe20000410000 */
[C---:B------:R-:W-:Y:S01]  /*de10*/  FFMA.FTZ R51, R30.reuse, R51, -R29 ;  /* 0x000000331e337223 */ /* 0x040fe2000001081d */
        /* <DEDUP_REMOVED lines=9> */
[----:B------:R-:W-:Y:S01]  /*deb0*/  F2FP.BF16.F32.PACK_AB R33, R84, R91 ;  /* 0x0000005b5421723e */ /* 0x000fe200000010ff */
[----:B------:R1:W-:Y:S01]  /*dec0*/  STS.128 [R204], R28 ;  /* 0x0000001ccc007388 */ /* 0x0003e20000000c00 */
[----:B------:R-:W-:-:S02]  /*ded0*/  F2FP.BF16.F32.PACK_AB R34, R85, R50 ;  /* 0x000000325522723e */ /* 0x000fc400000010ff */
[----:B------:R-:W-:-:S05]  /*dee0*/  F2FP.BF16.F32.PACK_AB R35, R82, R87 ;  /* 0x000000575223723e */ /* 0x000fca00000010ff */
[----:B------:R1:W-:Y:S02]  /*def0*/  STS.128 [R76+0x10400], R32 ;  /* 0x010400204c007388 */ /* 0x0003e40000000c00 */
.L_x_1651:
[----:B------:R-:W-:Y:S05]  /*df00*/  BSYNC B1 ;  /* 0x0000000000017941 */ /* 0x000fea0003800000 */
.L_x_1650:
[----:B------:R-:W-:Y:S04]  /*df10*/  BSSY B1, `(.L_x_1652) ;  /* 0x000006a000017945 */ /* 0x000fe80003800000 */
[----:B------:R-:W-:Y:S05]  /*df20*/  @P2 BRA `(.L_x_1653) ;  /* 0x0000000400a02947 */ /* 0x000fea0003800000 */
[----:B------:R-:W2:Y:S01]  /*df30*/  LDL R50, [R1+0x40] ;  /* 0x0000400001327983 */ /* 0x000ea20000100800 */
[----:B-1----:R-:W-:Y:S02]  /*df40*/  LEA.HI R28, R56, R207, RZ, 0x1d ;  /* 0x000000cf381c7211 */ /* 0x002fe400078fe8ff */
[----:B------:R-:W-:Y:S02]  /*df50*/  SHF.R.U32.HI R30, RZ, 0x3, R198 ;  /* 0x00000003ff1e7819 */ /* 0x000fe400000116c6 */
[----:B------:R-:W-:Y:S01]  /*df60*/  SHF.R.S32.HI R31, RZ, 0x1f, R28 ;  /* 0x0000001fff1f7819 */ /* 0x000fe2000001141c */
[----:B0-----:R-:W-:Y:S01]  /*df70*/  IMAD.SHL.U32 R29, R28, 0x8, RZ ;  /* 0x000000081c1d7824 */ /* 0x001fe200078e00ff */
[----:B------:R-:W-:Y:S02]  /*df80*/  SHF.R.U64 R44, R6, 0x10, R7 ;  /* 0x00000010062c7819 */ /* 0x000fe40000001207 */
[----:B------:R-:W-:Y:S02]  /*df90*/  LEA.HI R31, R31, R28, RZ, 0x3 ;  /* 0x0000001c1f1f7211 */ /* 0x000fe400078f18ff */
[----:B------:R-:W-:-:S02]  /*dfa0*/  LOP3.LUT R28, R198, 0x38, R29, 0xf8, !PT ;  /* 0x00000038c61c7812 */ /* 0x000fc400078ef81d */
[----:B------:R-:W-:Y:S01]  /*dfb0*/  SHF.R.U64 R6, R24, 0x10, R25 ;  /* 0x0000001018067819 */ /* 0x000fe20000001219 */
[----:B------:R-:W-:Y:S01]  /*dfc0*/  IMAD.SHL.U32 R31, R31, 0x400, RZ ;  /* 0x000004001f1f7824 */ /* 0x000fe200078e00ff */
[----:B------:R-:W-:Y:S02]  /*dfd0*/  LOP3.LUT R28, R28, R30, RZ, 0x3c, !PT ;  /* 0x0000001e1c1c7212 */ /* 0x000fe400078e3cff */
[----:B------:R-:W-:Y:S02]  /*dfe0*/  SHF.R.U64 R46, R4, 0x10, R5 ;  /* 0x00000010042e7819 */ /* 0x000fe40000001205 */
[----:B------:R-:W-:Y:S02]  /*dff0*/  LOP3.LUT R31, R31, 0x7fffe000, RZ, 0xc0, !PT ;  /* 0x7fffe0001f1f7812 */ /* 0x000fe400078ec0ff */
[----:B------:R-:W-:Y:S02]  /*e000*/  PRMT R55, R55, 0x5410, R6 ;  /* 0x0000541037377816 */ /* 0x000fe40000000006 */
[----:B------:R-:W-:-:S02]  /*e010*/  IADD3 R33, R28, R31, R201 ;  /* 0x0000001f1c217210 */ /* 0x000fc40007ffe0c9 */
[----:B------:R-:W-:Y:S01]  /*e020*/  SHF.R.U32.HI R5, RZ, 0x10, R5 ;  /* 0x00000010ff057819 */ /* 0x000fe20000011605 */
[----:B------:R-:W-:Y:S01]  /*e030*/  IMAD.U32 R47, R55, 0x10000, RZ ;  /* 0x00010000372f7824 */ /* 0x000fe200078e00ff */
[----:B------:R-:W-:Y:S01]  /*e040*/  SHF.R.U64 R4, R26, 0x10, R27 ;  /* 0x000000101a047819 */ /* 0x000fe2000000121b */
[----:B------:R-:W-:Y:S01]  /*e050*/  IMAD R37, R33, 0x2, R2 ;  /* 0x0000000221257824 */ /* 0x000fe200078e0202 */
[----:B------:R-:W-:Y:S02]  /*e060*/  PRMT R61, R61, 0x5410, R46 ;  /* 0x000054103d3d7816 */ /* 0x000fe4000000002e */
[----:B------:R-:W-:Y:S02]  /*e070*/  SHF.R.U32.HI R7, RZ, 0x10, R7 ;  /* 0x00000010ff077819 */ /* 0x000fe40000011607 */
[----:B------:R-:W0:Y:S01]  /*e080*/  LDS.128 R32, [R37+0x10400] ;  /* 0x0104000025207984 */ /* 0x000e220000000c00 */
[----:B------:R-:W-:Y:S01]  /*e090*/  SHF.R.U32.HI R24, RZ, 0x10, R25 ;  /* 0x00000010ff187819 */ /* 0x000fe20000011619 */
[----:B------:R-:W-:Y:S01]  /*e0a0*/  IMAD.U32 R45, R61, 0x10000, RZ ;  /* 0x000100003d2d7824 */ /* 0x000fe200078e00ff */
[----:B------:R-:W-:-:S02]  /*e0b0*/  SHF.R.U32.HI R27, RZ, 0x10, R27 ;  /* 0x00000010ff1b7819 */ /* 0x000fc4000001161b */
[----:B------:R-:W-:Y:S02]  /*e0c0*/  PRMT R62, R62, 0x5410, R5 ;  /* 0x000054103e3e7816 */ /* 0x000fe40000000005 */
[----:B------:R-:W-:Y:S02]  /*e0d0*/  PRMT R59, R59, 0x5410, R4 ;  /* 0x000054103b3b7816 */ /* 0x000fe40000000004 */
[----:B------:R-:W-:Y:S02]  /*e0e0*/  PRMT R64, R64, 0x5410, R7 ;  /* 0x0000541040407816 */ /* 0x000fe40000000007 */
[----:B------:R-:W-:Y:S02]  /*e0f0*/  PRMT R57, R57, 0x5410, R24 ;  /* 0x0000541039397816 */ /* 0x000fe40000000018 */
[----:B------:R-:W-:Y:S02]  /*e100*/  PRMT R60, R60, 0x5410, R27 ;  /* 0x000054103c3c7816 */ /* 0x000fe4000000001b */
[----:B------:R-:W-:Y:S01]  /*e110*/  PRMT R63, R63, 0x5410, R44 ;  /* 0x000054103f3f7816 */ /* 0x000fe2000000002c */
[C---:B0-----:R-:W-:Y:S01]  /*e120*/  IMAD.U32 R26, R32.reuse, 0x10000, RZ ;  /* 0x00010000201a7824 */ /* 0x041fe200078e00ff */
[----:B------:R-:W-:Y:S01]  /*e130*/  LOP3.LUT R27, R32, 0xffff0000, RZ, 0xc0, !PT ;  /* 0xffff0000201b7812 */ /* 0x000fe200078ec0ff */
[----:B------:R-:W-:Y:S01]  /*e140*/  IMAD.U32 R44, R35, 0x10000, RZ ;  /* 0x00010000232c7824 */ /* 0x000fe200078e00ff */
[----:B------:R-:W-:Y:S01]  /*e150*/  LOP3.LUT R32, R33, 0xffff0000, RZ, 0xc0, !PT ;  /* 0xffff000021207812 */ /* 0x000fe200078ec0ff */
[C---:B------:R-:W-:Y:S01]  /*e160*/  FMUL.FTZ R49, R26.reuse, R47 ;  /* 0x0000002f1a317220 */ /* 0x040fe20000410000 */
[----:B------:R-:W-:Y:S01]  /*e170*/  FMUL.FTZ R51, R26, R45 ;  /* 0x0000002d1a337220 */ /* 0x000fe20000410000 */
[----:B------:R-:W-:Y:S01]  /*e180*/  IMAD.U32 R26, R62, 0x10000, RZ ;  /* 0x000100003e1a7824 */ /* 0x000fe200078e00ff */
[----:B--2---:R-:W0:Y:S02]  /*e190*/  LDS.128 R28, [R50] ;  /* 0x00000000321c7984 */ /* 0x004e240000000c00 */
        /* <DEDUP_REMOVED lines=8> */
[----:B------:R-:W-:Y:S01]  /*e220*/  IMAD.U32 R29, R33, 0x10000, RZ ;  /* 0x00010000211d7824 */ /* 0x000fe200078e00ff */
[C---:B------:R-:W-:Y:S01]  /*e230*/  LOP3.LUT R33, R34.reuse, 0xffff0000, RZ, 0xc0, !PT ;  /* 0xffff000022217812 */ /* 0x040fe200078ec0ff */
[----:B------:R-:W-:Y:S01]  /*e240*/  IMAD.U32 R31, R34, 0x10000, RZ ;  /* 0x00010000221f7824 */ /* 0x000fe200078e00ff */
[----:B------:R-:W-:Y:S01]  /*e250*/  LOP3.LUT R34, R35, 0xffff0000, RZ, 0xc0, !PT ;  /* 0xffff000023227812 */ /* 0x000fe200078ec0ff */
[----:B------:R-:W-:-:S02]  /*e260*/  IMAD.U32 R35, R57, 0x10000, RZ ;  /* 0x0001000039237824 */ /* 0x000fc400078e00ff */
[----:B------:R-:W-:Y:S01]  /*e270*/  FFMA.FTZ R49, R4, R45, -R49 ;  /* 0x0000002d04317223 */ /* 0x000fe20000010831 */
[----:B------:R-:W-:Y:S02]  /*e280*/  IMAD.U32 R45, R60, 0x10000, RZ ;  /* 0x000100003c2d7824 */ /* 0x000fe400078e00ff */
[----:B------:R-:W-:Y:S01]  /*e290*/  FFMA.FTZ R51, R4, R47, R51 ;  /* 0x0000002f04337223 */ /* 0x000fe20000010033 */
[C---:B------:R-:W-:Y:S01]  /*e2a0*/  FMUL.FTZ R77, R29.reuse, R35 ;  /* 0x000000231d4d7220 */ /* 0x040fe20000410000 */
[----:B------:R-:W-:Y:S02]  /*e2b0*/  IMAD.U32 R4, R64, 0x10000, RZ ;  /* 0x0001000040047824 */ /* 0x000fe400078e00ff */
[-C--:B------:R-:W-:Y:S01]  /*e2c0*/  FMUL.FTZ R29, R29, R26.reuse ;  /* 0x0000001a1d1d7220 */ /* 0x080fe20000410000 */
[----:B------:R-:W-:Y:S01]  /*e2d0*/  FMUL.FTZ R46, R44, R45 ;  /* 0x0000002d2c2e7220 */ /* 0x000fe20000410000 */
[----:B------:R-:W-:Y:S01]  /*e2e0*/  FFMA.FTZ R77, R6, R26, -R77 ;  /* 0x0000001a064d7223 */ /* 0x000fe2000001084d */
[-C--:B------:R-:W-:Y:S01]  /*e2f0*/  FMUL.FTZ R44, R44, R4.reuse ;  /* 0x000000042c2c7220 */ /* 0x080fe20000410000 */
[----:B------:R-:W-:Y:S01]  /*e300*/  LOP3.LUT R26, R55, 0xffff0000, RZ, 0xc0, !PT ;  /* 0xffff0000371a7812 */ /* 0x000fe200078ec0ff */
[----:B------:R-:W-:Y:S01]  /*e310*/  FFMA.FTZ R29, R6, R35, R29 ;  /* 0x00000023061d7223 */ /* 0x000fe2000001001d */
[----:B------:R-:W-:Y:S01]  /*e320*/  FFMA.FTZ R35, R25, R4, -R46 ;  /* 0x0000000419237223 */ /* 0x000fe2000001082e */
[----:B------:R-:W-:Y:S01]  /*e330*/  LOP3.LUT R4, R61, 0xffff0000, RZ, 0xc0, !PT ;  /* 0xffff00003d047812 */ /* 0x000fe200078ec0ff */
[----:B------:R-:W-:Y:S01]  /*e340*/  FFMA.FTZ R45, R25, R45, R44 ;  /* 0x0000002d192d7223 */ /* 0x000fe2000001002c */
[----:B------:R-:W-:Y:S01]  /*e350*/  LOP3.LUT R57, R57, 0xffff0000, RZ, 0xc0, !PT ;  /* 0xffff000039397812 */ /* 0x000fe200078ec0ff */
[C---:B------:R-:W-:Y:S01]  /*e360*/  FMUL.FTZ R6, R27.reuse, R26 ;  /* 0x0000001a1b067220 */ /* 0x040fe20000410000 */
[----:B------:R-:W-:Y:S01]  /*e370*/  LOP3.LUT R25, R62, 0xffff0000, RZ, 0xc0, !PT ;  /* 0xffff00003e197812 */ /* 0x000fe200078ec0ff */
[----:B------:R-:W-:-:S02]  /*e380*/  FMUL.FTZ R46, R27, R4 ;  /* 0x000000041b2e7220 */ /* 0x000fc40000410000 */
[C---:B------:R-:W-:Y:S01]  /*e390*/  FMUL.FTZ R27, R32.reuse, R57 ;  /* 0x00000039201b7220 */ /* 0x040fe20000410000 */
[----:B------:R-:W-:Y:S01]  /*e3a0*/  FFMA.FTZ R44, R5, R4, -R6 ;  /* 0x00000004052c7223 */ /* 0x000fe20000010806 */
[-C--:B------:R-:W-:Y:S01]  /*e3b0*/  FMUL.FTZ R32, R32, R25.reuse ;  /* 0x0000001920207220 */ /* 0x080fe20000410000 */
[----:B------:R-:W-:Y:S02]  /*e3c0*/  IMAD.U32 R6, R59, 0x10000, RZ ;  /* 0x000100003b067824 */ /* 0x000fe400078e00ff */
[----:B------:R-:W-:Y:S01]  /*e3d0*/  FFMA.FTZ R46, R5, R26, R46 ;  /* 0x0000001a052e7223 */ /* 0x000fe2000001002e */
[----:B------:R-:W-:Y:S02]  /*e3e0*/  IMAD.U32 R4, R63, 0x10000, RZ ;  /* 0x000100003f047824 */ /* 0x000fe400078e00ff */
[C---:B------:R-:W-:Y:S01]  /*e3f0*/  FFMA.FTZ R26, R28.reuse, R25, -R27 ;  /* 0x000000191c1a7223 */ /* 0x040fe2000001081b */
[----:B------:R-:W-:Y:S01]  /*e400*/  FFMA.FTZ R32, R28, R57, R32 ;  /* 0x000000391c207223 */ /* 0x000fe20000010020 */
[C---:B------:R-:W-:Y:S01]  /*e410*/  FMUL.FTZ R48, R31.reuse, R6 ;  /* 0x000000061f307220 */ /* 0x040fe20000410000 */
[----:B------:R-:W-:Y:S01]  /*e420*/  FMUL.FTZ R28, R31, R4 ;  /* 0x000000041f1c7220 */ /* 0x000fe20000410000 */
[----:B------:R-:W-:-:S02]  /*e430*/  LOP3.LUT R59, R59, 0xffff0000, RZ, 0xc0, !PT ;  /* 0xffff00003b3b7812 */ /* 0x000fc400078ec0ff */
[----:B------:R-:W-:Y:S01]  /*e440*/  LOP3.LUT R25, R60, 0xffff0000, RZ, 0xc0, !PT ;  /* 0xffff00003c197812 */ /* 0x000fe200078ec0ff */
[----:B------:R-:W-:Y:S01]  /*e450*/  FFMA.FTZ R48, R7, R4, -R48 ;  /* 0x0000000407307223 */ /* 0x000fe20000010830 */
[----:B------:R-:W-:Y:S01]  /*e460*/  LOP3.LUT R63, R63, 0xffff0000, RZ, 0xc0, !PT ;  /* 0xffff00003f3f7812 */ /* 0x000fe200078ec0ff */
[----:B------:R-:W-:Y:S01]  /*e470*/  FFMA.FTZ R28, R7, R6, R28 ;  /* 0x00000006071c7223 */ /* 0x000fe2000001001c */
[----:B------:R-:W-:Y:S01]  /*e480*/  LOP3.LUT R5, R64, 0xffff0000, RZ, 0xc0, !PT ;  /* 0xffff000040057812 */ /* 0x000fe200078ec0ff */
[C---:B------:R-:W-:Y:S01]  /*e490*/  FMUL.FTZ R7, R33.reuse, R59 ;  /* 0x0000003b21077220 */ /* 0x040fe20000410000 */
[C---:B------:R-:W-:Y:S01]  /*e4a0*/  FMUL.FTZ R27, R34.reuse, R25 ;  /* 0x00000019221b7220 */ /* 0x040fe20000410000 */
[----:B------:R-:W-:Y:S02]  /*e4b0*/  FMUL.FTZ R4, R33, R63 ;  /* 0x0000003f21047220 */ /* 0x000fe40000410000 */
        /* <DEDUP_REMOVED lines=15> */
.L_x_1653:
[----:B------:R-:W-:Y:S05]  /*e5b0*/  BSYNC B1 ;  /* 0x0000000000017941 */ /* 0x000fea0003800000 */
.L_x_1652:
[----:B------:R-:W-:Y:S04]  /*e5c0*/  BSSY B1, `(.L_x_1654) ;  /* 0x000006a000017945 */ /* 0x000fe80003800000 */
[----:B------:R-:W-:Y:S05]  /*e5d0*/  @P1 BRA `(.L_x_1655) ;  /* 0x0000000400a01947 */ /* 0x000fea0003800000 */
[----:B------:R-:W3:Y:S01]  /*e5e0*/  LDL R44, [R1+0x3c] ;  /* 0x00003c00012c7983 */ /* 0x000ee20000100800 */
[----:B--2---:R-:W-:Y:S02]  /*e5f0*/  LEA.HI R4, R56, R207, RZ, 0x1d ;  /* 0x000000cf38047211 */ /* 0x004fe400078fe8ff */
[----:B------:R-:W-:Y:S02]  /*e600*/  SHF.R.U32.HI R7, RZ, 0x3, R197 ;  /* 0x00000003ff077819 */ /* 0x000fe400000116c5 */
[----:B------:R-:W-:Y:S01]  /*e610*/  SHF.R.S32.HI R5, RZ, 0x1f, R4 ;  /* 0x0000001fff057819 */ /* 0x000fe20000011404 */
[----:B------:R-:W-:Y:S01]  /*e620*/  IMAD.SHL.U32 R6, R4, 0x8, RZ ;  /* 0x0000000804067824 */ /* 0x000fe200078e00ff */
[----:B01----:R-:W-:Y:S02]  /*e630*/  SHF.R.U64 R29, R40, 0x10, R41 ;  /* 0x00000010281d7819 */ /* 0x003fe40000001229 */
[----:B------:R-:W-:Y:S02]  /*e640*/  LEA.HI R5, R5, R4, RZ, 0x3 ;  /* 0x0000000405057211 */ /* 0x000fe400078f18ff */
[----:B------:R-:W-:-:S02]  /*e650*/  LOP3.LUT R4, R197, 0x38, R6, 0xf8, !PT ;  /* 0x00000038c5047812 */ /* 0x000fc400078ef806 */
[--C-:B------:R-:W-:Y:S01]  /*e660*/  SHF.R.U64 R30, R20, 0x10, R21.reuse ;  /* 0x00000010141e7819 */ /* 0x100fe20000001215 */
[----:B------:R-:W-:Y:S01]  /*e670*/  IMAD.SHL.U32 R6, R5, 0x400, RZ ;  /* 0x0000040005067824 */ /* 0x000fe200078e00ff */
[----:B------:R-:W-:Y:S02]  /*e680*/  LOP3.LUT R5, R4, R7, RZ, 0x3c, !PT ;  /* 0x0000000704057212 */ /* 0x000fe400078e3cff */
[----:B------:R-:W-:Y:S02]  /*e690*/  SHF.R.U32.HI R31, RZ, 0x10, R21 ;  /* 0x00000010ff1f7819 */ /* 0x000fe40000011615 */
[----:B------:R-:W-:Y:S02]  /*e6a0*/  LOP3.LUT R6, R6, 0x7fffe000, RZ, 0xc0, !PT ;  /* 0x7fffe00006067812 */ /* 0x000fe400078ec0ff */
[----:B------:R-:W-:Y:S02]  /*e6b0*/  PRMT R72, R72, 0x5410, R29 ;  /* 0x0000541048487816 */ /* 0x000fe4000000001d */
[----:B------:R-:W-:-:S02]  /*e6c0*/  IADD3 R25, R5, R6, R200 ;  /* 0x0000000605197210 */ /* 0x000fc40007ffe0c8 */
[----:B------:R-:W-:Y:S01]  /*e6d0*/  SHF.R.U32.HI R40, RZ, 0x10, R41 ;  /* 0x00000010ff287819 */ /* 0x000fe20000011629 */
[----:B------:R-:W-:Y:S01]  /*e6e0*/  IMAD.U32 R37, R72, 0x10000, RZ ;  /* 0x0001000048257824 */ /* 0x000fe200078e00ff */
[--C-:B------:R-:W-:Y:S01]  /*e6f0*/  SHF.R.U64 R20, R38, 0x10, R39.reuse ;  /* 0x0000001026147819 */ /* 0x100fe20000001227 */
[----:B------:R-:W-:Y:S01]  /*e700*/  IMAD R28, R25, 0x2, R2 ;  /* 0x00000002191c7824 */ /* 0x000fe200078e0202 */
[----:B------:R-:W-:Y:S02]  /*e710*/  SHF.R.U32.HI R39, RZ, 0x10, R39 ;  /* 0x00000010ff277819 */ /* 0x000fe40000011627 */
[----:B------:R-:W-:Y:S02]  /*e720*/  SHF.R.U64 R21, R42, 0x10, R43 ;  /* 0x000000102a157819 */ /* 0x000fe4000000122b */
[----:B------:R-:W0:Y:S01]  /*e730*/  LDS.128 R24, [R28+0x10400] ;  /* 0x010400001c187984 */ /* 0x000e220000000c00 */
[----:B------:R-:W-:Y:S02]  /*e740*/  PRMT R65, R65, 0x5410, R30 ;  /* 0x0000541041417816 */ /* 0x000fe4000000001e */
[----:B------:R-:W-:-:S02]  /*e750*/  PRMT R66, R66, 0x5410, R31 ;  /* 0x0000541042427816 */ /* 0x000fc4000000001f */
[----:B------:R-:W-:Y:S01]  /*e760*/  SHF.R.U32.HI R42, RZ, 0x10, R43 ;  /* 0x00000010ff2a7819 */ /* 0x000fe2000001162b */
[----:B------:R-:W-:Y:S01]  /*e770*/  IMAD.U32 R35, R65, 0x10000, RZ ;  /* 0x0001000041237824 */ /* 0x000fe200078e00ff */
[----:B------:R-:W-:Y:S02]  /*e780*/  PRMT R73, R73, 0x5410, R40 ;  /* 0x0000541049497816 */ /* 0x000fe40000000028 */
[----:B------:R-:W-:Y:S02]  /*e790*/  PRMT R53, R53, 0x5410, R20 ;  /* 0x0000541035357816 */ /* 0x000fe40000000014 */
[----:B------:R-:W-:Y:S01]  /*e7a0*/  PRMT R54, R54, 0x5410, R39 ;  /* 0x0000541036367816 */ /* 0x000fe20000000027 */
[----:B------:R-:W-:Y:S01]  /*e7b0*/  IMAD.U32 R38, R73, 0x10000, RZ ;  /* 0x0001000049267824 */ /* 0x000fe200078e00ff */
[----:B------:R-:W-:Y:S02]  /*e7c0*/  PRMT R75, R75, 0x5410, R42 ;  /* 0x000054104b4b7816 */ /* 0x000fe4000000002a */
[----:B------:R-:W-:-:S02]  /*e7d0*/  PRMT R74, R74, 0x5410, R21 ;  /* 0x000054104a4a7816 */ /* 0x000fc40000000015 */
[----:B------:R-:W-:Y:S01]  /*e7e0*/  LOP3.LUT R65, R65, 0xffff0000, RZ, 0xc0, !PT ;  /* 0xffff000041417812 */ /* 0x000fe200078ec0ff */
[C---:B0-----:R-:W-:Y:S01]  /*e7f0*/  IMAD.U32 R31, R24.reuse, 0x10000, RZ ;  /* 0x00010000181f7824 */ /* 0x041fe200078e00ff */
[----:B------:R-:W-:Y:S01]  /*e800*/  LOP3.LUT R24, R24, 0xffff0000, RZ, 0xc0, !PT ;  /* 0xffff000018187812 */ /* 0x000fe200078ec0ff */
[C---:B------:R-:W-:Y:S01]  /*e810*/  IMAD.U32 R32, R25.reuse, 0x10000, RZ ;  /* 0x0001000019207824 */ /* 0x040fe200078e00ff */
[----:B------:R-:W-:Y:S01]  /*e820*/  LOP3.LUT R25, R25, 0xffff0000, RZ, 0xc0, !PT ;  /* 0xffff000019197812 */ /* 0x000fe200078ec0ff */
[C---:B------:R-:W-:Y:S01]  /*e830*/  FMUL.FTZ R39, R31.reuse, R37 ;  /* 0x000000251f277220 */ /* 0x040fe20000410000 */
[----:B------:R-:W-:Y:S01]  /*e840*/  FMUL.FTZ R41, R31, R35 ;  /* 0x000000231f297220 */ /* 0x000fe20000410000 */
[C---:B------:R-:W-:Y:S02]  /*e850*/  IMAD.U32 R34, R27.reuse, 0x10000, RZ ;  /* 0x000100001b227824 */ /* 0x040fe400078e00ff */
[----:B------:R-:W-:Y:S01]  /*e860*/  FMUL.FTZ R42, R32, R38 ;  /* 0x00000026202a7220 */ /* 0x000fe20000410000 */
[C---:B------:R-:W-:Y:S01]  /*e870*/  IMAD.U32 R31, R66.reuse, 0x10000, RZ ;  /* 0x00010000421f7824 */ /* 0x040fe200078e00ff */
[----:B------:R-:W-:Y:S01]  /*e880*/  LOP3.LUT R66, R66, 0xffff0000, RZ, 0xc0, !PT ;  /* 0xffff000042427812 */ /* 0x000fe200078ec0ff */
[C---:B------:R-:W-:Y:S01]  /*e890*/  IMAD.U32 R33, R26.reuse, 0x10000, RZ ;  /* 0x000100001a217824 */ /* 0x040fe200078e00ff */
[----:B------:R-:W-:Y:S01]  /*e8a0*/  LOP3.LUT R26, R26, 0xffff0000, RZ, 0xc0, !PT ;  /* 0xffff00001a1a7812 */ /* 0x000fe200078ec0ff */
[----:B------:R-:W-:Y:S01]  /*e8b0*/  FMUL.FTZ R32, R32, R31 ;  /* 0x0000001f20207220 */ /* 0x000fe20000410000 */
[----:B------:R-:W-:Y:S01]  /*e8c0*/  LOP3.LUT R27, R27, 0xffff0000, RZ, 0xc0, !PT ;  /* 0xffff00001b1b7812 */ /* 0x000fe200078ec0ff */
[----:B---3--:R-:W0:Y:S02]  /*e8d0*/  LDS.128 R4, [R44] ;  /* 0x000000002c047984 */ /* 0x008e240000000c00 */
[C---:B0-----:R-:W-:Y:S01]  /*e8e0*/  IMAD.U32 R20, R4.reuse, 0x10000, RZ ;  /* 0x0001000004147824 */ /* 0x041fe200078e00ff */
[----:B------:R-:W-:Y:S01]  /*e8f0*/  LOP3.LUT R4, R4, 0xffff0000, RZ, 0xc0, !PT ;  /* 0xffff000004047812 */ /* 0x000fe200078ec0ff */
[C---:B------:R-:W-:Y:S01]  /*e900*/  IMAD.U32 R21, R5.reuse, 0x10000, RZ ;  /* 0x0001000005157824 */ /* 0x040fe200078e00ff */
[----:B------:R-:W-:Y:S01]  /*e910*/  LOP3.LUT R5, R5, 0xffff0000, RZ, 0xc0, !PT ;  /* 0xffff000005057812 */ /* 0x000fe200078ec0ff */
[----:B------:R-:W-:Y:S01]  /*e920*/  FFMA.FTZ R40, R20, R35, -R39 ;  /* 0x0000002314287223 */ /* 0x000fe20000010827 */
[----:B------:R-:W-:-:S02]  /*e930*/  IMAD.U32 R39, R75, 0x10000, RZ ;  /* 0x000100004b277824 */ /* 0x000fc400078e00ff */
[----:B------:R-:W-:Y:S01]  /*e940*/  FFMA.FTZ R41, R20, R37, R41 ;  /* 0x0000002514297223 */ /* 0x000fe20000010029 */
[----:B------:R-:W-:Y:S02]  /*e950*/  IMAD.U32 R35, R54, 0x10000, RZ ;  /* 0x0001000036237824 */ /* 0x000fe400078e00ff */
[----:B------:R-:W-:Y:S01]  /*e960*/  FFMA.FTZ R42, R21, R31, -R42 ;  /* 0x0000001f152a7223 */ /* 0x000fe2000001082a */
[C---:B------:R-:W-:Y:S01]  /*e970*/  FMUL.FTZ R37, R34.reuse, R39 ;  /* 0x0000002722257220 */ /* 0x040fe20000410000 */
[----:B------:R-:W-:Y:S02]  /*e980*/  IMAD.U32 R30, R7, 0x10000, RZ ;  /* 0x00010000071e7824 */ /* 0x000fe400078e00ff */
[-C--:B------:R-:W-:Y:S01]  /*e990*/  FMUL.FTZ R34, R34, R35.reuse ;  /* 0x0000002322227220 */ /* 0x080fe20000410000 */
[----:B------:R-:W-:Y:S01]  /*e9a0*/  LOP3.LUT R31, R72, 0xffff0000, RZ, 0xc0, !PT ;  /* 0xffff0000481f7812 */ /* 0x000fe200078ec0ff */
[----:B------:R-:W-:Y:S01]  /*e9b0*/  FFMA.FTZ R38, R21, R38, R32 ;  /* 0x0000002615267223 */ /* 0x000fe20000010020 */
[C---:B------:R-:W-:Y:S01]  /*e9c0*/  FFMA.FTZ R43, R30.reuse, R35, -R37 ;  /* 0x000000231e2b7223 */ /* 0x040fe20000010825 */
[----:B------:R-:W-:Y:S01]  /*e9d0*/  FFMA.FTZ R39, R30, R39, R34 ;  /* 0x000000271e277223 */ /* 0x000fe20000010022 */
[----:B------:R-:W-:Y:S01]  /*e9e0*/  LOP3.LUT R30, R73, 0xffff0000, RZ, 0xc0, !PT ;  /* 0xffff0000491e7812 */ /* 0x000fe200078ec0ff */
[C---:B------:R-:W-:Y:S01]  /*e9f0*/  FMUL.FTZ R21, R24.reuse, R31 ;  /* 0x0000001f18157220 */ /* 0x040fe20000410000 */
[----:B------:R-:W-:Y:S01]  /*ea00*/  FMUL.FTZ R35, R24, R65 ;  /* 0x0000004118237220 */ /* 0x000fe20000410000 */
[----:B------:R-:W-:-:S02]  /*ea10*/  IMAD.U32 R24, R74, 0x10000, RZ ;  /* 0x000100004a187824 */ /* 0x000fc400078e00ff */
[----:B------:R-:W-:Y:S01]  /*ea20*/  FMUL.FTZ R37, R25, R66 ;  /* 0x0000004219257220 */ /* 0x000fe20000410000 */
[C---:B------:R-:W-:Y:S01]  /*ea30*/  FFMA.FTZ R21, R4.reuse, R65, -R21 ;  /* 0x0000004104157223 */ /* 0x040fe20000010815 */
[----:B------:R-:W-:Y:S02]  /*ea40*/  IMAD.U32 R20, R53, 0x10000, RZ ;  /* 0x0001000035147824 */ /* 0x000fe400078e00ff */
[----:B------:R-:W-:Y:S01]  /*ea50*/  FMUL.FTZ R34, R25, R30 ;  /* 0x0000001e19227220 */ /* 0x000fe20000410000 */
[----:B------:R-:W-:Y:S01]  /*ea60*/  FFMA.FTZ R32, R4, R31, R35 ;  /* 0x0000001f04207223 */ /* 0x000fe20000010023 */
[----:B------:R-:W-:Y:S02]  /*ea70*/  IMAD.U32 R29, R6, 0x10000, RZ ;  /* 0x00010000061d7824 */ /* 0x000fe400078e00ff */
[----:B------:R-:W-:Y:S01]  /*ea80*/  FMUL.FTZ R4, R33, R24 ;  /* 0x0000001821047220 */ /* 0x000fe20000410000 */
[C---:B------:R-:W-:Y:S01]  /*ea90*/  FFMA.FTZ R37, R5.reuse, R30, R37 ;  /* 0x0000001e05257223 */ /* 0x040fe20000010025 */
[----:B------:R-:W-:Y:S01]  /*eaa0*/  FFMA.FTZ R25, R5, R66, -R34 ;  /* 0x0000004205197223 */ /* 0x000fe20000010822 */
[-C--:B------:R-:W-:Y:S01]  /*eab0*/  FMUL.FTZ R30, R33, R20.reuse ;  /* 0x00000014211e7220 */ /* 0x080fe20000410000 */
[----:B------:R-:W-:Y:S01]  /*eac0*/  FFMA.FTZ R20, R29, R20, -R4 ;  /* 0x000000141d147223 */ /* 0x000fe20000010804 */
[----:B------:R-:W-:-:S02]  /*ead0*/  LOP3.LUT R5, R74, 0xffff0000, RZ, 0xc0, !PT ;  /* 0xffff00004a057812 */ /* 0x000fc400078ec0ff */
[----:B------:R-:W-:Y:S01]  /*eae0*/  LOP3.LUT R53, R53, 0xffff0000, RZ, 0xc0, !PT ;  /* 0xffff000035357812 */ /* 0x000fe200078ec0ff */
[----:B------:R-:W-:Y:S01]  /*eaf0*/  FFMA.FTZ R30, R29, R24, R30 ;  /* 0x000000181d1e7223 */ /* 0x000fe2000001001e */
[----:B------:R-:W-:Y:S01]  /*eb00*/  LOP3.LUT R4, R75, 0xffff0000, RZ, 0xc0, !PT ;  /* 0xffff00004b047812 */ /* 0x000fe200078ec0ff */
[----:B------:R-:W-:Y:S01]  /*eb10*/  FMUL.FTZ R29, R26, R5 ;  /* 0x000000051a1d7220 */ /* 0x000fe20000410000 */
[----:B------:R-:W-:Y:S01]  /*eb20*/  LOP3.LUT R54, R54, 0xffff0000, RZ, 0xc0, !PT ;  /* 0xffff000036367812 */ /* 0x000fe200078ec0ff */
[-C--:B------:R-:W-:Y:S01]  /*eb30*/  FMUL.FTZ R26, R26, R53.reuse ;  /* 0x000000351a1a7220 */ /* 0x080fe20000410000 */
[----:B------:R-:W-:Y:S01]  /*eb40*/  LOP3.LUT R6, R6, 0xffff0000, RZ, 0xc0, !PT ;  /* 0xffff000006067812 */ /* 0x000fe200078ec0ff */
[----:B------:R-:W-:Y:S01]  /*eb50*/  FMUL.FTZ R24, R27, R4 ;  /* 0x000000041b187220 */ /* 0x000fe20000410000 */
[----:B------:R-:W-:Y:S01]  /*eb60*/  LOP3.LUT R7, R7, 0xffff0000, RZ, 0xc0, !PT ;  /* 0xffff000007077812 */ /* 0x000fe200078ec0ff */
[-C--:B------:R-:W-:Y:S02]  /*eb70*/  FMUL.FTZ R31, R27, R54.reuse ;  /* 0x000000361b1f7220 */ /* 0x080fe40000410000 */
[C---:B------:R-:W-:Y:S01]  /*eb80*/  FFMA.FTZ R29, R6.reuse, R53, -R29 ;  /* 0x00000035061d7223 */ /* 0x040fe2000001081d */
[----:B------:R-:W-:Y:S01]  /*eb90*/  FFMA.FTZ R27, R6, R5, R26 ;  /* 0x00000005061b7223 */ /* 0x000fe2000001001a */
[C---:B------:R-:W-:Y:S01]  /*eba0*/  FFMA.FTZ R54, R7.reuse, R54, -R24 ;  /* 0x0000003607367223 */ /* 0x040fe20000010818 */
[----:B------:R-:W-:Y:S01]  /*ebb0*/  FFMA.FTZ R34, R7, R4, R31 ;  /* 0x0000000407227223 */ /* 0x000fe2000001001f */
[----:B------:R-:W-:-:S02]  /*ebc0*/  F2FP.BF16.F32.PACK_AB R4, R21, R40 ;  /* 0x000000281504723e */ /* 0x000fc400000010ff */
[----:B------:R-:W-:Y:S02]  /*ebd0*/  F2FP.BF16.F32.PACK_AB R5, R25, R42 ;  /* 0x0000002a1905723e */ /* 0x000fe400000010ff */
[----:B------:R-:W-:Y:S02]  /*ebe0*/  F2FP.BF16.F32.PACK_AB R6, R29, R20 ;  /* 0x000000141d06723e */ /* 0x000fe400000010ff */
[----:B------:R-:W-:Y:S02]  /*ebf0*/  F2FP.BF16.F32.PACK_AB R26, R27, R30 ;  /* 0x0000001e1b1a723e */ /* 0x000fe400000010ff */
[----:B------:R-:W-:Y:S02]  /*ec00*/  F2FP.BF16.F32.PACK_AB R7, R54, R43 ;  /* 0x0000002b3607723e */ /* 0x000fe400000010ff */
[----:B------:R-:W-:Y:S02]  /*ec10*/  F2FP.BF16.F32.PACK_AB R24, R32, R41 ;  /* 0x000000292018723e */ /* 0x000fe400000010ff */
[----:B------:R-:W-:Y:S01]  /*ec20*/  F2FP.BF16.F32.PACK_AB R25, R37, R38 ;  /* 0x000000262519723e */ /* 0x000fe200000010ff */
[----:B------:R3:W-:Y:S01]  /*ec30*/  STS.128 [R44], R4 ;  /* 0x000000042c007388 */ /* 0x0007e20000000c00 */
[----:B------:R-:W-:-:S05]  /*ec40*/  F2FP.BF16.F32.PACK_AB R27, R34, R39 ;  /* 0x00000027221b723e */ /* 0x000fca00000010ff */
[----:B------:R3:W-:Y:S02]  /*ec50*/  STS.128 [R28+0x10400], R24 ;  /* 0x010400181c007388 */ /* 0x0007e40000000c00 */
.L_x_1655:
[----:B------:R-:W-:Y:S05]  /*ec60*/  BSYNC B1 ;  /* 0x0000000000017941 */ /* 0x000fea0003800000 */
.L_x_1654:
[----:B------:R-:W-:Y:S01]  /*ec70*/  PRMT R20, R3, 0x5410, R0 ;  /* 0x0000541003147816 */ /* 0x000fe20000000000 */
[----:B------:R-:W-:Y:S06]  /*ec80*/  @P0 BRA `(.L_x_1639) ;  /* 0x0000000400a00947 */ /* 0x000fec0003800000 */
[----:B-1----:R-:W4:Y:S01]  /*ec90*/  LDL R32, [R1+0x38] ;  /* 0x0000380001207983 */ /* 0x002f220000100800 */
[----:B------:R-:W-:Y:S02]  /*eca0*/  LEA.HI R56, R56, R207, RZ, 0x1d ;  /* 0x000000cf38387211 */ /* 0x000fe400078fe8ff */
[----:B--23--:R-:W-:Y:S02]  /*ecb0*/  SHF.R.U32.HI R4, RZ, 0x3, R196 ;  /* 0x00000003ff047819 */ /* 0x00cfe400000116c4 */
[----:B------:R-:W-:Y:S01]  /*ecc0*/  SHF.R.S32.HI R5, RZ, 0x1f, R56 ;  /* 0x0000001fff057819 */ /* 0x000fe20000011438 */
[----:B------:R-:W-:Y:S01]  /*ecd0*/  IMAD.SHL.U32 R3, R56, 0x8, RZ ;  /* 0x0000000838037824 */ /* 0x000fe200078e00ff */
[----:B------:R-:W-:Y:S02]  /*ece0*/  SHF.R.U64 R21, R12, 0x10, R13 ;  /* 0x000000100c157819 */ /* 0x000fe4000000120d */
[----:B------:R-:W-:Y:S02]  /*ecf0*/  LEA.HI R5, R5, R56, RZ, 0x3 ;  /* 0x0000003805057211 */ /* 0x000fe400078f18ff */
[----:B------:R-:W-:-:S02]  /*ed00*/  LOP3.LUT R0, R196, 0x38, R3, 0xf8, !PT ;  /* 0x00000038c4007812 */ /* 0x000fc400078ef803 */
[----:B------:R-:W-:Y:S01]  /*ed10*/  SHF.R.U32.HI R12, RZ, 0x10, R13 ;  /* 0x00000010ff0c7819 */ /* 0x000fe2000001160d */
[----:B------:R-:W-:Y:S01]  /*ed20*/  IMAD.SHL.U32 R5, R5, 0x400, RZ ;  /* 0x0000040005057824 */ /* 0x000fe200078e00ff */
[----:B------:R-:W-:Y:S02]  /*ed30*/  LOP3.LUT R0, R0, R4, RZ, 0x3c, !PT ;  /* 0x0000000400007212 */ /* 0x000fe400078e3cff */
[--C-:B------:R-:W-:Y:S02]  /*ed40*/  SHF.R.U64 R13, R8, 0x10, R9.reuse ;  /* 0x00000010080d7819 */ /* 0x100fe40000001209 */
[----:B------:R-:W-:Y:S02]  /*ed50*/  LOP3.LUT R3, R5, 0x7fffe000, RZ, 0xc0, !PT ;  /* 0x7fffe00005037812 */ /* 0x000fe400078ec0ff */
[----:B------:R-:W-:Y:S02]  /*ed60*/  SHF.R.U32.HI R8, RZ, 0x10, R9 ;  /* 0x00000010ff087819 */ /* 0x000fe40000011609 */
[----:B------:R-:W-:-:S02]  /*ed70*/  IADD3 R3, R0, R3, R199 ;  /* 0x0000000300037210 */ /* 0x000fc40007ffe0c7 */
[----:B------:R-:W-:Y:S02]  /*ed80*/  PRMT R58, R58, 0x5410, R13 ;  /* 0x000054103a3a7816 */ /* 0x000fe4000000000d */
[--C-:B------:R-:W-:Y:S01]  /*ed90*/  SHF.R.U64 R9, R10, 0x10, R11.reuse ;  /* 0x000000100a097819 */ /* 0x100fe2000000120b */
[----:B------:R-:W-:Y:S01]  /*eda0*/  IMAD R3, R3, 0x2, R2 ;  /* 0x0000000203037824 */ /* 0x000fe200078e0202 */
[----:B------:R-:W-:Y:S02]  /*edb0*/  SHF.R.U32.HI R10, RZ, 0x10, R11 ;  /* 0x00000010ff0a7819 */ /* 0x000fe4000001160b */
[----:B------:R-:W-:Y:S02]  /*edc0*/  PRMT R71, R71, 0x5410, R12 ;  /* 0x0000541047477816 */ /* 0x000fe4000000000c */
[----:B------:R-:W1:Y:S01]  /*edd0*/  LDS.128 R24, [R3+0x10400] ;  /* 0x0104000003187984 */ /* 0x000e620000000c00 */
[--C-:B------:R-:W-:Y:S02]  /*ede0*/  SHF.R.U64 R28, R14, 0x10, R15.reuse ;  /* 0x000000100e1c7819 */ /* 0x100fe4000000120f */
[----:B0-----:R-:W-:-:S02]  /*edf0*/  SHF.R.U32.HI R29, RZ, 0x10, R15 ;  /* 0x00000010ff1d7819 */ /* 0x001fc4000001160f */
[----:B------:R-:W-:Y:S02]  /*ee00*/  PRMT R70, R70, 0x5410, R21 ;  /* 0x0000541046467816 */ /* 0x000fe40000000015 */
[----:B------:R-:W-:Y:S02]  /*ee10*/  PRMT R67, R67, 0x5410, R8 ;  /* 0x0000541043437816 */ /* 0x000fe40000000008 */
[----:B------:R-:W-:Y:S01]  /*ee20*/  PRMT R28, R20, 0x5432, R28 ;  /* 0x00005432141c7816 */ /* 0x000fe2000000001c */
[----:B------:R-:W-:Y:S01]  /*ee30*/  IMAD.U32 R21, R70, 0x10000, RZ ;  /* 0x0001000046157824 */ /* 0x000fe200078e00ff */
[----:B------:R-:W-:Y:S02]  /*ee40*/  PRMT R29, R20, 0x5410, R29 ;  /* 0x00005410141d7816 */ /* 0x000fe4000000001d */
[----:B------:R-:W-:Y:S02]  /*ee50*/  PRMT R69, R69, 0x5410, R10 ;  /* 0x0000541045457816 */ /* 0x000fe4000000000a */
[----:B------:R-:W-:Y:S01]  /*ee60*/  PRMT R68, R68, 0x5410, R9 ;  /* 0x0000541044447816 */ /* 0x000fe20000000009 */
[C---:B-1----:R-:W-:Y:S01]  /*ee70*/  IMAD.U32 R11, R24.reuse, 0x10000, RZ ;  /* 0x00010000180b7824 */ /* 0x042fe200078e00ff */
[----:B------:R-:W-:Y:S01]  /*ee80*/  LOP3.LUT R12, R24, 0xffff0000, RZ, 0xc0, !PT ;  /* 0xffff0000180c7812 */ /* 0x000fe200078ec0ff */
[C---:B------:R-:W-:Y:S01]  /*ee90*/  IMAD.U32 R13, R25.reuse, 0x10000, RZ ;  /* 0x00010000190d7824 */ /* 0x040fe200078e00ff */
[----:B------:R-:W-:Y:S01]  /*eea0*/  LOP3.LUT R24, R25, 0xffff0000, RZ, 0xc0, !PT ;  /* 0xffff000019187812 */ /* 0x000fe200078ec0ff */
[----:B------:R-:W-:Y:S01]  /*eeb0*/  IMAD.U32 R25, R58, 0x10000, RZ ;  /* 0x000100003a197824 */ /* 0x000fe200078e00ff */
[C---:B------:R-:W-:Y:S01]  /*eec0*/  LOP3.LUT R15, R26.reuse, 0xffff0000, RZ, 0xc0, !PT ;  /* 0xffff00001a0f7812 */ /* 0x040fe200078ec0ff */
[----:B------:R-:W-:Y:S01]  /*eed0*/  IMAD.U32 R14, R26, 0x10000, RZ ;  /* 0x000100001a0e7824 */ /* 0x000fe200078e00ff */
[C---:B------:R-:W-:Y:S01]  /*eee0*/  LOP3.LUT R26, R27.reuse, 0xffff0000, RZ, 0xc0, !PT ;  /* 0xffff00001b1a7812 */ /* 0x040fe200078ec0ff */
[----:B------:R-:W-:-:S02]  /*eef0*/  IMAD.U32 R20, R27, 0x10000, RZ ;  /* 0x000100001b147824 */ /* 0x000fc400078e00ff */
[----:B------:R-:W-:Y:S01]  /*ef00*/  FMUL.FTZ R31, R11, R25 ;  /* 0x000000190b1f7220 */ /* 0x000fe20000410000 */
[----:B------:R-:W-:Y:S02]  /*ef10*/  IMAD.U32 R27, R67, 0x10000, RZ ;  /* 0x00010000431b7824 */ /* 0x000fe400078e00ff */
[----:B------:R-:W-:Y:S01]  /*ef20*/  FMUL.FTZ R33, R11, R21 ;  /* 0x000000150b217220 */ /* 0x000fe20000410000 */
[----:B------:R-:W-:Y:S01]  /*ef30*/  IMAD.U32 R11, R71, 0x10000, RZ ;  /* 0x00010000470b7824 */ /* 0x000fe200078e00ff */
[----:B------:R-:W-:Y:S01]  /*ef40*/  LOP3.LUT R67, R67, 0xffff0000, RZ, 0xc0, !PT ;  /* 0xffff000043437812 */ /* 0x000fe200078ec0ff */
[----:B------:R-:W-:Y:S01]  /*ef50*/  FMUL.FTZ R35, R13, R27 ;  /* 0x0000001b0d237220 */ /* 0x000fe20000410000 */
[----:B------:R-:W-:Y:S01]  /*ef60*/  LOP3.LUT R71, R71, 0xffff0000, RZ, 0xc0, !PT ;  /* 0xffff000047477812 */ /* 0x000fe200078ec0ff */
[----:B----4-:R-:W0:Y:S02]  /*ef70*/  LDS.128 R4, [R32] ;  /* 0x0000000020047984 */ /* 0x010e240000000c00 */
        /* <DEDUP_REMOVED lines=8> */
[-C--:B------:R-:W-:Y:S01]  /*f000*/  FMUL.FTZ R25, R13, R11.reuse ;  /* 0x0000000b0d197220 */ /* 0x080fe20000410000 */
[----:B------:R-:W-:Y:S01]  /*f010*/  FFMA.FTZ R35, R8, R11, -R35 ;  /* 0x0000000b08237223 */ /* 0x000fe20000010823 */
[----:B------:R-:W-:Y:S02]  /*f020*/  IMAD.U32 R10, R7, 0x10000, RZ ;  /* 0x00010000070a7824 */ /* 0x000fe400078e00ff */
[C---:B------:R-:W-:Y:S01]  /*f030*/  FMUL.FTZ R11, R20.reuse, R31 ;  /* 0x0000001f140b7220 */ /* 0x040fe20000410000 */
[----:B------:R-:W-:Y:S01]  /*f040*/  FMUL.FTZ R0, R20, R21 ;  /* 0x0000001514007220 */ /* 0x000fe20000410000 */
[----:B------:R-:W-:Y:S01]  /*f050*/  LOP3.LUT R13, R58, 0xffff0000, RZ, 0xc0, !PT ;  /* 0xffff00003a0d7812 */ /* 0x000fe200078ec0ff */
[----:B------:R-:W-:Y:S01]  /*f060*/  FFMA.FTZ R27, R8, R27, R25 ;  /* 0x0000001b081b7223 */ /* 0x000fe20000010019 */
[----:B------:R-:W-:Y:S01]  /*f070*/  FFMA.FTZ R20, R10, R21, -R11 ;  /* 0x000000150a147223 */ /* 0x000fe2000001080b */
[----:B------:R-:W-:Y:S01]  /*f080*/  LOP3.LUT R11, R70, 0xffff0000, RZ, 0xc0, !PT ;  /* 0xffff0000460b7812 */ /* 0x000fe200078ec0ff */
[----:B------:R-:W-:-:S02]  /*f090*/  IMAD.U32 R8, R68, 0x10000, RZ ;  /* 0x0001000044087824 */ /* 0x000fc400078e00ff */
[----:B------:R-:W-:Y:S01]  /*f0a0*/  FMUL.FTZ R21, R12, R13 ;  /* 0x0000000d0c157220 */ /* 0x000fe20000410000 */
[----:B------:R-:W-:Y:S01]  /*f0b0*/  FFMA.FTZ R31, R10, R31, R0 ;  /* 0x0000001f0a1f7223 */ /* 0x000fe20000010000 */
[----:B------:R-:W-:Y:S02]  /*f0c0*/  IMAD.U32 R0, R28, 0x10000, RZ ;  /* 0x000100001c007824 */ /* 0x000fe400078e00ff */
[-C--:B------:R-:W-:Y:S01]  /*f0d0*/  FMUL.FTZ R25, R12, R11.reuse ;  /* 0x0000000b0c197220 */ /* 0x080fe20000410000 */
[----:B------:R-:W-:Y:S01]  /*f0e0*/  FFMA.FTZ R21, R4, R11, -R21 ;  /* 0x0000000b04157223 */ /* 0x000fe20000010815 */
[----:B------:R-:W-:Y:S01]  /*f0f0*/  FMUL.FTZ R12, R24, R67 ;  /* 0x00000043180c7220 */ /* 0x000fe20000410000 */
[----:B------:R-:W-:Y:S02]  /*f100*/  IMAD.U32 R9, R6, 0x10000, RZ ;  /* 0x0001000006097824 */ /* 0x000fe400078e00ff */
[----:B------:R-:W-:Y:S01]  /*f110*/  FFMA.FTZ R10, R4, R13, R25 ;  /* 0x0000000d040a7223 */ /* 0x000fe20000010019 */
[-C--:B------:R-:W-:Y:S01]  /*f120*/  FMUL.FTZ R24, R24, R71.reuse ;  /* 0x0000004718187220 */ /* 0x080fe20000410000 */
[----:B------:R-:W-:Y:S01]  /*f130*/  FMUL.FTZ R4, R14, R8 ;  /* 0x000000080e047220 */ /* 0x000fe20000410000 */
[----:B------:R-:W-:Y:S01]  /*f140*/  LOP3.LUT R68, R68, 0xffff0000, RZ, 0xc0, !PT ;  /* 0xffff000044447812 */ /* 0x000fe200078ec0ff */
[-C--:B------:R-:W-:Y:S01]  /*f150*/  FMUL.FTZ R14, R14, R0.reuse ;  /* 0x000000000e0e7220 */ /* 0x080fe20000410000 */
[----:B------:R-:W-:Y:S01]  /*f160*/  LOP3.LUT R69, R69, 0xffff0000, RZ, 0xc0, !PT ;  /* 0xffff000045457812 */ /* 0x000fe200078ec0ff */
[C---:B------:R-:W-:Y:S01]  /*f170*/  FFMA.FTZ R12, R5.reuse, R71, -R12 ;  /* 0x00000047050c7223 */ /* 0x040fe2000001080c */
[----:B------:R-:W-:Y:S01]  /*f180*/  LOP3.LUT R28, R28, 0xffff0000, RZ, 0xc0, !PT ;  /* 0xffff00001c1c7812 */ /* 0x000fe200078ec0ff */
[----:B------:R-:W-:Y:S01]  /*f190*/  FFMA.FTZ R24, R5, R67, R24 ;  /* 0x0000004305187223 */ /* 0x000fe20000010018 */
[----:B------:R-:W-:Y:S01]  /*f1a0*/  LOP3.LUT R29, R29, 0xffff0000, RZ, 0xc0, !PT ;  /* 0xffff00001d1d7812 */ /* 0x000fe200078ec0ff */
[----:B------:R-:W-:Y:S01]  /*f1b0*/  FFMA.FTZ R0, R9, R0, -R4 ;  /* 0x0000000009007223 */ /* 0x000fe20000010804 */
[----:B------:R-:W-:Y:S01]  /*f1c0*/  LOP3.LUT R6, R6, 0xffff0000, RZ, 0xc0, !PT ;  /* 0xffff000006067812 */ /* 0x000fe200078ec0ff */
[----:B------:R-:W-:Y:S01]  /*f1d0*/  FMUL.FTZ R5, R15, R68 ;  /* 0x000000440f057220 */ /* 0x000fe20000410000 */
[----:B------:R-:W-:Y:S01]  /*f1e0*/  LOP3.LUT R7, R7, 0xffff0000, RZ, 0xc0, !PT ;  /* 0xffff000007077812 */ /* 0x000fe200078ec0ff */
        /* <DEDUP_REMOVED lines=18> */
.L_x_1639:
[----:B------:R-:W-:Y:S05]  /*f310*/  BSYNC B0 ;  /* 0x0000000000007941 */ /* 0x000fea0003800000 */
.L_x_1611:
        /* <DEDUP_REMOVED lines=8> */
.L_x_1609:
[----:B------:R-:W-:-:S05]  /*f3a0*/  IMAD.U32 R0, RZ, RZ, UR45 ;  /* 0x0000002dff007e24 */ /* 0x000fca000f8e00ff */
[----:B------:R-:W-:-:S13]  /*f3b0*/  ISETP.NE.AND P0, PT, R0, 0x3, PT ;  /* 0x000000030000780c */ /* 0x000fda0003f05270 */
[----:B------:R-:W-:Y:S05]  /*f3c0*/  @!P0 BRA `(.L_x_1656) ;  /* 0x0000000000048947 */ /* 0x000fea0003800000 */
[----:B------:R-:W-:Y:S01]  /*f3d0*/  BPT.TRAP 0x1 ;  /* 0x000000040000795c */ /* 0x000fe20000300000 */
.L_x_1656:
[----:B01--4-:R-:W-:Y:S01]  /*f3e0*/  IMAD R3, R22, 0x8, R2 ;  /* 0x0000000816037824 */ /* 0x013fe200078e0202 */
[----:B------:R-:W-:-:S04]  /*f3f0*/  SHF.L.U32 R0, R186, 0x1f, RZ ;  /* 0x0000001fba007819 */ /* 0x000fc800000006ff */
[----:B------:R0:W1:Y:S01]  /*f400*/  SYNCS.PHASECHK.TRANS64.TRYWAIT P2, [R3+URZ+0x28830], R0 ;  /* 0x02883000030075a7 */ /* 0x000062000804017f */
[----:B------:R-:W-:Y:S05]  /*f410*/  @!P0 BRA `(.L_x_1657) ;  /* 0x0000000000048947 */ /* 0x000fea0003800000 */
[----:B------:R-:W-:Y:S01]  /*f420*/  BPT.TRAP 0x1 ;  /* 0x000000040000795c */ /* 0x000fe20000300000 */
.L_x_1657:
[----:B--23--:R-:W2:Y:S02]  /*f430*/  S2R R4, SR_TID.X ;  /* 0x0000000000047919 */ /* 0x00cea40000002100 */
[----:B--2---:R-:W-:-:S04]  /*f440*/  LOP3.LUT R4, R4, 0x7f, RZ, 0xc0, !PT ;  /* 0x0000007f04047812 */ /* 0x004fc800078ec0ff */
[----:B------:R-:W-:Y:S01]  /*f450*/  ISETP.NE.AND P1, PT, R4, RZ, PT ;  /* 0x000000ff0400720c */ /* 0x000fe20003f25270 */
[----:B-1----:R-:W-:-:S12]  /*f460*/  @P2 BRA `(.L_x_1658) ;  /* 0x0000000000082947 */ /* 0x002fd80003800000 */
[----:B------:R-:W1:Y:S02]  /*f470*/  SYNCS.PHASECHK.TRANS64.TRYWAIT P2, [R3+URZ+0x28830], R0 ;  /* 0x02883000030075a7 */ /* 0x000e64000804017f */
[----:B-1----:R-:W-:Y:S05]  /*f480*/  @!P2 BRA `(.L_x_1659) ;  /* 0x00000194004ca947 */ /* 0x002fea0003800000 */
.L_x_1658:
        /* <DEDUP_REMOVED lines=9> */
[----:B------:R-:W-:Y:S01]  /*f520*/  UMOV UR9, 0x40000040 ;  /* 0x4000004000097882 */ /* 0x000fe20000000000 */
[----:B------:R-:W-:Y:S01]  /*f530*/  LOP3.LUT R0, R0, 0x3fff, RZ, 0xc0, !PT ;  /* 0x00003fff00007812 */ /* 0x000fe200078ec0ff */
[----:B------:R-:W-:Y:S01]  /*f540*/  UMOV UR5, 0x40000040 ;  /* 0x4000004000057882 */ /* 0x000fe20000000000 */
[----:B------:R-:W-:Y:S01]  /*f550*/  R2UR UR11, R9 ;  /* 0x00000000090b72ca */ /* 0x000fe200000e0000 */
[----:B------:R-:W-:Y:S01]  /*f560*/  IMAD.MOV.U32 R9, RZ, RZ, 0x40000040 ;  /* 0x40000040ff097424 */ /* 0x000fe200078e00ff */
[----:B------:R-:W-:Y:S01]  /*f570*/  LOP3.LUT R7, R0, 0x10000, RZ, 0xfc, !PT ;  /* 0x0001000000077812 */ /* 0x000fe200078efcff */
[----:B------:R-:W-:Y:S01]  /*f580*/  ULOP3.LUT UR12, UR12, 0x10000, URZ, 0xfc, !UPT ;  /* 0x000100000c0c7892 */ /* 0x000fe2000f8efc3f */
[----:B------:R-:W-:Y:S01]  /*f590*/  IMAD.MOV.U32 R5, RZ, RZ, 0x40000040 ;  /* 0x40000040ff057424 */ /* 0x000fe200078e00ff */
[----:B------:R-:W-:Y:S01]  /*f5a0*/  UMOV UR17, 0x40000040 ;  /* 0x4000004000117882 */ /* 0x000fe20000000000 */
[----:B------:R-:W-:Y:S01]  /*f5b0*/  R2UR UR7, R9 ;  /* 0x00000000090772ca */ /* 0x000fe200000e0000 */
[----:B------:R-:W-:Y:S01]  /*f5c0*/  IMAD R4, R22, 0x800, R7 ;  /* 0x0000080016047824 */ /* 0x000fe200078e0207 */
[----:B------:R-:W-:Y:S01]  /*f5d0*/  UIADD3 UR8, UR12, 0x2, URZ ;  /* 0x000000020c087890 */ /* 0x000fe2000fffe03f */
[----:B------:R-:W-:Y:S01]  /*f5e0*/  IMAD.MOV.U32 R9, RZ, RZ, 0x40000040 ;  /* 0x40000040ff097424 */ /* 0x000fe200078e00ff */
[----:B------:R-:W-:Y:S01]  /*f5f0*/  UIADD3 UR4, UR12, 0x4, URZ ;  /* 0x000000040c047890 */ /* 0x000fe2000fffe03f */
[C---:B------:R-:W-:Y:S01]  /*f600*/  VIADD R8, R4.reuse, 0x2 ;  /* 0x0000000204087836 */ /* 0x040fe20000000000 */
[----:B------:R-:W-:Y:S01]  /*f610*/  R2UR UR14, R4 ;  /* 0x00000000040e72ca */ /* 0x000fe200000e0000 */
[----:B------:R-:W-:Y:S01]  /*f620*/  UIADD3 UR16, UR12, 0x6, URZ ;  /* 0x000000060c107890 */ /* 0x000fe2000fffe03f */
[----:B------:R-:W-:Y:S01]  /*f630*/  R2UR UR19, R9 ;  /* 0x00000000091372ca */ /* 0x000fe200000e0000 */
[----:B------:R-:W-:Y:S01]  /*f640*/  IMAD.MOV.U32 R9, RZ, RZ, 0x40000040 ;  /* 0x40000040ff097424 */ /* 0x000fe200078e00ff */
[----:B------:R-:W-:Y:S01]  /*f650*/  R2UR UR10, R8 ;  /* 0x00000000080a72ca */ /* 0x000fe200000e0000 */
[----:B------:R-:W-:Y:S01]  /*f660*/  VIADD R8, R4, 0x4 ;  /* 0x0000000404087836 */ /* 0x000fe20000000000 */
[----:B------:R-:W-:Y:S01]  /*f670*/  UIADD3 UR20, UR12, 0x400, URZ ;  /* 0x000004000c147890 */ /* 0x000fe2000fffe03f */
[----:B------:R-:W-:Y:S01]  /*f680*/  R2UR UR35, R5 ;  /* 0x00000000052372ca */ /* 0x000fe200000e0000 */
[----:B------:R-:W-:Y:S01]  /*f690*/  UMOV UR21, 0x40000040 ;  /* 0x4000004000157882 */ /* 0x000fe20000000000 */
[----:B------:R-:W-:Y:S01]  /*f6a0*/  R2UR UR23, R9 ;  /* 0x00000000091772ca */ /* 0x000fe200000e0000 */
[----:B------:R-:W-:Y:S01]  /*f6b0*/  IMAD.MOV.U32 R9, RZ, RZ, 0x40000040 ;  /* 0x40000040ff097424 */ /* 0x000fe200078e00ff */
[----:B------:R-:W-:Y:S01]  /*f6c0*/  R2UR UR6, R8 ;  /* 0x00000000080672ca */ /* 0x000fe200000e0000 */
[----:B------:R-:W-:Y:S01]  /*f6d0*/  VIADD R8, R4, 0x6 ;  /* 0x0000000604087836 */ /* 0x000fe20000000000 */
[----:B------:R-:W-:Y:S01]  /*f6e0*/  HGMMA.64x128x16.F32.BF16 R24, gdesc[UR12], RZ, !UPT, gsb0 ;  /* 0x01e000000c1879f0 */ /* 0x000fe2000c0018ff */
[----:B------:R-:W-:Y:S01]  /*f6f0*/  UIADD3 UR24, UR12, 0x402, URZ ;  /* 0x000004020c187890 */ /* 0x000fe2000fffe03f */
[----:B------:R-:W-:Y:S01]  /*f700*/  R2UR UR27, R9 ;  /* 0x00000000091b72ca */ /* 0x000fe200000e0000 */
[----:B------:R-:W-:Y:S01]  /*f710*/  UMOV UR25, 0x40000040 ;  /* 0x4000004000197882 */ /* 0x000fe20000000000 */
[----:B------:R-:W-:Y:S01]  /*f720*/  R2UR UR18, R8 ;  /* 0x00000000081272ca */ /* 0x000fe200000e0000 */
[----:B------:R-:W-:Y:S01]  /*f730*/  VIADD R8, R4, 0x400 ;  /* 0x0000040004087836 */ /* 0x000fe20000000000 */
[----:B------:R-:W-:Y:S01]  /*f740*/  UIADD3 UR28, UR12, 0x404, URZ ;  /* 0x000004040c1c7890 */ /* 0x000fe2000fffe03f */
[----:B------:R-:W-:Y:S01]  /*f750*/  IMAD.MOV.U32 R9, RZ, RZ, 0x40000040 ;  /* 0x40000040ff097424 */ /* 0x000fe200078e00ff */
[----:B------:R-:W-:Y:S01]  /*f760*/  UMOV UR29, 0x40000040 ;  /* 0x40000040001d7882 */ /* 0x000fe20000000000 */
[----:B------:R-:W-:Y:S01]  /*f770*/  UIADD3 UR32, UR12, 0x406, URZ ;  /* 0x000004060c207890 */ /* 0x000fe2000fffe03f */
[----:B------:R-:W-:Y:S01]  /*f780*/  R2UR UR22, R8 ;  /* 0x00000000081672ca */ /* 0x000fe200000e0000 */
[----:B------:R-:W-:Y:S01]  /*f790*/  VIADD R8, R4, 0x402 ;  /* 0x0000040204087836 */ /* 0x000fe20000000000 */
[----:B------:R-:W-:Y:S01]  /*f7a0*/  R2UR UR31, R9 ;  /* 0x00000000091f72ca */ /* 0x000fe200000e0000 */
[----:B------:R-:W-:Y:S01]  /*f7b0*/  UMOV UR33, 0x40000040 ;  /* 0x4000004000217882 */ /* 0x000fe20000000000 */
[----:B------:R-:W0:Y:S01]  /*f7c0*/  LDC R0, c[0x0][0x448] ;  /* 0x00011200ff007b82 */ /* 0x000e220000000800 */
[----:B------:R-:W-:Y:S01]  /*f7d0*/  IMAD.IADD R9, R195, 0x1, R192 ;  /* 0x00000001c3097824 */ /* 0x000fe200078e02c0 */
[----:B------:R-:W-:Y:S01]  /*f7e0*/  R2UR UR26, R8 ;  /* 0x00000000081a72ca */ /* 0x000fe200000e0000 */
[----:B------:R-:W-:-:S02]  /*f7f0*/  VIADD R8, R4, 0x404 ;  /* 0x0000040404087836 */ /* 0x000fc40000000000 */
[----:B------:R-:W-:Y:S02]  /*f800*/  VIADD R4, R4, 0x406 ;  /* 0x0000040604047836 */ /* 0x000fe40000000000 */
[----:B------:R-:W-:Y:S01]  /*f810*/  IMAD.MOV.U32 R13, RZ, RZ, -0x80 ;  /* 0xffffff80ff0d7424 */ /* 0x000fe200078e00ff */
[----:B------:R-:W-:Y:S01]  /*f820*/  R2UR UR30, R8 ;  /* 0x00000000081e72ca */ /* 0x000fe200000e0000 */
[----:B------:R-:W1:Y:S01]  /*f830*/  LDC.64 R10, c[0x0][0x9e0] ;  /* 0x00027800ff0a7b82 */ /* 0x000e620000000a00 */
[----:B------:R-:W-:Y:S01]  /*f840*/  R2UR UR34, R4 ;  /* 0x00000000042272ca */ /* 0x000fe200000e0000 */
[----:B------:R-:W-:-:S05]  /*f850*/  IMAD R13, R88, R13, 0x80 ;  /* 0x00000080580d7424 */ /* 0x000fca00078e020d */
[----:B------:R-:W-:Y:S02]  /*f860*/  IADD3 R8, -R188, R189, R13 ;  /* 0x000000bdbc087210 */ /* 0x000fe40007ffe10d */
[----:B0-----:R-:W-:Y:S02]  /*f870*/  ISETP.NE.AND P2, PT, R0, 0x1, PT ;  /* 0x000000010000780c */ /* 0x001fe40003f45270 */
[----:B-1----:R-:W-:-:S11]  /*f880*/  ISETP.GE.AND P3, PT, R11, 0x1, PT ;  /* 0x000000010b00780c */ /* 0x002fd60003f66270 */
[----:B------:R-:W0:Y:S08]  /*f890*/  @P2 LDC R0, c[0x0][0x44c] ;  /* 0x00011300ff002b82 */ /* 0x000e300000000800 */
[----:B------:R-:W1:Y:S01]  /*f8a0*/  @P2 LDC R5, c[0x0][0x450] ;  /* 0x00011400ff052b82 */ /* 0x000e620000000800 */
[----:B0-----:R-:W-:-:S05]  /*f8b0*/  @P2 IMAD.HI.U32 R0, R9, R0, RZ ;  /* 0x0000000009002227 */ /* 0x001fca00078e00ff */
[----:B-1----:R-:W-:Y:S01]  /*f8c0*/  @P2 SHF.R.U32.HI R9, RZ, R5, R0 ;  /* 0x00000005ff092219 */ /* 0x002fe20000011600 */
[----:B------:R-:W-:-:S04]  /*f8d0*/  @!P1 VIADD R0, R3, 0x28840 ;  /* 0x0002884003009836 */ /* 0x000fc80000000000 */
[----:B------:R-:W0:Y:S01]  /*f8e0*/  SHFL.IDX PT, R20, R9, RZ, 0x1c1f ;  /* 0x001c1fff09147589 */ /* 0x000e2200000e0000 */
[----:B------:R-:W-:Y:S01]  /*f8f0*/  @!P1 PRMT R0, RZ, 0x654, R0 ;  /* 0x00000654ff009816 */ /* 0x000fe20000000000 */
[----:B------:R-:W-:Y:S02]  /*f900*/  WARPGROUP.DEPBAR.LE gsb0, 0x0 ;  /* 0x00008000000079c5 */ /* 0x000fe40000010000 */
[----:B------:R-:W-:-:S06]  /*f910*/  WARPGROUP.ARRIVE ;  /* 0x00000000000079c5 */ /* 0x000fcc0000000000 */
[----:B------:R-:W-:Y:S03]  /*f920*/  HGMMA.64x128x16.F32.BF16 R24, gdesc[UR8], R24, gsb0 ;  /* 0x01e00000081879f0 */ /* 0x000fe60008001818 */
[----:B------:R-:W-:Y:S02]  /*f930*/  WARPGROUP.DEPBAR.LE gsb0, 0x0 ;  /* 0x00008000000079c5 */ /* 0x000fe40000010000 */
[----:B------:R-:W-:-:S07]  /*f940*/  WARPGROUP.ARRIVE ;  /* 0x00000000000079c5 */ /* 0x000fce0000000000 */
[----:B------:R-:W-:Y:S01]  /*f950*/  HGMMA.64x128x16.F32.BF16 R24, gdesc[UR4], R24, gsb0 ;  /* 0x01e00000041879f0 */ /* 0x000fe20008001818 */
[----:B------:R-:W-:Y:S02]  /*f960*/  ULDC UR6, c[0x0][0x9dc] ;  /* 0x0002770000067ab9 */ /* 0x000fe40000000800 */
[----:B------:R-:W-:-:S05]  /*f970*/  IMAD.U32 R6, RZ, RZ, UR6 ;  /* 0x00000006ff067e24 */ /* 0x000fca000f8e00ff */
[----:B------:R-:W-:Y:S01]  /*f980*/  LOP3.LUT R4, RZ, R6, RZ, 0x33, !PT ;  /* 0x00000006ff047212 */ /* 0x000fe200078e33ff */
        /* <DEDUP_REMOVED lines=18> */
[----:B------:R-:W-:Y:S02]  /*fab0*/  IADD3 R15, -R187, R0, R189 ;  /* 0x00000000bb0f7210 */ /* 0x000fe40007ffe1bd */
[----:B------:R-:W-:-:S03]  /*fac0*/  LEA R0, R88, 0xffffff80, 0x7 ;  /* 0xffffff8058007811 */ /* 0x000fc600078e38ff */
[C---:B------:R-:W-:Y:S02]  /*fad0*/  IMAD.IADD R3, R15.reuse, 0x1, R4 ;  /* 0x000000010f037824 */ /* 0x040fe400078e0204 */
[----:B------:R-:W-:Y:S02]  /*fae0*/  IMAD.IADD R15, R15, 0x1, R10 ;  /* 0x000000010f0f7824 */ /* 0x000fe400078e020a */
[----:B0-----:R-:W-:-:S03]  /*faf0*/  IMAD.IADD R14, R3, 0x1, R20 ;  /* 0x00000001030e7824 */ /* 0x001fc600078e0214 */
[----:B------:R-:W-:Y:S01]  /*fb00*/  VIADDMNMX R12, R20, R15, R8, PT ;  /* 0x0000000f140c7246 */ /* 0x000fe20003800108 */
[----:B------:R-:W-:Y:S06]  /*fb10*/  @!P3 BRA `(.L_x_1660) ;  /* 0x000000000050b947 */ /* 0x000fec0003800000 */
[----:B------:R-:W-:Y:S01]  /*fb20*/  IADD3 R21, -R187, R189, R20 ;  /* 0x000000bdbb157210 */ /* 0x000fe20007ffe114 */
[----:B------:R-:W-:Y:S03]  /*fb30*/  BSSY B0, `(.L_x_1661) ;  /* 0x000000e000007945 */ /* 0x000fe60003800000 */
        /* <DEDUP_REMOVED lines=9> */
.L_x_1662:
[----:B------:R-:W-:-:S13]  /*fbd0*/  ISETP.NE.AND P4, PT, R11, 0x1, PT ;  /* 0x000000010b00780c */ /* 0x000fda0003f85270 */
[----:B------:R-:W0:Y:S02]  /*fbe0*/  @P4 LDC.64 R4, c[0x0][0x9e8] ;  /* 0x00027a00ff044b82 */ /* 0x000e240000000a00 */
[----:B0-----:R-:W-:-:S05]  /*fbf0*/  @P4 IMAD.HI.U32 R4, R21, R4, RZ ;  /* 0x0000000415044227 */ /* 0x001fca00078e00ff */
[----:B------:R-:W-:-:S07]  /*fc00*/  @P4 SHF.R.U32.HI R21, RZ, R5, R4 ;  /* 0x00000005ff154219 */ /* 0x000fce0000011604 */
.L_x_1663:
[----:B------:R-:W-:Y:S05]  /*fc10*/  BSYNC B0 ;  /* 0x0000000000007941 */ /* 0x000fea0003800000 */
.L_x_1661:
[----:B------:R-:W-:-:S04]  /*fc20*/  IMAD R21, R21, R11, -R0 ;  /* 0x0000000b15157224 */ /* 0x000fc800078e0a00 */
[----:B------:R-:W-:-:S05]  /*fc30*/  IMAD.IADD R21, R21, 0x1, -R188 ;  /* 0x0000000115157824 */ /* 0x000fca00078e0abc */
[----:B------:R-:W-:Y:S02]  /*fc40*/  VIMNMX R14, R14, R21, !PT ;  /* 0x000000150e0e7248 */ /* 0x000fe40007fe0100 */
[----:B------:R-:W-:-:S07]  /*fc50*/  VIADDMNMX R12, R21, R11, R12, PT ;  /* 0x0000000b150c7246 */ /* 0x000fce000380010c */
.L_x_1660:
[C---:B------:R-:W-:Y:S01]  /*fc60*/  ISETP.GE.AND P4, PT, R13.reuse, 0x2, PT ;  /* 0x000000020d00780c */ /* 0x040fe20003f86270 */
[----:B------:R-:W0:Y:S01]  /*fc70*/  SHFL.IDX PT, R4, R9, 0x1, 0x1c1f ;  /* 0x003c1f0009047f89 */ /* 0x000e2200000e0000 */
[----:B------:R-:W-:Y:S02]  /*fc80*/  ISETP.GE.AND P6, PT, R13, 0x9, PT ;  /* 0x000000090d00780c */ /* 0x000fe40003fc6270 */
[----:B------:R-:W-:Y:S02]  /*fc90*/  ISETP.GT.AND P5, PT, R14, 0x1, !P4 ;  /* 0x000000010e00780c */ /* 0x000fe400067a4270 */
[----:B------:R-:W-:Y:S02]  /*fca0*/  P2R R20, PR, RZ, 0x40 ;  /* 0x00000040ff147803 */ /* 0x000fe40000000000 */
[----:B------:R-:W-:-:S04]  /*fcb0*/  ISETP.LT.OR P5, PT, R12, 0x2, P5 ;  /* 0x000000020c00780c */ /* 0x000fc80002fa1670 */
[----:B------:R-:W-:Y:S02]  /*fcc0*/  FSEL R25, R25, -INF , !P5 ;  /* 0xff80000019197808 */ /* 0x000fe40006800000 */
[----:B------:R-:W-:Y:S02]  /*fcd0*/  ISETP.GT.AND P5, PT, R14, 0x8, !P6 ;  /* 0x000000080e00780c */ /* 0x000fe400077a4270 */
[----:B------:R-:W-:Y:S02]  /*fce0*/  ISETP.GE.AND P6, PT, R13, 0xa, PT ;  /* 0x0000000a0d00780c */ /* 0x000fe40003fc6270 */
[----:B------:R-:W-:Y:S02]  /*fcf0*/  ISETP.LT.OR P5, PT, R12, 0x9, P5 ;  /* 0x000000090c00780c */ /* 0x000fe40002fa1670 */
[----:B------:R-:W-:Y:S02]  /*fd00*/  P2R R21, PR, RZ, 0x40 ;  /* 0x00000040ff157803 */ /* 0x000fe40000000000 */
[----:B------:R-:W-:-:S02]  /*fd10*/  FSEL R28, R28, -INF , !P5 ;  /* 0xff8000001c1c7808 */ /* 0x000fc40006800000 */
[----:B------:R-:W-:Y:S01]  /*fd20*/  ISETP.GT.AND P5, PT, R14, 0x9, !P6 ;  /* 0x000000090e00780c */ /* 0x000fe200077a4270 */
[----:B0-----:R-:W-:Y:S01]  /*fd30*/  IMAD.IADD R3, R3, 0x1, R4 ;  /* 0x0000000103037824 */ /* 0x001fe200078e0204 */
[----:B------:R-:W-:Y:S02]  /*fd40*/  ISETP.GE.AND P6, PT, R13, 0x11, PT ;  /* 0x000000110d00780c */ /* 0x000fe40003fc6270 */
[----:B------:R-:W-:Y:S02]  /*fd50*/  ISETP.LT.OR P5, PT, R12, 0xa, P5 ;  /* 0x0000000a0c00780c */ /* 0x000fe40002fa1670 */
[----:B------:R-:W-:Y:S02]  /*fd60*/  P2R R89, PR, RZ, 0x40 ;  /* 0x00000040ff597803 */ /* 0x000fe40000000000 */
[----:B------:R-:W-:Y:S02]  /*fd70*/  FSEL R29, R29, -INF , !P5 ;  /* 0xff8000001d1d7808 */ /* 0x000fe40006800000 */
[----:B------:R-:W-:-:S02]  /*fd80*/  ISETP.GT.AND P5, PT, R14, 0x10, !P6 ;  /* 0x000000100e00780c */ /* 0x000fc400077a4270 */
[C---:B------:R-:W-:Y:S02]  /*fd90*/  ISETP.GE.AND P6, PT, R13.reuse, 0x12, PT ;  /* 0x000000120d00780c */ /* 0x040fe40003fc6270 */
[----:B------:R-:W-:Y:S02]  /*fda0*/  ISETP.LT.OR P5, PT, R12, 0x11, P5 ;  /* 0x000000110c00780c */ /* 0x000fe40002fa1670 */
[----:B------:R-:W-:Y:S02]  /*fdb0*/  P2R R90, PR, RZ, 0x40 ;  /* 0x00000040ff5a7803 */ /* 0x000fe40000000000 */
[----:B------:R-:W-:Y:S02]  /*fdc0*/  FSEL R32, R32, -INF , !P5 ;  /* 0xff80000020207808 */ /* 0x000fe40006800000 */
[----:B------:R-:W-:Y:S02]  /*fdd0*/  ISETP.GT.AND P5, PT, R14, 0x11, !P6 ;  /* 0x000000110e00780c */ /* 0x000fe400077a4270 */
[----:B------:R-:W-:-:S02]  /*fde0*/  ISETP.GE.AND P6, PT, R13, 0x19, PT ;  /* 0x000000190d00780c */ /* 0x000fc40003fc6270 */
[----:B------:R-:W-:Y:S02]  /*fdf0*/  ISETP.LT.OR P5, PT, R12, 0x12, P5 ;  /* 0x000000120c00780c */ /* 0x000fe40002fa1670 */
[----:B------:R-:W-:Y:S02]  /*fe00*/  P2R R91, PR, RZ, 0x40 ;  /* 0x00000040ff5b7803 */ /* 0x000fe40000000000 */
[----:B------:R-:W-:Y:S02]  /*fe10*/  FSEL R33, R33, -INF , !P5 ;  /* 0xff80000021217808 */ /* 0x000fe40006800000 */
[----:B------:R-:W-:Y:S02]  /*fe20*/  ISETP.GT.AND P5, PT, R14, 0x18, !P6 ;  /* 0x000000180e00780c */ /* 0x000fe400077a4270 */
[----:B------:R-:W-:Y:S02]  /*fe30*/  ISETP.GE.AND P6, PT, R13, 0x1a, PT ;  /* 0x0000001a0d00780c */ /* 0x000fe40003fc6270 */
[----:B------:R-:W-:-:S02]  /*fe40*/  ISETP.LT.OR P5, PT, R12, 0x19, P5 ;  /* 0x000000190c00780c */ /* 0x000fc40002fa1670 */
[----:B------:R-:W-:Y:S02]  /*fe50*/  P2R R113, PR, RZ, 0x40 ;  /* 0x00000040ff717803 */ /* 0x000fe40000000000 */
[----:B------:R-:W-:Y:S02]  /*fe60*/  FSEL R36, R36, -INF , !P5 ;  /* 0xff80000024247808 */ /* 0x000fe40006800000 */
[----:B------:R-:W-:Y:S02]  /*fe70*/  ISETP.GT.AND P5, PT, R14, 0x19, !P6 ;  /* 0x000000190e00780c */ /* 0x000fe400077a4270 */
[----:B------:R-:W-:Y:S02]  /*fe80*/  ISETP.GE.AND P6, PT, R13, 0x21, PT ;  /* 0x000000210d00780c */ /* 0x000fe40003fc6270 */
[----:B------:R-:W-:Y:S02]  /*fe90*/  ISETP.LT.OR P5, PT, R12, 0x1a, P5 ;  /* 0x0000001a0c00780c */ /* 0x000fe40002fa1670 */
[----:B------:R-:W-:-:S02]  /*fea0*/  P2R R92, PR, RZ, 0x40 ;  /* 0x00000040ff5c7803 */ /* 0x000fc40000000000 */
[----:B------:R-:W-:Y:S02]  /*feb0*/  FSEL R37, R37, -INF , !P5 ;  /* 0xff80000025257808 */ /* 0x000fe40006800000 */
[----:B------:R-:W-:Y:S02]  /*fec0*/  ISETP.GT.AND P5, PT, R14, 0x20, !P6 ;  /* 0x000000200e00780c */ /* 0x000fe400077a4270 */
[----:B------:R-:W-:Y:S02]  /*fed0*/  ISETP.GE.AND P6, PT, R13, 0x22, PT ;  /* 0x000000220d00780c */ /* 0x000fe40003fc6270 */
[----:B------:R-:W-:Y:S02]  /*fee0*/  ISETP.LT.OR P5, PT, R12, 0x21, P5 ;  /* 0x000000210c00780c */ /* 0x000fe40002fa1670 */
[----:B------:R-:W-:Y:S02]  /*fef0*/  P2R R93, PR, RZ, 0x40 ;  /* 0x00000040ff5d7803 */ /* 0x000fe40000000000 */
[----:B------:R-:W-:-:S02]  /*ff00*/  FSEL R40, R40, -INF , !P5 ;  /* 0xff80000028287808 */ /* 0x000fc40006800000 */
[----:B------:R-:W-:Y:S02]  /*ff10*/  ISETP.GT.AND P5, PT, R14, 0x21, !P6 ;  /* 0x000000210e00780c */ /* 0x000fe400077a4270 */
        /* <DEDUP_REMOVED lines=95> */
[----:B------:R-:W-:Y:S02]  /*10510*/  ISETP.GE.AND P6, PT, R13, 0x72, PT ;  /* 0x000000720d00780c */ /* 0x000fe40003fc6270 */
[----:B------:R-:W-:Y:S02]  /*10520*/  ISETP.LT.OR P5, PT, R12, 0x71, P5 ;  /* 0x000000710c00780c */ /* 0x000fe40002fa1670 */
[----:B------:R-:W-:Y:S02]  /*10530*/  P2R R115, PR, RZ, 0x40 ;  /* 0x00000040ff737803 */ /* 0x000fe40000000000 */
[----:B------:R-:W-:Y:S02]  /*10540*/  FSEL R80, R80, -INF , !P5 ;  /* 0xff80000050507808 */ /* 0x000fe40006800000 */
[----:B------:R-:W-:Y:S02]  /*10550*/  ISETP.GT.AND P5, PT, R14, 0x71, !P6 ;  /* 0x000000710e00780c */ /* 0x000fe400077a4270 */
[----:B------:R-:W-:-:S02]  /*10560*/  VIADDMNMX R8, R4, R15, R8, PT ;  /* 0x0000000f04087246 */ /* 0x000fc40003800108 */
[----:B------:R-:W-:-:S04]  /*10570*/  ISETP.LT.OR P5, PT, R12, 0x72, P5 ;  /* 0x000000720c00780c */ /* 0x000fc80002fa1670 */
[----:B------:R-:W-:Y:S02]  /*10580*/  FSEL R81, R81, -INF , !P5 ;  /* 0xff80000051517808 */ /* 0x000fe40006800000 */
[----:B------:R-:W-:-:S04]  /*10590*/  ISETP.GE.AND P5, PT, R13, 0x79, PT ;  /* 0x000000790d00780c */ /* 0x000fc80003fa6270 */
[----:B------:R-:W-:-:S04]  /*105a0*/  ISETP.GT.AND P6, PT, R14, 0x78, !P5 ;  /* 0x000000780e00780c */ /* 0x000fc80006fc4270 */
[----:B------:R-:W-:-:S04]  /*105b0*/  ISETP.LT.OR P6, PT, R12, 0x79, P6 ;  /* 0x000000790c00780c */ /* 0x000fc800037c1670 */
[----:B------:R-:W-:Y:S02]  /*105c0*/  FSEL R84, R84, -INF , !P6 ;  /* 0xff80000054547808 */ /* 0x000fe40007000000 */
[----:B------:R-:W-:-:S04]  /*105d0*/  ISETP.GE.AND P6, PT, R13, 0x1, PT ;  /* 0x000000010d00780c */ /* 0x000fc80003fc6270 */
[----:B-----5:R-:W-:Y:S02]  /*105e0*/  P2R R112, PR, RZ, 0x40 ;  /* 0x00000040ff707803 */ /* 0x020fe40000000000 */
        /* <DEDUP_REMOVED lines=20> */
.L_x_1666:
[----:B------:R-:W-:-:S13]  /*10730*/  ISETP.NE.AND P6, PT, R11, 0x1, PT ;  /* 0x000000010b00780c */ /* 0x000fda0003fc5270 */
[----:B------:R-:W0:Y:S02]  /*10740*/  @P6 LDC.64 R4, c[0x0][0x9e8] ;  /* 0x00027a00ff046b82 */ /* 0x000e240000000a00 */
[----:B0-----:R-:W-:-:S05]  /*10750*/  @P6 IMAD.HI.U32 R4, R9, R4, RZ ;  /* 0x0000000409046227 */ /* 0x001fca00078e00ff */
[----:B------:R-:W-:-:S07]  /*10760*/  @P6 SHF.R.U32.HI R9, RZ, R5, R4 ;  /* 0x00000005ff096219 */ /* 0x000fce0000011604 */
.L_x_1667:
[----:B------:R-:W-:Y:S05]  /*10770*/  BSYNC B0 ;  /* 0x0000000000007941 */ /* 0x000fea0003800000 */
.L_x_1665:
[----:B------:R-:W-:-:S04]  /*10780*/  IMAD R9, R9, R11, -R0 ;  /* 0x0000000b09097224 */ /* 0x000fc800078e0a00 */
[----:B------:R-:W-:-:S05]  /*10790*/  IMAD.IADD R0, R9, 0x1, -R188 ;  /* 0x0000000109007824 */ /* 0x000fca00078e0abc */
[----:B------:R-:W-:Y:S02]  /*107a0*/  VIMNMX R3, R3, R0, !PT ;  /* 0x0000000003037248 */ /* 0x000fe40007fe0100 */
[----:B------:R-:W-:-:S07]  /*107b0*/  VIADDMNMX R8, R0, R11, R8, PT ;  /* 0x0000000b00087246 */ /* 0x000fce0003800108 */
.L_x_1664:
[----:B------:R-:W-:Y:S01]  /*107c0*/  ISETP.GT.AND P4, PT, R3, 0x1, !P4 ;  /* 0x000000010300780c */ /* 0x000fe20006784270 */
[----:B------:R-:W-:Y:S01]  /*107d0*/  ULDC UR46, c[0x0][0x988] ;  /* 0x00026200002e7ab9 */ /* 0x000fe20000000800 */
        /* <DEDUP_REMOVED lines=39> */
[----:B------:R-:W-:Y:S02]  /*10a50*/  ISETP.GT.AND P4, PT, R3, 0x19, !P6 ;  /* 0x000000190300780c */ /* 0x000fe40007784270 */
[----:B------:R-:W-:-:S02]  /*10a60*/  ISETP.NE.AND P6, PT, R114, RZ, PT ;  /* 0x000000ff7200720c */ /* 0x000fc40003fc5270 */
        /* <DEDUP_REMOVED lines=36> */
[----:B------:R-:W-:Y:S01]  /*10cb0*/  ISETP.GT.AND P5, PT, R3, 0x78, !P5 ;  /* 0x000000780300780c */ /* 0x000fe20006fa4270 */
        /* <DEDUP_REMOVED lines=9> */
[----:B------:R-:W-:Y:S02]  /*10d50*/  ISETP.GT.AND P4, PT, R3, 0x38, !P4 ;  /* 0x000000380300780c */ /* 0x000fe40006784270 */
[----:B0-----:R-:W-:Y:S02]  /*10d60*/  FMNMX.FTZ R9, R5, R0, !PT ;  /* 0x0000000005097209 */ /* 0x001fe40007810000 */
[----:B------:R-:W-:-:S03]  /*10d70*/  ISETP.LT.OR P4, PT, R8, 0x39, P4 ;  /* 0x000000390800780c */ /* 0x000fc60002781670 */
[----:B------:R-:W0:Y:S01]  /*10d80*/  SHFL.BFLY PT, R0, R9, 0x1, 0x1f ;  /* 0x0c201f0009007f89 */ /* 0x000e2200000e0000 */
[----:B------:R-:W-:Y:S02]  /*10d90*/  FSEL R54, R54, -INF , !P4 ;  /* 0xff80000036367808 */ /* 0x000fe40006000000 */
[----:B------:R-:W-:-:S04]  /*10da0*/  ISETP.NE.AND P4, PT, R99, RZ, PT ;  /* 0x000000ff6300720c */ /* 0x000fc80003f85270 */
[----:B------:R-:W-:-:S04]  /*10db0*/  ISETP.GT.AND P4, PT, R3, 0x39, !P4 ;  /* 0x000000390300780c */ /* 0x000fc80006784270 */
[----:B------:R-:W-:-:S04]  /*10dc0*/  ISETP.LT.OR P4, PT, R8, 0x3a, P4 ;  /* 0x0000003a0800780c */ /* 0x000fc80002781670 */
[----:B------:R-:W-:Y:S02]  /*10dd0*/  FSEL R55, R55, -INF , !P4 ;  /* 0xff80000037377808 */ /* 0x000fe40006000000 */
[----:B------:R-:W-:-:S04]  /*10de0*/  ISETP.NE.AND P4, PT, R100, RZ, PT ;  /* 0x000000ff6400720c */ /* 0x000fc80003f85270 */
[----:B------:R-:W-:Y:S02]  /*10df0*/  ISETP.GT.AND P4, PT, R3, 0x40, !P4 ;  /* 0x000000400300780c */ /* 0x000fe40006784270 */
[----:B0-----:R-:W-:Y:S02]  /*10e00*/  FMNMX.FTZ R0, R9, R0, !PT ;  /* 0x0000000009007209 */ /* 0x001fe40007810000 */
[----:B------:R-:W-:-:S03]  /*10e10*/  ISETP.LT.OR P4, PT, R8, 0x41, P4 ;  /* 0x000000410800780c */ /* 0x000fc60002781670 */
[----:B------:R-:W-:Y:S01]  /*10e20*/  FMUL.FTZ R4, R0, UR46 ;  /* 0x0000002e00047c20 */ /* 0x000fe20008410000 */
        /* <DEDUP_REMOVED lines=53> */
[----:B------:R-:W-:-:S04]  /*11180*/  FSETP.NEU.FTZ.AND P4, PT, R0, -INF , PT ;  /* 0xff8000000000780b */ /* 0x000fc80003f9d000 */
[----:B------:R-:W-:Y:S02]  /*11190*/  FSEL R4, R4, RZ, P4 ;  /* 0x000000ff04047208 */ /* 0x000fe40002000000 */
[----:B------:R-:W-:Y:S02]  /*111a0*/  ISETP.GT.AND P4, PT, R3, RZ, !P6 ;  /* 0x000000ff0300720c */ /* 0x000fe40007784270 */
[----:B------:R-:W-:Y:S01]  /*111b0*/  ISETP.NE.AND P6, PT, R13, RZ, PT ;  /* 0x000000ff0d00720c */ /* 0x000fe20003fc5270 */
[--C-:B------:R-:W-:Y:S01]  /*111c0*/  FFMA.FTZ R5, R25, UR46, -R4.reuse ;  /* 0x0000002e19057c23 */ /* 0x100fe20008010804 */
[----:B------:R-:W-:Y:S01]  /*111d0*/  ISETP.LT.OR P4, PT, R8, 0x1, P4 ;  /* 0x000000010800780c */ /* 0x000fe20002781670 */
[--C-:B------:R-:W-:Y:S01]  /*111e0*/  FFMA.FTZ R9, R29, UR46, -R4.reuse ;  /* 0x0000002e1d097c23 */ /* 0x100fe20008010804 */
[--C-:B------:R-:W-:Y:S01]  /*111f0*/  FFMA.FTZ R33, R33, UR46, -R4.reuse ;  /* 0x0000002e21217c23 */ /* 0x100fe20008010804 */
[--C-:B------:R-:W-:Y:S01]  /*11200*/  FFMA.FTZ R37, R37, UR46, -R4.reuse ;  /* 0x0000002e25257c23 */ /* 0x100fe20008010804 */
[----:B------:R-:W-:Y:S01]  /*11210*/  FSEL R26, R26, -INF , !P4 ;  /* 0xff8000001a1a7808 */ /* 0x000fe20006000000 */
[--C-:B------:R-:W-:Y:S01]  /*11220*/  FFMA.FTZ R49, R49, UR46, -R4.reuse ;  /* 0x0000002e31317c23 */ /* 0x100fe20008010804 */
[----:B------:R-:W-:Y:S01]  /*11230*/  ISETP.GT.AND P4, PT, R3, 0x79, !P6 ;  /* 0x000000790300780c */ /* 0x000fe20007784270 */
[--C-:B------:R-:W-:Y:S01]  /*11240*/  FFMA.FTZ R180, R24, UR46, -R4.reuse ;  /* 0x0000002e18b47c23 */ /* 0x100fe20008010804 */
[----:B------:R-:W-:Y:S01]  /*11250*/  FMNMX.FTZ R13, R26, R27, !PT ;  /* 0x0000001b1a0d7209 */ /* 0x000fe20007810000 */
[--C-:B------:R-:W-:Y:S01]  /*11260*/  FFMA.FTZ R182, R28, UR46, -R4.reuse ;  /* 0x0000002e1cb67c23 */ /* 0x100fe20008010804 */
[----:B------:R-:W-:Y:S01]  /*11270*/  ISETP.LT.OR P4, PT, R8, 0x7a, P4 ;  /* 0x0000007a0800780c */ /* 0x000fe20002781670 */
[----:B------:R-:W-:Y:S01]  /*11280*/  MUFU.EX2 R5, R5 ;  /* 0x0000000500057308 */ /* 0x000fe20000000800 */
[----:B------:R-:W-:Y:S01]  /*11290*/  FMNMX.FTZ R12, R30, R13, !PT ;  /* 0x0000000d1e0c7209 */ /* 0x000fe20007810000 */
[--C-:B------:R-:W-:Y:S01]  /*112a0*/  FFMA.FTZ R176, R32, UR46, -R4.reuse ;  /* 0x0000002e20b07c23 */ /* 0x100fe20008010804 */
[----:B------:R-:W-:Y:S01]  /*112b0*/  FSEL R87, R87, -INF , !P4 ;  /* 0xff80000057577808 */ /* 0x000fe20006000000 */
[--C-:B------:R-:W-:Y:S01]  /*112c0*/  FFMA.FTZ R41, R41, UR46, -R4.reuse ;  /* 0x0000002e29297c23 */ /* 0x100fe20008010804 */
[----:B------:R-:W-:Y:S01]  /*112d0*/  FMNMX.FTZ R13, R31, R12, !PT ;  /* 0x0000000c1f0d7209 */ /* 0x000fe20007810000 */
[--C-:B------:R-:W-:Y:S01]  /*112e0*/  FFMA.FTZ R45, R45, UR46, -R4.reuse ;  /* 0x0000002e2d2d7c23 */ /* 0x100fe20008010804 */
[--C-:B------:R-:W-:Y:S01]  /*112f0*/  FFMA.FTZ R53, R53, UR46, -R4.reuse ;  /* 0x0000002e35357c23 */ /* 0x100fe20008010804 */
[----:B------:R-:W0:Y:S01]  /*11300*/  MUFU.EX2 R180, R180 ;  /* 0x000000b400b47308 */ /* 0x000e220000000800 */
[----:B------:R-:W-:Y:S01]  /*11310*/  FMNMX.FTZ R12, R34, R13, !PT ;  /* 0x0000000d220c7209 */ /* 0x000fe20007810000 */
[--C-:B------:R-:W-:Y:S01]  /*11320*/  FFMA.FTZ R3, R57, UR46, -R4.reuse ;  /* 0x0000002e39037c23 */ /* 0x100fe20008010804 */
[--C-:B------:R-:W-:Y:S01]  /*11330*/  FFMA.FTZ R178, R36, UR46, -R4.reuse ;  /* 0x0000002e24b27c23 */ /* 0x100fe20008010804 */
[--C-:B------:R-:W-:Y:S01]  /*11340*/  FFMA.FTZ R172, R40, UR46, -R4.reuse ;  /* 0x0000002e28ac7c23 */ /* 0x100fe20008010804 */
[----:B------:R-:W-:Y:S01]  /*11350*/  FMNMX.FTZ R15, R35, R12, !PT ;  /* 0x0000000c230f7209 */ /* 0x000fe20007810000 */
[--C-:B------:R-:W-:Y:S01]  /*11360*/  FFMA.FTZ R174, R44, UR46, -R4.reuse ;  /* 0x0000002e2cae7c23 */ /* 0x100fe20008010804 */
[--C-:B------:R-:W-:Y:S01]  /*11370*/  FFMA.FTZ R168, R48, UR46, -R4.reuse ;  /* 0x0000002e30a87c23 */ /* 0x100fe20008010804 */
[----:B------:R-:W-:Y:S01]  /*11380*/  MUFU.EX2 R13, R33 ;  /* 0x00000021000d7308 */ /* 0x000fe20000000800 */
[----:B------:R-:W-:Y:S01]  /*11390*/  FMNMX.FTZ R12, R38, R15, !PT ;  /* 0x0000000f260c7209 */ /* 0x000fe20007810000 */
[--C-:B------:R-:W-:Y:S01]  /*113a0*/  FFMA.FTZ R170, R52, UR46, -R4.reuse ;  /* 0x0000002e34aa7c23 */ /* 0x100fe20008010804 */
[--C-:B------:R-:W-:Y:S01]  /*113b0*/  FFMA.FTZ R164, R56, UR46, -R4.reuse ;  /* 0x0000002e38a47c23 */ /* 0x100fe20008010804 */
[--C-:B------:R-:W-:Y:S01]  /*113c0*/  FFMA.FTZ R166, R60, UR46, -R4.reuse ;  /* 0x0000002e3ca67c23 */ /* 0x100fe20008010804 */
[----:B------:R-:W-:Y:S01]  /*113d0*/  FMNMX.FTZ R15, R39, R12, !PT ;  /* 0x0000000c270f7209 */ /* 0x000fe20007810000 */
[--C-:B------:R-:W-:Y:S01]  /*113e0*/  FFMA.FTZ R160, R64, UR46, -R4.reuse ;  /* 0x0000002e40a07c23 */ /* 0x100fe20008010804 */
[--C-:B------:R-:W-:Y:S01]  /*113f0*/  FFMA.FTZ R162, R68, UR46, -R4.reuse ;  /* 0x0000002e44a27c23 */ /* 0x100fe20008010804 */
[----:B------:R-:W1:Y:S01]  /*11400*/  MUFU.EX2 R182, R182 ;  /* 0x000000b600b67308 */ /* 0x000e620000000800 */
[----:B------:R-:W-:Y:S01]  /*11410*/  FMNMX.FTZ R12, R42, R15, !PT ;  /* 0x0000000f2a0c7209 */ /* 0x000fe20007810000 */
[--C-:B------:R-:W-:Y:S01]  /*11420*/  FFMA.FTZ R156, R72, UR46, -R4.reuse ;  /* 0x0000002e489c7c23 */ /* 0x100fe20008010804 */
[--C-:B------:R-:W-:Y:S01]  /*11430*/  FFMA.FTZ R158, R76, UR46, -R4.reuse ;  /* 0x0000002e4c9e7c23 */ /* 0x100fe20008010804 */
[--C-:B------:R-:W-:Y:S01]  /*11440*/  FFMA.FTZ R152, R80, UR46, -R4.reuse ;  /* 0x0000002e50987c23 */ /* 0x100fe20008010804 */
[----:B------:R-:W-:Y:S01]  /*11450*/  FMNMX.FTZ R21, R43, R12, !PT ;  /* 0x0000000c2b157209 */ /* 0x000fe20007810000 */
[--C-:B------:R-:W-:Y:S01]  /*11460*/  FFMA.FTZ R57, R81, UR46, -R4.reuse ;  /* 0x0000002e51397c23 */ /* 0x100fe20008010804 */
[----:B------:R-:W-:Y:S01]  /*11470*/  FFMA.FTZ R154, R84, UR46, -R4 ;  /* 0x0000002e549a7c23 */ /* 0x000fe20008010804 */
[----:B------:R-:W-:Y:S01]  /*11480*/  MUFU.EX2 R15, R37 ;  /* 0x00000025000f7308 */ /* 0x000fe20000000800 */
[----:B------:R-:W-:Y:S01]  /*11490*/  FMNMX.FTZ R12, R46, R21, !PT ;  /* 0x000000152e0c7209 */ /* 0x000fe20007810000 */
[----:B------:R-:W2:Y:S03]  /*114a0*/  @P2 LDC R44, c[0x0][0x450] ;  /* 0x00011400ff2c2b82 */ /* 0x000ea60000000800 */
[----:B------:R-:W-:-:S03]  /*114b0*/  FMNMX.FTZ R21, R47, R12, !PT ;  /* 0x0000000c2f157209 */ /* 0x000fc60007810000 */
[----:B------:R-:W3:Y:S01]  /*114c0*/  MUFU.EX2 R9, R9 ;  /* 0x0000000900097308 */ /* 0x000ee20000000800 */
[----:B------:R-:W-:-:S04]  /*114d0*/  FMNMX.FTZ R12, R50, R21, !PT ;  /* 0x00000015320c7209 */ /* 0x000fc80007810000 */
[----:B------:R-:W-:-:S03]  /*114e0*/  FMNMX.FTZ R25, R51, R12, !PT ;  /* 0x0000000c33197209 */ /* 0x000fc60007810000 */
[----:B------:R-:W4:Y:S01]  /*114f0*/  MUFU.EX2 R176, R176 ;  /* 0x000000b000b07308 */ /* 0x000f220000000800 */
[----:B------:R-:W-:-:S04]  /*11500*/  FMNMX.FTZ R12, R54, R25, !PT ;  /* 0x00000019360c7209 */ /* 0x000fc80007810000 */
[----:B------:R-:W-:-:S03]  /*11510*/  FMNMX.FTZ R25, R55, R12, !PT ;  /* 0x0000000c37197209 */ /* 0x000fc60007810000 */
[----:B------:R5:W-:Y:S01]  /*11520*/  MUFU.EX2 R21, R41 ;  /* 0x0000002900157308 */ /* 0x000be20000000800 */
[----:B------:R-:W-:-:S04]  /*11530*/  FMNMX.FTZ R12, R58, R25, !PT ;  /* 0x000000193a0c7209 */ /* 0x000fc80007810000 */
[----:B------:R-:W-:-:S03]  /*11540*/  FMNMX.FTZ R29, R59, R12, !PT ;  /* 0x0000000c3b1d7209 */ /* 0x000fc60007810000 */
[----:B------:R0:W-:Y:S01]  /*11550*/  MUFU.EX2 R25, R45 ;  /* 0x0000002d00197308 */ /* 0x0001e20000000800 */
[----:B------:R-:W-:Y:S01]  /*11560*/  FMNMX.FTZ R12, R62, R29, !PT ;  /* 0x0000001d3e0c7209 */ /* 0x000fe20007810000 */
[----:B-----5:R-:W-:-:S03]  /*11570*/  FFMA.FTZ R41, R65, UR46, -R4 ;  /* 0x0000002e41297c23 */ /* 0x020fc60008010804 */
[----:B------:R-:W-:-:S03]  /*11580*/  FMNMX.FTZ R29, R63, R12, !PT ;  /* 0x0000000c3f1d7209 */ /* 0x000fc60007810000 */
[----:B------:R-:W5:Y:S01]  /*11590*/  MUFU.EX2 R178, R178 ;  /* 0x000000b200b27308 */ /* 0x000f620000000800 */
[----:B------:R-:W-:Y:S01]  /*115a0*/  FMNMX.FTZ R12, R66, R29, !PT ;  /* 0x0000001d420c7209 */ /* 0x000fe20007810000 */
[----:B0-----:R-:W-:-:S03]  /*115b0*/  FFMA.FTZ R45, R69, UR46, -R4 ;  /* 0x0000002e452d7c23 */ /* 0x001fc60008010804 */
[----:B------:R-:W-:-:S03]  /*115c0*/  FMNMX.FTZ R33, R67, R12, !PT ;  /* 0x0000000c43217209 */ /* 0x000fc60007810000 */
[----:B------:R-:W-:Y:S01]  /*115d0*/  MUFU.EX2 R29, R49 ;  /* 0x00000031001d7308 */ /* 0x000fe20000000800 */
[----:B------:R-:W-:-:S04]  /*115e0*/  FMNMX.FTZ R12, R70, R33, !PT ;  /* 0x00000021460c7209 */ /* 0x000fc80007810000 */
[----:B------:R-:W-:-:S03]  /*115f0*/  FMNMX.FTZ R33, R71, R12, !PT ;  /* 0x0000000c47217209 */ /* 0x000fc60007810000 */
[----:B------:R-:W-:Y:S01]  /*11600*/  MUFU.EX2 R172, R172 ;  /* 0x000000ac00ac7308 */ /* 0x000fe20000000800 */
[----:B------:R-:W-:-:S04]  /*11610*/  FMNMX.FTZ R12, R74, R33, !PT ;  /* 0x000000214a0c7209 */ /* 0x000fc80007810000 */
[----:B------:R-:W-:-:S03]  /*11620*/  FMNMX.FTZ R37, R75, R12, !PT ;  /* 0x0000000c4b257209 */ /* 0x000fc60007810000 */
[----:B------:R0:W-:Y:S01]  /*11630*/  MUFU.EX2 R33, R53 ;  /* 0x0000003500217308 */ /* 0x0001e20000000800 */
[----:B------:R-:W-:-:S04]  /*11640*/  FMNMX.FTZ R12, R78, R37, !PT ;  /* 0x000000254e0c7209 */ /* 0x000fc80007810000 */
[----:B------:R-:W-:-:S03]  /*11650*/  FMNMX.FTZ R37, R79, R12, !PT ;  /* 0x0000000c4f257209 */ /* 0x000fc60007810000 */
[----:B------:R-:W-:Y:S01]  /*11660*/  MUFU.EX2 R174, R174 ;  /* 0x000000ae00ae7308 */ /* 0x000fe20000000800 */
[----:B------:R-:W-:Y:S01]  /*11670*/  FMNMX.FTZ R12, R82, R37, !PT ;  /* 0x00000025520c7209 */ /* 0x000fe20007810000 */
[----:B0-----:R-:W-:-:S03]  /*11680*/  FFMA.FTZ R53, R77, UR46, -R4 ;  /* 0x0000002e4d357c23 */ /* 0x001fc60008010804 */
[----:B------:R-:W-:-:S03]  /*11690*/  FMNMX.FTZ R37, R83, R12, !PT ;  /* 0x0000000c53257209 */ /* 0x000fc60007810000 */
[----:B------:R-:W-:Y:S01]  /*116a0*/  MUFU.EX2 R168, R168 ;  /* 0x000000a800a87308 */ /* 0x000fe20000000800 */
[----:B------:R-:W-:Y:S01]  /*116b0*/  FMNMX.FTZ R8, R86, R37, !PT ;  /* 0x0000002556087209 */ /* 0x000fe20007810000 */
[----:B------:R-:W-:-:S03]  /*116c0*/  FFMA.FTZ R37, R61, UR46, -R4 ;  /* 0x0000002e3d257c23 */ /* 0x000fc60008010804 */
[----:B------:R-:W-:-:S03]  /*116d0*/  FMNMX.FTZ R8, R87, R8, !PT ;  /* 0x0000000857087209 */ /* 0x000fc60007810000 */
[----:B------:R-:W-:Y:S02]  /*116e0*/  MUFU.EX2 R170, R170 ;  /* 0x000000aa00aa7308 */ /* 0x000fe40000000800 */
[----:B------:R-:W0:Y:S06]  /*116f0*/  SHFL.BFLY PT, R49, R8, 0x2, 0x1f ;  /* 0x0c401f0008317f89 */ /* 0x000e2c00000e0000 */
[----:B------:R-:W-:Y:S08]  /*11700*/  MUFU.EX2 R164, R164 ;  /* 0x000000a400a47308 */ /* 0x000ff00000000800 */
[----:B------:R-:W-:Y:S08]  /*11710*/  MUFU.EX2 R3, R3 ;  /* 0x0000000300037308 */ /* 0x000ff00000000800 */
[----:B------:R-:W-:Y:S01]  /*11720*/  MUFU.EX2 R166, R166 ;  /* 0x000000a600a67308 */ /* 0x000fe20000000800 */
[----:B0-----:R-:W-:Y:S01]  /*11730*/  FMNMX.FTZ R12, R8, R49, !PT ;  /* 0x00000031080c7209 */ /* 0x001fe20007810000 */
[----:B------:R-:W-:-:S04]  /*11740*/  FFMA.FTZ R49, R73, UR46, -R4 ;  /* 0x0000002e49317c23 */ /* 0x000fc80008010804 */
[----:B------:R-:W0:Y:S02]  /*11750*/  SHFL.BFLY PT, R61, R12, 0x1, 0x1f ;  /* 0x0c201f000c3d7f89 */ /* 0x000e2400000e0000 */
[----:B------:R-:W-:Y:S08]  /*11760*/  MUFU.EX2 R37, R37 ;  /* 0x0000002500257308 */ /* 0x000ff00000000800 */
[----:B------:R-:W-:Y:S08]  /*11770*/  MUFU.EX2 R160, R160 ;  /* 0x000000a000a07308 */ /* 0x000ff00000000800 */
[----:B------:R-:W-:Y:S01]  /*11780*/  MUFU.EX2 R41, R41 ;  /* 0x0000002900297308 */ /* 0x000fe20000000800 */
[----:B0-----:R-:W-:Y:S01]  /*11790*/  FMNMX.FTZ R8, R12, R61, !PT ;  /* 0x0000003d0c087209 */ /* 0x001fe20007810000 */
[----:B------:R-:W-:-:S06]  /*117a0*/  FFMA.FTZ R61, R85, UR46, -R4 ;  /* 0x0000002e553d7c23 */ /* 0x000fcc0008010804 */
[----:B------:R-:W-:Y:S01]  /*117b0*/  MUFU.EX2 R162, R162 ;  /* 0x000000a200a27308 */ /* 0x000fe20000000800 */
[C---:B------:R-:W-:Y:S01]  /*117c0*/  FSETP.NEU.FTZ.AND P4, PT, R8.reuse, -INF , PT ;  /* 0xff8000000800780b */ /* 0x040fe20003f9d000 */
[----:B------:R-:W-:-:S05]  /*117d0*/  FMUL.FTZ R32, R8, UR46 ;  /* 0x0000002e08207c20 */ /* 0x000fca0008410000 */
[----:B------:R-:W-:Y:S01]  /*117e0*/  FSEL R32, R32, RZ, P4 ;  /* 0x000000ff20207208 */ /* 0x000fe20002000000 */
[----:B------:R-:W-:Y:S04]  /*117f0*/  MUFU.EX2 R45, R45 ;  /* 0x0000002d002d7308 */ /* 0x000fe80000000800 */
[--C-:B------:R-:W-:Y:S01]  /*11800*/  FFMA.FTZ R181, R26, UR46, -R32.reuse ;  /* 0x0000002e1ab57c23 */ /* 0x100fe20008010820 */
[--C-:B------:R-:W-:Y:S01]  /*11810*/  FFMA.FTZ R4, R27, UR46, -R32.reuse ;  /* 0x0000002e1b047c23 */ /* 0x100fe20008010820 */
[----:B------:R-:W-:Y:S01]  /*11820*/  FADD.FTZ R27, R180, R5 ;  /* 0x00000005b41b7221 */ /* 0x000fe20000010000 */
[--C-:B------:R-:W-:Y:S01]  /*11830*/  FFMA.FTZ R183, R30, UR46, -R32.reuse ;  /* 0x0000002e1eb77c23 */ /* 0x100fe20008010820 */
[--C-:B------:R-:W-:Y:S01]  /*11840*/  FFMA.FTZ R177, R34, UR46, -R32.reuse ;  /* 0x0000002e22b17c23 */ /* 0x100fe20008010820 */
[--C-:B------:R-:W-:Y:S01]  /*11850*/  FFMA.FTZ R12, R31, UR46, -R32.reuse ;  /* 0x0000002e1f0c7c23 */ /* 0x100fe20008010820 */
[----:B------:R-:W-:Y:S01]  /*11860*/  MUFU.EX2 R181, R181 ;  /* 0x000000b500b57308 */ /* 0x000fe20000000800 */
[----:B-1----:R-:W-:Y:S01]  /*11870*/  FADD.FTZ R34, R182, R27 ;  /* 0x0000001bb6227221 */ /* 0x002fe20000010000 */
[--C-:B------:R-:W-:Y:S01]  /*11880*/  FFMA.FTZ R14, R35, UR46, -R32.reuse ;  /* 0x0000002e230e7c23 */ /* 0x100fe20008010820 */
[--C-:B------:R-:W-:Y:S01]  /*11890*/  FFMA.FTZ R179, R38, UR46, -R32.reuse ;  /* 0x0000002e26b37c23 */ /* 0x100fe20008010820 */
[----:B------:R-:W-:Y:S01]  /*118a0*/  FFMA.FTZ R20, R39, UR46, -R32 ;  /* 0x0000002e27147c23 */ /* 0x000fe20008010820 */
[----:B---3--:R-:W-:Y:S01]  /*118b0*/  FADD.FTZ R27, R9, R34 ;  /* 0x00000022091b7221 */ /* 0x008fe20000010000 */
[----:B------:R-:W0:Y:S01]  /*118c0*/  @P2 LDC R35, c[0x0][0x44c] ;  /* 0x00011300ff232b82 */ /* 0x000e220000000800 */
[--C-:B------:R-:W-:Y:S01]  /*118d0*/  FFMA.FTZ R173, R42, UR46, -R32.reuse ;  /* 0x0000002e2aad7c23 */ /* 0x100fe20008010820 */
[----:B------:R-:W1:Y:S01]  /*118e0*/  MUFU.EX2 R4, R4 ;  /* 0x0000000400047308 */ /* 0x000e620000000800 */
[----:B----4-:R-:W-:Y:S01]  /*118f0*/  FADD.FTZ R36, R176, R27 ;  /* 0x0000001bb0247221 */ /* 0x010fe20000010000 */
[--C-:B------:R-:W-:Y:S01]  /*11900*/  FFMA.FTZ R24, R43, UR46, -R32.reuse ;  /* 0x0000002e2b187c23 */ /* 0x100fe20008010820 */
[--C-:B------:R-:W-:Y:S01]  /*11910*/  FFMA.FTZ R175, R46, UR46, -R32.reuse ;  /* 0x0000002e2eaf7c23 */ /* 0x100fe20008010820 */
[----:B------:R-:W-:Y:S01]  /*11920*/  FFMA.FTZ R26, R47, UR46, -R32 ;  /* 0x0000002e2f1a7c23 */ /* 0x000fe20008010820 */
[----:B------:R-:W-:Y:S01]  /*11930*/  FADD.FTZ R27, R13, R36 ;  /* 0x000000240d1b7221 */ /* 0x000fe20000010000 */
[--C-:B------:R-:W-:Y:S01]  /*11940*/  FFMA.FTZ R169, R50, UR46, -R32.reuse ;  /* 0x0000002e32a97c23 */ /* 0x100fe20008010820 */
[--C-:B------:R-:W-:Y:S01]  /*11950*/  FFMA.FTZ R28, R51, UR46, -R32.reuse ;  /* 0x0000002e331c7c23 */ /* 0x100fe20008010820 */
[----:B------:R-:W3:Y:S01]  /*11960*/  MUFU.EX2 R183, R183 ;  /* 0x000000b700b77308 */ /* 0x000ee20000000800 */
[----:B-----5:R-:W-:Y:S01]  /*11970*/  FADD.FTZ R36, R178, R27 ;  /* 0x0000001bb2247221 */ /* 0x020fe20000010000 */
[----:B------:R-:W-:Y:S01]  /*11980*/  FFMA.FTZ R171, R54, UR46, -R32 ;  /* 0x0000002e36ab7c23 */ /* 0x000fe20008010820 */
[----:B------:R-:W-:-:S02]  /*11990*/  IMAD.MOV.U32 R46, RZ, RZ, R192 ;  /* 0x000000ffff2e7224 */ /* 0x000fc400078e00c0 */
[----:B------:R-:W-:Y:S01]  /*119a0*/  FFMA.FTZ R30, R55, UR46, -R32 ;  /* 0x0000002e371e7c23 */ /* 0x000fe20008010820 */
[----:B------:R-:W-:Y:S01]  /*119b0*/  FADD.FTZ R31, R15, R36 ;  /* 0x000000240f1f7221 */ /* 0x000fe20000010000 */
[--C-:B------:R-:W-:Y:S01]  /*119c0*/  FFMA.FTZ R165, R58, UR46, -R32.reuse ;  /* 0x0000002e3aa57c23 */ /* 0x100fe20008010820 */
[----:B------:R-:W-:Y:S01]  /*119d0*/  FFMA.FTZ R34, R59, UR46, -R32 ;  /* 0x0000002e3b227c23 */ /* 0x000fe20008010820 */
[----:B------:R-:W4:Y:S01]  /*119e0*/  MUFU.EX2 R12, R12 ;  /* 0x0000000c000c7308 */ /* 0x000f220000000800 */
[----:B-1----:R-:W-:Y:S01]  /*119f0*/  FADD.FTZ R38, R181, R4 ;  /* 0x00000004b5267221 */ /* 0x002fe20000010000 */
[----:B------:R-:W-:Y:S01]  /*11a00*/  FADD.FTZ R40, R172, R31 ;  /* 0x0000001fac287221 */ /* 0x000fe20000010000 */
[--C-:B------:R-:W-:Y:S01]  /*11a10*/  FFMA.FTZ R167, R62, UR46, -R32.reuse ;  /* 0x0000002e3ea77c23 */ /* 0x100fe20008010820 */
[--C-:B------:R-:W-:Y:S01]  /*11a20*/  FFMA.FTZ R36, R63, UR46, -R32.reuse ;  /* 0x0000002e3f247c23 */ /* 0x100fe20008010820 */
[----:B------:R-:W-:Y:S01]  /*11a30*/  FFMA.FTZ R161, R66, UR46, -R32 ;  /* 0x0000002e42a17c23 */ /* 0x000fe20008010820 */
[----:B------:R-:W-:Y:S01]  /*11a40*/  FADD.FTZ R31, R21, R40 ;  /* 0x00000028151f7221 */ /* 0x000fe20000010000 */
[----:B0-----:R-:W-:Y:S01]  /*11a50*/  @P2 IMAD.HI.U32 R35, R192, R35, RZ ;  /* 0x00000023c0232227 */ /* 0x001fe200078e00ff */
[----:B------:R-:W0:Y:S03]  /*11a60*/  MUFU.EX2 R177, R177 ;  /* 0x000000b100b17308 */ /* 0x000e260000000800 */
[----:B---3--:R-:W-:Y:S01]  /*11a70*/  FADD.FTZ R27, R183, R38 ;  /* 0x00000026b71b7221 */ /* 0x008fe20000010000 */
[----:B------:R-:W-:Y:S01]  /*11a80*/  F2FP.BF16.F32.PACK_AB R180, R5, R180 ;  /* 0x000000b405b4723e */ /* 0x000fe200000010ff */
[--C-:B------:R-:W-:Y:S01]  /*11a90*/  FFMA.FTZ R163, R70, UR46, -R32.reuse ;  /* 0x0000002e46a37c23 */ /* 0x100fe20008010820 */
[----:B--2---:R-:W-:Y:S01]  /*11aa0*/  @P2 SHF.R.U32.HI R46, RZ, R44, R35 ;  /* 0x0000002cff2e2219 */ /* 0x004fe20000011623 */
[--C-:B------:R-:W-:Y:S01]  /*11ab0*/  FFMA.FTZ R74, R74, UR46, -R32.reuse ;  /* 0x0000002e4a4a7c23 */ /* 0x100fe20008010820 */
[----:B------:R-:W-:Y:S01]  /*11ac0*/  F2FP.BF16.F32.PACK_AB R182, R9, R182 ;  /* 0x000000b609b6723e */ /* 0x000fe200000010ff */
[--C-:B------:R-:W-:Y:S01]  /*11ad0*/  FFMA.FTZ R75, R75, UR46, -R32.reuse ;  /* 0x0000002e4b4b7c23 */ /* 0x100fe20008010820 */
[----:B------:R-:W1:Y:S01]  /*11ae0*/  MUFU.EX2 R14, R14 ;  /* 0x0000000e000e7308 */ /* 0x000e620000000800 */
[----:B----4-:R-:W-:Y:S01]  /*11af0*/  FADD.FTZ R38, R12, R27 ;  /* 0x0000001b0c267221 */ /* 0x010fe20000010000 */
[--C-:B------:R-:W-:Y:S01]  /*11b00*/  FFMA.FTZ R78, R78, UR46, -R32.reuse ;  /* 0x0000002e4e4e7c23 */ /* 0x100fe20008010820 */
        /* <DEDUP_REMOVED lines=8> */
[----:B------:R-:W-:Y:S01]  /*11b90*/  IMAD.IADD R127, R127, 0x1, R46 ;  /* 0x000000017f7f7824 */ /* 0x000fe200078e022e */
[----:B------:R-:W-:-:S02]  /*11ba0*/  F2FP.BF16.F32.PACK_AB R176, R13, R176 ;  /* 0x000000b00db0723e */ /* 0x000fc400000010ff */
[----:B------:R-:W-:Y:S01]  /*11bb0*/  FADD.FTZ R31, R25, R38 ;  /* 0x00000026191f7221 */ /* 0x000fe20000010000 */
[----:B------:R-:W-:Y:S01]  /*11bc0*/  FFMA.FTZ R38, R67, UR46, -R32 ;  /* 0x0000002e43267c23 */ /* 0x000fe20008010820 */
[----:B------:R-:W0:Y:S01]  /*11bd0*/  MUFU.EX2 R20, R20 ;  /* 0x0000001400147308 */ /* 0x000e220000000800 */
[----:B-1----:R-:W-:Y:S01]  /*11be0*/  FADD.FTZ R40, R14, R27 ;  /* 0x0000001b0e287221 */ /* 0x002fe20000010000 */
[----:B------:R-:W-:Y:S01]  /*11bf0*/  FADD.FTZ R42, R168, R31 ;  /* 0x0000001fa82a7221 */ /* 0x000fe20000010000 */
[----:B------:R-:W-:Y:S01]  /*11c00*/  F2FP.BF16.F32.PACK_AB R178, R15, R178 ;  /* 0x000000b20fb2723e */ /* 0x000fe200000010ff */
[----:B------:R-:W-:Y:S01]  /*11c10*/  IMAD.IADD R10, R127, 0x1, R10 ;  /* 0x000000017f0a7824 */ /* 0x000fe200078e020a */
[----:B------:R-:W-:Y:S01]  /*11c20*/  F2FP.BF16.F32.PACK_AB R172, R21, R172 ;  /* 0x000000ac15ac723e */ /* 0x000fe200000010ff */
[----:B------:R-:W-:Y:S01]  /*11c30*/  FADD.FTZ R31, R29, R42 ;  /* 0x0000002a1d1f7221 */ /* 0x000fe20000010000 */
[----:B------:R-:W-:Y:S01]  /*11c40*/  F2FP.BF16.F32.PACK_AB R174, R25, R174 ;  /* 0x000000ae19ae723e */ /* 0x000fe200000010ff */
[----:B------:R-:W1:Y:S01]  /*11c50*/  MUFU.EX2 R173, R173 ;  /* 0x000000ad00ad7308 */ /* 0x000e620000000800 */
[----:B--2---:R-:W-:Y:S01]  /*11c60*/  FADD.FTZ R27, R179, R40 ;  /* 0x00000028b31b7221 */ /* 0x004fe20000010000 */
[----:B------:R-:W-:Y:S01]  /*11c70*/  FADD.FTZ R44, R170, R31 ;  /* 0x0000001faa2c7221 */ /* 0x000fe20000010000 */
[----:B------:R-:W-:-:S02]  /*11c80*/  F2FP.BF16.F32.PACK_AB R168, R29, R168 ;  /* 0x000000a81da8723e */ /* 0x000fc400000010ff */
[C---:B------:R-:W-:Y:S01]  /*11c90*/  F2FP.BF16.F32.PACK_AB R170, R33.reuse, R170 ;  /* 0x000000aa21aa723e */ /* 0x040fe200000010ff */
[----:B------:R-:W-:Y:S01]  /*11ca0*/  FADD.FTZ R31, R33, R44 ;  /* 0x0000002c211f7221 */ /* 0x000fe20000010000 */
[----:B------:R-:W-:Y:S01]  /*11cb0*/  F2FP.BF16.F32.PACK_AB R183, R12, R183 ;  /* 0x000000b70cb7723e */ /* 0x000fe200000010ff */
[----:B------:R-:W2:Y:S01]  /*11cc0*/  MUFU.EX2 R24, R24 ;  /* 0x0000001800187308 */ /* 0x000ea20000000800 */
[----:B0-----:R-:W-:Y:S01]  /*11cd0*/  FADD.FTZ R40, R20, R27 ;  /* 0x0000001b14287221 */ /* 0x001fe20000010000 */
[----:B------:R-:W-:Y:S01]  /*11ce0*/  FADD.FTZ R44, R164, R31 ;  /* 0x0000001fa42c7221 */ /* 0x000fe20000010000 */
[C---:B------:R-:W-:Y:S02]  /*11cf0*/  F2FP.BF16.F32.PACK_AB R164, R3.reuse, R164 ;  /* 0x000000a403a4723e */ /* 0x040fe400000010ff */
[----:B------:R-:W-:Y:S01]  /*11d00*/  F2FP.BF16.F32.PACK_AB R177, R14, R177 ;  /* 0x000000b10eb1723e */ /* 0x000fe200000010ff */
[----:B------:R-:W-:Y:S01]  /*11d10*/  FADD.FTZ R31, R3, R44 ;  /* 0x0000002c031f7221 */ /* 0x000fe20000010000 */
[----:B------:R-:W-:Y:S01]  /*11d20*/  F2FP.BF16.F32.PACK_AB R179, R20, R179 ;  /* 0x000000b314b3723e */ /* 0x000fe200000010ff */
[----:B------:R-:W0:Y:S01]  /*11d30*/  MUFU.EX2 R175, R175 ;  /* 0x000000af00af7308 */ /* 0x000e220000000800 */
[----:B-1----:R-:W-:Y:S01]  /*11d40*/  FADD.FTZ R27, R173, R40 ;  /* 0x00000028ad1b7221 */ /* 0x002fe20000010000 */
[----:B------:R-:W-:Y:S01]  /*11d50*/  FADD.FTZ R44, R166, R31 ;  /* 0x0000001fa62c7221 */ /* 0x000fe20000010000 */
[--C-:B------:R-:W-:Y:S01]  /*11d60*/  FFMA.FTZ R40, R71, UR46, -R32.reuse ;  /* 0x0000002e47287c23 */ /* 0x100fe20008010820 */
[----:B------:R-:W-:Y:S01]  /*11d70*/  FFMA.FTZ R32, R87, UR46, -R32 ;  /* 0x0000002e57207c23 */ /* 0x000fe20008010820 */
[C---:B------:R-:W-:Y:S01]  /*11d80*/  F2FP.BF16.F32.PACK_AB R166, R37.reuse, R166 ;  /* 0x000000a625a6723e */ /* 0x040fe200000010ff */
[----:B------:R-:W-:-:S02]  /*11d90*/  FADD.FTZ R31, R37, R44 ;  /* 0x0000002c251f7221 */ /* 0x000fc40000010000 */
[----:B------:R-:W1:Y:S01]  /*11da0*/  MUFU.EX2 R26, R26 ;  /* 0x0000001a001a7308 */ /* 0x000e620000000800 */
[----:B--2---:R-:W-:Y:S01]  /*11db0*/  FADD.FTZ R42, R24, R27 ;  /* 0x0000001b182a7221 */ /* 0x004fe20000010000 */
[----:B------:R-:W-:Y:S01]  /*11dc0*/  FADD.FTZ R44, R160, R31 ;  /* 0x0000001fa02c7221 */ /* 0x000fe20000010000 */
[----:B------:R-:W-:Y:S02]  /*11dd0*/  F2FP.BF16.F32.PACK_AB R160, R41, R160 ;  /* 0x000000a029a0723e */ /* 0x000fe400000010ff */
[----:B------:R-:W-:-:S03]  /*11de0*/  F2FP.BF16.F32.PACK_AB R173, R24, R173 ;  /* 0x000000ad18ad723e */ /* 0x000fc600000010ff */
        /* <DEDUP_REMOVED lines=14> */
[----:B------:R-:W-:Y:S01]  /*11ed0*/  FADD.FTZ R27, R41, R44 ;  /* 0x0000002c291b7221 */ /* 0x000fe20000010000 */
[----:B------:R-:W-:-:S03]  /*11ee0*/  F2FP.BF16.F32.PACK_AB R171, R30, R171 ;  /* 0x000000ab1eab723e */ /* 0x000fc600000010ff */
[----:B------:R-:W-:Y:S01]  /*11ef0*/  FADD.FTZ R44, R162, R27 ;  /* 0x0000001ba22c7221 */ /* 0x000fe20000010000 */
[----:B------:R-:W-:Y:S01]  /*11f00*/  F2FP.BF16.F32.PACK_AB R162, R45, R162 ;  /* 0x000000a22da2723e */ /* 0x000fe200000010ff */
[----:B------:R-:W2:Y:S01]  /*11f10*/  MUFU.EX2 R167, R167 ;  /* 0x000000a700a77308 */ /* 0x000ea20000000800 */
[----:B0-----:R-:W-:Y:S01]  /*11f20*/  FADD.FTZ R5, R165, R42 ;  /* 0x0000002aa5057221 */ /* 0x001fe20000010000 */
[----:B------:R-:W-:-:S06]  /*11f30*/  FADD.FTZ R9, R45, R44 ;  /* 0x0000002c2d097221 */ /* 0x000fcc0000010000 */
        /* <DEDUP_REMOVED lines=52> */
[C---:B-1----:R-:W-:Y:S01]  /*12280*/  FADD.FTZ R3, R155.reuse, R4 ;  /* 0x000000049b037221 */ /* 0x042fe20000010000 */
[----:B------:R-:W-:Y:S01]  /*12290*/  F2FP.BF16.F32.PACK_AB R155, R155, R86 ;  /* 0x000000569b9b723e */ /* 0x000fe200000010ff */
[----:B------:R-:W-:Y:S02]  /*122a0*/  VIADD R4, R88, 0xfffffffe ;  /* 0xfffffffe58047836 */ /* 0x000fe40000000000 */
[C---:B--2---:R-:W-:Y:S01]  /*122b0*/  FADD.FTZ R5, R61.reuse, R44 ;  /* 0x0000002c3d057221 */ /* 0x044fe20000010000 */
[----:B------:R-:W-:Y:S01]  /*122c0*/  F2FP.BF16.F32.PACK_AB R154, R61, R154 ;  /* 0x0000009a3d9a723e */ /* 0x000fe200000010ff */
        /* <DEDUP_REMOVED lines=12> */
.L_x_1670:
[----:B------:R-:W-:-:S13]  /*12390*/  ISETP.NE.AND P4, PT, R11, 0x1, PT ;  /* 0x000000010b00780c */ /* 0x000fda0003f85270 */
[----:B------:R-:W0:Y:S02]  /*123a0*/  @P4 LDC.64 R12, c[0x0][0x9e8] ;  /* 0x00027a00ff0c4b82 */ /* 0x000e240000000a00 */
[----:B0-----:R-:W-:-:S05]  /*123b0*/  @P4 IMAD.HI.U32 R12, R9, R12, RZ ;  /* 0x0000000c090c4227 */ /* 0x001fca00078e00ff */
[----:B------:R-:W-:-:S07]  /*123c0*/  @P4 SHF.R.U32.HI R9, RZ, R13, R12 ;  /* 0x0000000dff094219 */ /* 0x000fce000001160c */
.L_x_1671:
[----:B------:R-:W-:Y:S05]  /*123d0*/  BSYNC B0 ;  /* 0x0000000000007941 */ /* 0x000fea0003800000 */
.L_x_1669:
[----:B------:R-:W-:-:S05]  /*123e0*/  IMAD R9, R9, R11, R11 ;  /* 0x0000000b09097224 */ /* 0x000fca00078e020b */
[----:B------:R-:W-:-:S07]  /*123f0*/  VIMNMX R10, R10, R9, PT ;  /* 0x000000090a0a7248 */ /* 0x000fce0003fe0100 */
.L_x_1668:
[----:B------:R-:W-:Y:S01]  /*12400*/  SHF.R.S32.HI R9, RZ, 0x1f, R10 ;  /* 0x0000001fff097819 */ /* 0x000fe2000001140a */
[----:B------:R-:W-:Y:S01]  /*12410*/  ULDC UR51, c[0x0][0x9e4] ;  /* 0x0002790000337ab9 */ /* 0x000fe20000000800 */
[----:B------:R-:W-:Y:S01]  /*12420*/  ULDC UR48, c[0x0][0x9e4] ;  /* 0x0002790000307ab9 */ /* 0x000fe20000000800 */
[----:B------:R-:W-:Y:S01]  /*12430*/  ULDC UR52, c[0x0][0x9dc] ;  /* 0x0002770000347ab9 */ /* 0x000fe20000000800 */
[----:B------:R-:W-:Y:S01]  /*12440*/  LEA.HI R9, R9, R10, RZ, 0x7 ;  /* 0x0000000a09097211 */ /* 0x000fe200078f38ff */
[----:B------:R-:W-:Y:S01]  /*12450*/  ULDC UR54, c[0x0][0x9dc] ;  /* 0x0002770000367ab9 */ /* 0x000fe20000000800 */
[----:B------:R-:W-:Y:S01]  /*12460*/  ULDC UR47, c[0x0][0x988] ;  /* 0x00026200002f7ab9 */ /* 0x000fe20000000800 */
[----:B------:R-:W-:Y:S01]  /*12470*/  ULDC UR50, c[0x0][0x988] ;  /* 0x0002620000327ab9 */ /* 0x000fe20000000800 */
[----:B------:R-:W-:Y:S01]  /*12480*/  SHF.R.S32.HI R9, RZ, 0x7, R9 ;  /* 0x00000007ff097819 */ /* 0x000fe20000011409 */
[----:B------:R-:W-:Y:S01]  /*12490*/  ULDC UR49, c[0x0][0x988] ;  /* 0x0002620000317ab9 */ /* 0x000fe20000000800 */
[----:B------:R-:W-:Y:S01]  /*124a0*/  ULDC UR55, c[0x0][0x9e0] ;  /* 0x0002780000377ab9 */ /* 0x000fe20000000800 */
[----:B------:R-:W-:Y:S01]  /*124b0*/  ULDC UR53, c[0x0][0x9e0] ;  /* 0x0002780000357ab9 */ /* 0x000fe20000000800 */
[----:B------:R-:W-:-:S02]  /*124c0*/  VIMNMX R9, R194, R9, !PT ;  /* 0x00000009c2097248 */ /* 0x000fc40007fe0100 */
[----:B------:R-:W-:Y:S02]  /*124d0*/  CS2R R150, SRZ ;  /* 0x0000000000967805 */ /* 0x000fe4000001ff00 */
[----:B------:R-:W-:Y:S02]  /*124e0*/  CS2R R148, SRZ ;  /* 0x0000000000947805 */ /* 0x000fe4000001ff00 */
[----:B------:R-:W-:Y:S02]  /*124f0*/  CS2R R146, SRZ ;  /* 0x0000000000927805 */ /* 0x000fe4000001ff00 */
[----:B------:R-:W-:Y:S02]  /*12500*/  ISETP.GE.AND P4, PT, R4, R9, PT ;  /* 0x000000090400720c */ /* 0x000fe40003f86270 */
        /* <DEDUP_REMOVED lines=29> */
[----:B------:R-:W-:Y:S06]  /*126e0*/  @!P4 BRA `(.L_x_1672) ;  /* 0x000000300094c947 */ /* 0x000fec0003800000 */
[----:B------:R-:W-:-:S07]  /*126f0*/  IMAD.MOV.U32 R151, RZ, RZ, RZ ;  /* 0x000000ffff977224 */ /* 0x000fce00078e00ff */
.L_x_1690:
[----:B------:R-:W-:Y:S01]  /*12700*/  VIADD R14, R22, 0x1 ;  /* 0x00000001160e7836 */ /* 0x000fe20000000000 */
[----:B------:R-:W-:Y:S05]  /*12710*/  YIELD ;  /* 0x0000000000007946 */ /* 0x000fea0003800000 */
[----:B------:R-:W-:-:S04]  /*12720*/  ISETP.NE.AND P4, PT, R14, 0x2, PT ;  /* 0x000000020e00780c */ /* 0x000fc80003f85270 */
[----:B------:R-:W-:Y:S02]  /*12730*/  SEL R15, RZ, 0x1, P4 ;  /* 0x00000001ff0f7807 */ /* 0x000fe40002000000 */
[----:B------:R-:W-:Y:S02]  /*12740*/  SEL R14, R14, RZ, P4 ;  /* 0x000000ff0e0e7207 */ /* 0x000fe40002000000 */
[----:B------:R-:W-:Y:S02]  /*12750*/  ISETP.NE.AND P4, PT, R193, RZ, PT ;  /* 0x000000ffc100720c */ /* 0x000fe40003f85270 */
[----:B------:R-:W-:-:S11]  /*12760*/  LOP3.LUT R15, R186, R15, RZ, 0x3c, !PT ;  /* 0x0000000fba0f7212 */ /* 0x000fd600078e3cff */
[----:B------:R-:W-:Y:S05]  /*12770*/  @P4 BRA `(.L_x_1673) ;  /* 0x0000000000304947 */ /* 0x000fea0003800000 */
[----:B------:R-:W-:Y:S05]  /*12780*/  @!P0 BRA `(.L_x_1674) ;  /* 0x0000000000048947 */ /* 0x000fea0003800000 */
[----:B------:R-:W-:Y:S01]  /*12790*/  BPT.TRAP 0x1 ;  /* 0x000000040000795c */ /* 0x000fe20000300000 */
.L_x_1674:
[----:B------:R-:W-:Y:S01]  /*127a0*/  IMAD R11, R14, 0x8, R2 ;  /* 0x000000080e0b7824 */ /* 0x000fe200078e0202 */
[----:B------:R-:W-:-:S04]  /*127b0*/  SHF.L.U32 R6, R15, 0x1f, RZ ;  /* 0x0000001f0f067819 */ /* 0x000fc800000006ff */
[----:B------:R0:W1:Y:S01]  /*127c0*/  SYNCS.PHASECHK.TRANS64.TRYWAIT P5, [R11+URZ+0x28830], R6 ;  /* 0x028830060b0075a7 */ /* 0x00006200080a017f */
[----:B------:R-:W-:Y:S05]  /*127d0*/  @!P0 BRA `(.L_x_1675) ;  /* 0x0000000000048947 */ /* 0x000fea0003800000 */
[----:B------:R-:W-:Y:S01]  /*127e0*/  BPT.TRAP 0x1 ;  /* 0x000000040000795c */ /* 0x000fe20000300000 */
.L_x_1675:
[----:B------:R-:W-:Y:S04]  /*127f0*/  BSSY B0, `(.L_x_1673) ;  /* 0x0000004000007945 */ /* 0x000fe80003800000 */
[----:B-1----:R-:W-:Y:S05]  /*12800*/  @P5 BRA `(.L_x_1676) ;  /* 0x0000000000085947 */ /* 0x002fea0003800000 */
[----:B------:R-:W1:Y:S02]  /*12810*/  SYNCS.PHASECHK.TRANS64.TRYWAIT P5, [R11+URZ+0x28830], R6 ;  /* 0x028830060b0075a7 */ /* 0x000e6400080a017f */
[----:B-1----:R-:W-:Y:S05]  /*12820*/  @!P5 BRA `(.L_x_1677) ;  /* 0x000001600078d947 */ /* 0x002fea0003800000 */
.L_x_1676:
[----:B------:R-:W-:Y:S05]  /*12830*/  BSYNC B0 ;  /* 0x0000000000007941 */ /* 0x000fea0003800000 */
.L_x_1673:
[----:B01----:R-:W0:Y:S01]  /*12840*/  S2R R6, SR_TID.X ;  /* 0x0000000000067919 */ /* 0x003e220000002100 */
[----:B------:R-:W-:Y:S05]  /*12850*/  WARPSYNC.ALL ;  /* 0x0000000000007948 */ /* 0x000fea0003800000 */
[----:B------:R-:W-:Y:S02]  /*12860*/  IMAD R10, R14, 0x800, R7 ;  /* 0x000008000e0a7824 */ /* 0x000fe400078e0207 */
[----:B------:R-:W-:Y:S02]  /*12870*/  IMAD.MOV.U32 R11, RZ, RZ, 0x40000040 ;  /* 0x40000040ff0b7424 */ /* 0x000fe400078e00ff */
[C---:B------:R-:W-:Y:S01]  /*12880*/  VIADD R24, R10.reuse, 0x4 ;  /* 0x000000040a187836 */ /* 0x040fe20000000000 */
[C---:B------:R-:W-:Y:S01]  /*12890*/  R2UR UR14, R10.reuse ;  /* 0x000000000a0e72ca */ /* 0x040fe200000e0000 */
[----:B------:R-:W-:Y:S01]  /*128a0*/  IMAD.MOV.U32 R25, RZ, RZ, 0x40000040 ;  /* 0x40000040ff197424 */ /* 0x000fe200078e00ff */
[----:B------:R-:W-:Y:S01]  /*128b0*/  R2UR UR15, R11 ;  /* 0x000000000b0f72ca */ /* 0x000fe200000e0000 */
[----:B------:R-:W-:Y:S01]  /*128c0*/  VIADD R20, R10, 0x2 ;  /* 0x000000020a147836 */ /* 0x000fe20000000000 */
[----:B------:R-:W-:Y:S01]  /*128d0*/  R2UR UR6, R24 ;  /* 0x00000000180672ca */ /* 0x000fe200000e0000 */
[C---:B------:R-:W-:Y:S01]  /*128e0*/  VIADD R24, R10.reuse, 0x404 ;  /* 0x000004040a187836 */ /* 0x040fe20000000000 */
[C---:B------:R-:W-:Y:S01]  /*128f0*/  R2UR UR7, R25.reuse ;  /* 0x00000000190772ca */ /* 0x040fe200000e0000 */
[----:B------:R-:W-:Y:S01]  /*12900*/  IMAD.MOV.U32 R21, RZ, RZ, 0x40000040 ;  /* 0x40000040ff157424 */ /* 0x000fe200078e00ff */
[----:B------:R-:W-:Y:S01]  /*12910*/  R2UR UR31, R25 ;  /* 0x00000000191f72ca */ /* 0x000fe200000e0000 */
[----:B------:R-:W-:Y:S01]  /*12920*/  VIADD R12, R10, 0x6 ;  /* 0x000000060a0c7836 */ /* 0x000fe20000000000 */
[----:B------:R-:W-:Y:S01]  /*12930*/  R2UR UR30, R24 ;  /* 0x00000000181e72ca */ /* 0x000fe200000e0000 */
[----:B------:R-:W-:Y:S01]  /*12940*/  IMAD.MOV.U32 R13, RZ, RZ, 0x40000040 ;  /* 0x40000040ff0d7424 */ /* 0x000fe200078e00ff */
[----:B------:R-:W-:Y:S01]  /*12950*/  R2UR UR10, R20 ;  /* 0x00000000140a72ca */ /* 0x000fe200000e0000 */
[----:B------:R-:W-:Y:S01]  /*12960*/  VIADD R20, R10, 0x400 ;  /* 0x000004000a147836 */ /* 0x000fe20000000000 */
[----:B------:R-:W-:-:S02]  /*12970*/  R2UR UR11, R21 ;  /* 0x00000000150b72ca */ /* 0x000fc400000e0000 */
[----:B------:R-:W-:Y:S01]  /*12980*/  R2UR UR18, R12 ;  /* 0x000000000c1272ca */ /* 0x000fe200000e0000 */
[C---:B------:R-:W-:Y:S01]  /*12990*/  VIADD R12, R10.reuse, 0x402 ;  /* 0x000004020a0c7836 */ /* 0x040fe20000000000 */
[----:B------:R-:W-:Y:S01]  /*129a0*/  R2UR UR19, R13 ;  /* 0x000000000d1372ca */ /* 0x000fe200000e0000 */
[----:B------:R-:W-:Y:S01]  /*129b0*/  VIADD R10, R10, 0x406 ;  /* 0x000004060a0a7836 */ /* 0x000fe20000000000 */
[----:B------:R-:W-:Y:S02]  /*129c0*/  R2UR UR22, R20 ;  /* 0x00000000141672ca */ /* 0x000fe400000e0000 */
[----:B0-----:R-:W-:Y:S02]  /*129d0*/  SHF.R.U32.HI R6, RZ, 0x7, R6 ;  /* 0x00000007ff067819 */ /* 0x001fe40000011606 */
[----:B------:R-:W-:Y:S02]  /*129e0*/  R2UR UR23, R21 ;  /* 0x00000000151772ca */ /* 0x000fe400000e0000 */
[----:B------:R-:W-:Y:S01]  /*129f0*/  R2UR UR26, R12 ;  /* 0x000000000c1a72ca */ /* 0x000fe200000e0000 */
[----:B------:R-:W-:Y:S01]  /*12a00*/  VIADD R6, R6, 0x8 ;  /* 0x0000000806067836 */ /* 0x000fe20000000000 */
[----:B------:R-:W-:-:S02]  /*12a10*/  R2UR UR27, R13 ;  /* 0x000000000d1b72ca */ /* 0x000fc400000e0000 */
[----:B------:R-:W-:Y:S02]  /*12a20*/  R2UR UR34, R10 ;  /* 0x000000000a2272ca */ /* 0x000fe400000e0000 */
[----:B------:R0:W-:Y:S01]  /*12a30*/  BAR.SYNC.DEFER_BLOCKING R6, 0x100 ;  /* 0x000400060000751d */ /* 0x0001e20000010000 */
[----:B------:R-:W-:-:S05]  /*12a40*/  R2UR UR35, R11 ;  /* 0x000000000b2372ca */ /* 0x000fca00000e0000 */
        /* <DEDUP_REMOVED lines=27> */
.L_x_1679:
[----:B------:R-:W-:Y:S01]  /*12c00*/  SHF.L.U32 R6, R186, 0x1f, RZ ;  /* 0x0000001fba067819 */ /* 0x000fe200000006ff */
[----:B------:R-:W-:-:S04]  /*12c10*/  IMAD R10, R22, 0x8, R2 ;  /* 0x00000008160a7824 */ /* 0x000fc800078e0202 */
[----:B------:R0:W1:Y:S01]  /*12c20*/  SYNCS.PHASECHK.TRANS64.TRYWAIT P4, [R10+URZ+0x28850], R6 ;  /* 0x028850060a0075a7 */ /* 0x000062000808017f */
[----:B------:R-:W-:Y:S05]  /*12c30*/  @!P0 BRA `(.L_x_1680) ;  /* 0x0000000000048947 */ /* 0x000fea0003800000 */
[----:B------:R-:W-:Y:S01]  /*12c40*/  BPT.TRAP 0x1 ;  /* 0x000000040000795c */ /* 0x000fe20000300000 */
.L_x_1680:
[----:B-1----:R-:W-:Y:S05]  /*12c50*/  @P4 BRA `(.L_x_1678) ;  /* 0x0000000000084947 */ /* 0x002fea0003800000 */
[----:B------:R-:W1:Y:S02]  /*12c60*/  SYNCS.PHASECHK.TRANS64.TRYWAIT P4, [R10+URZ+0x28850], R6 ;  /* 0x028850060a0075a7 */ /* 0x000e64000808017f */
[----:B-1----:R-:W-:Y:S05]  /*12c70*/  @!P4 BRA `(.L_x_1681) ;  /* 0x0000015c0078c947 */ /* 0x002fea0003800000 */
.L_x_1678:
[----:B01----:R-:W-:Y:S01]  /*12c80*/  VIADD R6, R2, 0x400 ;  /* 0x0000040002067836 */ /* 0x003fe20000000000 */
[----:B------:R-:W-:Y:S05]  /*12c90*/  WARPSYNC.ALL ;  /* 0x0000000000007948 */ /* 0x000fea0003800000 */
[----:B------:R-:W-:Y:S01]  /*12ca0*/  SHF.R.U32.HI R6, RZ, 0x4, R6 ;  /* 0x00000004ff067819 */ /* 0x000fe20000011606 */
[----:B------:R-:W-:Y:S01]  /*12cb0*/  IMAD.MOV.U32 R11, RZ, RZ, 0x40000040 ;  /* 0x40000040ff0b7424 */ /* 0x000fe200078e00ff */
[----:B------:R-:W-:Y:S01]  /*12cc0*/  WARPGROUP.ARRIVE ;  /* 0x00000000000079c5 */ /* 0x000fe20000000000 */
[----:B------:R-:W-:Y:S01]  /*12cd0*/  IMAD.MOV.U32 R13, RZ, RZ, 0x40000040 ;  /* 0x40000040ff0d7424 */ /* 0x000fe200078e00ff */
[----:B------:R-:W-:-:S04]  /*12ce0*/  LOP3.LUT R6, R6, 0x3fff, RZ, 0xc0, !PT ;  /* 0x00003fff06067812 */ /* 0x000fc800078ec0ff */
[----:B------:R-:W0:Y:S01]  /*12cf0*/  S2R R20, SR_TID.X ;  /* 0x0000000000147919 */ /* 0x000e220000002100 */
[----:B------:R-:W-:Y:S01]  /*12d00*/  R2UR UR7, R11 ;  /* 0x000000000b0772ca */ /* 0x000fe200000e0000 */
[----:B------:R-:W-:Y:S01]  /*12d10*/  IMAD.MOV.U32 R11, RZ, RZ, 0x40000040 ;  /* 0x40000040ff0b7424 */ /* 0x000fe200078e00ff */
[----:B------:R-:W-:-:S05]  /*12d20*/  LOP3.LUT R6, R6, 0x4000000, RZ, 0xfc, !PT ;  /* 0x0400000006067812 */ /* 0x000fca00078efcff */
[----:B------:R-:W-:Y:S02]  /*12d30*/  IMAD R10, R22, 0x800, R6 ;  /* 0x00000800160a7824 */ /* 0x000fe400078e0206 */
[----:B------:R-:W-:Y:S02]  /*12d40*/  @!P1 IMAD R6, R14, 0x8, R2 ;  /* 0x000000080e069824 */ /* 0x000fe400078e0202 */
[C---:B------:R-:W-:Y:S01]  /*12d50*/  VIADD R12, R10.reuse, 0x80 ;  /* 0x000000800a0c7836 */ /* 0x040fe20000000000 */
[----:B------:R-:W-:Y:S01]  /*12d60*/  R2UR UR6, R10 ;  /* 0x000000000a0672ca */ /* 0x000fe200000e0000 */
[----:B------:R-:W-:-:S05]  /*12d70*/  @!P1 VIADD R6, R6, 0x28840 ;  /* 0x0002884006069836 */ /* 0x000fca0000000000 */
[----:B------:R-:W-:-:S07]  /*12d80*/  @!P1 PRMT R6, RZ, 0x654, R6 ;  /* 0x00000654ff069816 */ /* 0x000fce0000000006 */
[----:B------:R-:W-:Y:S01]  /*12d90*/  HGMMA.64x128x16.F32.BF16 R88, R180, gdesc[UR4].tnspB, R88, gsb0 ;  /* 0x41e00004b4587df0 */ /* 0x000fe20008001858 */
[----:B------:R-:W-:Y:S01]  /*12da0*/  R2UR UR6, R12 ;  /* 0x000000000c0672ca */ /* 0x000fe200000e0000 */
[----:B------:R-:W-:Y:S01]  /*12db0*/  VIADD R12, R10, 0x100 ;  /* 0x000001000a0c7836 */ /* 0x000fe20000000000 */
[----:B------:R-:W-:Y:S01]  /*12dc0*/  R2UR UR7, R13 ;  /* 0x000000000d0772ca */ /* 0x000fe200000e0000 */
[----:B------:R-:W-:Y:S01]  /*12dd0*/  IMAD.MOV.U32 R13, RZ, RZ, 0x40000040 ;  /* 0x40000040ff0d7424 */ /* 0x000fe200078e00ff */
[----:B0-----:R-:W-:Y:S01]  /*12de0*/  SHF.R.U32.HI R20, RZ, 0x7, R20 ;  /* 0x00000007ff147819 */ /* 0x001fe20000011614 */
[----:B------:R-:W-:Y:S02]  /*12df0*/  WARPGROUP.DEPBAR.LE gsb0, 0x0 ;  /* 0x00008000000079c5 */ /* 0x000fe40000010000 */
[----:B------:R-:W-:-:S08]  /*12e00*/  WARPGROUP.ARRIVE ;  /* 0x00000000000079c5 */ /* 0x000fd00000000000 */
        /* <DEDUP_REMOVED lines=30> */
[----:B------:R-:W-:Y:S01]  /*12ff0*/  R2UR UR6, R12 ;  /* 0x000000000c0672ca */ /* 0x000fe200000e0000 */
[----:B------:R-:W-:Y:S01]  /*13000*/  IMAD.SHL.U32 R12, R4, 0x80, RZ ;  /* 0x00000080040c7824 */ /* 0x000fe200078e00ff */
[----:B------:R-:W-:Y:S01]  /*13010*/  R2UR UR7, R13 ;  /* 0x000000000d0772ca */ /* 0x000fe200000e0000 */
[----:B------:R-:W-:Y:S02]  /*13020*/  WARPGROUP.DEPBAR.LE gsb0, 0x0 ;  /* 0x00008000000079c5 */ /* 0x000fe40000010000 */
[----:B------:R-:W-:-:S10]  /*13030*/  WARPGROUP.ARRIVE ;  /* 0x00000000000079c5 */ /* 0x000fd40000000000 */
[----:B------:R-:W-:Y:S01]  /*13040*/  HGMMA.64x128x16.F32.BF16 R88, R156, gdesc[UR4].tnspB, R88, gsb0 ;  /* 0x41e000049c587df0 */ /* 0x000fe20008001858 */
[----:B------:R-:W-:Y:S02]  /*13050*/  R2UR UR6, R10 ;  /* 0x000000000a0672ca */ /* 0x000fe400000e0000 */
[----:B------:R-:W-:Y:S01]  /*13060*/  R2UR UR7, R11 ;  /* 0x000000000b0772ca */ /* 0x000fe200000e0000 */
[----:B------:R-:W0:Y:S08]  /*13070*/  @P2 LDC R10, c[0x0][0x44c] ;  /* 0x00011300ff0a2b82 */ /* 0x000e300000000800 */
[----:B------:R-:W1:Y:S01]  /*13080*/  @P2 LDC R11, c[0x0][0x450] ;  /* 0x00011400ff0b2b82 */ /* 0x000e620000000800 */
[----:B------:R-:W-:-:S02]  /*13090*/  WARPGROUP.DEPBAR.LE gsb0, 0x0 ;  /* 0x00008000000079c5 */ /* 0x000fc40000010000 */
[----:B------:R-:W-:-:S06]  /*130a0*/  WARPGROUP.ARRIVE ;  /* 0x00000000000079c5 */ /* 0x000fcc0000000000 */
[----:B------:R-:W-:Y:S03]  /*130b0*/  HGMMA.64x128x16.F32.BF16 R88, R152, gdesc[UR4].tnspB, R88, gsb0 ;  /* 0x41e0000498587df0 */ /* 0x000fe60008001858 */
[----:B------:R-:W-:Y:S02]  /*130c0*/  WARPGROUP.DEPBAR.LE gsb0, 0x0 ;  /* 0x00008000000079c5 */ /* 0x000fe40000010000 */
[----:B------:R-:W-:-:S04]  /*130d0*/  IMAD.IADD R153, R195, 0x1, R192 ;  /* 0x00000001c3997824 */ /* 0x000fc800078e02c0 */
[----:B0-----:R-:W-:-:S05]  /*130e0*/  @P2 IMAD.HI.U32 R10, R153, R10, RZ ;  /* 0x0000000a990a2227 */ /* 0x001fca00078e00ff */
[----:B-1----:R-:W-:Y:S02]  /*130f0*/  @P2 SHF.R.U32.HI R153, RZ, R11, R10 ;  /* 0x0000000bff992219 */ /* 0x002fe4000001160a */
[----:B------:R-:W-:Y:S02]  /*13100*/  IADD3 R10, -R20, 0xb, RZ ;  /* 0x0000000b140a7810 */ /* 0x000fe40007ffe1ff */
[----:B------:R-:W-:Y:S01]  /*13110*/  IADD3 R20, -R188, 0x1, -R12 ;  /* 0x00000001bc147810 */ /* 0x000fe20007ffe90c */
[----:B------:R-:W0:Y:S03]  /*13120*/  SHFL.IDX PT, R154, R153, RZ, 0x1c1f ;  /* 0x001c1fff999a7589 */ /* 0x000e2600000e0000 */
[----:B------:R-:W-:Y:S01]  /*13130*/  IADD3 R20, -R187, R20, R189 ;  /* 0x00000014bb147210 */ /* 0x000fe20007ffe1bd */
[----:B------:R1:W-:Y:S06]  /*13140*/  BAR.ARV R10, 0x100 ;  /* 0x0004000a0000751d */ /* 0x0003ec0000002000 */
[----:B------:R2:W-:Y:S01]  /*13150*/  @!P1 SYNCS.ARRIVE.TRANS64.RED.A1T0 RZ, [R6+URZ], RZ ;  /* 0x000000ff06ff99a7 */ /* 0x0005e2000810043f */
[----:B------:R-:W-:-:S02]  /*13160*/  VIADD R152, R20, UR55 ;  /* 0x0000003714987c36 */ /* 0x000fc40008000000 */
[----:B--2---:R-:W-:-:S05]  /*13170*/  IMAD.U32 R6, RZ, RZ, UR52 ;  /* 0x00000034ff067e24 */ /* 0x004fca000f8e00ff */
[----:B------:R-:W-:-:S05]  /*13180*/  LOP3.LUT R21, RZ, R6, RZ, 0x33, !PT ;  /* 0x00000006ff157212 */ /* 0x000fca00078e33ff */
[----:B------:R-:W-:Y:S02]  /*13190*/  IMAD.IADD R21, R21, 0x1, R20 ;  /* 0x0000000115157824 */ /* 0x000fe400078e0214 */
[--C-:B0-----:R-:W-:Y:S02]  /*131a0*/  IMAD.IADD R20, R152, 0x1, R154.reuse ;  /* 0x0000000198147824 */ /* 0x101fe400078e029a */
[----:B------:R-:W-:Y:S01]  /*131b0*/  IMAD.IADD R13, R21, 0x1, R154 ;  /* 0x00000001150d7824 */ /* 0x000fe200078e029a */
[----:B-1----:R-:W-:Y:S06]  /*131c0*/  @!P3 BRA `(.L_x_1682) ;  /* 0x000000000058b947 */ /* 0x002fec0003800000 */
[----:B------:R-:W-:Y:S01]  /*131d0*/  IADD3 R157, -R187, R189, R154 ;  /* 0x000000bdbb9d7210 */ /* 0x000fe20007ffe19a */
[----:B------:R-:W-:Y:S03]  /*131e0*/  BSSY B0, `(.L_x_1683) ;  /* 0x0000010000007945 */ /* 0x000fe60003800000 */
        /* <DEDUP_REMOVED lines=10> */
.L_x_1684:
[----:B------:R-:W-:-:S05]  /*13290*/  IMAD.U32 R155, RZ, RZ, UR51 ;  /* 0x00000033ff9b7e24 */ /* 0x000fca000f8e00ff */
[----:B------:R-:W-:-:S13]  /*132a0*/  ISETP.NE.AND P4, PT, R155, 0x1, PT ;  /* 0x000000019b00780c */ /* 0x000fda0003f85270 */
[----:B------:R-:W0:Y:S02]  /*132b0*/  @P4 LDC.64 R10, c[0x0][0x9e8] ;  /* 0x00027a00ff0a4b82 */ /* 0x000e240000000a00 */
[----:B0-----:R-:W-:-:S05]  /*132c0*/  @P4 IMAD.HI.U32 R10, R157, R10, RZ ;  /* 0x0000000a9d0a4227 */ /* 0x001fca00078e00ff */
[----:B------:R-:W-:-:S07]  /*132d0*/  @P4 SHF.R.U32.HI R157, RZ, R11, R10 ;  /* 0x0000000bff9d4219 */ /* 0x000fce000001160a */
.L_x_1685:
[----:B------:R-:W-:Y:S05]  /*132e0*/  BSYNC B0 ;  /* 0x0000000000007941 */ /* 0x000fea0003800000 */
.L_x_1683:
[----:B------:R-:W-:-:S04]  /*132f0*/  IMAD R157, R157, R155, -R12 ;  /* 0x0000009b9d9d7224 */ /* 0x000fc800078e0a0c */
[----:B------:R-:W-:-:S05]  /*13300*/  IMAD.IADD R10, R157, 0x1, -R188 ;  /* 0x000000019d0a7824 */ /* 0x000fca00078e0abc */
[----:B------:R-:W-:Y:S02]  /*13310*/  VIADDMNMX R20, R10, R155, R20, PT ;  /* 0x0000009b0a147246 */ /* 0x000fe40003800114 */
[----:B------:R-:W-:-:S07]  /*13320*/  VIMNMX R13, R13, R10, !PT ;  /* 0x0000000a0d0d7248 */ /* 0x000fce0007fe0100 */
.L_x_1682:
[----:B------:R-:W-:Y:S01]  /*13330*/  ISETP.GT.AND P4, PT, R4, -0x1, PT ;  /* 0xffffffff0400780c */ /* 0x000fe20003f84270 */
[----:B------:R-:W0:Y:S03]  /*13340*/  SHFL.IDX PT, R10, R153, 0x1, 0x1c1f ;  /* 0x003c1f00990a7f89 */ /* 0x000e2600000e0000 */
[----:B------:R-:W-:-:S04]  /*13350*/  ISETP.GT.AND P5, PT, R13, RZ, P4 ;  /* 0x000000ff0d00720c */ /* 0x000fc800027a4270 */
[----:B------:R-:W-:-:S04]  /*13360*/  ISETP.LT.OR P5, PT, R20, 0x1, P5 ;  /* 0x000000011400780c */ /* 0x000fc80002fa1670 */
[----:B------:R-:W-:Y:S02]  /*13370*/  FSEL R24, R24, -INF , !P5 ;  /* 0xff80000018187808 */ /* 0x000fe40006800000 */
[----:B------:R-:W-:-:S04]  /*13380*/  ISETP.GT.AND P5, PT, R13, 0x1, P4 ;  /* 0x000000010d00780c */ /* 0x000fc800027a4270 */
[----:B------:R-:W-:-:S04]  /*13390*/  ISETP.LT.OR P5, PT, R20, 0x2, P5 ;  /* 0x000000021400780c */ /* 0x000fc80002fa1670 */
[----:B------:R-:W-:Y:S02]  /*133a0*/  FSEL R25, R25, -INF , !P5 ;  /* 0xff80000019197808 */ /* 0x000fe40006800000 */
[----:B------:R-:W-:Y:S01]  /*133b0*/  ISETP.GT.AND P5, PT, R13, 0x8, P4 ;  /* 0x000000080d00780c */ /* 0x000fe200027a4270 */
[--C-:B0-----:R-:W-:Y:S02]  /*133c0*/  IMAD.IADD R152, R152, 0x1, R10.reuse ;  /* 0x0000000198987824 */ /* 0x101fe400078e020a */
[----:B------:R-:W-:Y:S01]  /*133d0*/  IMAD.IADD R21, R21, 0x1, R10 ;  /* 0x0000000115157824 */ /* 0x000fe200078e020a */
[----:B------:R-:W-:-:S04]  /*133e0*/  ISETP.LT.OR P5, PT, R20, 0x9, P5 ;  /* 0x000000091400780c */ /* 0x000fc80002fa1670 */
[----:B------:R-:W-:Y:S02]  /*133f0*/  FSEL R28, R28, -INF , !P5 ;  /* 0xff8000001c1c7808 */ /* 0x000fe40006800000 */
[----:B------:R-:W-:-:S04]  /*13400*/  ISETP.GT.AND P5, PT, R13, 0x9, P4 ;  /* 0x000000090d00780c */ /* 0x000fc800027a4270 */
        /* <DEDUP_REMOVED lines=85> */
[----:B------:R-:W-:Y:S01]  /*13960*/  FSEL R85, R85, -INF , !P5 ;  /* 0xff80000055557808 */ /* 0x000fe20006800000 */
[----:B------:R-:W-:Y:S08]  /*13970*/  @!P3 BRA `(.L_x_1686) ;  /* 0x000000000058b947 */ /* 0x000ff00003800000 */
        /* <DEDUP_REMOVED lines=12> */
.L_x_1688:
[----:B------:R-:W-:-:S05]  /*13a40*/  IMAD.U32 R13, RZ, RZ, UR51 ;  /* 0x00000033ff0d7e24 */ /* 0x000fca000f8e00ff */
[----:B------:R-:W-:-:S13]  /*13a50*/  ISETP.NE.AND P5, PT, R13, 0x1, PT ;  /* 0x000000010d00780c */ /* 0x000fda0003fa5270 */
[----:B------:R-:W0:Y:S02]  /*13a60*/  @P5 LDC.64 R10, c[0x0][0x9e8] ;  /* 0x00027a00ff0a5b82 */ /* 0x000e240000000a00 */
[----:B0-----:R-:W-:-:S05]  /*13a70*/  @P5 IMAD.HI.U32 R10, R153, R10, RZ ;  /* 0x0000000a990a5227 */ /* 0x001fca00078e00ff */
[----:B------:R-:W-:-:S07]  /*13a80*/  @P5 SHF.R.U32.HI R153, RZ, R11, R10 ;  /* 0x0000000bff995219 */ /* 0x000fce000001160a */
.L_x_1689:
[----:B------:R-:W-:Y:S05]  /*13a90*/  BSYNC B0 ;  /* 0x0000000000007941 */ /* 0x000fea0003800000 */
.L_x_1687:
[----:B------:R-:W-:-:S04]  /*13aa0*/  IMAD R153, R153, R13, -R12 ;  /* 0x0000000d99997224 */ /* 0x000fc800078e0a0c */
[----:B------:R-:W-:-:S05]  /*13ab0*/  IMAD.IADD R10, R153, 0x1, -R188 ;  /* 0x00000001990a7824 */ /* 0x000fca00078e0abc */
[----:B------:R-:W-:Y:S02]  /*13ac0*/  VIADDMNMX R152, R10, R13, R152, PT ;  /* 0x0000000d0a987246 */ /* 0x000fe40003800198 */
[----:B------:R-:W-:-:S07]  /*13ad0*/  VIMNMX R21, R21, R10, !PT ;  /* 0x0000000a15157248 */ /* 0x000fce0007fe0100 */
.L_x_1686:
[----:B------:R-:W-:Y:S01]  /*13ae0*/  ISETP.GT.AND P5, PT, R21, 0x1, P4 ;  /* 0x000000011500780c */ /* 0x000fe200027a4270 */
[----:B------:R-:W-:Y:S01]  /*13af0*/  UMOV UR46, UR50 ;  /* 0x00000032002e7c82 */ /* 0x000fe20008000000 */
[----:B------:R-:W-:Y:S01]  /*13b00*/  FMNMX.FTZ R10, R24, R0, !PT ;  /* 0x00000000180a7209 */ /* 0x000fe20007810000 */
[----:B------:R-:W-:Y:S01]  /*13b10*/  IMAD.MOV.U32 R186, RZ, RZ, R15 ;  /* 0x000000ffffba7224 */ /* 0x000fe200078e000f */
[----:B------:R-:W-:Y:S02]  /*13b20*/  ISETP.LT.OR P5, PT, R152, 0x2, P5 ;  /* 0x000000029800780c */ /* 0x000fe40002fa1670 */
[----:B------:R-:W-:Y:S02]  /*13b30*/  FMNMX.FTZ R11, R25, R10, !PT ;  /* 0x0000000a190b7209 */ /* 0x000fe40007810000 */
[----:B------:R-:W-:Y:S02]  /*13b40*/  FSEL R27, R27, -INF , !P5 ;  /* 0xff8000001b1b7808 */ /* 0x000fe40006800000 */
[----:B------:R-:W-:-:S02]  /*13b50*/  ISETP.GT.AND P5, PT, R21, 0x8, P4 ;  /* 0x000000081500780c */ /* 0x000fc400027a4270 */
[----:B------:R-:W-:Y:S02]  /*13b60*/  FMNMX.FTZ R10, R28, R11, !PT ;  /* 0x0000000b1c0a7209 */ /* 0x000fe40007810000 */
[----:B------:R-:W-:Y:S02]  /*13b70*/  ISETP.LT.OR P5, PT, R152, 0x9, P5 ;  /* 0x000000099800780c */ /* 0x000fe40002fa1670 */
[----:B------:R-:W-:Y:S02]  /*13b80*/  FMNMX.FTZ R11, R29, R10, !PT ;  /* 0x0000000a1d0b7209 */ /* 0x000fe40007810000 */
[----:B------:R-:W-:Y:S02]  /*13b90*/  FSEL R30, R30, -INF , !P5 ;  /* 0xff8000001e1e7808 */ /* 0x000fe40006800000 */
[----:B------:R-:W-:Y:S02]  /*13ba0*/  ISETP.GT.AND P5, PT, R21, 0x9, P4 ;  /* 0x000000091500780c */ /* 0x000fe400027a4270 */
[----:B------:R-:W-:-:S02]  /*13bb0*/  FMNMX.FTZ R10, R32, R11, !PT ;  /* 0x0000000b200a7209 */ /* 0x000fc40007810000 */
[----:B------:R-:W-:Y:S02]  /*13bc0*/  ISETP.LT.OR P5, PT, R152, 0xa, P5 ;  /* 0x0000000a9800780c */ /* 0x000fe40002fa1670 */
[----:B------:R-:W-:Y:S02]  /*13bd0*/  FMNMX.FTZ R11, R33, R10, !PT ;  /* 0x0000000a210b7209 */ /* 0x000fe40007810000 */
[----:B------:R-:W-:Y:S02]  /*13be0*/  FSEL R31, R31, -INF , !P5 ;  /* 0xff8000001f1f7808 */ /* 0x000fe40006800000 */
[----:B------:R-:W-:Y:S02]  /*13bf0*/  ISETP.GT.AND P5, PT, R21, 0x10, P4 ;  /* 0x000000101500780c */ /* 0x000fe400027a4270 */
[----:B------:R-:W-:Y:S02]  /*13c00*/  FMNMX.FTZ R10, R36, R11, !PT ;  /* 0x0000000b240a7209 */ /* 0x000fe40007810000 */
[----:B------:R-:W-:-:S02]  /*13c10*/  ISETP.LT.OR P5, PT, R152, 0x11, P5 ;  /* 0x000000119800780c */ /* 0x000fc40002fa1670 */
[----:B------:R-:W-:Y:S02]  /*13c20*/  FMNMX.FTZ R11, R37, R10, !PT ;  /* 0x0000000a250b7209 */ /* 0x000fe40007810000 */
[----:B------:R-:W-:Y:S02]  /*13c30*/  FSEL R34, R34, -INF , !P5 ;  /* 0xff80000022227808 */ /* 0x000fe40006800000 */
[----:B------:R-:W-:Y:S02]  /*13c40*/  ISETP.GT.AND P5, PT, R21, 0x11, P4 ;  /* 0x000000111500780c */ /* 0x000fe400027a4270 */
[----:B------:R-:W-:Y:S02]  /*13c50*/  FMNMX.FTZ R10, R40, R11, !PT ;  /* 0x0000000b280a7209 */ /* 0x000fe40007810000 */
[----:B------:R-:W-:Y:S02]  /*13c60*/  ISETP.LT.OR P5, PT, R152, 0x12, P5 ;  /* 0x000000129800780c */ /* 0x000fe40002fa1670 */
[----:B------:R-:W-:-:S02]  /*13c70*/  FMNMX.FTZ R11, R41, R10, !PT ;  /* 0x0000000a290b7209 */ /* 0x000fc40007810000 */
[----:B------:R-:W-:Y:S02]  /*13c80*/  FSEL R35, R35, -INF , !P5 ;  /* 0xff80000023237808 */ /* 0x000fe40006800000 */
[----:B------:R-:W-:Y:S02]  /*13c90*/  ISETP.GT.AND P5, PT, R21, 0x18, P4 ;  /* 0x000000181500780c */ /* 0x000fe400027a4270 */
[----:B------:R-:W-:Y:S02]  /*13ca0*/  FMNMX.FTZ R10, R44, R11, !PT ;  /* 0x0000000b2c0a7209 */ /* 0x000fe40007810000 */
[----:B------:R-:W-:Y:S02]  /*13cb0*/  ISETP.LT.OR P5, PT, R152, 0x19, P5 ;  /* 0x000000199800780c */ /* 0x000fe40002fa1670 */
[----:B------:R-:W-:Y:S02]  /*13cc0*/  FMNMX.FTZ R11, R45, R10, !PT ;  /* 0x0000000a2d0b7209 */ /* 0x000fe40007810000 */
[----:B------:R-:W-:-:S02]  /*13cd0*/  FSEL R38, R38, -INF , !P5 ;  /* 0xff80000026267808 */ /* 0x000fc40006800000 */
[----:B------:R-:W-:Y:S02]  /*13ce0*/  ISETP.GT.AND P5, PT, R21, 0x19, P4 ;  /* 0x000000191500780c */ /* 0x000fe400027a4270 */
[----:B------:R-:W-:Y:S02]  /*13cf0*/  FMNMX.FTZ R10, R48, R11, !PT ;  /* 0x0000000b300a7209 */ /* 0x000fe40007810000 */
        /* <DEDUP_REMOVED lines=48> */
[----:B------:R-:W-:Y:S01]  /*14000*/  ISETP.GT.AND P5, PT, R21, 0x41, P4 ;  /* 0x000000411500780c */ /* 0x000fe200027a4270 */
[----:B------:R-:W0:Y:S03]  /*14010*/  SHFL.BFLY PT, R11, R10, 0x2, 0x1f ;  /* 0x0c401f000a0b7f89 */ /* 0x000e2600000e0000 */
[----:B------:R-:W-:-:S04]  /*14020*/  ISETP.LT.OR P5, PT, R152, 0x42, P5 ;  /* 0x000000429800780c */ /* 0x000fc80002fa1670 */
[----:B------:R-:W-:Y:S02]  /*14030*/  FSEL R59, R59, -INF , !P5 ;  /* 0xff8000003b3b7808 */ /* 0x000fe40006800000 */
[----:B------:R-:W-:-:S04]  /*14040*/  ISETP.GT.AND P5, PT, R21, 0x48, P4 ;  /* 0x000000481500780c */ /* 0x000fc800027a4270 */
[----:B------:R-:W-:-:S04]  /*14050*/  ISETP.LT.OR P5, PT, R152, 0x49, P5 ;  /* 0x000000499800780c */ /* 0x000fc80002fa1670 */
[----:B------:R-:W-:Y:S02]  /*14060*/  FSEL R62, R62, -INF , !P5 ;  /* 0xff8000003e3e7808 */ /* 0x000fe40006800000 */
[----:B------:R-:W-:-:S04]  /*14070*/  ISETP.GT.AND P5, PT, R21, 0x49, P4 ;  /* 0x000000491500780c */ /* 0x000fc800027a4270 */
[----:B------:R-:W-:Y:S02]  /*14080*/  ISETP.LT.OR P5, PT, R152, 0x4a, P5 ;  /* 0x0000004a9800780c */ /* 0x000fe40002fa1670 */
[----:B0-----:R-:W-:Y:S02]  /*14090*/  FMNMX.FTZ R11, R10, R11, !PT ;  /* 0x0000000b0a0b7209 */ /* 0x001fe40007810000 */
        /* <DEDUP_REMOVED lines=13> */
[----:B------:R-:W-:-:S03]  /*14170*/  FMUL.FTZ R11, R10, UR46 ;  /* 0x0000002e0a0b7c20 */ /* 0x000fc60008410000 */
        /* <DEDUP_REMOVED lines=23> */
[C---:B------:R-:W-:Y:S02]  /*142f0*/  ISETP.GT.AND P5, PT, R21.reuse, RZ, P4 ;  /* 0x000000ff1500720c */ /* 0x040fe400027a4270 */
[----:B------:R-:W-:Y:S02]  /*14300*/  ISETP.GT.AND P4, PT, R21, 0x79, P4 ;  /* 0x000000791500780c */ /* 0x000fe40002784270 */
[C---:B------:R-:W-:Y:S02]  /*14310*/  ISETP.LT.OR P5, PT, R152.reuse, 0x1, P5 ;  /* 0x000000019800780c */ /* 0x040fe40002fa1670 */
[----:B------:R-:W-:Y:S02]  /*14320*/  ISETP.LT.OR P4, PT, R152, 0x7a, P4 ;  /* 0x0000007a9800780c */ /* 0x000fe40002781670 */
[----:B------:R-:W-:-:S02]  /*14330*/  FSEL R26, R26, -INF , !P5 ;  /* 0xff8000001a1a7808 */ /* 0x000fc40006800000 */
[----:B------:R-:W-:Y:S02]  /*14340*/  FSETP.NEU.FTZ.AND P5, PT, R10, -INF , PT ;  /* 0xff8000000a00780b */ /* 0x000fe40003fbd000 */
[----:B------:R-:W-:Y:S02]  /*14350*/  FMNMX.FTZ R20, R26, R8, !PT ;  /* 0x000000081a147209 */ /* 0x000fe40007810000 */
[----:B------:R-:W-:Y:S02]  /*14360*/  FSEL R11, R11, RZ, P5 ;  /* 0x000000ff0b0b7208 */ /* 0x000fe40002800000 */
[----:B------:R-:W-:Y:S02]  /*14370*/  FMNMX.FTZ R21, R27, R20, !PT ;  /* 0x000000141b157209 */ /* 0x000fe40007810000 */
[----:B------:R-:W-:Y:S01]  /*14380*/  FSEL R87, R87, -INF , !P4 ;  /* 0xff80000057577808 */ /* 0x000fe20006000000 */
        /* <DEDUP_REMOVED lines=19> */
[----:B------:R0:W-:Y:S01]  /*144c0*/  MUFU.EX2 R21, R37 ;  /* 0x0000002500157308 */ /* 0x0001e20000000800 */
        /* <DEDUP_REMOVED lines=8> */
[--C-:B0-----:R-:W-:Y:S01]  /*14550*/  FFMA.FTZ R37, R69, UR46, -R11.reuse ;  /* 0x0000002e45257c23 */ /* 0x101fe2000801080b */
        /* <DEDUP_REMOVED lines=19> */
[----:B------:R-:W-:Y:S01]  /*14690*/  FMNMX.FTZ R29, R59, R28, !PT ;  /* 0x0000001c3b1d7209 */ /* 0x000fe20007810000 */
[----:B------:R-:W-:Y:S02]  /*146a0*/  FFMA.FTZ R28, R49, UR46, -R11 ;  /* 0x0000002e311c7c23 */ /* 0x000fe4000801080b */
        /* <DEDUP_REMOVED lines=23> */
[----:B------:R-:W-:Y:S02]  /*14820*/  MUFU.EX2 R174, R174 ;  /* 0x000000ae00ae7308 */ /* 0x000fe40000000800 */
[----:B0-----:R-:W0:Y:S06]  /*14830*/  SHFL.BFLY PT, R45, R40, 0x2, 0x1f ;  /* 0x0c401f00282d7f89 */ /* 0x001e2c00000e0000 */
[----:B------:R-:W-:Y:S08]  /*14840*/  MUFU.EX2 R168, R168 ;  /* 0x000000a800a87308 */ /* 0x000ff00000000800 */
[----:B------:R-:W-:Y:S08]  /*14850*/  MUFU.EX2 R28, R28 ;  /* 0x0000001c001c7308 */ /* 0x000ff00000000800 */
[----:B------:R-:W-:Y:S01]  /*14860*/  MUFU.EX2 R170, R170 ;  /* 0x000000aa00aa7308 */ /* 0x000fe20000000800 */
[----:B0-----:R-:W-:-:S05]  /*14870*/  FMNMX.FTZ R45, R40, R45, !PT ;  /* 0x0000002d282d7209 */ /* 0x001fca0007810000 */
[----:B------:R-:W0:Y:S02]  /*14880*/  SHFL.BFLY PT, R48, R45, 0x1, 0x1f ;  /* 0x0c201f002d307f89 */ /* 0x000e2400000e0000 */
[----:B------:R-:W-:Y:S08]  /*14890*/  MUFU.EX2 R29, R53 ;  /* 0x00000035001d7308 */ /* 0x000ff00000000800 */
[----:B------:R-:W-:Y:S08]  /*148a0*/  MUFU.EX2 R164, R164 ;  /* 0x000000a400a47308 */ /* 0x000ff00000000800 */
[----:B------:R-:W-:Y:S01]  /*148b0*/  MUFU.EX2 R32, R32 ;  /* 0x0000002000207308 */ /* 0x000fe20000000800 */
[----:B0-----:R-:W-:-:S07]  /*148c0*/  FMNMX.FTZ R11, R45, R48, !PT ;  /* 0x000000302d0b7209 */ /* 0x001fce0007810000 */
[----:B------:R-:W-:Y:S01]  /*148d0*/  MUFU.EX2 R166, R166 ;  /* 0x000000a600a67308 */ /* 0x000fe20000000800 */
[----:B------:R-:W-:Y:S02]  /*148e0*/  FSEL R45, R10, RZ, P5 ;  /* 0x000000ff0a2d7208 */ /* 0x000fe40002800000 */
[C---:B------:R-:W-:Y:S01]  /*148f0*/  FSETP.NEU.FTZ.AND P4, PT, R11.reuse, -INF , PT ;  /* 0xff8000000b00780b */ /* 0x040fe20003f9d000 */
[----:B------:R-:W-:Y:S02]  /*14900*/  FMUL.FTZ R48, R11, UR46 ;  /* 0x0000002e0b307c20 */ /* 0x000fe40008410000 */
[----:B------:R-:W-:Y:S02]  /*14910*/  FADD.FTZ R0, -R45, R0 ;  /* 0x000000002d007221 */ /* 0x000fe40000010100 */
[----:B------:R-:W-:Y:S01]  /*14920*/  MUFU.EX2 R33, R61 ;  /* 0x0000003d00217308 */ /* 0x000fe20000000800 */
[----:B------:R-:W-:Y:S01]  /*14930*/  FSEL R48, R48, RZ, P4 ;  /* 0x000000ff30307208 */ /* 0x000fe20002000000 */
[----:B------:R-:W-:-:S04]  /*14940*/  FMUL.FTZ R0, R0, UR46 ;  /* 0x0000002e00007c20 */ /* 0x000fc80008410000 */
[--C-:B------:R-:W-:Y:S01]  /*14950*/  FFMA.FTZ R179, R38, UR46, -R48.reuse ;  /* 0x0000002e26b37c23 */ /* 0x100fe20008010830 */
[--C-:B------:R-:W-:Y:S01]  /*14960*/  FFMA.FTZ R181, R26, UR46, -R48.reuse ;  /* 0x0000002e1ab57c23 */ /* 0x100fe20008010830 */
[----:B------:R-:W0:Y:S01]  /*14970*/  MUFU.EX2 R0, R0 ;  /* 0x0000000000007308 */ /* 0x000e220000000800 */
[--C-:B------:R-:W-:Y:S01]  /*14980*/  FFMA.FTZ R26, R27, UR46, -R48.reuse ;  /* 0x0000002e1b1a7c23 */ /* 0x100fe20008010830 */
[--C-:B------:R-:W-:Y:S01]  /*14990*/  FFMA.FTZ R183, R30, UR46, -R48.reuse ;  /* 0x0000002e1eb77c23 */ /* 0x100fe20008010830 */
[--C-:B------:R-:W-:Y:S01]  /*149a0*/  FFMA.FTZ R27, R31, UR46, -R48.reuse ;  /* 0x0000002e1f1b7c23 */ /* 0x100fe20008010830 */
[--C-:B------:R-:W-:Y:S01]  /*149b0*/  FFMA.FTZ R177, R34, UR46, -R48.reuse ;  /* 0x0000002e22b17c23 */ /* 0x100fe20008010830 */
[----:B------:R-:W-:Y:S01]  /*149c0*/  FFMA.FTZ R30, R35, UR46, -R48 ;  /* 0x0000002e231e7c23 */ /* 0x000fe20008010830 */
[----:B------:R-:W-:Y:S02]  /*149d0*/  @!P1 IMAD R31, R22, 0x8, R2 ;  /* 0x00000008161f9824 */ /* 0x000fe400078e0202 */
[--C-:B------:R-:W-:Y:S01]  /*149e0*/  FFMA.FTZ R22, R39, UR46, -R48.reuse ;  /* 0x0000002e27167c23 */ /* 0x100fe20008010830 */
[----:B------:R-:W-:Y:S01]  /*149f0*/  MUFU.EX2 R181, R181 ;  /* 0x000000b500b57308 */ /* 0x000fe20000000800 */
[----:B------:R-:W-:Y:S01]  /*14a00*/  FFMA.FTZ R173, R42, UR46, -R48 ;  /* 0x0000002e2aad7c23 */ /* 0x000fe20008010830 */
[----:B------:R-:W-:-:S02]  /*14a10*/  @!P1 VIADD R31, R31, 0x28860 ;  /* 0x000288601f1f9836 */ /* 0x000fc40000000000 */
[--C-:B------:R-:W-:Y:S01]  /*14a20*/  FFMA.FTZ R175, R46, UR46, -R48.reuse ;  /* 0x0000002e2eaf7c23 */ /* 0x100fe20008010830 */
[--C-:B------:R-:W-:Y:S01]  /*14a30*/  FFMA.FTZ R34, R47, UR46, -R48.reuse ;  /* 0x0000002e2f227c23 */ /* 0x100fe20008010830 */
[--C-:B------:R-:W-:Y:S01]  /*14a40*/  FFMA.FTZ R169, R50, UR46, -R48.reuse ;  /* 0x0000002e32a97c23 */ /* 0x100fe20008010830 */
[----:B------:R-:W-:Y:S01]  /*14a50*/  FFMA.FTZ R51, R51, UR46, -R48 ;  /* 0x0000002e33337c23 */ /* 0x000fe20008010830 */
[----:B------:R-:W-:Y:S01]  /*14a60*/  @!P1 PRMT R31, RZ, 0x654, R31 ;  /* 0x00000654ff1f9816 */ /* 0x000fe2000000001f */
[----:B------:R-:W-:Y:S01]  /*14a70*/  MUFU.EX2 R26, R26 ;  /* 0x0000001a001a7308 */ /* 0x000fe20000000800 */
[----:B0-----:R-:W-:Y:S01]  /*14a80*/  FFMA.FTZ R5, R0, R5, R180 ;  /* 0x0000000500057223 */ /* 0x001fe200000100b4 */
[--C-:B------:R-:W-:Y:S01]  /*14a90*/  FFMA.FTZ R171, R54, UR46, -R48.reuse ;  /* 0x0000002e36ab7c23 */ /* 0x100fe20008010830 */
[----:B------:R0:W-:Y:S01]  /*14aa0*/  @!P1 SYNCS.ARRIVE.TRANS64.RED.A1T0 RZ, [R31+URZ], RZ ;  /* 0x000000ff1fff99a7 */ /* 0x0001e2000810043f */
[C---:B------:R-:W-:Y:S01]  /*14ab0*/  F2FP.BF16.F32.PACK_AB R180, R12.reuse, R180 ;  /* 0x000000b40cb4723e */ /* 0x040fe200000010ff */
[----:B------:R-:W-:Y:S01]  /*14ac0*/  FADD.FTZ R5, R12, R5 ;  /* 0x000000050c057221 */ /* 0x000fe20000010000 */
[--C-:B------:R-:W-:Y:S01]  /*14ad0*/  FFMA.FTZ R55, R55, UR46, -R48.reuse ;  /* 0x0000002e37377c23 */ /* 0x100fe20008010830 */
[--C-:B------:R-:W-:Y:S01]  /*14ae0*/  FFMA.FTZ R58, R58, UR46, -R48.reuse ;  /* 0x0000002e3a3a7c23 */ /* 0x100fe20008010830 */
[----:B------:R-:W-:Y:S01]  /*14af0*/  MUFU.EX2 R160, R160 ;  /* 0x000000a000a07308 */ /* 0x000fe20000000800 */
[----:B------:R-:W-:Y:S01]  /*14b00*/  FADD.FTZ R38, R182, R5 ;  /* 0x00000005b6267221 */ /* 0x000fe20000010000 */
[----:B------:R-:W-:Y:S01]  /*14b10*/  F2FP.BF16.F32.PACK_AB R182, R13, R182 ;  /* 0x000000b60db6723e */ /* 0x000fe200000010ff */
[--C-:B0-----:R-:W-:Y:S01]  /*14b20*/  FFMA.FTZ R31, R43, UR46, -R48.reuse ;  /* 0x0000002e2b1f7c23 */ /* 0x101fe20008010830 */
[----:B------:R-:W-:Y:S01]  /*14b30*/  FFMA.FTZ R59, R59, UR46, -R48 ;  /* 0x0000002e3b3b7c23 */ /* 0x000fe20008010830 */
[----:B------:R-:W-:Y:S01]  /*14b40*/  FADD.FTZ R5, R13, R38 ;  /* 0x000000260d057221 */ /* 0x000fe20000010000 */
[--C-:B------:R-:W-:Y:S01]  /*14b50*/  FFMA.FTZ R62, R62, UR46, -R48.reuse ;  /* 0x0000002e3e3e7c23 */ /* 0x100fe20008010830 */
[--C-:B------:R-:W-:Y:S01]  /*14b60*/  FFMA.FTZ R63, R63, UR46, -R48.reuse ;  /* 0x0000002e3f3f7c23 */ /* 0x100fe20008010830 */
[----:B------:R-:W-:Y:S01]  /*14b70*/  MUFU.EX2 R183, R183 ;  /* 0x000000b700b77308 */ /* 0x000fe20000000800 */
[----:B------:R-:W-:Y:S01]  /*14b80*/  FADD.FTZ R5, R176, R5 ;  /* 0x00000005b0057221 */ /* 0x000fe20000010000 */
[----:B------:R-:W-:Y:S01]  /*14b90*/  F2FP.BF16.F32.PACK_AB R176, R20, R176 ;  /* 0x000000b014b0723e */ /* 0x000fe200000010ff */
[--C-:B------:R-:W-:Y:S01]  /*14ba0*/  FFMA.FTZ R66, R66, UR46, -R48.reuse ;  /* 0x0000002e42427c23 */ /* 0x100fe20008010830 */
[--C-:B------:R-:W-:Y:S01]  /*14bb0*/  FFMA.FTZ R67, R67, UR46, -R48.reuse ;  /* 0x0000002e43437c23 */ /* 0x100fe20008010830 */
[----:B------:R-:W-:Y:S01]  /*14bc0*/  FADD.FTZ R5, R20, R5 ;  /* 0x0000000514057221 */ /* 0x000fe20000010000 */
[--C-:B------:R-:W-:Y:S01]  /*14bd0*/  FFMA.FTZ R70, R70, UR46, -R48.reuse ;  /* 0x0000002e46467c23 */ /* 0x100fe20008010830 */
[--C-:B------:R-:W-:Y:S01]  /*14be0*/  FFMA.FTZ R71, R71, UR46, -R48.reuse ;  /* 0x0000002e47477c23 */ /* 0x100fe20008010830 */
[----:B------:R-:W-:Y:S01]  /*14bf0*/  MUFU.EX2 R36, R36 ;  /* 0x0000002400247308 */ /* 0x000fe20000000800 */
[----:B------:R-:W-:Y:S01]  /*14c00*/  FADD.FTZ R38, R178, R5 ;  /* 0x00000005b2267221 */ /* 0x000fe20000010000 */
[--C-:B------:R-:W-:Y:S01]  /*14c10*/  FFMA.FTZ R74, R74, UR46, -R48.reuse ;  /* 0x0000002e4a4a7c23 */ /* 0x100fe20008010830 */
[--C-:B------:R-:W-:Y:S01]  /*14c20*/  FFMA.FTZ R75, R75, UR46, -R48.reuse ;  /* 0x0000002e4b4b7c23 */ /* 0x100fe20008010830 */
        /* <DEDUP_REMOVED lines=10> */
[----:B------:R-:W-:Y:S01]  /*14cd0*/  FFMA.FTZ R48, R87, UR46, -R48 ;  /* 0x0000002e57307c23 */ /* 0x000fe20008010830 */
[-C--:B------:R-:W-:Y:S01]  /*14ce0*/  FMUL.FTZ R88, R88, R0.reuse ;  /* 0x0000000058587220 */ /* 0x080fe20000410000 */
[----:B------:R-:W-:Y:S01]  /*14cf0*/  MUFU.EX2 R162, R162 ;  /* 0x000000a200a27308 */ /* 0x000fe20000000800 */
[----:B------:R-:W-:Y:S01]  /*14d00*/  FADD.FTZ R38, R174, R5 ;  /* 0x00000005ae267221 */ /* 0x000fe20000010000 */
[----:B------:R-:W-:Y:S01]  /*14d10*/  FSEL R5, R11, RZ, P4 ;  /* 0x000000ff0b057208 */ /* 0x000fe20002000000 */
[-C--:B------:R-:W-:Y:S01]  /*14d20*/  FMUL.FTZ R89, R89, R0.reuse ;  /* 0x0000000059597220 */ /* 0x080fe20000410000 */
[-C--:B------:R-:W-:Y:S01]  /*14d30*/  FMUL.FTZ R92, R92, R0.reuse ;  /* 0x000000005c5c7220 */ /* 0x080fe20000410000 */
[----:B------:R-:W-:Y:S01]  /*14d40*/  FADD.FTZ R13, R25, R38 ;  /* 0x00000026190d7221 */ /* 0x000fe20000010000 */
[-C--:B------:R-:W-:Y:S01]  /*14d50*/  FMUL.FTZ R93, R93, R0.reuse ;  /* 0x000000005d5d7220 */ /* 0x080fe20000410000 */
[----:B------:R-:W-:Y:S01]  /*14d60*/  FADD.FTZ R5, -R5, R8 ;  /* 0x0000000805057221 */ /* 0x000fe20000010100 */
[----:B------:R-:W-:Y:S01]  /*14d70*/  MUFU.EX2 R177, R177 ;  /* 0x000000b100b17308 */ /* 0x000fe20000000800 */
[----:B------:R-:W-:Y:S01]  /*14d80*/  FADD.FTZ R13, R168, R13 ;  /* 0x0000000da80d7221 */ /* 0x000fe20000010000 */
[-C--:B------:R-:W-:Y:S01]  /*14d90*/  FMUL.FTZ R96, R96, R0.reuse ;  /* 0x0000000060607220 */ /* 0x080fe20000410000 */
[----:B------:R-:W-:Y:S01]  /*14da0*/  FMUL.FTZ R5, R5, UR46 ;  /* 0x0000002e05057c20 */ /* 0x000fe20008410000 */
[-C--:B------:R-:W-:Y:S01]  /*14db0*/  FMUL.FTZ R97, R97, R0.reuse ;  /* 0x0000000061617220 */ /* 0x080fe20000410000 */
[----:B------:R-:W-:Y:S01]  /*14dc0*/  FADD.FTZ R13, R28, R13 ;  /* 0x0000000d1c0d7221 */ /* 0x000fe20000010000 */
[-C--:B------:R-:W-:Y:S01]  /*14dd0*/  FMUL.FTZ R100, R100, R0.reuse ;  /* 0x0000000064647220 */ /* 0x080fe20000410000 */
[-C--:B------:R-:W-:Y:S01]  /*14de0*/  FMUL.FTZ R101, R101, R0.reuse ;  /* 0x0000000065657220 */ /* 0x080fe20000410000 */
[----:B------:R-:W0:Y:S01]  /*14df0*/  MUFU.EX2 R8, R5 ;  /* 0x0000000500087308 */ /* 0x000e220000000800 */
[----:B------:R-:W-:Y:S01]  /*14e00*/  FADD.FTZ R38, R170, R13 ;  /* 0x0000000daa267221 */ /* 0x000fe20000010000 */
[-C--:B------:R-:W-:Y:S01]  /*14e10*/  FMUL.FTZ R104, R104, R0.reuse ;  /* 0x0000000068687220 */ /* 0x080fe20000410000 */
[-C--:B------:R-:W-:Y:S01]  /*14e20*/  FMUL.FTZ R105, R105, R0.reuse ;  /* 0x0000000069697220 */ /* 0x080fe20000410000 */
[-C--:B------:R-:W-:Y:S01]  /*14e30*/  FMUL.FTZ R108, R108, R0.reuse ;  /* 0x000000006c6c7220 */ /* 0x080fe20000410000 */
[----:B------:R-:W-:Y:S01]  /*14e40*/  FADD.FTZ R13, R29, R38 ;  /* 0x000000261d0d7221 */ /* 0x000fe20000010000 */
[-C--:B------:R-:W-:Y:S01]  /*14e50*/  FMUL.FTZ R109, R109, R0.reuse ;  /* 0x000000006d6d7220 */ /* 0x080fe20000410000 */
[-C--:B------:R-:W-:Y:S01]  /*14e60*/  FMUL.FTZ R112, R112, R0.reuse ;  /* 0x0000000070707220 */ /* 0x080fe20000410000 */
[----:B------:R-:W1:Y:S01]  /*14e70*/  MUFU.EX2 R37, R37 ;  /* 0x0000002500257308 */ /* 0x000e620000000800 */
[----:B------:R-:W-:Y:S01]  /*14e80*/  FADD.FTZ R13, R164, R13 ;  /* 0x0000000da40d7221 */ /* 0x000fe20000010000 */
[-C--:B------:R-:W-:Y:S01]  /*14e90*/  FMUL.FTZ R113, R113, R0.reuse ;  /* 0x0000000071717220 */ /* 0x080fe20000410000 */
[-C--:B------:R-:W-:Y:S01]  /*14ea0*/  FMUL.FTZ R116, R116, R0.reuse ;  /* 0x0000000074747220 */ /* 0x080fe20000410000 */
[-C--:B------:R-:W-:Y:S01]  /*14eb0*/  FMUL.FTZ R117, R117, R0.reuse ;  /* 0x0000000075757220 */ /* 0x080fe20000410000 */
[----:B------:R-:W-:Y:S01]  /*14ec0*/  FADD.FTZ R13, R32, R13 ;  /* 0x0000000d200d7221 */ /* 0x000fe20000010000 */
[-C--:B------:R-:W-:Y:S01]  /*14ed0*/  FMUL.FTZ R120, R120, R0.reuse ;  /* 0x0000000078787220 */ /* 0x080fe20000410000 */
[-C--:B------:R-:W-:Y:S01]  /*14ee0*/  FMUL.FTZ R121, R121, R0.reuse ;  /* 0x0000000079797220 */ /* 0x080fe20000410000 */
[----:B------:R-:W2:Y:S01]  /*14ef0*/  MUFU.EX2 R30, R30 ;  /* 0x0000001e001e7308 */ /* 0x000ea20000000800 */
[----:B------:R-:W-:Y:S01]  /*14f00*/  FADD.FTZ R20, R166, R13 ;  /* 0x0000000da6147221 */ /* 0x000fe20000010000 */
[----:B0-----:R-:W-:Y:S01]  /*14f10*/  FFMA.FTZ R3, R8, R3, R181 ;  /* 0x0000000308037223 */ /* 0x001fe200000100b5 */
[-C--:B------:R-:W-:Y:S01]  /*14f20*/  FMUL.FTZ R124, R124, R0.reuse ;  /* 0x000000007c7c7220 */ /* 0x080fe20000410000 */
[-C--:B------:R-:W-:Y:S01]  /*14f30*/  FMUL.FTZ R125, R125, R0.reuse ;  /* 0x000000007d7d7220 */ /* 0x080fe20000410000 */
[----:B------:R-:W-:Y:S01]  /*14f40*/  FADD.FTZ R5, R33, R20 ;  /* 0x0000001421057221 */ /* 0x000fe20000010000 */
[----:B------:R-:W-:Y:S01]  /*14f50*/  FADD.FTZ R20, R26, R3 ;  /* 0x000000031a147221 */ /* 0x000fe20000010000 */
[-C--:B------:R-:W-:Y:S01]  /*14f60*/  FMUL.FTZ R128, R128, R0.reuse ;  /* 0x0000000080807220 */ /* 0x080fe20000410000 */
[----:B------:R-:W0:Y:S01]  /*14f70*/  MUFU.EX2 R156, R156 ;  /* 0x0000009c009c7308 */ /* 0x000e220000000800 */
[----:B------:R-:W-:Y:S01]  /*14f80*/  FADD.FTZ R5, R160, R5 ;  /* 0x00000005a0057221 */ /* 0x000fe20000010000 */
[----:B------:R-:W-:Y:S01]  /*14f90*/  FADD.FTZ R20, R183, R20 ;  /* 0x00000014b7147221 */ /* 0x000fe20000010000 */
[-C--:B------:R-:W-:Y:S01]  /*14fa0*/  FMUL.FTZ R129, R129, R0.reuse ;  /* 0x0000000081817220 */ /* 0x080fe20000410000 */
[-C--:B------:R-:W-:Y:S01]  /*14fb0*/  FMUL.FTZ R132, R132, R0.reuse ;  /* 0x0000000084847220 */ /* 0x080fe20000410000 */
[----:B------:R-:W-:Y:S01]  /*14fc0*/  FADD.FTZ R5, R36, R5 ;  /* 0x0000000524057221 */ /* 0x000fe20000010000 */
[----:B------:R-:W-:Y:S01]  /*14fd0*/  FADD.FTZ R20, R27, R20 ;  /* 0x000000141b147221 */ /* 0x000fe20000010000 */
[-C--:B------:R-:W-:Y:S01]  /*14fe0*/  FMUL.FTZ R133, R133, R0.reuse ;  /* 0x0000000085857220 */ /* 0x080fe20000410000 */
[----:B------:R-:W3:Y:S01]  /*14ff0*/  MUFU.EX2 R179, R179 ;  /* 0x000000b300b37308 */ /* 0x000ee20000000800 */
[----:B------:R-:W-:Y:S01]  /*15000*/  FADD.FTZ R38, R162, R5 ;  /* 0x00000005a2267221 */ /* 0x000fe20000010000 */
[----:B------:R-:W-:Y:S01]  /*15010*/  FADD.FTZ R3, R177, R20 ;  /* 0x00000014b1037221 */ /* 0x000fe20000010000 */
[-C--:B------:R-:W-:Y:S01]  /*15020*/  FMUL.FTZ R136, R136, R0.reuse ;  /* 0x0000000088887220 */ /* 0x080fe20000410000 */
[-C--:B------:R-:W-:Y:S01]  /*15030*/  FMUL.FTZ R137, R137, R0.reuse ;  /* 0x0000000089897220 */ /* 0x080fe20000410000 */
[----:B-1----:R-:W-:Y:S01]  /*15040*/  FADD.FTZ R5, R37, R38 ;  /* 0x0000002625057221 */ /* 0x002fe20000010000 */
[----:B--2---:R-:W-:Y:S01]  /*15050*/  FADD.FTZ R20, R30, R3 ;  /* 0x000000031e147221 */ /* 0x004fe20000010000 */
[-C--:B------:R-:W-:Y:S01]  /*15060*/  FMUL.FTZ R140, R140, R0.reuse ;  /* 0x000000008c8c7220 */ /* 0x080fe20000410000 */
[----:B------:R-:W1:Y:S01]  /*15070*/  MUFU.EX2 R40, R73 ;  /* 0x0000004900287308 */ /* 0x000e620000000800 */
[----:B0-----:R-:W-:Y:S01]  /*15080*/  FADD.FTZ R5, R156, R5 ;  /* 0x000000059c057221 */ /* 0x001fe20000010000 */
[-C--:B------:R-:W-:Y:S01]  /*15090*/  FMUL.FTZ R141, R141, R0.reuse ;  /* 0x000000008d8d7220 */ /* 0x080fe20000410000 */
[-C--:B------:R-:W-:Y:S01]  /*150a0*/  FMUL.FTZ R144, R144, R0.reuse ;  /* 0x0000000090907220 */ /* 0x080fe20000410000 */
[-C--:B------:R-:W-:Y:S01]  /*150b0*/  FMUL.FTZ R145, R145, R0.reuse ;  /* 0x0000000091917220 */ /* 0x080fe20000410000 */
[-C--:B------:R-:W-:Y:S01]  /*150c0*/  FMUL.FTZ R148, R148, R0.reuse ;  /* 0x0000000094947220 */ /* 0x080fe20000410000 */
[----:B------:R-:W-:Y:S01]  /*150d0*/  FMUL.FTZ R149, R149, R0 ;  /* 0x0000000095957220 */ /* 0x000fe20000410000 */
[----:B------:R-:W-:Y:S01]  /*150e0*/  ISETP.GT.AND P4, PT, R4, R9, PT ;  /* 0x000000090400720c */ /* 0x000fe20003f84270 */
[----:B------:R-:W0:Y:S01]  /*150f0*/  MUFU.EX2 R22, R22 ;  /* 0x0000001600167308 */ /* 0x000e220000000800 */
[----:B---3--:R-:W-:Y:S01]  /*15100*/  FADD.FTZ R3, R179, R20 ;  /* 0x00000014b3037221 */ /* 0x008fe20000010000 */
[-C--:B------:R-:W-:Y:S01]  /*15110*/  FMUL.FTZ R90, R90, R8.reuse ;  /* 0x000000085a5a7220 */ /* 0x080fe20000410000 */
[-C--:B------:R-:W-:Y:S01]  /*15120*/  FMUL.FTZ R91, R91, R8.reuse ;  /* 0x000000085b5b7220 */ /* 0x080fe20000410000 */
[-C--:B------:R-:W-:Y:S01]  /*15130*/  FMUL.FTZ R94, R94, R8.reuse ;  /* 0x000000085e5e7220 */ /* 0x080fe20000410000 */
[-C--:B------:R-:W-:Y:S01]  /*15140*/  FMUL.FTZ R95, R95, R8.reuse ;  /* 0x000000085f5f7220 */ /* 0x080fe20000410000 */
[-C--:B------:R-:W-:Y:S01]  /*15150*/  FMUL.FTZ R98, R98, R8.reuse ;  /* 0x0000000862627220 */ /* 0x080fe20000410000 */
[-C--:B------:R-:W-:Y:S01]  /*15160*/  FMUL.FTZ R99, R99, R8.reuse ;  /* 0x0000000863637220 */ /* 0x080fe20000410000 */
[----:B------:R-:W2:Y:S01]  /*15170*/  MUFU.EX2 R158, R158 ;  /* 0x0000009e009e7308 */ /* 0x000ea20000000800 */
        /* <DEDUP_REMOVED lines=16> */
[----:B--2---:R-:W-:Y:S01]  /*15280*/  FADD.FTZ R24, R158, R5 ;  /* 0x000000059e187221 */ /* 0x004fe20000010000 */
        /* <DEDUP_REMOVED lines=18> */
[----:B------:R-:W-:Y:S01]  /*153b0*/  FMUL.FTZ R151, R151, R8 ;  /* 0x0000000897977220 */ /* 0x000fe20000410000 */
[----:B------:R-:W-:Y:S01]  /*153c0*/  F2FP.BF16.F32.PACK_AB R178, R21, R178 ;  /* 0x000000b215b2723e */ /* 0x000fe200000010ff */
[----:B------:R-:W-:Y:S01]  /*153d0*/  VIADD R4, R4, 0xffffffff ;  /* 0xffffffff04047836 */ /* 0x000fe20000000000 */
[----:B------:R-:W-:Y:S01]  /*153e0*/  F2FP.BF16.F32.PACK_AB R174, R25, R174 ;  /* 0x000000ae19ae723e */ /* 0x000fe200000010ff */
[----:B------:R-:W0:Y:S01]  /*153f0*/  MUFU.EX2 R175, R175 ;  /* 0x000000af00af7308 */ /* 0x000e220000000800 */
[----:B--2---:R-:W-:Y:S01]  /*15400*/  FADD.FTZ R20, R31, R20 ;  /* 0x000000141f147221 */ /* 0x004fe20000010000 */
[----:B------:R-:W-:Y:S01]  /*15410*/  F2FP.BF16.F32.PACK_AB R168, R28, R168 ;  /* 0x000000a81ca8723e */ /* 0x000fe200000010ff */
[----:B------:R-:W-:Y:S01]  /*15420*/  IMAD.MOV.U32 R22, RZ, RZ, R14 ;  /* 0x000000ffff167224 */ /* 0x000fe200078e000e */
[----:B------:R-:W-:Y:S01]  /*15430*/  F2FP.BF16.F32.PACK_AB R170, R29, R170 ;  /* 0x000000aa1daa723e */ /* 0x000fe200000010ff */
[----:B------:R-:W-:Y:S01]  /*15440*/  IMAD.MOV.U32 R8, RZ, RZ, R11 ;  /* 0x000000ffff087224 */ /* 0x000fe200078e000b */
[----:B------:R-:W-:-:S02]  /*15450*/  F2FP.BF16.F32.PACK_AB R164, R32, R164 ;  /* 0x000000a420a4723e */ /* 0x000fc400000010ff */
[----:B------:R-:W2:Y:S01]  /*15460*/  MUFU.EX2 R34, R34 ;  /* 0x0000002200227308 */ /* 0x000ea20000000800 */
[----:B-1----:R-:W-:Y:S01]  /*15470*/  FADD.FTZ R5, R152, R3 ;  /* 0x0000000398057221 */ /* 0x002fe20000010000 */
[----:B------:R-:W-:Y:S02]  /*15480*/  F2FP.BF16.F32.PACK_AB R166, R33, R166 ;  /* 0x000000a621a6723e */ /* 0x000fe400000010ff */
[----:B------:R-:W-:Y:S02]  /*15490*/  F2FP.BF16.F32.PACK_AB R160, R36, R160 ;  /* 0x000000a024a0723e */ /* 0x000fe400000010ff */
[----:B------:R-:W-:Y:S02]  /*154a0*/  F2FP.BF16.F32.PACK_AB R162, R37, R162 ;  /* 0x000000a225a2723e */ /* 0x000fe400000010ff */
[----:B------:R-:W1:Y:S01]  /*154b0*/  MUFU.EX2 R169, R169 ;  /* 0x000000a900a97308 */ /* 0x000e620000000800 */
[----:B0-----:R-:W-:Y:S01]  /*154c0*/  FADD.FTZ R3, R175, R20 ;  /* 0x00000014af037221 */ /* 0x001fe20000010000 */
[----:B------:R-:W-:-:S02]  /*154d0*/  F2FP.BF16.F32.PACK_AB R156, R40, R156 ;  /* 0x0000009c289c723e */ /* 0x000fc400000010ff */
[----:B------:R-:W-:Y:S02]  /*154e0*/  F2FP.BF16.F32.PACK_AB R158, R41, R158 ;  /* 0x0000009e299e723e */ /* 0x000fe400000010ff */
[----:B------:R-:W-:Y:S02]  /*154f0*/  F2FP.BF16.F32.PACK_AB R181, R26, R181 ;  /* 0x000000b51ab5723e */ /* 0x000fe400000010ff */
[----:B------:R-:W0:Y:S01]  /*15500*/  MUFU.EX2 R12, R51 ;  /* 0x00000033000c7308 */ /* 0x000e220000000800 */
[----:B--2---:R-:W-:Y:S01]  /*15510*/  FADD.FTZ R20, R34, R3 ;  /* 0x0000000322147221 */ /* 0x004fe20000010000 */
[----:B------:R-:W-:Y:S02]  /*15520*/  F2FP.BF16.F32.PACK_AB R183, R27, R183 ;  /* 0x000000b71bb7723e */ /* 0x000fe400000010ff */
[----:B------:R-:W-:Y:S02]  /*15530*/  F2FP.BF16.F32.PACK_AB R177, R30, R177 ;  /* 0x000000b11eb1723e */ /* 0x000fe400000010ff */
[----:B------:R-:W-:-:S02]  /*15540*/  F2FP.BF16.F32.PACK_AB R173, R31, R173 ;  /* 0x000000ad1fad723e */ /* 0x000fc400000010ff */
[----:B------:R-:W2:Y:S01]  /*15550*/  MUFU.EX2 R171, R171 ;  /* 0x000000ab00ab7308 */ /* 0x000ea20000000800 */
[----:B-1----:R-:W-:Y:S01]  /*15560*/  FADD.FTZ R3, R169, R20 ;  /* 0x00000014a9037221 */ /* 0x002fe20000010000 */
[----:B------:R-:W-:-:S06]  /*15570*/  F2FP.BF16.F32.PACK_AB R175, R34, R175 ;  /* 0x000000af22af723e */ /* 0x000fcc00000010ff */
        /* <DEDUP_REMOVED lines=44> */
[C---:B-1----:R-:W-:Y:S01]  /*15840*/  FADD.FTZ R5, R44.reuse, R5 ;  /* 0x000000052c057221 */ /* 0x042fe20000010000 */
[----:B------:R-:W-:-:S06]  /*15850*/  F2FP.BF16.F32.PACK_AB R152, R44, R152 ;  /* 0x000000982c98723e */ /* 0x000fcc00000010ff */
[----:B------:R-:W1:Y:S01]  /*15860*/  MUFU.EX2 R48, R48 ;  /* 0x0000003000307308 */ /* 0x000e620000000800 */
[----:B0-----:R-:W-:-:S07]  /*15870*/  FADD.FTZ R0, R155, R0 ;  /* 0x000000009b007221 */ /* 0x001fce0000010000 */
[----:B------:R-:W0:Y:S01]  /*15880*/  MUFU.EX2 R45, R85 ;  /* 0x00000055002d7308 */ /* 0x000e220000000800 */
[----:B--2---:R-:W-:Y:S01]  /*15890*/  FADD.FTZ R24, R154, R5 ;  /* 0x000000059a187221 */ /* 0x004fe20000010000 */
[C---:B-1----:R-:W-:Y:S01]  /*158a0*/  FADD.FTZ R3, R48.reuse, R0 ;  /* 0x0000000030037221 */ /* 0x042fe20000010000 */
[----:B------:R-:W-:Y:S01]  /*158b0*/  F2FP.BF16.F32.PACK_AB R155, R48, R155 ;  /* 0x0000009b309b723e */ /* 0x000fe200000010ff */
[----:B------:R-:W-:Y:S02]  /*158c0*/  IMAD.MOV.U32 R0, RZ, RZ, R10 ;  /* 0x000000ffff007224 */ /* 0x000fe400078e000a */
[C---:B0-----:R-:W-:Y:S01]  /*158d0*/  FADD.FTZ R5, R45.reuse, R24 ;  /* 0x000000182d057221 */ /* 0x041fe20000010000 */
[----:B------:R-:W-:Y:S01]  /*158e0*/  F2FP.BF16.F32.PACK_AB R154, R45, R154 ;  /* 0x0000009a2d9a723e */ /* 0x000fe200000010ff */
[----:B------:R-:W-:Y:S06]  /*158f0*/  @P4 BRA `(.L_x_1690) ;  /* 0xffffffcc00804947 */ /* 0x000fec000383ffff */
[----:B------:R-:W-:Y:S02]  /*15900*/  IMAD.MOV.U32 R8, RZ, RZ, R11 ;  /* 0x000000ffff087224 */ /* 0x000fe400078e000b */
[----:B------:R-:W-:Y:S02]  /*15910*/  IMAD.MOV.U32 R0, RZ, RZ, R10 ;  /* 0x000000ffff007224 */ /* 0x000fe400078e000a */
[----:B------:R-:W-:Y:S02]  /*15920*/  IMAD.MOV.U32 R22, RZ, RZ, R14 ;  /* 0x000000ffff167224 */ /* 0x000fe400078e000e */
[----:B------:R-:W-:-:S07]  /*15930*/  IMAD.MOV.U32 R186, RZ, RZ, R15 ;  /* 0x000000ffffba7224 */ /* 0x000fce00078e000f */
.L_x_1672:
[----:B------:R-:W0:Y:S01]  /*15940*/  LDC R9, c[0x0][0x448] ;  /* 0x00011200ff097b82 */ /* 0x000e220000000800 */
[----:B------:R-:W-:-:S07]  /*15950*/  IADD3 R12, R189, 0x1, -R187 ;  /* 0x00000001bd0c7810 */ /* 0x000fce0007ffe8bb */
[----:B------:R-:W1:Y:S01]  /*15960*/  LDC R14, c[0x0][0x9e4] ;  /* 0x00027900ff0e7b82 */ /* 0x000e620000000800 */
[----:B0-----:R-:W-:Y:S01]  /*15970*/  ISETP.NE.AND P4, PT, R9, 0x1, PT ;  /* 0x000000010900780c */ /* 0x001fe20003f85270 */
[----:B------:R-:W-:Y:S01]  /*15980*/  VIADD R9, R192, 0x7f ;  /* 0x0000007fc0097836 */ /* 0x000fe20000000000 */
[----:B-1----:R-:W-:-:S11]  /*15990*/  ISETP.GE.AND P5, PT, R14, 0x1, PT ;  /* 0x000000010e00780c */ /* 0x002fd60003fa6270 */
[----:B------:R-:W0:Y:S08]  /*159a0*/  @P4 LDC R10, c[0x0][0x44c] ;  /* 0x00011300ff0a4b82 */ /* 0x000e300000000800 */
[----:B------:R-:W1:Y:S01]  /*159b0*/  @P4 LDC R11, c[0x0][0x450] ;  /* 0x00011400ff0b4b82 */ /* 0x000e620000000800 */
[----:B0-----:R-:W-:-:S05]  /*159c0*/  @P4 IMAD.HI.U32 R10, R9, R10, RZ ;  /* 0x0000000a090a4227 */ /* 0x001fca00078e00ff */
[----:B-1----:R-:W-:-:S05]  /*159d0*/  @P4 SHF.R.U32.HI R9, RZ, R11, R10 ;  /* 0x0000000bff094219 */ /* 0x002fca000001160a */
[----:B------:R-:W-:-:S04]  /*159e0*/  IMAD.IADD R9, R12, 0x1, R9 ;  /* 0x000000010c097824 */ /* 0x000fc800078e0209 */
[----:B------:R-:W-:Y:S01]  /*159f0*/  IMAD.IADD R6, R9, 0x1, -R6 ;  /* 0x0000000109067824 */ /* 0x000fe200078e0a06 */
        /* <DEDUP_REMOVED lines=11> */
.L_x_1693:
[----:B------:R-:W-:-:S13]  /*15ab0*/  ISETP.NE.AND P2, PT, R14, 0x1, PT ;  /* 0x000000010e00780c */ /* 0x000fda0003f45270 */
[----:B------:R-:W0:Y:S02]  /*15ac0*/  @P2 LDC.64 R10, c[0x0][0x9e8] ;  /* 0x00027a00ff0a2b82 */ /* 0x000e240000000a00 */
[----:B0-----:R-:W-:-:S05]  /*15ad0*/  @P2 IMAD.HI.U32 R10, R9, R10, RZ ;  /* 0x0000000a090a2227 */ /* 0x001fca00078e00ff */
[----:B------:R-:W-:-:S07]  /*15ae0*/  @P2 SHF.R.U32.HI R9, RZ, R11, R10 ;  /* 0x0000000bff092219 */ /* 0x000fce000001160a */
.L_x_1694:
[----:B------:R-:W-:Y:S05]  /*15af0*/  BSYNC B0 ;  /* 0x0000000000007941 */ /* 0x000fea0003800000 */
.L_x_1692:
[----:B------:R-:W-:-:S05]  /*15b00*/  IMAD R9, R9, R14, RZ ;  /* 0x0000000e09097224 */ /* 0x000fca00078e02ff */
[----:B------:R-:W-:-:S07]  /*15b10*/  VIMNMX R6, R6, R9, !PT ;  /* 0x0000000906067248 */ /* 0x000fce0007fe0100 */
.L_x_1691:
[----:B------:R-:W-:-:S05]  /*15b20*/  VIADD R6, R6, 0x7f ;  /* 0x0000007f06067836 */ /* 0x000fca0000000000 */
[----:B------:R-:W-:-:S04]  /*15b30*/  SHF.R.S32.HI R9, RZ, 0x1f, R6 ;  /* 0x0000001fff097819 */ /* 0x000fc80000011406 */
[----:B------:R-:W-:-:S04]  /*15b40*/  LEA.HI R9, R9, R6, RZ, 0x7 ;  /* 0x0000000609097211 */ /* 0x000fc800078f38ff */
[----:B------:R-:W-:-:S04]  /*15b50*/  SHF.R.S32.HI R9, RZ, 0x7, R9 ;  /* 0x00000007ff097819 */ /* 0x000fc80000011409 */
[----:B------:R-:W-:-:S04]  /*15b60*/  VIMNMX R13, R194, R9, !PT ;  /* 0x00000009c20d7248 */ /* 0x000fc80007fe0100 */
[----:B------:R-:W-:-:S13]  /*15b70*/  ISETP.GE.AND P2, PT, R4, R13, PT ;  /* 0x0000000d0400720c */ /* 0x000fda0003f46270 */
[----:B------:R-:W-:Y:S05]  /*15b80*/  @!P2 BRA `(.L_x_1695) ;  /* 0x000000200074a947 */ /* 0x000fea0003800000 */
[----:B------:R-:W-:Y:S02]  /*15b90*/  IMAD.MOV.U32 R12, RZ, RZ, R8 ;  /* 0x000000ffff0c7224 */ /* 0x000fe400078e0008 */
[----:B------:R-:W-:Y:S02]  /*15ba0*/  IMAD.MOV.U32 R6, RZ, RZ, R0 ;  /* 0x000000ffff067224 */ /* 0x000fe400078e0000 */
[----:B------:R-:W-:Y:S02]  /*15bb0*/  IMAD.MOV.U32 R9, RZ, RZ, R186 ;  /* 0x000000ffff097224 */ /* 0x000fe400078e00ba */
[----:B------:R-:W-:-:S07]  /*15bc0*/  IMAD.MOV.U32 R14, RZ, RZ, R22 ;  /* 0x000000ffff0e7224 */ /* 0x000fce00078e0016 */
.L_x_1705:
        /* <DEDUP_REMOVED lines=10> */
.L_x_1697:
[----:B------:R-:W-:Y:S01]  /*15c70*/  IMAD R0, R22, 0x8, R2 ;  /* 0x0000000816007824 */ /* 0x000fe200078e0202 */
[----:B------:R-:W-:-:S04]  /*15c80*/  SHF.L.U32 R11, R186, 0x1f, RZ ;  /* 0x0000001fba0b7819 */ /* 0x000fc800000006ff */
[----:B------:R0:W1:Y:S01]  /*15c90*/  SYNCS.PHASECHK.TRANS64.TRYWAIT P3, [R0+URZ+0x28830], R11 ;  /* 0x0288300b000075a7 */ /* 0x000062000806017f */
[----:B------:R-:W-:Y:S05]  /*15ca0*/  @!P0 BRA `(.L_x_1698) ;  /* 0x0000000000048947 */ /* 0x000fea0003800000 */
[----:B------:R-:W-:Y:S01]  /*15cb0*/  BPT.TRAP 0x1 ;  /* 0x000000040000795c */ /* 0x000fe20000300000 */
.L_x_1698:
[----:B------:R-:W-:Y:S04]  /*15cc0*/  BSSY B0, `(.L_x_1696) ;  /* 0x0000004000007945 */ /* 0x000fe80003800000 */
[----:B-1----:R-:W-:Y:S05]  /*15cd0*/  @P3 BRA `(.L_x_1699) ;  /* 0x0000000000083947 */ /* 0x002fea0003800000 */
[----:B------:R-:W1:Y:S02]  /*15ce0*/  SYNCS.PHASECHK.TRANS64.TRYWAIT P3, [R0+URZ+0x28830], R11 ;  /* 0x0288300b000075a7 */ /* 0x000e64000806017f */
[----:B-1----:R-:W-:Y:S05]  /*15cf0*/  @!P3 BRA `(.L_x_1700) ;  /* 0x0000012c006cb947 */ /* 0x002fea0003800000 */
.L_x_1699:
[----:B------:R-:W-:Y:S05]  /*15d00*/  BSYNC B0 ;  /* 0x0000000000007941 */ /* 0x000fea0003800000 */
.L_x_1696:
[----:B01----:R-:W0:Y:S01]  /*15d10*/  S2R R0, SR_TID.X ;  /* 0x0000000000007919 */ /* 0x003e220000002100 */
[----:B------:R-:W-:Y:S05]  /*15d20*/  WARPSYNC.ALL ;  /* 0x0000000000007948 */ /* 0x000fea0003800000 */
[----:B------:R-:W-:Y:S02]  /*15d30*/  IMAD R10, R22, 0x800, R7 ;  /* 0x00000800160a7824 */ /* 0x000fe400078e0207 */
[----:B------:R-:W-:Y:S02]  /*15d40*/  IMAD.MOV.U32 R11, RZ, RZ, 0x40000040 ;  /* 0x40000040ff0b7424 */ /* 0x000fe400078e00ff */
[C---:B------:R-:W-:Y:S01]  /*15d50*/  VIADD R24, R10.reuse, 0x2 ;  /* 0x000000020a187836 */ /* 0x040fe20000000000 */
[C---:B------:R-:W-:Y:S01]  /*15d60*/  R2UR UR14, R10.reuse ;  /* 0x000000000a0e72ca */ /* 0x040fe200000e0000 */
[----:B------:R-:W-:Y:S01]  /*15d70*/  VIADD R26, R10, 0x4 ;  /* 0x000000040a1a7836 */ /* 0x000fe20000000000 */
[----:B------:R-:W-:Y:S01]  /*15d80*/  R2UR UR15, R11 ;  /* 0x000000000b0f72ca */ /* 0x000fe200000e0000 */
[----:B------:R-:W-:Y:S01]  /*15d90*/  IMAD.MOV.U32 R25, RZ, RZ, 0x40000040 ;  /* 0x40000040ff197424 */ /* 0x000fe200078e00ff */
[----:B------:R-:W-:Y:S01]  /*15da0*/  R2UR UR10, R24 ;  /* 0x00000000180a72ca */ /* 0x000fe200000e0000 */
[----:B------:R-:W-:Y:S01]  /*15db0*/  IMAD.MOV.U32 R27, RZ, RZ, 0x40000040 ;  /* 0x40000040ff1b7424 */ /* 0x000fe200078e00ff */
[----:B------:R-:W-:Y:S01]  /*15dc0*/  R2UR UR6, R26 ;  /* 0x000000001a0672ca */ /* 0x000fe200000e0000 */
[C---:B------:R-:W-:Y:S01]  /*15dd0*/  VIADD R24, R10.reuse, 0x400 ;  /* 0x000004000a187836 */ /* 0x040fe20000000000 */
[----:B------:R-:W-:Y:S01]  /*15de0*/  R2UR UR11, R25 ;  /* 0x00000000190b72ca */ /* 0x000fe200000e0000 */
[C---:B------:R-:W-:Y:S01]  /*15df0*/  VIADD R26, R10.reuse, 0x404 ;  /* 0x000004040a1a7836 */ /* 0x040fe20000000000 */
[----:B------:R-:W-:Y:S01]  /*15e00*/  R2UR UR7, R27 ;  /* 0x000000001b0772ca */ /* 0x000fe200000e0000 */
[----:B------:R-:W-:Y:S01]  /*15e10*/  VIADD R20, R10, 0x6 ;  /* 0x000000060a147836 */ /* 0x000fe20000000000 */
[----:B------:R-:W-:Y:S01]  /*15e20*/  R2UR UR22, R24 ;  /* 0x00000000181672ca */ /* 0x000fe200000e0000 */
[----:B------:R-:W-:Y:S01]  /*15e30*/  IMAD.MOV.U32 R21, RZ, RZ, 0x40000040 ;  /* 0x40000040ff157424 */ /* 0x000fe200078e00ff */
[----:B------:R-:W-:-:S02]  /*15e40*/  R2UR UR23, R25 ;  /* 0x00000000191772ca */ /* 0x000fc400000e0000 */
[----:B------:R-:W-:Y:S02]  /*15e50*/  R2UR UR30, R26 ;  /* 0x000000001a1e72ca */ /* 0x000fe400000e0000 */
[----:B------:R-:W-:Y:S02]  /*15e60*/  R2UR UR31, R27 ;  /* 0x000000001b1f72ca */ /* 0x000fe400000e0000 */
[----:B------:R-:W-:Y:S01]  /*15e70*/  R2UR UR18, R20 ;  /* 0x00000000141272ca */ /* 0x000fe200000e0000 */
[C---:B------:R-:W-:Y:S01]  /*15e80*/  VIADD R20, R10.reuse, 0x402 ;  /* 0x000004020a147836 */ /* 0x040fe20000000000 */
[----:B0-----:R-:W-:Y:S01]  /*15e90*/  SHF.R.U32.HI R0, RZ, 0x7, R0 ;  /* 0x00000007ff007819 */ /* 0x001fe20000011600 */
[----:B------:R-:W-:Y:S01]  /*15ea0*/  VIADD R10, R10, 0x406 ;  /* 0x000004060a0a7836 */ /* 0x000fe20000000000 */
[C---:B------:R-:W-:Y:S02]  /*15eb0*/  R2UR UR19, R21.reuse ;  /* 0x00000000151372ca */ /* 0x040fe400000e0000 */
        /* <DEDUP_REMOVED lines=33> */
.L_x_1702:
[----:B------:R-:W-:Y:S01]  /*160d0*/  SHF.L.U32 R0, R9, 0x1f, RZ ;  /* 0x0000001f09007819 */ /* 0x000fe200000006ff */
[----:B------:R-:W-:-:S04]  /*160e0*/  IMAD R8, R14, 0x8, R2 ;  /* 0x000000080e087824 */ /* 0x000fc800078e0202 */
[----:B------:R0:W1:Y:S01]  /*160f0*/  SYNCS.PHASECHK.TRANS64.TRYWAIT P2, [R8+URZ+0x28850], R0 ;  /* 0x02885000080075a7 */ /* 0x000062000804017f */
[----:B------:R-:W-:Y:S05]  /*16100*/  @!P0 BRA `(.L_x_1703) ;  /* 0x0000000000048947 */ /* 0x000fea0003800000 */
[----:B------:R-:W-:Y:S01]  /*16110*/  BPT.TRAP 0x1 ;  /* 0x000000040000795c */ /* 0x000fe20000300000 */
.L_x_1703:
[----:B-1----:R-:W-:Y:S05]  /*16120*/  @P2 BRA `(.L_x_1701) ;  /* 0x0000000000082947 */ /* 0x002fea0003800000 */
[----:B------:R-:W1:Y:S02]  /*16130*/  SYNCS.PHASECHK.TRANS64.TRYWAIT P2, [R8+URZ+0x28850], R0 ;  /* 0x02885000080075a7 */ /* 0x000e64000804017f */
[----:B-1----:R-:W-:Y:S05]  /*16140*/  @!P2 BRA `(.L_x_1704) ;  /* 0x00000128006ca947 */ /* 0x002fea0003800000 */
.L_x_1701:
[----:B01----:R-:W-:Y:S01]  /*16150*/  VIADD R0, R2, 0x400 ;  /* 0x0000040002007836 */ /* 0x003fe20000000000 */
[----:B------:R-:W-:Y:S05]  /*16160*/  WARPSYNC.ALL ;  /* 0x0000000000007948 */ /* 0x000fea0003800000 */
[----:B------:R-:W-:-:S04]  /*16170*/  SHF.R.U32.HI R0, RZ, 0x4, R0 ;  /* 0x00000004ff007819 */ /* 0x000fc80000011600 */
[----:B------:R-:W-:-:S04]  /*16180*/  LOP3.LUT R0, R0, 0x3fff, RZ, 0xc0, !PT ;  /* 0x00003fff00007812 */ /* 0x000fc800078ec0ff */
[----:B------:R-:W-:-:S05]  /*16190*/  LOP3.LUT R10, R0, 0x4000000, RZ, 0xfc, !PT ;  /* 0x04000000000a7812 */ /* 0x000fca00078efcff */
[----:B------:R-:W-:Y:S01]  /*161a0*/  IMAD R10, R14, 0x800, R10 ;  /* 0x000008000e0a7824 */ /* 0x000fe200078e020a */
[----:B------:R-:W-:Y:S01]  /*161b0*/  WARPGROUP.ARRIVE ;  /* 0x00000000000079c5 */ /* 0x000fe20000000000 */
[----:B------:R-:W-:Y:S01]  /*161c0*/  IMAD.MOV.U32 R11, RZ, RZ, 0x40000040 ;  /* 0x40000040ff0b7424 */ /* 0x000fe200078e00ff */
[----:B------:R-:W-:Y:S01]  /*161d0*/  FMNMX.FTZ R0, R24, R6, !PT ;  /* 0x0000000618007209 */ /* 0x000fe20007810000 */
[C---:B------:R-:W-:Y:S01]  /*161e0*/  VIADD R8, R10.reuse, 0x80 ;  /* 0x000000800a087836 */ /* 0x040fe20000000000 */
[----:B------:R-:W-:Y:S01]  /*161f0*/  R2UR UR6, R10 ;  /* 0x000000000a0672ca */ /* 0x000fe200000e0000 */
[----:B------:R-:W-:Y:S01]  /*16200*/  IMAD.MOV.U32 R9, RZ, RZ, 0x40000040 ;  /* 0x40000040ff097424 */ /* 0x000fe200078e00ff */
[----:B------:R-:W-:Y:S01]  /*16210*/  R2UR UR7, R11 ;  /* 0x000000000b0772ca */ /* 0x000fe200000e0000 */
[----:B------:R-:W-:Y:S01]  /*16220*/  UMOV UR46, UR49 ;  /* 0x00000031002e7c82 */ /* 0x000fe20008000000 */
[----:B------:R-:W-:Y:S02]  /*16230*/  FMNMX.FTZ R0, R25, R0, !PT ;  /* 0x0000000019007209 */ /* 0x000fe40007810000 */
[C---:B------:R-:W-:Y:S01]  /*16240*/  ISETP.GT.AND P2, PT, R4.reuse, R13, PT ;  /* 0x0000000d0400720c */ /* 0x040fe20003f44270 */
[----:B------:R-:W-:Y:S01]  /*16250*/  VIADD R4, R4, 0xffffffff ;  /* 0xffffffff04047836 */ /* 0x000fe20000000000 */
        /* <DEDUP_REMOVED lines=45> */
[----:B------:R-:W-:Y:S02]  /*16530*/  R2UR UR6, R8 ;  /* 0x00000000080672ca */ /* 0x000fe400000e0000 */
[----:B------:R-:W-:Y:S01]  /*16540*/  R2UR UR7, R9 ;  /* 0x00000000090772ca */ /* 0x000fe200000e0000 */
[----:B------:R-:W0:Y:S01]  /*16550*/  SHFL.BFLY PT, R8, R0, 0x2, 0x1f ;  /* 0x0c401f0000087f89 */ /* 0x000e2200000e0000 */
[----:B------:R-:W-:Y:S01]  /*16560*/  IMAD.MOV.U32 R9, RZ, RZ, 0x40000040 ;  /* 0x40000040ff097424 */ /* 0x000fe200078e00ff */
[----:B0-----:R-:W-:Y:S01]  /*16570*/  FMNMX.FTZ R0, R0, R8, !PT ;  /* 0x0000000800007209 */ /* 0x001fe20007810000 */
[----:B------:R-:W-:-:S04]  /*16580*/  VIADD R8, R10, 0x200 ;  /* 0x000002000a087836 */ /* 0x000fc80000000000 */
[----:B------:R-:W0:Y:S02]  /*16590*/  SHFL.BFLY PT, R11, R0, 0x1, 0x1f ;  /* 0x0c201f00000b7f89 */ /* 0x000e2400000e0000 */
        /* <DEDUP_REMOVED lines=36> */
[----:B------:R-:W-:Y:S01]  /*167e0*/  MUFU.EX2 R25, R25 ;  /* 0x0000001900197308 */ /* 0x000fe20000000800 */
[----:B------:R-:W-:Y:S01]  /*167f0*/  HGMMA.64x128x16.F32.BF16 R88, R168, gdesc[UR4].tnspB, R88, gsb0 ;  /* 0x41e00004a8587df0 */ /* 0x000fe20008001858 */
[----:B------:R-:W-:Y:S01]  /*16800*/  R2UR UR6, R8 ;  /* 0x00000000080672ca */ /* 0x000fe200000e0000 */
[----:B------:R-:W-:Y:S01]  /*16810*/  VIADD R8, R10, 0x280 ;  /* 0x000002800a087836 */ /* 0x000fe20000000000 */
[----:B------:R-:W-:Y:S01]  /*16820*/  R2UR UR7, R9 ;  /* 0x00000000090772ca */ /* 0x000fe200000e0000 */
[----:B------:R-:W-:-:S03]  /*16830*/  IMAD.MOV.U32 R9, RZ, RZ, 0x40000040 ;  /* 0x40000040ff097424 */ /* 0x000fc600078e00ff */
        /* <DEDUP_REMOVED lines=18> */
[----:B------:R-:W-:Y:S02]  /*16960*/  FFMA.FTZ R52, R81, UR46, -R11 ;  /* 0x0000002e51347c23 */ /* 0x000fe4000801080b */
[----:B------:R-:W-:Y:S01]  /*16970*/  HGMMA.64x128x16.F32.BF16 R88, R164, gdesc[UR4].tnspB, R88, gsb0 ;  /* 0x41e00004a4587df0 */ /* 0x000fe20008001858 */
[----:B------:R-:W-:Y:S01]  /*16980*/  R2UR UR6, R8 ;  /* 0x00000000080672ca */ /* 0x000fe200000e0000 */
[----:B------:R-:W-:Y:S01]  /*16990*/  MUFU.EX2 R168, R168 ;  /* 0x000000a800a87308 */ /* 0x000fe20000000800 */
[----:B------:R-:W-:Y:S02]  /*169a0*/  FMNMX.FTZ R8, R26, R12, !PT ;  /* 0x0000000c1a087209 */ /* 0x000fe40007810000 */
[----:B------:R-:W-:-:S02]  /*169b0*/  R2UR UR7, R9 ;  /* 0x00000000090772ca */ /* 0x000fc400000e0000 */
        /* <DEDUP_REMOVED lines=33> */
[----:B------:R-:W-:Y:S01]  /*16bd0*/  IMAD.MOV.U32 R9, RZ, RZ, 0x40000040 ;  /* 0x40000040ff097424 */ /* 0x000fe200078e00ff */
[----:B------:R-:W-:Y:S02]  /*16be0*/  WARPGROUP.DEPBAR.LE gsb0, 0x0 ;  /* 0x00008000000079c5 */ /* 0x000fe40000010000 */
[----:B------:R-:W-:Y:S01]  /*16bf0*/  WARPGROUP.ARRIVE ;  /* 0x00000000000079c5 */ /* 0x000fe20000000000 */
[--C-:B------:R-:W-:Y:S01]  /*16c00*/  FFMA.FTZ R164, R29, UR46, -R11.reuse ;  /* 0x0000002e1da47c23 */ /* 0x100fe2000801080b */
[--C-:B------:R-:W-:Y:S01]  /*16c10*/  FFMA.FTZ R29, R53, UR46, -R11.reuse ;  /* 0x0000002e351d7c23 */ /* 0x100fe2000801080b */
[----:B------:R-:W-:Y:S01]  /*16c20*/  FMNMX.FTZ R53, R87, R8, !PT ;  /* 0x0000000857357209 */ /* 0x000fe20007810000 */
[--C-:B------:R-:W-:Y:S02]  /*16c30*/  FFMA.FTZ R166, R60, UR46, -R11.reuse ;  /* 0x0000002e3ca67c23 */ /* 0x100fe4000801080b */
[----:B------:R-:W3:Y:S01]  /*16c40*/  S2R R167, SR_TID.X ;  /* 0x0000000000a77919 */ /* 0x000ee20000002100 */
[----:B------:R-:W-:Y:S01]  /*16c50*/  HGMMA.64x128x16.F32.BF16 R88, R160, gdesc[UR4].tnspB, R88, gsb0 ;  /* 0x41e00004a0587df0 */ /* 0x000fe20008001858 */
[----:B------:R-:W-:Y:S01]  /*16c60*/  R2UR UR7, R9 ;  /* 0x00000000090772ca */ /* 0x000fe200000e0000 */
[----:B------:R-:W-:Y:S01]  /*16c70*/  FFMA.FTZ R9, R84, UR46, -R11 ;  /* 0x0000002e54097c23 */ /* 0x000fe2000801080b */
[----:B------:R-:W4:Y:S01]  /*16c80*/  SHFL.BFLY PT, R8, R53, 0x2, 0x1f ;  /* 0x0c401f0035087f89 */ /* 0x000f2200000e0000 */
[----:B------:R-:W5:Y:S08]  /*16c90*/  MUFU.EX2 R164, R164 ;  /* 0x000000a400a47308 */ /* 0x000f700000000800 */
[----:B------:R-:W-:Y:S08]  /*16ca0*/  MUFU.EX2 R29, R29 ;  /* 0x0000001d001d7308 */ /* 0x000ff00000000800 */
[----:B------:R-:W-:Y:S01]  /*16cb0*/  MUFU.EX2 R166, R166 ;  /* 0x000000a600a67308 */ /* 0x000fe20000000800 */
[----:B----4-:R-:W-:Y:S01]  /*16cc0*/  FMNMX.FTZ R53, R53, R8, !PT ;  /* 0x0000000835357209 */ /* 0x010fe20007810000 */
[----:B------:R-:W-:-:S06]  /*16cd0*/  VIADD R8, R10, 0x300 ;  /* 0x000003000a087836 */ /* 0x000fcc0000000000 */
[----:B------:R-:W-:Y:S01]  /*16ce0*/  MUFU.EX2 R9, R9 ;  /* 0x0000000900097308 */ /* 0x000fe20000000800 */
[----:B------:R-:W-:Y:S01]  /*16cf0*/  VIADD R10, R10, 0x380 ;  /* 0x000003800a0a7836 */ /* 0x000fe20000000000 */
[----:B---3--:R-:W-:Y:S01]  /*16d00*/  SHF.R.U32.HI R167, RZ, 0x7, R167 ;  /* 0x00000007ffa77819 */ /* 0x008fe200000116a7 */
[----:B------:R-:W3:Y:S01]  /*16d10*/  SHFL.BFLY PT, R56, R53, 0x1, 0x1f ;  /* 0x0c201f0035387f89 */ /* 0x000ee200000e0000 */
[----:B------:R-:W-:Y:S02]  /*16d20*/  R2UR UR6, R8 ;  /* 0x00000000080672ca */ /* 0x000fe400000e0000 */
[----:B---3--:R-:W-:-:S05]  /*16d30*/  FMNMX.FTZ R8, R53, R56, !PT ;  /* 0x0000003835087209 */ /* 0x008fca0007810000 */
[----:B------:R-:W-:-:S04]  /*16d40*/  FMUL.FTZ R56, R8, UR46 ;  /* 0x0000002e08387c20 */ /* 0x000fc80008410000 */
[--C-:B------:R-:W-:Y:S01]  /*16d50*/  FFMA.FTZ R181, R26, UR46, -R56.reuse ;  /* 0x0000002e1ab57c23 */ /* 0x100fe20008010838 */
[--C-:B------:R-:W-:Y:S01]  /*16d60*/  FFMA.FTZ R26, R27, UR46, -R56.reuse ;  /* 0x0000002e1b1a7c23 */ /* 0x100fe20008010838 */
[--C-:B------:R-:W-:Y:S01]  /*16d70*/  FFMA.FTZ R183, R30, UR46, -R56.reuse ;  /* 0x0000002e1eb77c23 */ /* 0x100fe20008010838 */
[--C-:B------:R-:W-:Y:S01]  /*16d80*/  FFMA.FTZ R27, R31, UR46, -R56.reuse ;  /* 0x0000002e1f1b7c23 */ /* 0x100fe20008010838 */
[--C-:B------:R-:W-:Y:S01]  /*16d90*/  FFMA.FTZ R177, R34, UR46, -R56.reuse ;  /* 0x0000002e22b17c23 */ /* 0x100fe20008010838 */
[--C-:B------:R-:W-:Y:S01]  /*16da0*/  FFMA.FTZ R31, R43, UR46, -R56.reuse ;  /* 0x0000002e2b1f7c23 */ /* 0x100fe20008010838 */
[----:B------:R-:W-:Y:S01]  /*16db0*/  MUFU.EX2 R181, R181 ;  /* 0x000000b500b57308 */ /* 0x000fe20000000800 */
[--C-:B------:R-:W-:Y:S01]  /*16dc0*/  FFMA.FTZ R179, R38, UR46, -R56.reuse ;  /* 0x0000002e26b37c23 */ /* 0x100fe20008010838 */
[----:B------:R-:W-:Y:S01]  /*16dd0*/  IADD3 R43, -R167, 0xb, RZ ;  /* 0x0000000ba72b7810 */ /* 0x000fe20007ffe1ff */
[--C-:B------:R-:W-:Y:S01]  /*16de0*/  FFMA.FTZ R38, R39, UR46, -R56.reuse ;  /* 0x0000002e27267c23 */ /* 0x100fe20008010838 */
[--C-:B------:R-:W-:Y:S01]  /*16df0*/  FFMA.FTZ R30, R35, UR46, -R56.reuse ;  /* 0x0000002e231e7c23 */ /* 0x100fe20008010838 */
[----:B------:R-:W-:Y:S01]  /*16e00*/  FFMA.FTZ R173, R42, UR46, -R56 ;  /* 0x0000002e2aad7c23 */ /* 0x000fe20008010838 */
[----:B0-----:R-:W-:Y:S01]  /*16e10*/  FFMA.FTZ R42, R6, R5, R180 ;  /* 0x00000005062a7223 */ /* 0x001fe200000100b4 */
[--C-:B------:R-:W-:Y:S01]  /*16e20*/  FFMA.FTZ R175, R46, UR46, -R56.reuse ;  /* 0x0000002e2eaf7c23 */ /* 0x100fe20008010838 */
[----:B------:R-:W-:Y:S01]  /*16e30*/  MUFU.EX2 R26, R26 ;  /* 0x0000001a001a7308 */ /* 0x000fe20000000800 */
[----:B------:R-:W-:Y:S01]  /*16e40*/  FFMA.FTZ R34, R47, UR46, -R56 ;  /* 0x0000002e2f227c23 */ /* 0x000fe20008010838 */
[----:B-1----:R-:W-:Y:S01]  /*16e50*/  FADD.FTZ R5, R15, R42 ;  /* 0x0000002a0f057221 */ /* 0x002fe20000010000 */
[--C-:B------:R-:W-:Y:S01]  /*16e60*/  FFMA.FTZ R169, R50, UR46, -R56.reuse ;  /* 0x0000002e32a97c23 */ /* 0x100fe20008010838 */
[--C-:B------:R-:W-:Y:S01]  /*16e70*/  FFMA.FTZ R35, R51, UR46, -R56.reuse ;  /* 0x0000002e33237c23 */ /* 0x100fe20008010838 */
[--C-:B------:R-:W-:Y:S01]  /*16e80*/  FFMA.FTZ R171, R54, UR46, -R56.reuse ;  /* 0x0000002e36ab7c23 */ /* 0x100fe20008010838 */
[----:B--2---:R-:W-:Y:S01]  /*16e90*/  FADD.FTZ R5, R182, R5 ;  /* 0x00000005b6057221 */ /* 0x004fe20000010000 */
[--C-:B------:R-:W-:Y:S01]  /*16ea0*/  FFMA.FTZ R165, R58, UR46, -R56.reuse ;  /* 0x0000002e3aa57c23 */ /* 0x100fe20008010838 */
[----:B------:R-:W-:Y:S01]  /*16eb0*/  MUFU.EX2 R183, R183 ;  /* 0x000000b700b77308 */ /* 0x000fe20000000800 */
[--C-:B------:R-:W-:Y:S01]  /*16ec0*/  FFMA.FTZ R59, R59, UR46, -R56.reuse ;  /* 0x0000002e3b3b7c23 */ /* 0x100fe20008010838 */
[----:B-----5:R-:W-:Y:S01]  /*16ed0*/  FADD.FTZ R5, R164, R5 ;  /* 0x00000005a4057221 */ /* 0x020fe20000010000 */
[--C-:B------:R-:W-:Y:S01]  /*16ee0*/  FFMA.FTZ R167, R62, UR46, -R56.reuse ;  /* 0x0000002e3ea77c23 */ /* 0x100fe20008010838 */
[----:B------:R-:W-:Y:S01]  /*16ef0*/  F2FP.BF16.F32.PACK_AB R180, R15, R180 ;  /* 0x000000b40fb4723e */ /* 0x000fe200000010ff */
[--C-:B------:R-:W-:Y:S01]  /*16f00*/  FFMA.FTZ R75, R75, UR46, -R56.reuse ;  /* 0x0000002e4b4b7c23 */ /* 0x100fe20008010838 */
[--C-:B------:R-:W-:Y:S01]  /*16f10*/  FFMA.FTZ R78, R78, UR46, -R56.reuse ;  /* 0x0000002e4e4e7c23 */ /* 0x100fe20008010838 */
[--C-:B------:R-:W-:Y:S01]  /*16f20*/  FFMA.FTZ R79, R79, UR46, -R56.reuse ;  /* 0x0000002e4f4f7c23 */ /* 0x100fe20008010838 */
[----:B------:R-:W-:Y:S01]  /*16f30*/  MUFU.EX2 R27, R27 ;  /* 0x0000001b001b7308 */ /* 0x000fe20000000800 */
[--C-:B------:R-:W-:Y:S01]  /*16f40*/  FFMA.FTZ R82, R82, UR46, -R56.reuse ;  /* 0x0000002e52527c23 */ /* 0x100fe20008010838 */
[--C-:B------:R-:W-:Y:S01]  /*16f50*/  FFMA.FTZ R83, R83, UR46, -R56.reuse ;  /* 0x0000002e53537c23 */ /* 0x100fe20008010838 */
[----:B------:R-:W-:Y:S01]  /*16f60*/  FFMA.FTZ R86, R86, UR46, -R56 ;  /* 0x0000002e56567c23 */ /* 0x000fe20008010838 */
[----:B------:R-:W-:-:S02]  /*16f70*/  F2FP.BF16.F32.PACK_AB R182, R164, R182 ;  /* 0x000000b6a4b6723e */ /* 0x000fc400000010ff */
[----:B------:R-:W-:Y:S02]  /*16f80*/  F2FP.BF16.F32.PACK_AB R164, R36, R32 ;  /* 0x0000002024a4723e */ /* 0x000fe400000010ff */
        /* <DEDUP_REMOVED lines=9> */
[----:B------:R-:W-:Y:S02]  /*17020*/  FADD.FTZ R11, -R8, R12 ;  /* 0x0000000c080b7221 */ /* 0x000fe40000010100 */
[----:B------:R-:W-:Y:S01]  /*17030*/  MUFU.EX2 R31, R31 ;  /* 0x0000001f001f7308 */ /* 0x000fe20000000800 */
[--C-:B------:R-:W-:Y:S01]  /*17040*/  FFMA.FTZ R161, R66, UR46, -R56.reuse ;  /* 0x0000002e42a17c23 */ /* 0x100fe20008010838 */
[----:B------:R-:W-:Y:S01]  /*17050*/  HGMMA.64x128x16.F32.BF16 R88, R156, gdesc[UR4].tnspB, R88, gsb0 ;  /* 0x41e000049c587df0 */ /* 0x000fe20008001858 */
[----:B------:R-:W-:Y:S01]  /*17060*/  FMUL.FTZ R11, R11, UR46 ;  /* 0x0000002e0b0b7c20 */ /* 0x000fe20008410000 */
[----:B------:R-:W-:Y:S01]  /*17070*/  R2UR UR6, R10 ;  /* 0x000000000a0672ca */ /* 0x000fe200000e0000 */
[--C-:B------:R-:W-:Y:S01]  /*17080*/  FFMA.FTZ R10, R55, UR46, -R56.reuse ;  /* 0x0000002e370a7c23 */ /* 0x100fe20008010838 */
[----:B------:R-:W-:-:S02]  /*17090*/  FFMA.FTZ R163, R70, UR46, -R56 ;  /* 0x0000002e46a37c23 */ /* 0x000fc40008010838 */
[----:B------:R0:W1:Y:S08]  /*170a0*/  MUFU.EX2 R53, R11 ;  /* 0x0000000b00357308 */ /* 0x0000700000000800 */
[----:B------:R-:W-:Y:S01]  /*170b0*/  MUFU.EX2 R175, R175 ;  /* 0x000000af00af7308 */ /* 0x000fe20000000800 */
[----:B0-----:R-:W-:-:S05]  /*170c0*/  IMAD.MOV.U32 R11, RZ, RZ, 0x40000040 ;  /* 0x40000040ff0b7424 */ /* 0x001fca00078e00ff */
[----:B------:R-:W-:Y:S01]  /*170d0*/  R2UR UR7, R11 ;  /* 0x000000000b0772ca */ /* 0x000fe200000e0000 */
[----:B------:R-:W-:Y:S01]  /*170e0*/  @!P1 IMAD R11, R22, 0x8, R2 ;  /* 0x00000008160b9824 */ /* 0x000fe200078e0202 */
[----:B------:R-:W-:Y:S01]  /*170f0*/  MUFU.EX2 R34, R34 ;  /* 0x0000002200227308 */ /* 0x000fe20000000800 */
[----:B-1----:R-:W-:Y:S01]  /*17100*/  FFMA.FTZ R3, R53, R3, R181 ;  /* 0x0000000335037223 */ /* 0x002fe200000100b5 */
[----:B------:R-:W-:Y:S01]  /*17110*/  F2FP.BF16.F32.PACK_AB R181, R26, R181 ;  /* 0x000000b51ab5723e */ /* 0x000fe200000010ff */
[----:B------:R-:W-:-:S05]  /*17120*/  @!P1 VIADD R11, R11, 0x28840 ;  /* 0x000288400b0b9836 */ /* 0x000fca0000000000 */
[----:B------:R-:W-:Y:S01]  /*17130*/  @!P1 PRMT R39, RZ, 0x654, R11 ;  /* 0x00000654ff279816 */ /* 0x000fe2000000000b */
        /* <DEDUP_REMOVED lines=13> */
[----:B------:R-:W-:Y:S01]  /*17210*/  MUFU.EX2 R82, R82 ;  /* 0x0000005200527308 */ /* 0x000fe20000000800 */
[----:B------:R-:W-:-:S02]  /*17220*/  WARPGROUP.DEPBAR.LE gsb0, 0x0 ;  /* 0x00008000000079c5 */ /* 0x000fc40000010000 */
[----:B------:R-:W-:Y:S01]  /*17230*/  WARPGROUP.ARRIVE ;  /* 0x00000000000079c5 */ /* 0x000fe20000000000 */
[----:B------:R-:W-:-:S04]  /*17240*/  FFMA.FTZ R157, R74, UR46, -R56 ;  /* 0x0000002e4a9d7c23 */ /* 0x000fc80008010838 */
[----:B------:R-:W-:Y:S01]  /*17250*/  MUFU.EX2 R83, R83 ;  /* 0x0000005300537308 */ /* 0x000fe20000000800 */
[----:B------:R-:W-:Y:S02]  /*17260*/  F2FP.BF16.F32.PACK_AB R156, R41, R33 ;  /* 0x00000021299c723e */ /* 0x000fe400000010ff */
[----:B------:R-:W-:Y:S01]  /*17270*/  F2FP.BF16.F32.PACK_AB R158, R48, R45 ;  /* 0x0000002d309e723e */ /* 0x000fe200000010ff */
[----:B------:R-:W-:Y:S01]  /*17280*/  HGMMA.64x128x16.F32.BF16 R88, R152, gdesc[UR4].tnspB, R88, gsb0 ;  /* 0x41e0000498587df0 */ /* 0x000fe20008001858 */
[----:B0-----:R-:W-:-:S03]  /*17290*/  F2FP.BF16.F32.PACK_AB R159, R79, R78 ;  /* 0x0000004e4f9f723e */ /* 0x001fc600000010ff */
[----:B------:R-:W-:Y:S08]  /*172a0*/  MUFU.EX2 R157, R157 ;  /* 0x0000009d009d7308 */ /* 0x000ff00000000800 */
[----:B------:R-:W-:Y:S08]  /*172b0*/  MUFU.EX2 R86, R86 ;  /* 0x0000005600567308 */ /* 0x000ff00000000800 */
[----:B------:R-:W0:Y:S01]  /*172c0*/  MUFU.EX2 R12, R85 ;  /* 0x00000055000c7308 */ /* 0x000e220000000800 */
[----:B------:R-:W-:-:S02]  /*172d0*/  WARPGROUP.DEPBAR.LE gsb0, 0x0 ;  /* 0x00008000000079c5 */ /* 0x000fc40000010000 */
[----:B------:R1:W-:Y:S06]  /*172e0*/  BAR.ARV R43, 0x100 ;  /* 0x0004002b0000751d */ /* 0x0003ec0000002000 */
[----:B------:R2:W-:Y:S01]  /*172f0*/  @!P1 SYNCS.ARRIVE.TRANS64.RED.A1T0 RZ, [R39+URZ], RZ ;  /* 0x000000ff27ff99a7 */ /* 0x0005e2000810043f */
[----:B0-----:R-:W-:Y:S01]  /*17300*/  F2FP.BF16.F32.PACK_AB R154, R12, R9 ;  /* 0x000000090c9a723e */ /* 0x001fe200000010ff */
[-C--:B------:R-:W-:Y:S01]  /*17310*/  FMUL.FTZ R88, R88, R6.reuse ;  /* 0x0000000658587220 */ /* 0x080fe20000410000 */
[-C--:B------:R-:W-:Y:S01]  /*17320*/  FMUL.FTZ R89, R89, R6.reuse ;  /* 0x0000000659597220 */ /* 0x080fe20000410000 */
[-C--:B------:R-:W-:Y:S01]  /*17330*/  FMUL.FTZ R92, R92, R6.reuse ;  /* 0x000000065c5c7220 */ /* 0x080fe20000410000 */
[-C--:B------:R-:W-:Y:S01]  /*17340*/  FMUL.FTZ R93, R93, R6.reuse ;  /* 0x000000065d5d7220 */ /* 0x080fe20000410000 */
[-C--:B------:R-:W-:Y:S01]  /*17350*/  FMUL.FTZ R96, R96, R6.reuse ;  /* 0x0000000660607220 */ /* 0x080fe20000410000 */
[----:B------:R-:W-:Y:S01]  /*17360*/  FMUL.FTZ R97, R97, R6 ;  /* 0x0000000661617220 */ /* 0x000fe20000410000 */
[----:B--2---:R-:W-:-:S02]  /*17370*/  @!P1 IMAD R39, R14, 0x8, R2 ;  /* 0x000000080e279824 */ /* 0x004fc400078e0202 */
[----:B------:R-:W-:Y:S01]  /*17380*/  FADD.FTZ R14, R26, R3 ;  /* 0x000000031a0e7221 */ /* 0x000fe20000010000 */
[----:B------:R-:W-:Y:S01]  /*17390*/  FFMA.FTZ R3, R63, UR46, -R56 ;  /* 0x0000002e3f037c23 */ /* 0x000fe20008010838 */
[-C--:B------:R-:W-:Y:S01]  /*173a0*/  FMUL.FTZ R100, R100, R6.reuse ;  /* 0x0000000664647220 */ /* 0x080fe20000410000 */
[----:B------:R-:W-:Y:S02]  /*173b0*/  @!P1 VIADD R39, R39, 0x28860 ;  /* 0x0002886027279836 */ /* 0x000fe40000000000 */
[----:B------:R-:W-:Y:S01]  /*173c0*/  FADD.FTZ R14, R183, R14 ;  /* 0x0000000eb70e7221 */ /* 0x000fe20000010000 */
[----:B------:R-:W-:Y:S01]  /*173d0*/  F2FP.BF16.F32.PACK_AB R183, R27, R183 ;  /* 0x000000b71bb7723e */ /* 0x000fe200000010ff */
[-C--:B------:R-:W-:Y:S01]  /*173e0*/  FMUL.FTZ R101, R101, R6.reuse ;  /* 0x0000000665657220 */ /* 0x080fe20000410000 */
[----:B------:R-:W0:Y:S01]  /*173f0*/  MUFU.EX2 R3, R3 ;  /* 0x0000000300037308 */ /* 0x000e220000000800 */
[----:B------:R-:W-:Y:S01]  /*17400*/  @!P1 PRMT R39, RZ, 0x654, R39 ;  /* 0x00000654ff279816 */ /* 0x000fe20000000027 */
[----:B------:R-:W-:Y:S01]  /*17410*/  FADD.FTZ R14, R27, R14 ;  /* 0x0000000e1b0e7221 */ /* 0x000fe20000010000 */
[-C--:B------:R-:W-:Y:S01]  /*17420*/  FMUL.FTZ R104, R104, R6.reuse ;  /* 0x0000000668687220 */ /* 0x080fe20000410000 */
[-C--:B------:R-:W-:Y:S01]  /*17430*/  FMUL.FTZ R105, R105, R6.reuse ;  /* 0x0000000669697220 */ /* 0x080fe20000410000 */
[----:B------:R2:W-:Y:S01]  /*17440*/  @!P1 SYNCS.ARRIVE.TRANS64.RED.A1T0 RZ, [R39+URZ], RZ ;  /* 0x000000ff27ff99a7 */ /* 0x0005e2000810043f */
[----:B-1----:R-:W-:Y:S01]  /*17450*/  FADD.FTZ R43, R177, R14 ;  /* 0x0000000eb12b7221 */ /* 0x002fe20000010000 */
[----:B------:R-:W-:Y:S01]  /*17460*/  FFMA.FTZ R14, R71, UR46, -R56 ;  /* 0x0000002e470e7c23 */ /* 0x000fe20008010838 */
[-C--:B------:R-:W-:Y:S01]  /*17470*/  FMUL.FTZ R108, R108, R6.reuse ;  /* 0x000000066c6c7220 */ /* 0x080fe20000410000 */
[-C--:B------:R-:W-:Y:S01]  /*17480*/  FMUL.FTZ R109, R109, R6.reuse ;  /* 0x000000066d6d7220 */ /* 0x080fe20000410000 */
[----:B------:R-:W-:Y:S01]  /*17490*/  FADD.FTZ R42, R30, R43 ;  /* 0x0000002b1e2a7221 */ /* 0x000fe20000010000 */
[-C--:B------:R-:W-:Y:S01]  /*174a0*/  FMUL.FTZ R112, R112, R6.reuse ;  /* 0x0000000670707220 */ /* 0x080fe20000410000 */
[----:B------:R-:W-:Y:S01]  /*174b0*/  FMUL.FTZ R113, R113, R6 ;  /* 0x0000000671717220 */ /* 0x000fe20000410000 */
[----:B--2---:R-:W-:Y:S01]  /*174c0*/  FADD.FTZ R39, R176, R5 ;  /* 0x00000005b0277221 */ /* 0x004fe20000010000 */
[----:B------:R-:W-:Y:S01]  /*174d0*/  FADD.FTZ R43, R179, R42 ;  /* 0x0000002ab32b7221 */ /* 0x000fe20000010000 */
[--C-:B------:R-:W-:Y:S01]  /*174e0*/  FFMA.FTZ R5, R67, UR46, -R56.reuse ;  /* 0x0000002e43057c23 */ /* 0x100fe20008010838 */
[----:B------:R-:W-:Y:S01]  /*174f0*/  MUFU.EX2 R14, R14 ;  /* 0x0000000e000e7308 */ /* 0x000fe20000000800 */
[----:B------:R-:W-:Y:S01]  /*17500*/  FADD.FTZ R39, R20, R39 ;  /* 0x0000002714277221 */ /* 0x000fe20000010000 */
[----:B------:R-:W-:Y:S01]  /*17510*/  FADD.FTZ R42, R38, R43 ;  /* 0x0000002b262a7221 */ /* 0x000fe20000010000 */
[----:B------:R-:W-:Y:S01]  /*17520*/  F2FP.BF16.F32.PACK_AB R176, R20, R176 ;  /* 0x000000b014b0723e */ /* 0x000fe200000010ff */
[----:B------:R-:W-:Y:S01]  /*17530*/  FFMA.FTZ R56, R87, UR46, -R56 ;  /* 0x0000002e57387c23 */ /* 0x000fe20008010838 */
[----:B------:R-:W-:Y:S01]  /*17540*/  FADD.FTZ R39, R178, R39 ;  /* 0x00000027b2277221 */ /* 0x000fe20000010000 */
[----:B------:R-:W-:Y:S01]  /*17550*/  FADD.FTZ R42, R173, R42 ;  /* 0x0000002aad2a7221 */ /* 0x000fe20000010000 */
[C---:B------:R-:W-:Y:S01]  /*17560*/  F2FP.BF16.F32.PACK_AB R178, R24.reuse, R178 ;  /* 0x000000b218b2723e */ /* 0x040fe200000010ff */
[----:B------:R-:W1:Y:S01]  /*17570*/  MUFU.EX2 R5, R5 ;  /* 0x0000000500057308 */ /* 0x000e620000000800 */
[----:B------:R-:W-:Y:S01]  /*17580*/  FADD.FTZ R39, R24, R39 ;  /* 0x0000002718277221 */ /* 0x000fe20000010000 */
[----:B------:R-:W-:Y:S01]  /*17590*/  FADD.FTZ R42, R31, R42 ;  /* 0x0000002a1f2a7221 */ /* 0x000fe20000010000 */
[-C--:B------:R-:W-:Y:S01]  /*175a0*/  FMUL.FTZ R116, R116, R6.reuse ;  /* 0x0000000674747220 */ /* 0x080fe20000410000 */
[-C--:B------:R-:W-:Y:S01]  /*175b0*/  FMUL.FTZ R117, R117, R6.reuse ;  /* 0x0000000675757220 */ /* 0x080fe20000410000 */
[----:B------:R-:W-:Y:S01]  /*175c0*/  FADD.FTZ R46, R172, R39 ;  /* 0x00000027ac2e7221 */ /* 0x000fe20000010000 */
[-C--:B------:R-:W-:Y:S01]  /*175d0*/  FMUL.FTZ R120, R120, R6.reuse ;  /* 0x0000000678787220 */ /* 0x080fe20000410000 */
[-C--:B------:R-:W-:Y:S01]  /*175e0*/  FMUL.FTZ R121, R121, R6.reuse ;  /* 0x0000000679797220 */ /* 0x080fe20000410000 */
[----:B------:R-:W2:Y:S01]  /*175f0*/  MUFU.EX2 R20, R75 ;  /* 0x0000004b00147308 */ /* 0x000ea20000000800 */
[----:B------:R-:W-:Y:S01]  /*17600*/  FADD.FTZ R39, R25, R46 ;  /* 0x0000002e19277221 */ /* 0x000fe20000010000 */
[-C--:B------:R-:W-:Y:S01]  /*17610*/  FMUL.FTZ R124, R124, R6.reuse ;  /* 0x000000067c7c7220 */ /* 0x080fe20000410000 */
[-C--:B------:R-:W-:Y:S01]  /*17620*/  FMUL.FTZ R125, R125, R6.reuse ;  /* 0x000000067d7d7220 */ /* 0x080fe20000410000 */
[----:B------:R-:W-:Y:S01]  /*17630*/  FMUL.FTZ R128, R128, R6 ;  /* 0x0000000680807220 */ /* 0x000fe20000410000 */
[----:B------:R-:W-:Y:S01]  /*17640*/  FADD.FTZ R46, R174, R39 ;  /* 0x00000027ae2e7221 */ /* 0x000fe20000010000 */
[----:B------:R-:W-:Y:S01]  /*17650*/  FADD.FTZ R39, R175, R42 ;  /* 0x0000002aaf277221 */ /* 0x000fe20000010000 */
[C---:B------:R-:W-:Y:S01]  /*17660*/  F2FP.BF16.F32.PACK_AB R174, R21.reuse, R174 ;  /* 0x000000ae15ae723e */ /* 0x040fe200000010ff */
[----:B------:R-:W3:Y:S01]  /*17670*/  MUFU.EX2 R56, R56 ;  /* 0x0000003800387308 */ /* 0x000ee20000000800 */
        /* <DEDUP_REMOVED lines=26> */
[----:B------:R-:W-:Y:S01]  /*17820*/  FMUL.FTZ R149, R149, R6 ;  /* 0x0000000695957220 */ /* 0x000fe20000410000 */
[----:B------:R-:W-:Y:S01]  /*17830*/  F2FP.BF16.F32.PACK_AB R177, R30, R177 ;  /* 0x000000b11eb1723e */ /* 0x000fe200000010ff */
[----:B------:R-:W-:Y:S01]  /*17840*/  FADD.FTZ R24, R166, R27 ;  /* 0x0000001ba6187221 */ /* 0x000fe20000010000 */
[----:B------:R-:W-:Y:S01]  /*17850*/  FADD.FTZ R26, R167, R26 ;  /* 0x0000001aa71a7221 */ /* 0x000fe20000010000 */
[----:B0-----:R-:W-:Y:S01]  /*17860*/  F2FP.BF16.F32.PACK_AB R167, R3, R167 ;  /* 0x000000a703a7723e */ /* 0x001fe200000010ff */
[----:B------:R-:W-:Y:S01]  /*17870*/  FMUL.FTZ R90, R90, R53 ;  /* 0x000000355a5a7220 */ /* 0x000fe20000410000 */
[----:B------:R-:W-:Y:S01]  /*17880*/  FADD.FTZ R15, R37, R24 ;  /* 0x00000018250f7221 */ /* 0x000fe20000010000 */
[----:B------:R-:W-:Y:S01]  /*17890*/  FADD.FTZ R26, R3, R26 ;  /* 0x0000001a031a7221 */ /* 0x000fe20000010000 */
[----:B------:R-:W-:Y:S01]  /*178a0*/  F2FP.BF16.F32.PACK_AB R179, R38, R179 ;  /* 0x000000b326b3723e */ /* 0x000fe200000010ff */
[----:B------:R-:W-:Y:S01]  /*178b0*/  FMUL.FTZ R91, R91, R53 ;  /* 0x000000355b5b7220 */ /* 0x000fe20000410000 */
[----:B------:R-:W-:Y:S01]  /*178c0*/  FADD.FTZ R15, R160, R15 ;  /* 0x0000000fa00f7221 */ /* 0x000fe20000010000 */
[----:B------:R-:W-:Y:S01]  /*178d0*/  FADD.FTZ R26, R161, R26 ;  /* 0x0000001aa11a7221 */ /* 0x000fe20000010000 */
[C---:B-1----:R-:W-:Y:S01]  /*178e0*/  F2FP.BF16.F32.PACK_AB R161, R5.reuse, R161 ;  /* 0x000000a105a1723e */ /* 0x042fe200000010ff */
        /* <DEDUP_REMOVED lines=18> */
[----:B--2---:R-:W-:Y:S01]  /*17a10*/  FADD.FTZ R11, R20, R11 ;  /* 0x0000000b140b7221 */ /* 0x004fe20000010000 */
        /* <DEDUP_REMOVED lines=23> */
[----:B------:R-:W-:Y:S01]  /*17b90*/  F2FP.BF16.F32.PACK_AB R157, R20, R157 ;  /* 0x0000009d149d723e */ /* 0x000fe200000010ff */
[----:B---3--:R-:W-:Y:S01]  /*17ba0*/  FADD.FTZ R3, R56, R3 ;  /* 0x0000000338037221 */ /* 0x008fe20000010000 */
[----:B------:R-:W-:Y:S01]  /*17bb0*/  F2FP.BF16.F32.PACK_AB R152, R52, R49 ;  /* 0x000000313498723e */ /* 0x000fe200000010ff */
[-C--:B------:R-:W-:Y:S01]  /*17bc0*/  FMUL.FTZ R115, R115, R53.reuse ;  /* 0x0000003573737220 */ /* 0x080fe20000410000 */
[----:B------:R-:W-:Y:S01]  /*17bd0*/  F2FP.BF16.F32.PACK_AB R153, R83, R82 ;  /* 0x000000525399723e */ /* 0x000fe200000010ff */
[-C--:B------:R-:W-:Y:S01]  /*17be0*/  FMUL.FTZ R118, R118, R53.reuse ;  /* 0x0000003576767220 */ /* 0x080fe20000410000 */
[----:B------:R-:W-:Y:S01]  /*17bf0*/  F2FP.BF16.F32.PACK_AB R155, R56, R86 ;  /* 0x00000056389b723e */ /* 0x000fe200000010ff */
        /* <DEDUP_REMOVED lines=18> */
[----:B------:R-:W-:Y:S02]  /*17d20*/  IMAD.MOV.U32 R14, RZ, RZ, R22 ;  /* 0x000000ffff0e7224 */ /* 0x000fe400078e0016 */
[----:B------:R-:W-:Y:S02]  /*17d30*/  IMAD.MOV.U32 R12, RZ, RZ, R8 ;  /* 0x000000ffff0c7224 */ /* 0x000fe400078e0008 */
[----:B------:R-:W-:Y:S01]  /*17d40*/  IMAD.MOV.U32 R6, RZ, RZ, R0 ;  /* 0x000000ffff067224 */ /* 0x000fe200078e0000 */
[----:B------:R-:W-:Y:S06]  /*17d50*/  @P2 BRA `(.L_x_1705) ;  /* 0xffffffdc009c2947 */ /* 0x000fec000383ffff */
.L_x_1695:
[----:B------:R-:W-:-:S13]  /*17d60*/  ISETP.GE.AND P2, PT, R4, R194, PT ;  /* 0x000000c20400720c */ /* 0x000fda0003f46270 */
[----:B------:R-:W-:Y:S05]  /*17d70*/  @!P2 BRA `(.L_x_1706) ;  /* 0x00000030008ca947 */ /* 0x000fea0003800000 */
[----:B------:R-:W-:Y:S02]  /*17d80*/  IMAD.MOV.U32 R6, RZ, RZ, R8 ;  /* 0x000000ffff067224 */ /* 0x000fe400078e0008 */
[----:B------:R-:W-:Y:S02]  /*17d90*/  IMAD.MOV.U32 R12, RZ, RZ, R0 ;  /* 0x000000ffff0c7224 */ /* 0x000fe400078e0000 */
[----:B------:R-:W-:Y:S02]  /*17da0*/  IMAD.MOV.U32 R9, RZ, RZ, R186 ;  /* 0x000000ffff097224 */ /* 0x000fe400078e00ba */
[----:B------:R-:W-:-:S07]  /*17db0*/  IMAD.MOV.U32 R13, RZ, RZ, R22 ;  /* 0x000000ffff0d7224 */ /* 0x000fce00078e0016 */
.L_x_1724:
        /* <DEDUP_REMOVED lines=10> */
.L_x_1708:
[----:B------:R-:W-:Y:S01]  /*17e60*/  IMAD R0, R22, 0x8, R2 ;  /* 0x0000000816007824 */ /* 0x000fe200078e0202 */
[----:B------:R-:W-:-:S04]  /*17e70*/  SHF.L.U32 R11, R186, 0x1f, RZ ;  /* 0x0000001fba0b7819 */ /* 0x000fc800000006ff */
[----:B------:R0:W1:Y:S01]  /*17e80*/  SYNCS.PHASECHK.TRANS64.TRYWAIT P3, [R0+URZ+0x28830], R11 ;  /* 0x0288300b000075a7 */ /* 0x000062000806017f */
[----:B------:R-:W-:Y:S05]  /*17e90*/  @!P0 BRA `(.L_x_1709) ;  /* 0x0000000000048947 */ /* 0x000fea0003800000 */
[----:B------:R-:W-:Y:S01]  /*17ea0*/  BPT.TRAP 0x1 ;  /* 0x000000040000795c */ /* 0x000fe20000300000 */
.L_x_1709:
[----:B------:R-:W-:Y:S04]  /*17eb0*/  BSSY B0, `(.L_x_1707) ;  /* 0x0000004000007945 */ /* 0x000fe80003800000 */
[----:B-1----:R-:W-:Y:S05]  /*17ec0*/  @P3 BRA `(.L_x_1710) ;  /* 0x0000000000083947 */ /* 0x002fea0003800000 */
[----:B------:R-:W1:Y:S02]  /*17ed0*/  SYNCS.PHASECHK.TRANS64.TRYWAIT P3, [R0+URZ+0x28830], R11 ;  /* 0x0288300b000075a7 */ /* 0x000e64000806017f */
[----:B-1----:R-:W-:Y:S05]  /*17ee0*/  @!P3 BRA `(.L_x_1711) ;  /* 0x0000010c0018b947 */ /* 0x002fea0003800000 */
.L_x_1710:
[----:B------:R-:W-:Y:S05]  /*17ef0*/  BSYNC B0 ;  /* 0x0000000000007941 */ /* 0x000fea0003800000 */
.L_x_1707:
        /* <DEDUP_REMOVED lines=60> */
.L_x_1713:
[----:B------:R-:W-:Y:S01]  /*182c0*/  SHF.L.U32 R0, R9, 0x1f, RZ ;  /* 0x0000001f09007819 */ /* 0x000fe200000006ff */
[----:B------:R-:W-:-:S04]  /*182d0*/  IMAD R8, R13, 0x8, R2 ;  /* 0x000000080d087824 */ /* 0x000fc800078e0202 */
[----:B------:R0:W1:Y:S01]  /*182e0*/  SYNCS.PHASECHK.TRANS64.TRYWAIT P2, [R8+URZ+0x28850], R0 ;  /* 0x02885000080075a7 */ /* 0x000062000804017f */
[----:B------:R-:W-:Y:S05]  /*182f0*/  @!P0 BRA `(.L_x_1714) ;  /* 0x0000000000048947 */ /* 0x000fea0003800000 */
[----:B------:R-:W-:Y:S01]  /*18300*/  BPT.TRAP 0x1 ;  /* 0x000000040000795c */ /* 0x000fe20000300000 */
.L_x_1714:
[----:B-1----:R-:W-:Y:S05]  /*18310*/  @P2 BRA `(.L_x_1712) ;  /* 0x0000000000082947 */ /* 0x002fea0003800000 */
[----:B------:R-:W1:Y:S02]  /*18320*/  SYNCS.PHASECHK.TRANS64.TRYWAIT P2, [R8+URZ+0x28850], R0 ;  /* 0x02885000080075a7 */ /* 0x000e64000804017f */
[----:B-1----:R-:W-:Y:S05]  /*18330*/  @!P2 BRA `(.L_x_1715) ;  /* 0x000001080018a947 */ /* 0x002fea0003800000 */
.L_x_1712:
        /* <DEDUP_REMOVED lines=10> */
[----:B------:R-:W-:Y:S01]  /*183e0*/  LOP3.LUT R0, R0, 0x4000000, RZ, 0xfc, !PT ;  /* 0x0400000000007812 */ /* 0x000fe200078efcff */
[----:B------:R-:W-:-:S04]  /*183f0*/  IMAD.IADD R20, R195, 0x1, R192 ;  /* 0x00000001c3147824 */ /* 0x000fc800078e02c0 */
[----:B------:R-:W-:Y:S02]  /*18400*/  IMAD R8, R13, 0x800, R0 ;  /* 0x000008000d087824 */ /* 0x000fe400078e0200 */
[----:B------:R-:W1:Y:S02]  /*18410*/  @P4 LDC R0, c[0x0][0x450] ;  /* 0x00011400ff004b82 */ /* 0x000e640000000800 */
[C---:B------:R-:W-:Y:S01]  /*18420*/  VIADD R10, R8.reuse, 0x80 ;  /* 0x00000080080a7836 */ /* 0x040fe20000000000 */
[----:B------:R-:W-:-:S13]  /*18430*/  R2UR UR6, R8 ;  /* 0x00000000080672ca */ /* 0x000fda00000e0000 */
        /* <DEDUP_REMOVED lines=44> */
[----:B------:R-:W-:Y:S01]  /*18700*/  @!P1 IMAD R8, R22, 0x8, R2 ;  /* 0x0000000816089824 */ /* 0x000fe200078e0202 */
[----:B------:R-:W-:Y:S02]  /*18710*/  R2UR UR7, R9 ;  /* 0x00000000090772ca */ /* 0x000fe400000e0000 */
[----:B------:R-:W0:Y:S01]  /*18720*/  @P4 LDC R9, c[0x0][0x44c] ;  /* 0x00011300ff094b82 */ /* 0x000e220000000800 */
[----:B------:R-:W-:-:S05]  /*18730*/  @!P1 VIADD R10, R8, 0x28840 ;  /* 0x00028840080a9836 */ /* 0x000fca0000000000 */
[----:B------:R-:W-:Y:S01]  /*18740*/  @!P1 PRMT R10, RZ, 0x654, R10 ;  /* 0x00000654ff0a9816 */ /* 0x000fe2000000000a */
[----:B0-----:R-:W-:-:S05]  /*18750*/  @P4 IMAD.HI.U32 R9, R20, R9, RZ ;  /* 0x0000000914094227 */ /* 0x001fca00078e00ff */
[----:B-1----:R-:W-:Y:S01]  /*18760*/  @P4 SHF.R.U32.HI R20, RZ, R0, R9 ;  /* 0x00000000ff144219 */ /* 0x002fe20000011609 */
[----:B------:R-:W-:Y:S01]  /*18770*/  IMAD.SHL.U32 R0, R4, 0x80, RZ ;  /* 0x0000008004007824 */ /* 0x000fe200078e00ff */
[----:B------:R-:W-:-:S04]  /*18780*/  IADD3 R9, -R14, 0xb, RZ ;  /* 0x0000000b0e097810 */ /* 0x000fc80007ffe1ff */
[----:B------:R-:W-:-:S04]  /*18790*/  IADD3 R8, -R188, 0x1, -R0 ;  /* 0x00000001bc087810 */ /* 0x000fc80007ffe900 */
[----:B------:R-:W-:-:S05]  /*187a0*/  IADD3 R8, -R187, R8, R189 ;  /* 0x00000008bb087210 */ /* 0x000fca0007ffe1bd */
[----:B------:R-:W-:Y:S01]  /*187b0*/  VIADD R15, R8, UR53 ;  /* 0x00000035080f7c36 */ /* 0x000fe20008000000 */
[----:B------:R-:W-:Y:S02]  /*187c0*/  WARPGROUP.DEPBAR.LE gsb0, 0x0 ;  /* 0x00008000000079c5 */ /* 0x000fe40000010000 */
[----:B------:R-:W-:-:S06]  /*187d0*/  WARPGROUP.ARRIVE ;  /* 0x00000000000079c5 */ /* 0x000fcc0000000000 */
[----:B------:R-:W-:Y:S01]  /*187e0*/  HGMMA.64x128x16.F32.BF16 R88, R152, gdesc[UR4].tnspB, R88, gsb0 ;  /* 0x41e0000498587df0 */ /* 0x000fe20008001858 */
[----:B------:R-:W-:-:S06]  /*187f0*/  ULOP3.LUT UR6, URZ, UR54, URZ, 0x33, !UPT ;  /* 0x000000363f067292 */ /* 0x000fcc000f8e333f */
[----:B------:R-:W-:Y:S01]  /*18800*/  VIADD R14, R8, UR6 ;  /* 0x00000006080e7c36 */ /* 0x000fe20008000000 */
[----:B------:R-:W-:Y:S02]  /*18810*/  WARPGROUP.DEPBAR.LE gsb0, 0x0 ;  /* 0x00008000000079c5 */ /* 0x000fe40000010000 */
[----:B------:R-:W0:Y:S01]  /*18820*/  SHFL.IDX PT, R152, R20, RZ, 0x1c1f ;  /* 0x001c1fff14987589 */ /* 0x000e2200000e0000 */
[----:B------:R1:W-:Y:S06]  /*18830*/  BAR.ARV R9, 0x100 ;  /* 0x000400090000751d */ /* 0x0003ec0000002000 */
[----:B------:R2:W-:Y:S01]  /*18840*/  @!P1 SYNCS.ARRIVE.TRANS64.RED.A1T0 RZ, [R10+URZ], RZ ;  /* 0x000000ff0aff99a7 */ /* 0x0005e2000810043f */
[----:B0-----:R-:W-:-:S02]  /*18850*/  IMAD.IADD R11, R15, 0x1, R152 ;  /* 0x000000010f0b7824 */ /* 0x001fc400078e0298 */
[----:B--2---:R-:W-:Y:S01]  /*18860*/  IMAD.IADD R10, R14, 0x1, R152 ;  /* 0x000000010e0a7824 */ /* 0x004fe200078e0298 */
        /* <DEDUP_REMOVED lines=13> */
.L_x_1718:
[----:B------:R-:W-:-:S05]  /*18940*/  IMAD.U32 R21, RZ, RZ, UR48 ;  /* 0x00000030ff157e24 */ /* 0x000fca000f8e00ff */
[----:B------:R-:W-:-:S13]  /*18950*/  ISETP.NE.AND P2, PT, R21, 0x1, PT ;  /* 0x000000011500780c */ /* 0x000fda0003f45270 */
[----:B------:R-:W0:Y:S02]  /*18960*/  @P2 LDC.64 R8, c[0x0][0x9e8] ;  /* 0x00027a00ff082b82 */ /* 0x000e240000000a00 */
[----:B0-----:R-:W-:-:S05]  /*18970*/  @P2 IMAD.HI.U32 R8, R153, R8, RZ ;  /* 0x0000000899082227 */ /* 0x001fca00078e00ff */
[----:B------:R-:W-:-:S07]  /*18980*/  @P2 SHF.R.U32.HI R153, RZ, R9, R8 ;  /* 0x00000009ff992219 */ /* 0x000fce0000011608 */
.L_x_1719:
[----:B------:R-:W-:Y:S05]  /*18990*/  BSYNC B0 ;  /* 0x0000000000007941 */ /* 0x000fea0003800000 */
.L_x_1717:
[----:B------:R-:W-:-:S04]  /*189a0*/  IMAD R153, R153, R21, -R0 ;  /* 0x0000001599997224 */ /* 0x000fc800078e0a00 */
[----:B------:R-:W-:-:S05]  /*189b0*/  IMAD.IADD R8, R153, 0x1, -R188 ;  /* 0x0000000199087824 */ /* 0x000fca00078e0abc */
[----:B------:R-:W-:Y:S02]  /*189c0*/  VIADDMNMX R11, R8, R21, R11, PT ;  /* 0x00000015080b7246 */ /* 0x000fe4000380010b */
[----:B------:R-:W-:-:S07]  /*189d0*/  VIMNMX R10, R10, R8, !PT ;  /* 0x000000080a0a7248 */ /* 0x000fce0007fe0100 */
.L_x_1716:
        /* <DEDUP_REMOVED lines=113> */
.L_x_1722:
[----:B------:R-:W-:-:S05]  /*190f0*/  IMAD.U32 R10, RZ, RZ, UR48 ;  /* 0x00000030ff0a7e24 */ /* 0x000fca000f8e00ff */
[----:B------:R-:W-:-:S13]  /*19100*/  ISETP.NE.AND P3, PT, R10, 0x1, PT ;  /* 0x000000010a00780c */ /* 0x000fda0003f65270 */
[----:B------:R-:W0:Y:S02]  /*19110*/  @P3 LDC.64 R8, c[0x0][0x9e8] ;  /* 0x00027a00ff083b82 */ /* 0x000e240000000a00 */
[----:B0-----:R-:W-:-:S05]  /*19120*/  @P3 IMAD.HI.U32 R8, R11, R8, RZ ;  /* 0x000000080b083227 */ /* 0x001fca00078e00ff */
[----:B------:R-:W-:-:S07]  /*19130*/  @P3 SHF.R.U32.HI R11, RZ, R9, R8 ;  /* 0x00000009ff0b3219 */ /* 0x000fce0000011608 */
.L_x_1723:
[----:B------:R-:W-:Y:S05]  /*19140*/  BSYNC B0 ;  /* 0x0000000000007941 */ /* 0x000fea0003800000 */
.L_x_1721:
[----:B------:R-:W-:-:S04]  /*19150*/  IMAD R11, R11, R10, -R0 ;  /* 0x0000000a0b0b7224 */ /* 0x000fc800078e0a00 */
[----:B------:R-:W-:-:S05]  /*19160*/  IMAD.IADD R11, R11, 0x1, -R188 ;  /* 0x000000010b0b7824 */ /* 0x000fca00078e0abc */
[----:B------:R-:W-:Y:S02]  /*19170*/  VIADDMNMX R15, R11, R10, R15, PT ;  /* 0x0000000a0b0f7246 */ /* 0x000fe4000380010f */
[----:B------:R-:W-:-:S07]  /*19180*/  VIMNMX R14, R14, R11, !PT ;  /* 0x0000000b0e0e7248 */ /* 0x000fce0007fe0100 */
.L_x_1720:
[----:B------:R-:W-:Y:S01]  /*19190*/  ISETP.GT.AND P3, PT, R14, 0x1, P2 ;  /* 0x000000010e00780c */ /* 0x000fe20001764270 */
[----:B------:R-:W-:Y:S01]  /*191a0*/  UMOV UR46, UR47 ;  /* 0x0000002f002e7c82 */ /* 0x000fe20008000000 */
[----:B------:R-:W-:Y:S01]  /*191b0*/  FMNMX.FTZ R0, R24, R12, !PT ;  /* 0x0000000c18007209 */ /* 0x000fe20007810000 */
[----:B------:R-:W-:Y:S01]  /*191c0*/  @!P1 IMAD R13, R13, 0x8, R2 ;  /* 0x000000080d0d9824 */ /* 0x000fe200078e0202 */
[----:B------:R-:W-:Y:S02]  /*191d0*/  ISETP.LT.OR P3, PT, R15, 0x2, P3 ;  /* 0x000000020f00780c */ /* 0x000fe40001f61670 */
[----:B------:R-:W-:Y:S01]  /*191e0*/  FMNMX.FTZ R9, R25, R0, !PT ;  /* 0x0000000019097209 */ /* 0x000fe20007810000 */
[----:B------:R-:W-:Y:S01]  /*191f0*/  @!P1 VIADD R13, R13, 0x28860 ;  /* 0x000288600d0d9836 */ /* 0x000fe20000000000 */
        /* <DEDUP_REMOVED lines=171> */
[----:B------:R-:W-:-:S03]  /*19cb0*/  FFMA.FTZ R85, R85, UR46, -R8 ;  /* 0x0000002e55557c23 */ /* 0x000fc60008010808 */
[----:B------:R-:W-:Y:S02]  /*19cc0*/  FMNMX.FTZ R20, R50, R21, !PT ;  /* 0x0000001532147209 */ /* 0x000fe40007810000 */
[----:B------:R-:W-:Y:S02]  /*19cd0*/  MUFU.EX2 R180, R180 ;  /* 0x000000b400b47308 */ /* 0x000fe40000000800 */
[----:B------:R-:W-:Y:S01]  /*19ce0*/  FMNMX.FTZ R21, R51, R20, !PT ;  /* 0x0000001433157209 */ /* 0x000fe20007810000 */
[----:B------:R-:W-:-:S03]  /*19cf0*/  FFMA.FTZ R20, R45, UR46, -R8 ;  /* 0x0000002e2d147c23 */ /* 0x000fc60008010808 */
        /* <DEDUP_REMOVED lines=26> */
[----:B------:R-:W-:Y:S01]  /*19ea0*/  FMNMX.FTZ R32, R86, R29, !PT ;  /* 0x0000001d56207209 */ /* 0x000fe20007810000 */
[--C-:B------:R-:W-:Y:S01]  /*19eb0*/  FFMA.FTZ R29, R65, UR46, -R8.reuse ;  /* 0x0000002e411d7c23 */ /* 0x100fe20008010808 */
[----:B------:R-:W-:Y:S02]  /*19ec0*/  MUFU.EX2 R20, R20 ;  /* 0x0000001400147308 */ /* 0x000fe40000000800 */
[----:B0-----:R-:W-:Y:S01]  /*19ed0*/  FMNMX.FTZ R33, R87, R32, !PT ;  /* 0x0000002057217209 */ /* 0x001fe20007810000 */
[----:B------:R-:W-:-:S04]  /*19ee0*/  FFMA.FTZ R32, R69, UR46, -R8 ;  /* 0x0000002e45207c23 */ /* 0x000fc80008010808 */
[----:B------:R-:W0:Y:S01]  /*19ef0*/  SHFL.BFLY PT, R40, R33, 0x2, 0x1f ;  /* 0x0c401f0021287f89 */ /* 0x000e2200000e0000 */
[----:B------:R-:W-:Y:S08]  /*19f00*/  MUFU.EX2 R168, R168 ;  /* 0x000000a800a87308 */ /* 0x000ff00000000800 */
[----:B------:R-:W-:Y:S08]  /*19f10*/  MUFU.EX2 R21, R49 ;  /* 0x0000003100157308 */ /* 0x000ff00000000800 */
[----:B------:R-:W-:Y:S01]  /*19f20*/  MUFU.EX2 R170, R170 ;  /* 0x000000aa00aa7308 */ /* 0x000fe20000000800 */
[----:B0-----:R-:W-:-:S07]  /*19f30*/  FMNMX.FTZ R40, R33, R40, !PT ;  /* 0x0000002821287209 */ /* 0x001fce0007810000 */
[----:B------:R-:W-:Y:S01]  /*19f40*/  MUFU.EX2 R24, R24 ;  /* 0x0000001800187308 */ /* 0x000fe20000000800 */
[----:B-1----:R-:W0:Y:S07]  /*19f50*/  SHFL.BFLY PT, R41, R40, 0x1, 0x1f ;  /* 0x0c201f0028297f89 */ /* 0x002e2e00000e0000 */
[----:B------:R-:W-:Y:S08]  /*19f60*/  MUFU.EX2 R164, R164 ;  /* 0x000000a400a47308 */ /* 0x000ff00000000800 */
[----:B------:R-:W-:Y:S08]  /*19f70*/  MUFU.EX2 R25, R57 ;  /* 0x0000003900197308 */ /* 0x000ff00000000800 */
[----:B------:R-:W-:Y:S01]  /*19f80*/  MUFU.EX2 R166, R166 ;  /* 0x000000a600a67308 */ /* 0x000fe20000000800 */
[----:B0-----:R-:W-:-:S02]  /*19f90*/  FMNMX.FTZ R8, R40, R41, !PT ;  /* 0x0000002928087209 */ /* 0x001fc40007810000 */
[----:B------:R-:W-:Y:S02]  /*19fa0*/  FSEL R41, R0, RZ, P3 ;  /* 0x000000ff00297208 */ /* 0x000fe40001800000 */
[C---:B------:R-:W-:Y:S01]  /*19fb0*/  FSETP.NEU.FTZ.AND P2, PT, R8.reuse, -INF , PT ;  /* 0xff8000000800780b */ /* 0x040fe20003f5d000 */
[----:B------:R-:W-:Y:S02]  /*19fc0*/  FMUL.FTZ R44, R8, UR46 ;  /* 0x0000002e082c7c20 */ /* 0x000fe40008410000 */
[----:B------:R-:W-:Y:S01]  /*19fd0*/  MUFU.EX2 R28, R28 ;  /* 0x0000001c001c7308 */ /* 0x000fe20000000800 */
[----:B------:R-:W-:-:S04]  /*19fe0*/  FADD.FTZ R41, -R41, R12 ;  /* 0x0000000c29297221 */ /* 0x000fc80000010100 */
[----:B------:R-:W-:Y:S01]  /*19ff0*/  FMUL.FTZ R12, R41, UR46 ;  /* 0x0000002e290c7c20 */ /* 0x000fe20008410000 */
[----:B------:R-:W-:Y:S02]  /*1a000*/  FSEL R41, R44, RZ, P2 ;  /* 0x000000ff2c297208 */ /* 0x000fe40001000000 */
[----:B------:R-:W-:Y:S03]  /*1a010*/  MUFU.EX2 R160, R160 ;  /* 0x000000a000a07308 */ /* 0x000fe60000000800 */
        /* <DEDUP_REMOVED lines=8> */
[--C-:B------:R-:W-:Y:S01]  /*1a0a0*/  FFMA.FTZ R177, R34, UR46, -R41.reuse ;  /* 0x0000002e22b17c23 */ /* 0x100fe20008010829 */
[----:B------:R-:W-:Y:S01]  /*1a0b0*/  FFMA.FTZ R30, R35, UR46, -R41 ;  /* 0x0000002e231e7c23 */ /* 0x000fe20008010829 */
[----:B------:R-:W-:Y:S01]  /*1a0c0*/  @!P1 PRMT R34, RZ, 0x654, R13 ;  /* 0x00000654ff229816 */ /* 0x000fe2000000000d */
[--C-:B------:R-:W-:Y:S01]  /*1a0d0*/  FFMA.FTZ R13, R43, UR46, -R41.reuse ;  /* 0x0000002e2b0d7c23 */ /* 0x100fe20008010829 */
[--C-:B------:R-:W-:Y:S01]  /*1a0e0*/  FFMA.FTZ R175, R46, UR46, -R41.reuse ;  /* 0x0000002e2eaf7c23 */ /* 0x100fe20008010829 */
[----:B------:R-:W-:Y:S01]  /*1a0f0*/  MUFU.EX2 R181, R181 ;  /* 0x000000b500b57308 */ /* 0x000fe20000000800 */
[----:B------:R1:W-:Y:S01]  /*1a100*/  @!P1 SYNCS.ARRIVE.TRANS64.RED.A1T0 RZ, [R34+URZ], RZ ;  /* 0x000000ff22ff99a7 */ /* 0x0003e2000810043f */
[--C-:B------:R-:W-:Y:S01]  /*1a110*/  FFMA.FTZ R169, R50, UR46, -R41.reuse ;  /* 0x0000002e32a97c23 */ /* 0x100fe20008010829 */
[--C-:B------:R-:W-:Y:S01]  /*1a120*/  FFMA.FTZ R35, R51, UR46, -R41.reuse ;  /* 0x0000002e33237c23 */ /* 0x100fe20008010829 */
[--C-:B------:R-:W-:Y:S01]  /*1a130*/  FFMA.FTZ R171, R54, UR46, -R41.reuse ;  /* 0x0000002e36ab7c23 */ /* 0x100fe20008010829 */
[--C-:B------:R-:W-:Y:S01]  /*1a140*/  FFMA.FTZ R165, R58, UR46, -R41.reuse ;  /* 0x0000002e3aa57c23 */ /* 0x100fe20008010829 */
[--C-:B------:R-:W-:Y:S01]  /*1a150*/  FFMA.FTZ R59, R59, UR46, -R41.reuse ;  /* 0x0000002e3b3b7c23 */ /* 0x100fe20008010829 */
[--C-:B------:R-:W-:Y:S01]  /*1a160*/  FFMA.FTZ R167, R62, UR46, -R41.reuse ;  /* 0x0000002e3ea77c23 */ /* 0x100fe20008010829 */
[----:B------:R-:W-:Y:S01]  /*1a170*/  MUFU.EX2 R26, R26 ;  /* 0x0000001a001a7308 */ /* 0x000fe20000000800 */
[----:B0-----:R-:W-:Y:S01]  /*1a180*/  FFMA.FTZ R38, R12, R5, R180 ;  /* 0x000000050c267223 */ /* 0x001fe200000100b4 */
[--C-:B-1----:R-:W-:Y:S01]  /*1a190*/  FFMA.FTZ R34, R47, UR46, -R41.reuse ;  /* 0x0000002e2f227c23 */ /* 0x102fe20008010829 */
[----:B------:R-:W-:Y:S01]  /*1a1a0*/  F2FP.BF16.F32.PACK_AB R180, R9, R180 ;  /* 0x000000b409b4723e */ /* 0x000fe200000010ff */
[--C-:B------:R-:W-:Y:S01]  /*1a1b0*/  FFMA.FTZ R63, R63, UR46, -R41.reuse ;  /* 0x0000002e3f3f7c23 */ /* 0x100fe20008010829 */
[----:B------:R-:W-:Y:S01]  /*1a1c0*/  FADD.FTZ R5, R9, R38 ;  /* 0x0000002609057221 */ /* 0x000fe20000010000 */
[--C-:B------:R-:W-:Y:S01]  /*1a1d0*/  FFMA.FTZ R38, R55, UR46, -R41.reuse ;  /* 0x0000002e37267c23 */ /* 0x100fe20008010829 */
[----:B------:R-:W-:Y:S01]  /*1a1e0*/  FFMA.FTZ R66, R66, UR46, -R41 ;  /* 0x0000002e42427c23 */ /* 0x000fe20008010829 */
[----:B------:R-:W-:Y:S01]  /*1a1f0*/  MUFU.EX2 R183, R183 ;  /* 0x000000b700b77308 */ /* 0x000fe20000000800 */
[----:B------:R-:W-:Y:S01]  /*1a200*/  FADD.FTZ R5, R182, R5 ;  /* 0x00000005b6057221 */ /* 0x000fe20000010000 */
[----:B------:R-:W-:Y:S01]  /*1a210*/  F2FP.BF16.F32.PACK_AB R182, R10, R182 ;  /* 0x000000b60ab6723e */ /* 0x000fe200000010ff */
[--C-:B------:R-:W-:Y:S01]  /*1a220*/  FFMA.FTZ R67, R67, UR46, -R41.reuse ;  /* 0x0000002e43437c23 */ /* 0x100fe20008010829 */
[----:B------:R-:W-:Y:S01]  /*1a230*/  FFMA.FTZ R70, R70, UR46, -R41 ;  /* 0x0000002e46467c23 */ /* 0x000fe20008010829 */
[----:B------:R-:W-:Y:S01]  /*1a240*/  FADD.FTZ R5, R10, R5 ;  /* 0x000000050a057221 */ /* 0x000fe20000010000 */
[--C-:B------:R-:W-:Y:S01]  /*1a250*/  FFMA.FTZ R71, R71, UR46, -R41.reuse ;  /* 0x0000002e47477c23 */ /* 0x100fe20008010829 */
[----:B------:R-:W-:Y:S01]  /*1a260*/  FFMA.FTZ R74, R74, UR46, -R41 ;  /* 0x0000002e4a4a7c23 */ /* 0x000fe20008010829 */
[----:B------:R-:W-:Y:S01]  /*1a270*/  MUFU.EX2 R29, R29 ;  /* 0x0000001d001d7308 */ /* 0x000fe20000000800 */
[----:B------:R-:W-:Y:S01]  /*1a280*/  FADD.FTZ R42, R176, R5 ;  /* 0x00000005b02a7221 */ /* 0x000fe20000010000 */
[----:B------:R-:W-:Y:S01]  /*1a290*/  F2FP.BF16.F32.PACK_AB R176, R11, R176 ;  /* 0x000000b00bb0723e */ /* 0x000fe200000010ff */
[--C-:B------:R-:W-:Y:S01]  /*1a2a0*/  FFMA.FTZ R75, R75, UR46, -R41.reuse ;  /* 0x0000002e4b4b7c23 */ /* 0x100fe20008010829 */
        /* <DEDUP_REMOVED lines=10> */
[----:B------:R-:W-:Y:S01]  /*1a350*/  FFMA.FTZ R41, R87, UR46, -R41 ;  /* 0x0000002e57297c23 */ /* 0x000fe20008010829 */
[-C--:B------:R-:W-:Y:S01]  /*1a360*/  FMUL.FTZ R88, R88, R12.reuse ;  /* 0x0000000c58587220 */ /* 0x080fe20000410000 */
[----:B------:R-:W-:Y:S01]  /*1a370*/  MUFU.EX2 R162, R162 ;  /* 0x000000a200a27308 */ /* 0x000fe20000000800 */
        /* <DEDUP_REMOVED lines=9> */
[----:B------:R-:W-:Y:S01]  /*1a410*/  FSEL R5, R8, RZ, P2 ;  /* 0x000000ff08057208 */ /* 0x000fe20001000000 */
[----:B------:R-:W-:Y:S01]  /*1a420*/  FMUL.FTZ R100, R100, R12 ;  /* 0x0000000c64647220 */ /* 0x000fe20000410000 */
[----:B------:R-:W-:Y:S01]  /*1a430*/  ISETP.GT.AND P2, PT, R4, R194, PT ;  /* 0x000000c20400720c */ /* 0x000fe20003f44270 */
        /* <DEDUP_REMOVED lines=48> */
[----:B------:R-:W-:Y:S01]  /*1a740*/  FADD.FTZ R39, R32, R39 ;  /* 0x0000002720277221 */ /* 0x000fe20000010000 */
[----:B-1----:R-:W-:Y:S01]  /*1a750*/  FADD.FTZ R10, R30, R5 ;  /* 0x000000051e0a7221 */ /* 0x002fe20000010000 */
[-C--:B------:R-:W-:Y:S01]  /*1a760*/  FMUL.FTZ R148, R148, R12.reuse ;  /* 0x0000000c94947220 */ /* 0x080fe20000410000 */
[----:B------:R-:W1:Y:S01]  /*1a770*/  MUFU.EX2 R31, R31 ;  /* 0x0000001f001f7308 */ /* 0x000e620000000800 */
[----:B--2---:R-:W-:Y:S01]  /*1a780*/  FADD.FTZ R14, R156, R39 ;  /* 0x000000279c0e7221 */ /* 0x004fe20000010000 */
[----:B0-----:R-:W-:Y:S01]  /*1a790*/  FADD.FTZ R10, R179, R10 ;  /* 0x0000000ab30a7221 */ /* 0x001fe20000010000 */
[----:B------:R-:W-:Y:S01]  /*1a7a0*/  FMUL.FTZ R149, R149, R12 ;  /* 0x0000000c95957220 */ /* 0x000fe20000410000 */
[-C--:B------:R-:W-:Y:S01]  /*1a7b0*/  FMUL.FTZ R90, R90, R6.reuse ;  /* 0x000000065a5a7220 */ /* 0x080fe20000410000 */
[-C--:B------:R-:W-:Y:S01]  /*1a7c0*/  FMUL.FTZ R91, R91, R6.reuse ;  /* 0x000000065b5b7220 */ /* 0x080fe20000410000 */
[-C--:B------:R-:W-:Y:S01]  /*1a7d0*/  FMUL.FTZ R94, R94, R6.reuse ;  /* 0x000000065e5e7220 */ /* 0x080fe20000410000 */
[-C--:B------:R-:W-:Y:S01]  /*1a7e0*/  FMUL.FTZ R95, R95, R6.reuse ;  /* 0x000000065f5f7220 */ /* 0x080fe20000410000 */
        /* <DEDUP_REMOVED lines=37> */
[----:B------:R-:W-:Y:S01]  /*1aa40*/  FMUL.FTZ R151, R151, R6 ;  /* 0x0000000697977220 */ /* 0x000fe20000410000 */
[----:B------:R-:W-:Y:S01]  /*1aa50*/  F2FP.BF16.F32.PACK_AB R172, R15, R172 ;  /* 0x000000ac0fac723e */ /* 0x000fe200000010ff */
[----:B------:R-:W-:Y:S01]  /*1aa60*/  VIADD R4, R4, 0xffffffff ;  /* 0xffffffff04047836 */ /* 0x000fe20000000000 */
[----:B------:R-:W1:Y:S01]  /*1aa70*/  MUFU.EX2 R175, R175 ;  /* 0x000000af00af7308 */ /* 0x000e620000000800 */
[C---:B0-----:R-:W-:Y:S01]  /*1aa80*/  FADD.FTZ R10, R13.reuse, R10 ;  /* 0x0000000a0d0a7221 */ /* 0x041fe20000010000 */
[----:B------:R-:W-:Y:S01]  /*1aa90*/  F2FP.BF16.F32.PACK_AB R173, R13, R173 ;  /* 0x000000ad0dad723e */ /* 0x000fe200000010ff */
[----:B------:R-:W-:Y:S01]  /*1aaa0*/  IMAD.MOV.U32 R13, RZ, RZ, R22 ;  /* 0x000000ffff0d7224 */ /* 0x000fe200078e0016 */
[----:B------:R-:W-:Y:S01]  /*1aab0*/  F2FP.BF16.F32.PACK_AB R174, R20, R174 ;  /* 0x000000ae14ae723e */ /* 0x000fe200000010ff */
[----:B------:R-:W-:Y:S01]  /*1aac0*/  IMAD.MOV.U32 R12, RZ, RZ, R0 ;  /* 0x000000ffff0c7224 */ /* 0x000fe200078e0000 */
[----:B------:R-:W-:Y:S01]  /*1aad0*/  F2FP.BF16.F32.PACK_AB R168, R21, R168 ;  /* 0x000000a815a8723e */ /* 0x000fe200000010ff */
[----:B------:R-:W-:Y:S01]  /*1aae0*/  IMAD.MOV.U32 R6, RZ, RZ, R8 ;  /* 0x000000ffff067224 */ /* 0x000fe200078e0008 */
[----:B------:R-:W0:Y:S01]  /*1aaf0*/  MUFU.EX2 R34, R34 ;  /* 0x0000002200227308 */ /* 0x000e220000000800 */
[----:B--2---:R-:W-:Y:S01]  /*1ab00*/  FADD.FTZ R14, R152, R5 ;  /* 0x00000005980e7221 */ /* 0x004fe20000010000 */
[----:B------:R-:W-:-:S02]  /*1ab10*/  F2FP.BF16.F32.PACK_AB R170, R24, R170 ;  /* 0x000000aa18aa723e */ /* 0x000fc400000010ff */
[----:B------:R-:W-:Y:S02]  /*1ab20*/  F2FP.BF16.F32.PACK_AB R164, R25, R164 ;  /* 0x000000a419a4723e */ /* 0x000fe400000010ff */
[----:B------:R-:W-:Y:S02]  /*1ab30*/  F2FP.BF16.F32.PACK_AB R166, R28, R166 ;  /* 0x000000a61ca6723e */ /* 0x000fe400000010ff */
[----:B------:R-:W2:Y:S01]  /*1ab40*/  MUFU.EX2 R37, R37 ;  /* 0x0000002500257308 */ /* 0x000ea20000000800 */
[----:B-1----:R-:W-:Y:S01]  /*1ab50*/  FADD.FTZ R5, R175, R10 ;  /* 0x0000000aaf057221 */ /* 0x002fe20000010000 */
[----:B------:R-:W-:Y:S02]  /*1ab60*/  F2FP.BF16.F32.PACK_AB R160, R29, R160 ;  /* 0x000000a01da0723e */ /* 0x000fe400000010ff */
[----:B------:R-:W-:Y:S02]  /*1ab70*/  F2FP.BF16.F32.PACK_AB R162, R32, R162 ;  /* 0x000000a220a2723e */ /* 0x000fe400000010ff */
[----:B------:R-:W-:-:S02]  /*1ab80*/  F2FP.BF16.F32.PACK_AB R156, R33, R156 ;  /* 0x0000009c219c723e */ /* 0x000fc400000010ff */
[----:B------:R-:W1:Y:S01]  /*1ab90*/  MUFU.EX2 R169, R169 ;  /* 0x000000a900a97308 */ /* 0x000e620000000800 */
[----:B0-----:R-:W-:Y:S01]  /*1aba0*/  FADD.FTZ R10, R34, R5 ;  /* 0x00000005220a7221 */ /* 0x001fe20000010000 */
[----:B------:R-:W-:Y:S02]  /*1abb0*/  F2FP.BF16.F32.PACK_AB R158, R36, R158 ;  /* 0x0000009e249e723e */ /* 0x000fe400000010ff */
[----:B------:R-:W-:Y:S02]  /*1abc0*/  F2FP.BF16.F32.PACK_AB R181, R26, R181 ;  /* 0x000000b51ab5723e */ /* 0x000fe400000010ff */
[----:B------:R-:W-:Y:S02]  /*1abd0*/  F2FP.BF16.F32.PACK_AB R183, R27, R183 ;  /* 0x000000b71bb7723e */ /* 0x000fe400000010ff */
[----:B------:R-:W0:Y:S01]  /*1abe0*/  MUFU.EX2 R154, R154 ;  /* 0x0000009a009a7308 */ /* 0x000e220000000800 */
[C---:B--2---:R-:W-:Y:S01]  /*1abf0*/  FADD.FTZ R11, R37.reuse, R14 ;  /* 0x0000000e250b7221 */ /* 0x044fe20000010000 */
[----:B------:R-:W-:-:S02]  /*1ac00*/  F2FP.BF16.F32.PACK_AB R152, R37, R152 ;  /* 0x000000982598723e */ /* 0x000fc400000010ff */
[----:B------:R-:W-:Y:S02]  /*1ac10*/  F2FP.BF16.F32.PACK_AB R177, R30, R177 ;  /* 0x000000b11eb1723e */ /* 0x000fe400000010ff */
[----:B------:R-:W-:Y:S02]  /*1ac20*/  F2FP.BF16.F32.PACK_AB R179, R31, R179 ;  /* 0x000000b31fb3723e */ /* 0x000fe400000010ff */
[----:B------:R-:W2:Y:S01]  /*1ac30*/  MUFU.EX2 R35, R35 ;  /* 0x0000002300237308 */ /* 0x000ea20000000800 */
[----:B-1----:R-:W-:Y:S01]  /*1ac40*/  FADD.FTZ R10, R169, R10 ;  /* 0x0000000aa90a7221 */ /* 0x002fe20000010000 */
        /* <DEDUP_REMOVED lines=18> */
[----:B------:R-:W-:Y:S01]  /*1ad70*/  F2FP.BF16.F32.PACK_AB R165, R9, R165 ;  /* 0x000000a509a5723e */ /* 0x000fe200000010ff */
[----:B------:R-:W-:-:S05]  /*1ad80*/  IMAD.MOV.U32 R9, RZ, RZ, R186 ;  /* 0x000000ffff097224 */ /* 0x000fca00078e00ba */
        /* <DEDUP_REMOVED lines=29> */
[----:B------:R-:W-:-:S03]  /*1af60*/  F2FP.BF16.F32.PACK_AB R153, R83, R82 ;  /* 0x000000525399723e */ /* 0x000fc600000010ff */
[----:B--2---:R-:W-:-:S04]  /*1af70*/  FADD.FTZ R11, R86, R11 ;  /* 0x0000000b560b7221 */ /* 0x004fc80000010000 */
[C---:B-1----:R-:W-:Y:S01]  /*1af80*/  FADD.FTZ R3, R41.reuse, R11 ;  /* 0x0000000b29037221 */ /* 0x042fe20000010000 */
[----:B------:R-:W-:Y:S01]  /*1af90*/  F2FP.BF16.F32.PACK_AB R155, R41, R86 ;  /* 0x00000056299b723e */ /* 0x000fe200000010ff */
[----:B------:R-:W-:Y:S06]  /*1afa0*/  @P2 BRA `(.L_x_1724) ;  /* 0xffffffcc00842947 */ /* 0x000fec000383ffff */
.L_x_1706:
[----:B------:R-:W-:Y:S05]  /*1afb0*/  WARPSYNC.ALL ;  /* 0x0000000000007948 */ /* 0x000fea0003800000 */
[----:B------:R-:W-:Y:S06]  /*1afc0*/  BAR.ARV 0x8, 0x180 ;  /* 0x0206000000007b1d */ /* 0x000fec0000002000 */
[----:B------:R-:W-:Y:S05]  /*1afd0*/  @!P0 BRA `(.L_x_1725) ;  /* 0x0000000000048947 */ /* 0x000fea0003800000 */
[----:B------:R-:W-:Y:S01]  /*1afe0*/  BPT.TRAP 0x1 ;  /* 0x000000040000795c */ /* 0x000fe20000300000 */
.L_x_1725:
[----:B------:R-:W-:Y:S01]  /*1aff0*/  IMAD R13, R22, 0x8, R2 ;  /* 0x00000008160d7824 */ /* 0x000fe200078e0202 */
[----:B------:R-:W-:-:S04]  /*1b000*/  SHF.L.U32 R4, R186, 0x1f, RZ ;  /* 0x0000001fba047819 */ /* 0x000fc800000006ff */
[----:B------:R0:W1:Y:S01]  /*1b010*/  SYNCS.PHASECHK.TRANS64.TRYWAIT P2, [R13+URZ+0x28850], R4 ;  /* 0x028850040d0075a7 */ /* 0x000062000804017f */
[----:B------:R-:W-:Y:S05]  /*1b020*/  @!P0 BRA `(.L_x_1726) ;  /* 0x0000000000048947 */ /* 0x000fea0003800000 */
[----:B------:R-:W-:Y:S01]  /*1b030*/  BPT.TRAP 0x1 ;  /* 0x000000040000795c */ /* 0x000fe20000300000 */
.L_x_1726:
[----:B------:R-:W-:-:S05]  /*1b040*/  VIADD R2, R2, 0x400 ;  /* 0x0000040002027836 */ /* 0x000fca0000000000 */
[----:B------:R-:W-:-:S04]  /*1b050*/  SHF.R.U32.HI R2, RZ, 0x4, R2 ;  /* 0x00000004ff027819 */ /* 0x000fc80000011602 */
[----:B------:R-:W-:-:S04]  /*1b060*/  LOP3.LUT R2, R2, 0x3fff, RZ, 0xc0, !PT ;  /* 0x00003fff02027812 */ /* 0x000fc800078ec0ff */
[----:B------:R-:W-:Y:S01]  /*1b070*/  LOP3.LUT R7, R2, 0x4000000, RZ, 0xfc, !PT ;  /* 0x0400000002077812 */ /* 0x000fe200078efcff */
[----:B-1----:R-:W-:Y:S06]  /*1b080*/  @P2 BRA `(.L_x_1727) ;  /* 0x0000000000082947 */ /* 0x002fec0003800000 */
[----:B------:R-:W1:Y:S02]  /*1b090*/  SYNCS.PHASECHK.TRANS64.TRYWAIT P0, [R13+URZ+0x28850], R4 ;  /* 0x028850040d0075a7 */ /* 0x000e64000800017f */
[----:B-1----:R-:W-:Y:S05]  /*1b0a0*/  @!P0 BRA `(.L_x_1728) ;  /* 0x000000d800d08947 */ /* 0x002fea0003800000 */
.L_x_1727:
[----:B------:R-:W-:Y:S01]  /*1b0b0*/  IMAD R6, R22, 0x800, R7 ;  /* 0x0000080016067824 */ /* 0x000fe200078e0207 */
[----:B------:R-:W-:Y:S05]  /*1b0c0*/  WARPSYNC.ALL ;  /* 0x0000000000007948 */ /* 0x000fea0003800000 */
[----:B------:R-:W-:Y:S01]  /*1b0d0*/  IMAD.MOV.U32 R7, RZ, RZ, 0x40000040 ;  /* 0x40000040ff077424 */ /* 0x000fe200078e00ff */
[C---:B------:R-:W-:Y:S01]  /*1b0e0*/  R2UR UR6, R6.reuse ;  /* 0x00000000060672ca */ /* 0x040fe200000e0000 */
[----:B------:R-:W-:Y:S01]  /*1b0f0*/  WARPGROUP.ARRIVE ;  /* 0x00000000000079c5 */ /* 0x000fe20000000000 */
[----:B------:R-:W-:Y:S01]  /*1b100*/  VIADD R10, R6, 0x80 ;  /* 0x00000080060a7836 */ /* 0x000fe20000000000 */
[----:B------:R-:W2:Y:S01]  /*1b110*/  SHFL.BFLY PT, R2, R5, 0x2, 0x1f ;  /* 0x0c401f0005027f89 */ /* 0x000ea200000e0000 */
[----:B------:R-:W-:Y:S01]  /*1b120*/  R2UR UR7, R7 ;  /* 0x00000000070772ca */ /* 0x000fe200000e0000 */
[----:B------:R-:W-:-:S02]  /*1b130*/  IMAD.MOV.U32 R11, RZ, RZ, 0x40000040 ;  /* 0x40000040ff0b7424 */ /* 0x000fc400078e00ff */
[----:B------:R-:W-:Y:S01]  /*1b140*/  IMAD.MOV.U32 R7, RZ, RZ, 0x40000040 ;  /* 0x40000040ff077424 */ /* 0x000fe200078e00ff */
[----:B01----:R-:W0:Y:S01]  /*1b150*/  SHFL.BFLY PT, R4, R3, 0x2, 0x1f ;  /* 0x0c401f0003047f89 */ /* 0x003e2200000e0000 */
[----:B------:R-:W-:Y:S02]  /*1b160*/  VIADD R22, R22, 0x1 ;  /* 0x0000000116167836 */ /* 0x000fe40000000000 */
[----:B------:R-:W-:Y:S02]  /*1b170*/  IMAD.U32 R12, RZ, RZ, UR46 ;  /* 0x0000002eff0c7e24 */ /* 0x000fe4000f8e00ff */
[----:B------:R-:W-:Y:S01]  /*1b180*/  IMAD.MOV.U32 R40, RZ, RZ, -0x800000 ;  /* 0xff800000ff287424 */ /* 0x000fe200078e00ff */
[----:B------:R-:W-:Y:S01]  /*1b190*/  ISETP.NE.AND P2, PT, R22, 0x2, PT ;  /* 0x000000021600780c */ /* 0x000fe20003f45270 */
[----:B------:R-:W-:Y:S02]  /*1b1a0*/  VIADD R213, R213, 0x1 ;  /* 0x00000001d5d57836 */ /* 0x000fe40000000000 */
[----:B------:R-:W-:Y:S01]  /*1b1b0*/  HGMMA.64x128x16.F32.BF16 R88, R180, gdesc[UR4].tnspB, R88, gsb0 ;  /* 0x41e00004b4587df0 */ /* 0x000fe20008001858 */
[----:B------:R-:W-:Y:S01]  /*1b1c0*/  R2UR UR6, R10 ;  /* 0x000000000a0672ca */ /* 0x000fe200000e0000 */
[----:B------:R-:W-:Y:S01]  /*1b1d0*/  VIADD R10, R6, 0x100 ;  /* 0x00000100060a7836 */ /* 0x000fe20000000000 */
[----:B------:R-:W-:Y:S01]  /*1b1e0*/  R2UR UR7, R11 ;  /* 0x000000000b0772ca */ /* 0x000fe200000e0000 */
[----:B------:R-:W-:Y:S01]  /*1b1f0*/  IMAD.MOV.U32 R11, RZ, RZ, 0x40000040 ;  /* 0x40000040ff0b7424 */ /* 0x000fe200078e00ff */
[----:B------:R-:W-:Y:S01]  /*1b200*/  SEL R22, R22, RZ, P2 ;  /* 0x000000ff16167207 */ /* 0x000fe20001000000 */
[----:B--2---:R-:W-:Y:S01]  /*1b210*/  FADD.FTZ R2, R2, R5 ;  /* 0x0000000502027221 */ /* 0x004fe20000010000 */
[----:B------:R-:W-:-:S02]  /*1b220*/  IMAD.MOV.U32 R5, RZ, RZ, RZ ;  /* 0x000000ffff057224 */ /* 0x000fc400078e00ff */
[----:B0-----:R-:W-:Y:S01]  /*1b230*/  FADD.FTZ R4, R4, R3 ;  /* 0x0000000304047221 */ /* 0x001fe20000010000 */
[----:B------:R-:W-:-:S04]  /*1b240*/  SEL R3, RZ, 0x1, P2 ;  /* 0x00000001ff037807 */ /* 0x000fc80001000000 */
[----:B------:R-:W0:Y:S01]  /*1b250*/  SHFL.BFLY PT, R9, R4, 0x1, 0x1f ;  /* 0x0c201f0004097f89 */ /* 0x000e2200000e0000 */
[----:B------:R-:W-:Y:S01]  /*1b260*/  LOP3.LUT R186, R186, R3, RZ, 0x3c, !PT ;  /* 0x00000003baba7212 */ /* 0x000fe200078e3cff */
[----:B------:R-:W-:Y:S01]  /*1b270*/  IMAD.MOV.U32 R3, RZ, RZ, -0x800000 ;  /* 0xff800000ff037424 */ /* 0x000fe200078e00ff */
        /* <DEDUP_REMOVED lines=34> */
[----:B0-----:R-:W-:Y:S01]  /*1b4a0*/  FADD.FTZ R11, R4, R9 ;  /* 0x00000009040b7221 */ /* 0x001fe20000010000 */
[----:B------:R-:W-:-:S04]  /*1b4b0*/  @!P1 VIADD R4, R13, 0x28860 ;  /* 0x000288600d049836 */ /* 0x000fc80000000000 */
[----:B------:R-:W-:Y:S02]  /*1b4c0*/  FSETP.NE.FTZ.AND P3, PT, R11, RZ, PT ;  /* 0x000000ff0b00720b */ /* 0x000fe40003f75000 */
[----:B------:R-:W-:-:S11]  /*1b4d0*/  @!P1 PRMT R4, RZ, 0x654, R4 ;  /* 0x00000654ff049816 */ /* 0x000fd60000000004 */
[----:B------:R-:W0:Y:S01]  /*1b4e0*/  @P3 MUFU.LG2 R9, R11 ;  /* 0x0000000b00093308 */ /* 0x000e220000000c00 */
[----:B------:R-:W-:Y:S01]  /*1b4f0*/  @P3 FMUL.FTZ R12, R12, 0.69314718246459960938 ;  /* 0x3f3172180c0c3820 */ /* 0x000fe20000410000 */
[----:B0-----:R-:W-:-:S04]  /*1b500*/  @P3 FMUL.FTZ R9, R9, 0.69314718246459960938 ;  /* 0x3f31721809093820 */ /* 0x001fc80000410000 */
[----:B------:R-:W-:Y:S01]  /*1b510*/  @P3 FFMA.FTZ R3, R12, R8, R9 ;  /* 0x000000080c033223 */ /* 0x000fe20000010009 */
[----:B------:R-:W-:Y:S02]  /*1b520*/  WARPGROUP.DEPBAR.LE gsb0, 0x0 ;  /* 0x00008000000079c5 */ /* 0x000fe40000010000 */
[----:B------:R-:W-:-:S06]  /*1b530*/  WARPGROUP.ARRIVE ;  /* 0x00000000000079c5 */ /* 0x000fcc0000000000 */
[----:B------:R-:W-:Y:S01]  /*1b540*/  HGMMA.64x128x16.F32.BF16 R88, R156, gdesc[UR4].tnspB, R88, gsb0 ;  /* 0x41e000049c587df0 */ /* 0x000fe20008001858 */
[----:B------:R-:W-:Y:S02]  /*1b550*/  R2UR UR6, R6 ;  /* 0x00000000060672ca */ /* 0x000fe400000e0000 */
[----:B------:R-:W-:Y:S02]  /*1b560*/  R2UR UR7, R7 ;  /* 0x00000000070772ca */ /* 0x000fe400000e0000 */
[----:B------:R-:W0:Y:S02]  /*1b570*/  SHFL.BFLY PT, R7, R2, 0x1, 0x1f ;  /* 0x0c201f0002077f89 */ /* 0x000e2400000e0000 */
[----:B0-----:R-:W-:Y:S01]  /*1b580*/  FADD.FTZ R10, R2, R7 ;  /* 0x00000007020a7221 */ /* 0x001fe20000010000 */
[----:B------:R-:W-:Y:S02]  /*1b590*/  IMAD.MOV.U32 R2, RZ, RZ, RZ ;  /* 0x000000ffff027224 */ /* 0x000fe400078e00ff */
[----:B------:R-:W-:-:S02]  /*1b5a0*/  IMAD.U32 R7, RZ, RZ, UR46 ;  /* 0x0000002eff077e24 */ /* 0x000fc4000f8e00ff */
[----:B------:R-:W-:Y:S02]  /*1b5b0*/  FSETP.NE.FTZ.AND P0, PT, R10, RZ, PT ;  /* 0x000000ff0a00720b */ /* 0x000fe40003f15000 */
[----:B------:R-:W-:Y:S11]  /*1b5c0*/  @P3 MUFU.RCP R2, R11 ;  /* 0x0000000b00023308 */ /* 0x000ff60000001000 */
[----:B------:R-:W0:Y:S01]  /*1b5d0*/  @P0 MUFU.LG2 R6, R10 ;  /* 0x0000000a00060308 */ /* 0x000e220000000c00 */
[----:B------:R-:W-:-:S07]  /*1b5e0*/  @P0 FMUL.FTZ R7, R7, 0.69314718246459960938 ;  /* 0x3f31721807070820 */ /* 0x000fce0000410000 */
        /* <DEDUP_REMOVED lines=73> */
.L_x_1602:
        /* <DEDUP_REMOVED lines=11> */
[----:B------:R-:W-:Y:S01]  /*1bb30*/  ULDC UR4, c[0x0][0xad4] ;  /* 0x0002b50000047ab9 */ /* 0x000fe20000000800 */
[----:B------:R-:W-:Y:S01]  /*1bb40*/  F2FP.BF16.F32.PACK_AB R34, R133, R132 ;  /* 0x000000848522723e */ /* 0x000fe200000010ff */
[----:B------:R-:W3:Y:S01]  /*1bb50*/  S2R R5, SR_SWINHI ;  /* 0x0000000000057919 */ /* 0x000ee20000002f00 */
[----:B------:R-:W-:Y:S02]  /*1bb60*/  MOV R42, R2 ;  /* 0x00000002002a7202 */ /* 0x000fe40000000f00 */
[----:B---3--:R-:W-:-:S03]  /*1bb70*/  MOV R43, R5 ;  /* 0x00000005002b7202 */ /* 0x008fc60000000f00 */
[----:B--2---:R-:W-:-:S03]  /*1bb80*/  IMAD.WIDE R4, R0, 0x2, R42 ;  /* 0x0000000200047825 */ /* 0x004fc600078e022a */
[C---:B------:R-:W-:Y:S02]  /*1bb90*/  IADD3 R41, P0, R4.reuse, 0x40, RZ ;  /* 0x0000004004297810 */ /* 0x040fe40007f1e0ff */
[C---:B------:R-:W-:Y:S02]  /*1bba0*/  LOP3.LUT R7, R4.reuse, 0x380, RZ, 0xc0, !PT ;  /* 0x0000038004077812 */ /* 0x040fe400078ec0ff */
[----:B------:R-:W-:Y:S01]  /*1bbb0*/  IADD3 R35, P5, R4, 0x20, RZ ;  /* 0x0000002004237810 */ /* 0x000fe20007fbe0ff */
[--C-:B------:R-:W-:Y:S01]  /*1bbc0*/  IMAD.X R11, RZ, RZ, R5.reuse, P0 ;  /* 0x000000ffff0b7224 */ /* 0x100fe200000e0605 */
[----:B------:R-:W-:Y:S02]  /*1bbd0*/  ISETP.NE.AND P0, PT, R208, RZ, PT ;  /* 0x000000ffd000720c */ /* 0x000fe40003f05270 */
[----:B------:R-:W-:Y:S01]  /*1bbe0*/  IADD3 R12, P1, R4, 0x60, RZ ;  /* 0x00000060040c7810 */ /* 0x000fe20007f3e0ff */
[--C-:B------:R-:W-:Y:S01]  /*1bbf0*/  IMAD.X R9, RZ, RZ, R5.reuse, P5 ;  /* 0x000000ffff097224 */ /* 0x100fe200028e0605 */
[----:B------:R-:W-:Y:S01]  /*1bc00*/  SEL R208, R208, UR4, P0 ;  /* 0x00000004d0d07c07 */ /* 0x000fe20008000000 */
[----:B------:R-:W-:Y:S05]  /*1bc10*/  WARPSYNC.ALL ;  /* 0x0000000000007948 */ /* 0x000fea0003800000 */
[----:B------:R-:W-:Y:S01]  /*1bc20*/  SHF.R.U64 R7, R7, 0x3, RZ ;  /* 0x0000000307077819 */ /* 0x000fe200000012ff */
[----:B------:R-:W-:Y:S01]  /*1bc30*/  IMAD.X R13, RZ, RZ, R5, P1 ;  /* 0x000000ffff0d7224 */ /* 0x000fe200008e0605 */
[----:B------:R-:W-:Y:S01]  /*1bc40*/  LOP3.LUT R0, R35, 0x380, RZ, 0xc0, !PT ;  /* 0x0000038023007812 */ /* 0x000fe200078ec0ff */
[----:B------:R-:W-:Y:S01]  /*1bc50*/  ULDC.64 UR4, c[0x0][0xc00] ;  /* 0x0003000000047ab9 */ /* 0x000fe20000000a00 */
[----:B------:R-:W-:Y:S01]  /*1bc60*/  LOP3.LUT R6, R41, 0x380, RZ, 0xc0, !PT ;  /* 0x0000038029067812 */ /* 0x000fe200078ec0ff */
[----:B------:R-:W-:Y:S01]  /*1bc70*/  ULDC.64 UR6, c[0x0][0xc08] ;  /* 0x0003020000067ab9 */ /* 0x000fe20000000a00 */
[----:B------:R-:W-:-:S02]  /*1bc80*/  LOP3.LUT R8, R12, 0x380, RZ, 0xc0, !PT ;  /* 0x000003800c087812 */ /* 0x000fc400078ec0ff */
[C---:B------:R-:W-:Y:S02]  /*1bc90*/  IADD3 R45, P2, R4.reuse, 0x4000, RZ ;  /* 0x00004000042d7810 */ /* 0x040fe40007f5e0ff */
[C---:B------:R-:W-:Y:S02]  /*1bca0*/  IADD3 R47, P3, R4.reuse, 0x4020, RZ ;  /* 0x00004020042f7810 */ /* 0x040fe40007f7e0ff */
[C---:B-1----:R-:W-:Y:S01]  /*1bcb0*/  IADD3 R24, P4, R4.reuse, 0x4040, RZ ;  /* 0x0000404004187810 */ /* 0x042fe20007f9e0ff */
[--C-:B------:R-:W-:Y:S01]  /*1bcc0*/  IMAD.X R15, RZ, RZ, R5.reuse, P2 ;  /* 0x000000ffff0f7224 */ /* 0x100fe200010e0605 */
[----:B------:R-:W-:Y:S01]  /*1bcd0*/  BAR.SYNC.DEFER_BLOCKING 0x1, 0x100 ;  /* 0x0044000000007b1d */ /* 0x000fe20000010000 */
[----:B------:R-:W-:Y:S01]  /*1bce0*/  IADD3 R49, P5, R4, 0x4060, RZ ;  /* 0x0000406004317810 */ /* 0x000fe20007fbe0ff */
[--C-:B------:R-:W-:Y:S01]  /*1bcf0*/  IMAD.X R29, RZ, RZ, R5.reuse, P3 ;  /* 0x000000ffff1d7224 */ /* 0x100fe200018e0605 */
[----:B------:R-:W-:Y:S01]  /*1bd00*/  LOP3.LUT R4, R7, R4, RZ, 0x3c, !PT ;  /* 0x0000000407047212 */ /* 0x000fe200078e3cff */
[--C-:B------:R-:W-:Y:S01]  /*1bd10*/  IMAD.X R31, RZ, RZ, R5.reuse, P4 ;  /* 0x000000ffff1f7224 */ /* 0x100fe200020e0605 */
[----:B------:R-:W-:Y:S01]  /*1bd20*/  SHF.R.U64 R0, R0, 0x3, RZ ;  /* 0x0000000300007819 */ /* 0x000fe200000012ff */
[----:B------:R-:W-:Y:S01]  /*1bd30*/  IMAD.X R33, RZ, RZ, R5, P5 ;  /* 0x000000ffff217224 */ /* 0x000fe200028e0605 */
[----:B------:R-:W-:-:S02]  /*1bd40*/  SHF.R.U64 R6, R6, 0x3, RZ ;  /* 0x0000000306067819 */ /* 0x000fc400000012ff */
[----:B------:R-:W-:Y:S02]  /*1bd50*/  SHF.R.U64 R7, R8, 0x3, RZ ;  /* 0x0000000308077819 */ /* 0x000fe400000012ff */
[----:B------:R-:W-:Y:S02]  /*1bd60*/  LOP3.LUT R8, R0, R35, RZ, 0x3c, !PT ;  /* 0x0000002300087212 */ /* 0x000fe400078e3cff */
[----:B------:R-:W-:Y:S02]  /*1bd70*/  LOP3.LUT R10, R6, R41, RZ, 0x3c, !PT ;  /* 0x00000029060a7212 */ /* 0x000fe400078e3cff */
[----:B------:R-:W-:Y:S02]  /*1bd80*/  LOP3.LUT R12, R7, R12, RZ, 0x3c, !PT ;  /* 0x0000000c070c7212 */ /* 0x000fe400078e3cff */
[----:B------:R-:W-:Y:S02]  /*1bd90*/  LOP3.LUT R0, R45, 0x380, RZ, 0xc0, !PT ;  /* 0x000003802d007812 */ /* 0x000fe400078ec0ff */
[----:B------:R-:W-:-:S02]  /*1bda0*/  LOP3.LUT R6, R47, 0x380, RZ, 0xc0, !PT ;  /* 0x000003802f067812 */ /* 0x000fc400078ec0ff */
[----:B------:R-:W-:Y:S02]  /*1bdb0*/  LOP3.LUT R7, R24, 0x380, RZ, 0xc0, !PT ;  /* 0x0000038018077812 */ /* 0x000fe400078ec0ff */
[----:B------:R-:W-:Y:S02]  /*1bdc0*/  SHF.R.U64 R0, R0, 0x3, RZ ;  /* 0x0000000300007819 */ /* 0x000fe400000012ff */
[----:B------:R-:W-:Y:S02]  /*1bdd0*/  SHF.R.U64 R6, R6, 0x3, RZ ;  /* 0x0000000306067819 */ /* 0x000fe400000012ff */
[----:B------:R-:W-:Y:S02]  /*1bde0*/  SHF.R.U64 R7, R7, 0x3, RZ ;  /* 0x0000000307077819 */ /* 0x000fe400000012ff */
[----:B------:R-:W-:Y:S02]  /*1bdf0*/  LOP3.LUT R32, R49, 0x380, RZ, 0xc0, !PT ;  /* 0x0000038031207812 */ /* 0x000fe400078ec0ff */
[----:B------:R-:W-:-:S02]  /*1be00*/  LOP3.LUT R14, R0, R45, RZ, 0x3c, !PT ;  /* 0x0000002d000e7212 */ /* 0x000fc400078e3cff */
[----:B------:R-:W-:Y:S01]  /*1be10*/  LOP3.LUT R28, R6, R47, RZ, 0x3c, !PT ;  /* 0x0000002f061c7212 */ /* 0x000fe200078e3cff */
[----:B------:R-:W1:Y:S01]  /*1be20*/  LDC.64 R44, c[0x0][0xc00] ;  /* 0x00030000ff2c7b82 */ /* 0x000e620000000a00 */
[----:B------:R-:W-:Y:S02]  /*1be30*/  LOP3.LUT R30, R7, R24, RZ, 0x3c, !PT ;  /* 0x00000018071e7212 */ /* 0x000fe400078e3cff */
[----:B------:R-:W-:Y:S02]  /*1be40*/  MOV R0, R4 ;  /* 0x0000000400007202 */ /* 0x000fe40000000f00 */
[----:B------:R-:W-:Y:S02]  /*1be50*/  F2FP.BF16.F32.PACK_AB R4, R21, R20 ;  /* 0x000000141504723e */ /* 0x000fe400000010ff */
[----:B------:R-:W-:Y:S02]  /*1be60*/  F2FP.BF16.F32.PACK_AB R5, R91, R90 ;  /* 0x0000005a5b05723e */ /* 0x000fe400000010ff */
[----:B------:R-:W-:-:S02]  /*1be70*/  F2FP.BF16.F32.PACK_AB R6, R93, R92 ;  /* 0x0000005c5d06723e */ /* 0x000fc400000010ff */
[----:B------:R-:W-:Y:S02]  /*1be80*/  F2FP.BF16.F32.PACK_AB R7, R95, R94 ;  /* 0x0000005e5f07723e */ /* 0x000fe400000010ff */
[----:B------:R-:W-:Y:S02]  /*1be90*/  SHF.R.U64 R32, R32, 0x3, RZ ;  /* 0x0000000320207819 */ /* 0x000fe400000012ff */
[----:B------:R-:W-:Y:S01]  /*1bea0*/  MOV R48, R10 ;  /* 0x0000000a00307202 */ /* 0x000fe20000000f00 */
[----:B------:R2:W-:Y:S01]  /*1beb0*/  STSM.16.M88.4 [R0], R4 ;  /* 0x0000000400007844 */ /* 0x0005e20000000200 */
[----:B------:R-:W-:Y:S02]  /*1bec0*/  LOP3.LUT R32, R32, R49, RZ, 0x3c, !PT ;  /* 0x0000003120207212 */ /* 0x000fe400078e3cff */
[----:B------:R-:W-:Y:S02]  /*1bed0*/  MOV R49, R8 ;  /* 0x0000000800317202 */ /* 0x000fe40000000f00 */
[----:B------:R-:W-:-:S02]  /*1bee0*/  F2FP.BF16.F32.PACK_AB R8, R105, R104 ;  /* 0x000000686908723e */ /* 0x000fc400000010ff */
[----:B------:R-:W-:Y:S02]  /*1bef0*/  F2FP.BF16.F32.PACK_AB R9, R107, R106 ;  /* 0x0000006a6b09723e */ /* 0x000fe400000010ff */
[----:B------:R-:W-:Y:S02]  /*1bf00*/  F2FP.BF16.F32.PACK_AB R10, R109, R108 ;  /* 0x0000006c6d0a723e */ /* 0x000fe400000010ff */
[----:B------:R-:W-:Y:S02]  /*1bf10*/  F2FP.BF16.F32.PACK_AB R11, R111, R110 ;  /* 0x0000006e6f0b723e */ /* 0x000fe400000010ff */
[----:B------:R-:W-:Y:S02]  /*1bf20*/  MOV R47, R12 ;  /* 0x0000000c002f7202 */ /* 0x000fe40000000f00 */
[----:B------:R-:W-:Y:S02]  /*1bf30*/  MOV R46, R14 ;  /* 0x0000000e002e7202 */ /* 0x000fe40000000f00 */
[----:B--2---:R-:W-:-:S02]  /*1bf40*/  F2FP.BF16.F32.PACK_AB R4, R97, R96 ;  /* 0x000000606104723e */ /* 0x004fc400000010ff */
[----:B------:R-:W-:Y:S02]  /*1bf50*/  F2FP.BF16.F32.PACK_AB R5, R99, R98 ;  /* 0x000000626305723e */ /* 0x000fe400000010ff */
[----:B------:R-:W-:Y:S02]  /*1bf60*/  F2FP.BF16.F32.PACK_AB R6, R101, R100 ;  /* 0x000000646506723e */ /* 0x000fe400000010ff */
[----:B------:R-:W-:Y:S02]  /*1bf70*/  F2FP.BF16.F32.PACK_AB R7, R103, R102 ;  /* 0x000000666707723e */ /* 0x000fe400000010ff */
[----:B------:R-:W-:Y:S02]  /*1bf80*/  MOV R41, R28 ;  /* 0x0000001c00297202 */ /* 0x000fe40000000f00 */
[----:B------:R-:W-:Y:S01]  /*1bf90*/  MOV R24, R30 ;  /* 0x0000001e00187202 */ /* 0x000fe20000000f00 */
[----:B------:R2:W-:Y:S01]  /*1bfa0*/  STSM.16.M88.4 [R49], R4 ;  /* 0x0000000431007844 */ /* 0x0005e20000000200 */
[----:B------:R-:W-:-:S02]  /*1bfb0*/  F2FP.BF16.F32.PACK_AB R12, R37, R36 ;  /* 0x00000024250c723e */ /* 0x000fc400000010ff */
[----:B------:R-:W-:Y:S01]  /*1bfc0*/  F2FP.BF16.F32.PACK_AB R13, R115, R114 ;  /* 0x00000072730d723e */ /* 0x000fe200000010ff */
[----:B------:R-:W-:Y:S01]  /*1bfd0*/  STSM.16.M88.4 [R48], R8 ;  /* 0x0000000830007844 */ /* 0x000fe20000000200 */
[----:B------:R-:W-:Y:S02]  /*1bfe0*/  F2FP.BF16.F32.PACK_AB R14, R117, R116 ;  /* 0x00000074750e723e */ /* 0x000fe400000010ff */
[----:B------:R-:W-:Y:S02]  /*1bff0*/  F2FP.BF16.F32.PACK_AB R15, R119, R118 ;  /* 0x00000076770f723e */ /* 0x000fe400000010ff */
[----:B------:R-:W-:Y:S02]  /*1c000*/  F2FP.BF16.F32.PACK_AB R28, R121, R120 ;  /* 0x00000078791c723e */ /* 0x000fe400000010ff */
[----:B------:R-:W-:Y:S01]  /*1c010*/  F2FP.BF16.F32.PACK_AB R29, R123, R122 ;  /* 0x0000007a7b1d723e */ /* 0x000fe200000010ff */
[----:B------:R3:W-:Y:S01]  /*1c020*/  STSM.16.M88.4 [R47], R12 ;  /* 0x0000000c2f007844 */ /* 0x0007e20000000200 */
[----:B------:R-:W-:-:S02]  /*1c030*/  F2FP.BF16.F32.PACK_AB R30, R125, R124 ;  /* 0x0000007c7d1e723e */ /* 0x000fc400000010ff */
[----:B------:R-:W-:Y:S02]  /*1c040*/  F2FP.BF16.F32.PACK_AB R31, R39, R38 ;  /* 0x00000026271f723e */ /* 0x000fe400000010ff */
[----:B------:R-:W-:Y:S02]  /*1c050*/  MOV R0, R32 ;  /* 0x0000002000007202 */ /* 0x000fe40000000f00 */
[----:B------:R-:W-:Y:S01]  /*1c060*/  F2FP.BF16.F32.PACK_AB R32, R129, R128 ;  /* 0x000000808120723e */ /* 0x000fe200000010ff */
[----:B------:R-:W-:Y:S01]  /*1c070*/  STSM.16.M88.4 [R46], R28 ;  /* 0x0000001c2e007844 */ /* 0x000fe20000000200 */
[----:B------:R-:W-:Y:S02]  /*1c080*/  F2FP.BF16.F32.PACK_AB R33, R131, R130 ;  /* 0x000000828321723e */ /* 0x000fe400000010ff */
[----:B------:R-:W-:Y:S02]  /*1c090*/  F2FP.BF16.F32.PACK_AB R35, R135, R134 ;  /* 0x000000868723723e */ /* 0x000fe400000010ff */
[----:B--2---:R-:W-:-:S02]  /*1c0a0*/  F2FP.BF16.F32.PACK_AB R4, R137, R136 ;  /* 0x000000888904723e */ /* 0x004fc400000010ff */
[----:B------:R-:W-:Y:S01]  /*1c0b0*/  F2FP.BF16.F32.PACK_AB R5, R139, R138 ;  /* 0x0000008a8b05723e */ /* 0x000fe200000010ff */
[----:B------:R-:W-:Y:S01]  /*1c0c0*/  STSM.16.M88.4 [R41], R32 ;  /* 0x0000002029007844 */ /* 0x000fe20000000200 */
[----:B------:R-:W-:Y:S01]  /*1c0d0*/  F2FP.BF16.F32.PACK_AB R6, R141, R140 ;  /* 0x0000008c8d06723e */ /* 0x000fe200000010ff */
[----:B---3--:R-:W-:Y:S01]  /*1c0e0*/  IMAD.MOV.U32 R15, RZ, RZ, RZ ;  /* 0x000000ffff0f7224 */ /* 0x008fe200078e00ff */
[----:B------:R-:W-:Y:S01]  /*1c0f0*/  F2FP.BF16.F32.PACK_AB R7, R143, R142 ;  /* 0x0000008e8f07723e */ /* 0x000fe200000010ff */
[----:B-1----:R-:W-:Y:S01]  /*1c100*/  IMAD.WIDE R12, R209, 0x4, R44 ;  /* 0x00000004d10c7825 */ /* 0x002fe200078e022c */
[----:B------:R-:W-:Y:S02]  /*1c110*/  F2FP.BF16.F32.PACK_AB R8, R145, R144 ;  /* 0x000000909108723e */ /* 0x000fe400000010ff */
[----:B------:R-:W-:Y:S01]  /*1c120*/  F2FP.BF16.F32.PACK_AB R9, R147, R146 ;  /* 0x000000929309723e */ /* 0x000fe200000010ff */
[----:B------:R-:W-:Y:S01]  /*1c130*/  STSM.16.M88.4 [R24], R4 ;  /* 0x0000000418007844 */ /* 0x000fe20000000200 */
[----:B------:R-:W-:-:S02]  /*1c140*/  F2FP.BF16.F32.PACK_AB R10, R149, R148 ;  /* 0x00000094950a723e */ /* 0x000fc400000010ff */
[----:B------:R-:W-:Y:S02]  /*1c150*/  F2FP.BF16.F32.PACK_AB R11, R151, R150 ;  /* 0x00000096970b723e */ /* 0x000fe400000010ff */
[----:B------:R-:W-:-:S03]  /*1c160*/  ISETP.NE.U32.AND P3, PT, RZ, UR4, PT ;  /* 0x00000004ff007c0c */ /* 0x000fc6000bf65070 */
[----:B------:R1:W-:Y:S01]  /*1c170*/  STSM.16.M88.4 [R0], R8 ;  /* 0x0000000800007844 */ /* 0x0003e20000000200 */
[----:B------:R-:W-:Y:S01]  /*1c180*/  BAR.SYNC.DEFER_BLOCKING 0x1, 0x100 ;  /* 0x0044000000007b1d */ /* 0x000fe20000010000 */
[----:B------:R-:W-:Y:S02]  /*1c190*/  ISETP.NE.AND.EX P3, PT, RZ, UR5, PT, P3 ;  /* 0x00000005ff007c0c */ /* 0x000fe4000bf65330 */
[----:B------:R-:W-:Y:S02]  /*1c1a0*/  ISETP.NE.U32.AND P0, PT, RZ, UR6, PT ;  /* 0x00000006ff007c0c */ /* 0x000fe4000bf05070 */
[----:B------:R-:W-:Y:S01]  /*1c1b0*/  ISETP.GT.AND P1, PT, R208, 0x1, PT ;  /* 0x00000001d000780c */ /* 0x000fe20003f24270 */
[----:B-1----:R-:W-:Y:S02]  /*1c1c0*/  IMAD.MOV.U32 R10, RZ, RZ, 0x9b8 ;  /* 0x000009b8ff0a7424 */ /* 0x002fe400078e00ff */
[----:B------:R-:W1:Y:S06]  /*1c1d0*/  LDC R0, c[0x0][0xbe8] ;  /* 0x0002fa00ff007b82 */ /* 0x000e6c0000000800 */
[----:B------:R-:W5:Y:S01]  /*1c1e0*/  @P3 LDG.E R15, desc[UR42][R12.64] ;  /* 0x0000002a0c0f3981 */ /* 0x000f62000c1e1900 */
[----:B------:R-:W-:Y:S01]  /*1c1f0*/  ISETP.NE.AND.EX P0, PT, RZ, UR7, PT, P0 ;  /* 0x00000007ff007c0c */ /* 0x000fe2000bf05300 */
[----:B------:R-:W-:-:S02]  /*1c200*/  ULDC UR6, c[0x0][0xa88] ;  /* 0x0002a20000067ab9 */ /* 0x000fc40000000800 */
[----:B------:R-:W-:-:S10]  /*1c210*/  IMAD.U32 R29, RZ, RZ, UR6 ;  /* 0x00000006ff1d7e24 */ /* 0x000fd4000f8e00ff */
[----:B------:R-:W2:Y:S01]  /*1c220*/  @P0 LDC.64 R4, c[0x0][0xc08] ;  /* 0x00030200ff040b82 */ /* 0x000ea20000000a00 */
[----:B------:R-:W-:-:S07]  /*1c230*/  SEL R10, R10, 0x978, P1 ;  /* 0x000009780a0a7807 */ /* 0x000fce0000800000 */
[----:B------:R3:W4:Y:S08]  /*1c240*/  LDC.64 R6, c[0x0][R10+0x218] ;  /* 0x000086000a067b82 */ /* 0x0007300000000a00 */
[----:B------:R3:W0:Y:S01]  /*1c250*/  LDC.64 R8, c[0x0][R10+0x228] ;  /* 0x00008a000a087b82 */ /* 0x0006220000000a00 */
[----:B--2---:R-:W-:-:S05]  /*1c260*/  @P0 IMAD.WIDE R4, R209, 0x4, R4 ;  /* 0x00000004d1040825 */ /* 0x004fca00078e0204 */
[----:B------:R2:W5:Y:S01]  /*1c270*/  @P0 LDG.E R29, desc[UR42][R4.64] ;  /* 0x0000002a041d0981 */ /* 0x000562000c1e1900 */
[----:B-1----:R-:W-:Y:S01]  /*1c280*/  ISETP.NE.AND P2, PT, R0, 0x1, PT ;  /* 0x000000010000780c */ /* 0x002fe20003f45270 */
[----:B--2---:R3:W1:Y:S01]  /*1c290*/  LDC.64 R4, c[0x0][R10+0x220] ;  /* 0x000088000a047b82 */ /* 0x0046620000000a00 */
[----:B0---4-:R-:W-:Y:S11]  /*1c2a0*/  @P0 BRA `(.L_x_1731) ;  /* 0x0000000000100947 */ /* 0x011ff60003800000 */
[----:B------:R-:W-:Y:S05]  /*1c2b0*/  @!P3 BRA `(.L_x_1731) ;  /* 0x00000000000cb947 */ /* 0x000fea0003800000 */
[----:B------:R-:W2:Y:S04]  /*1c2c0*/  LDG.E R14, desc[UR42][R12.64] ;  /* 0x0000002a0c0e7981 */ /* 0x000ea8000c1e1900 */
[----:B-----5:R-:W2:Y:S02]  /*1c2d0*/  LDG.E R29, desc[UR42][R12.64+0x4] ;  /* 0x0000042a0c1d7981 */ /* 0x020ea4000c1e1900 */
[----:B--2---:R-:W-:-:S07]  /*1c2e0*/  IMAD.IADD R29, R29, 0x1, -R14 ;  /* 0x000000011d1d7824 */ /* 0x004fce00078e0a0e */
.L_x_1731:
[----:B------:R-:W2:Y:S01]  /*1c2f0*/  LDL R28, [R1+0x48] ;  /* 0x00004800011c7983 */ /* 0x000ea20000100800 */
[----:B---3--:R-:W0:Y:S01]  /*1c300*/  LDC.64 R10, c[0x0][R10+0x210] ;  /* 0x000084000a0a7b82 */ /* 0x008e220000000a00 */
[----:B------:R-:W-:Y:S01]  /*1c310*/  ISETP.NE.U32.AND P0, PT, RZ, UR4, PT ;  /* 0x00000004ff007c0c */ /* 0x000fe2000bf05070 */
[-C--:B------:R-:W-:Y:S01]  /*1c320*/  IMAD R33, R7, R206.reuse, RZ ;  /* 0x000000ce07217224 */ /* 0x080fe200078e02ff */
[----:B------:R-:W-:Y:S01]  /*1c330*/  SHF.R.S32.HI R14, RZ, 0x1f, R209 ;  /* 0x0000001fff0e7819 */ /* 0x000fe200000114d1 */
[----:B------:R-:W-:Y:S01]  /*1c340*/  IMAD.WIDE.U32 R6, R6, R206, RZ ;  /* 0x000000ce06067225 */ /* 0x000fe200078e00ff */
[----:B------:R-:W-:-:S03]  /*1c350*/  ISETP.NE.AND.EX P0, PT, RZ, UR5, PT, P0 ;  /* 0x00000005ff007c0c */ /* 0x000fc6000bf05300 */
[----:B------:R-:W3:Y:S01]  /*1c360*/  @P2 LDC R24, c[0x0][0xbec] ;  /* 0x0002fb00ff182b82 */ /* 0x000ee20000000800 */
[----:B------:R-:W-:Y:S01]  /*1c370*/  SEL R57, R209, RZ, !P0 ;  /* 0x000000ffd1397207 */ /* 0x000fe20004000000 */
[----:B------:R-:W-:Y:S01]  /*1c380*/  IMAD.IADD R45, R195, 0x1, R192 ;  /* 0x00000001c32d7824 */ /* 0x000fe200078e02c0 */
[----:B------:R-:W-:Y:S01]  /*1c390*/  SEL R31, R14, RZ, !P0 ;  /* 0x000000ff0e1f7207 */ /* 0x000fe20004000000 */
[----:B------:R-:W-:Y:S01]  /*1c3a0*/  IMAD.IADD R7, R7, 0x1, R33 ;  /* 0x0000000107077824 */ /* 0x000fe200078e0221 */
[----:B-----5:R-:W-:Y:S01]  /*1c3b0*/  SHF.R.S32.HI R14, RZ, 0x1f, R15 ;  /* 0x0000001fff0e7819 */ /* 0x020fe2000001140f */
[----:B-1----:R-:W-:Y:S02]  /*1c3c0*/  IMAD R5, R5, R57, RZ ;  /* 0x0000003905057224 */ /* 0x002fe400078e02ff */
[----:B------:R-:W1:Y:S02]  /*1c3d0*/  @P2 LDC R41, c[0x0][0xbf0] ;  /* 0x0002fc00ff292b82 */ /* 0x000e640000000800 */
[C---:B------:R-:W-:Y:S01]  /*1c3e0*/  IMAD R35, R4.reuse, R31, R5 ;  /* 0x0000001f04237224 */ /* 0x040fe200078e0205 */
[----:B------:R-:W-:Y:S01]  /*1c3f0*/  SEL R31, R215, RZ, P1 ;  /* 0x000000ffd71f7207 */ /* 0x000fe20000800000 */
[----:B------:R-:W-:-:S04]  /*1c400*/  IMAD.WIDE.U32 R4, R4, R57, RZ ;  /* 0x0000003904047225 */ /* 0x000fc800078e00ff */
[----:B------:R-:W4:Y:S01]  /*1c410*/  LDC.64 R12, c[0x0][0xba8] ;  /* 0x0002ea00ff0c7b82 */ /* 0x000f220000000a00 */
[----:B------:R-:W-:Y:S01]  /*1c420*/  IADD3 R6, P0, P3, R4, R6, R15 ;  /* 0x0000000604067210 */ /* 0x000fe20007b1e00f */
[----:B------:R-:W-:Y:S02]  /*1c430*/  IMAD.IADD R35, R5, 0x1, R35 ;  /* 0x0000000105237824 */ /* 0x000fe400078e0223 */
[----:B------:R-:W-:Y:S02]  /*1c440*/  IMAD.MOV.U32 R5, RZ, RZ, R45 ;  /* 0x000000ffff057224 */ /* 0x000fe400078e002d */
[----:B------:R-:W-:Y:S01]  /*1c450*/  IMAD R33, R9, R31, RZ ;  /* 0x0000001f09217224 */ /* 0x000fe200078e02ff */
[----:B------:R-:W-:Y:S01]  /*1c460*/  IADD3.X R7, R35, R7, R14, P0, P3 ;  /* 0x0000000723077210 */ /* 0x000fe200007e640e */
[----:B---3--:R-:W-:-:S04]  /*1c470*/  @P2 IMAD.HI.U32 R4, R45, R24, RZ ;  /* 0x000000182d042227 */ /* 0x008fc800078e00ff */
[----:B------:R-:W-:Y:S01]  /*1c480*/  IMAD.WIDE.U32 R8, R8, R31, RZ ;  /* 0x0000001f08087225 */ /* 0x000fe200078e00ff */
[----:B-1----:R-:W-:-:S03]  /*1c490*/  @P2 SHF.R.U32.HI R5, RZ, R41, R4 ;  /* 0x00000029ff052219 */ /* 0x002fc60000011604 */
[----:B------:R-:W-:Y:S01]  /*1c4a0*/  IMAD.IADD R33, R9, 0x1, R33 ;  /* 0x0000000109217824 */ /* 0x000fe200078e0221 */
[----:B------:R-:W-:Y:S01]  /*1c4b0*/  IADD3 R8, P0, P3, R5, R6, R8 ;  /* 0x0000000605087210 */ /* 0x000fe20007b1e008 */
[--C-:B------:R-:W-:Y:S01]  /*1c4c0*/  IMAD.MOV R31, RZ, RZ, -R5.reuse ;  /* 0x000000ffff1f7224 */ /* 0x100fe200078e0a05 */
[----:B------:R-:W-:Y:S01]  /*1c4d0*/  SHF.R.S32.HI R4, RZ, 0x1f, R5 ;  /* 0x0000001fff047819 */ /* 0x000fe20000011405 */
[----:B----4-:R-:W1:Y:S02]  /*1c4e0*/  @!P1 LDC R12, c[0x0][0xb50] ;  /* 0x0002d400ff0c9b82 */ /* 0x010e640000000800 */
[----:B------:R-:W-:Y:S01]  /*1c4f0*/  IMAD R5, R0, R31, R45 ;  /* 0x0000001f00057224 */ /* 0x000fe200078e022d */
[----:B------:R-:W-:-:S03]  /*1c500*/  IADD3.X R9, R4, R7, R33, P0, P3 ;  /* 0x0000000704097210 */ /* 0x000fc600007e6421 */
[-C--:B0-----:R-:W-:Y:S01]  /*1c510*/  IMAD R4, R11, R5.reuse, RZ ;  /* 0x000000050b047224 */ /* 0x081fe200078e02ff */
[----:B------:R-:W-:Y:S01]  /*1c520*/  SHF.R.S32.HI R7, RZ, 0x1f, R5 ;  /* 0x0000001fff077819 */ /* 0x000fe20000011405 */
[C---:B------:R-:W-:Y:S01]  /*1c530*/  IMAD.WIDE.U32 R8, R10.reuse, R5, R8 ;  /* 0x000000050a087225 */ /* 0x040fe200078e0008 */
[----:B------:R-:W0:Y:S03]  /*1c540*/  @!P1 LDC R13, c[0x0][0xb54] ;  /* 0x0002d500ff0d9b82 */ /* 0x000e260000000800 */
[----:B------:R-:W-:-:S04]  /*1c550*/  IMAD R7, R10, R7, R4 ;  /* 0x000000070a077224 */ /* 0x000fc800078e0204 */
[----:B------:R-:W-:Y:S02]  /*1c560*/  IMAD.IADD R4, R9, 0x1, R7 ;  /* 0x0000000109047824 */ /* 0x000fe400078e0207 */
[----:B------:R-:W-:Y:S01]  /*1c570*/  IMAD R9, R29, R0, RZ ;  /* 0x000000001d097224 */ /* 0x000fe200078e02ff */
[----:B-1----:R-:W-:-:S05]  /*1c580*/  LEA R12, P0, R8, R12, 0x2 ;  /* 0x0000000c080c7211 */ /* 0x002fca00078010ff */
[----:B------:R-:W-:Y:S01]  /*1c590*/  SHFL.IDX PT, R6, R12, 0x1, 0x1c1f ;  /* 0x003c1f000c067f89 */ /* 0x000fe200000e0000 */
[----:B0-----:R-:W-:-:S03]  /*1c5a0*/  LEA.HI.X R13, R8, R13, R4, 0x2, P0 ;  /* 0x0000000d080d7211 */ /* 0x001fc600000f1404 */
[----:B------:R-:W-:Y:S01]  /*1c5b0*/  SHFL.IDX PT, R4, R12, RZ, 0x1c1f ;  /* 0x001c1fff0c047589 */ /* 0x000fe200000e0000 */
[----:B------:R-:W-:-:S03]  /*1c5c0*/  LOP3.LUT P0, RZ, R233, 0x3, RZ, 0xc0, !PT ;  /* 0x00000003e9ff7812 */ /* 0x000fc6000780c0ff */
[----:B------:R-:W0:Y:S04]  /*1c5d0*/  SHFL.IDX PT, R5, R13, RZ, 0x1c1f ;  /* 0x001c1fff0d057589 */ /* 0x000e2800000e0000 */
[----:B------:R-:W1:Y:S01]  /*1c5e0*/  SHFL.IDX PT, R7, R13, 0x1, 0x1c1f ;  /* 0x003c1f000d077f89 */ /* 0x000e6200000e0000 */
[----:B--2---:R-:W-:-:S04]  /*1c5f0*/  IMAD.IADD R10, R28, 0x1, R192 ;  /* 0x000000011c0a7824 */ /* 0x004fc800078e02c0 */
[C---:B------:R-:W-:Y:S01]  /*1c600*/  VIADD R8, R10.reuse, 0x8 ;  /* 0x000000080a087836 */ /* 0x040fe20000000000 */
[----:B------:R-:W-:-:S04]  /*1c610*/  ISETP.GE.OR P3, PT, R10, R9, P0 ;  /* 0x000000090a00720c */ /* 0x000fc80000766670 */
[----:B------:R-:W-:-:S09]  /*1c620*/  ISETP.GE.OR P0, PT, R8, R9, P0 ;  /* 0x000000090800720c */ /* 0x000fd20000706670 */
[----:B0-----:R0:W-:Y:S04]  /*1c630*/  @!P3 ST.E desc[UR42][R4.64], R40 ;  /* 0x000000280400b985 */ /* 0x0011e8000c10192a */
[----:B-1----:R0:W-:Y:S01]  /*1c640*/  @!P0 ST.E desc[UR42][R6.64], R3 ;  /* 0x0000000306008985 */ /* 0x0021e2000c10192a */
[----:B------:R-:W-:Y:S05]  /*1c650*/  @P1 BRA `(.L_x_1732) ;  /* 0x0000000800a41947 */ /* 0x000fea0003800000 */
[----:B------:R-:W-:Y:S01]  /*1c660*/  IMAD.SHL.U32 R28, R23, 0x40, RZ ;  /* 0x00000040171c7824 */ /* 0x000fe200078e00ff */
[----:B------:R-:W-:Y:S01]  /*1c670*/  ULDC.64 UR4, c[0x0][0xaa0] ;  /* 0x0002a80000047ab9 */ /* 0x000fe20000000a00 */
[----:B------:R-:W1:Y:S02]  /*1c680*/  @P2 LDC R13, c[0x0][0xbec] ;  /* 0x0002fb00ff0d2b82 */ /* 0x000e640000000800 */
[----:B0-----:R-:W-:-:S04]  /*1c690*/  IMAD.IADD R3, R16, 0x1, R28 ;  /* 0x0000000110037824 */ /* 0x001fc800078e021c */
[----:B------:R-:W-:-:S03]  /*1c6a0*/  IMAD.WIDE R42, R3, 0x2, R42 ;  /* 0x00000002032a7825 */ /* 0x000fc600078e022a */
[C---:B------:R-:W-:Y:S02]  /*1c6b0*/  IADD3 R33, P0, R42.reuse, 0x2000, RZ ;  /* 0x000020002a217810 */ /* 0x040fe40007f1e0ff */
[----:B------:R-:W-:Y:S02]  /*1c6c0*/  IADD3 R29, P5, R42, 0x1000, RZ ;  /* 0x000010002a1d7810 */ /* 0x000fe40007fbe0ff */
[----:B------:R-:W-:Y:S02]  /*1c6d0*/  LOP3.LUT R32, R33, 0x380, RZ, 0xc0, !PT ;  /* 0x0000038021207812 */ /* 0x000fe400078ec0ff */
[----:B------:R-:W-:Y:S02]  /*1c6e0*/  LOP3.LUT R28, R29, 0x380, RZ, 0xc0, !PT ;  /* 0x000003801d1c7812 */ /* 0x000fe400078ec0ff */
[----:B------:R-:W-:Y:S01]  /*1c6f0*/  SHF.R.U64 R32, R32, 0x3, RZ ;  /* 0x0000000320207819 */ /* 0x000fe200000012ff */
[----:B------:R-:W-:Y:S01]  /*1c700*/  IMAD R14, R14, UR4, RZ ;  /* 0x000000040e0e7c24 */ /* 0x000fe2000f8e02ff */
[----:B------:R-:W-:-:S02]  /*1c710*/  SHF.R.U64 R28, R28, 0x3, RZ ;  /* 0x000000031c1c7819 */ /* 0x000fc400000012ff */
[----:B------:R-:W-:Y:S01]  /*1c720*/  LOP3.LUT R32, R32, R33, RZ, 0x3c, !PT ;  /* 0x0000002120207212 */ /* 0x000fe200078e3cff */
[--C-:B------:R-:W-:Y:S01]  /*1c730*/  IMAD.X R33, RZ, RZ, R43.reuse, P0 ;  /* 0x000000ffff217224 */ /* 0x100fe200000e062b */
[----:B------:R-:W-:Y:S02]  /*1c740*/  IADD3 R6, P0, R42, 0x7000, RZ ;  /* 0x000070002a067810 */ /* 0x000fe40007f1e0ff */
[----:B------:R-:W-:Y:S01]  /*1c750*/  LOP3.LUT R28, R28, R29, RZ, 0x3c, !PT ;  /* 0x0000001d1c1c7212 */ /* 0x000fe200078e3cff */
[--C-:B------:R-:W-:Y:S01]  /*1c760*/  IMAD.X R29, RZ, RZ, R43.reuse, P5 ;  /* 0x000000ffff1d7224 */ /* 0x100fe200028e062b */
[----:B------:R-:W-:Y:S01]  /*1c770*/  LOP3.LUT R3, R6, 0x380, RZ, 0xc0, !PT ;  /* 0x0000038006037812 */ /* 0x000fe200078ec0ff */
[----:B------:R-:W-:Y:S01]  /*1c780*/  IMAD.WIDE.U32 R10, R15, UR4, RZ ;  /* 0x000000040f0a7c25 */ /* 0x000fe2000f8e00ff */
[C---:B------:R-:W-:Y:S01]  /*1c790*/  IADD3 R37, P1, R42.reuse, 0x3000, RZ ;  /* 0x000030002a257810 */ /* 0x040fe20007f3e0ff */
[----:B------:R-:W5:Y:S01]  /*1c7a0*/  LD.E.128 R32, desc[UR42][R32.64] ;  /* 0x0000002a20207980 */ /* 0x000f62000c101d00 */
[----:B------:R-:W-:Y:S01]  /*1c7b0*/  SHF.R.U64 R3, R3, 0x3, RZ ;  /* 0x0000000303037819 */ /* 0x000fe200000012ff */
[----:B------:R-:W-:Y:S01]  /*1c7c0*/  IMAD.X R53, RZ, RZ, R43, P0 ;  /* 0x000000ffff357224 */ /* 0x000fe200000e062b */
[C---:B------:R-:W-:Y:S01]  /*1c7d0*/  IADD3 R41, P3, R42.reuse, 0x4000, RZ ;  /* 0x000040002a297810 */ /* 0x040fe20007f7e0ff */
[----:B------:R-:W5:Y:S01]  /*1c7e0*/  LD.E.128 R28, desc[UR42][R28.64] ;  /* 0x0000002a1c1c7980 */ /* 0x000f62000c101d00 */
[----:B------:R-:W-:Y:S01]  /*1c7f0*/  LOP3.LUT R52, R3, R6, RZ, 0x3c, !PT ;  /* 0x0000000603347212 */ /* 0x000fe200078e3cff */
[----:B------:R-:W-:Y:S01]  /*1c800*/  IMAD R3, R15, UR5, R14 ;  /* 0x000000050f037c24 */ /* 0x000fe2000f8e020e */
[C---:B------:R-:W-:Y:S01]  /*1c810*/  IADD3 R45, P4, R42.reuse, 0x5000, RZ ;  /* 0x000050002a2d7810 */ /* 0x040fe20007f9e0ff */
[----:B------:R-:W0:Y:S01]  /*1c820*/  @P2 LDC R14, c[0x0][0xbf0] ;  /* 0x0002fc00ff0e2b82 */ /* 0x000e220000000800 */
[----:B------:R-:W-:Y:S01]  /*1c830*/  IADD3 R49, P5, R42, 0x6000, RZ ;  /* 0x000060002a317810 */ /* 0x000fe20007fbe0ff */
[----:B------:R-:W-:Y:S01]  /*1c840*/  ULDC.64 UR4, c[0x0][0xae8] ;  /* 0x0002ba0000047ab9 */ /* 0x000fe20000000a00 */
[----:B------:R-:W-:Y:S01]  /*1c850*/  LOP3.LUT R36, R37, 0x380, RZ, 0xc0, !PT ;  /* 0x0000038025247812 */ /* 0x000fe200078ec0ff */
[----:B------:R-:W5:Y:S01]  /*1c860*/  LD.E.128 R52, desc[UR42][R52.64] ;  /* 0x0000002a34347980 */ /* 0x000f62000c101d00 */
[----:B------:R-:W-:-:S02]  /*1c870*/  LOP3.LUT R40, R41, 0x380, RZ, 0xc0, !PT ;  /* 0x0000038029287812 */ /* 0x000fc400078ec0ff */
[----:B------:R-:W-:Y:S02]  /*1c880*/  LOP3.LUT R44, R45, 0x380, RZ, 0xc0, !PT ;  /* 0x000003802d2c7812 */ /* 0x000fe400078ec0ff */
[----:B------:R-:W-:Y:S02]  /*1c890*/  LOP3.LUT R48, R49, 0x380, RZ, 0xc0, !PT ;  /* 0x0000038031307812 */ /* 0x000fe400078ec0ff */
[----:B------:R-:W-:Y:S01]  /*1c8a0*/  LOP3.LUT R5, R42, 0x380, RZ, 0xc0, !PT ;  /* 0x000003802a057812 */ /* 0x000fe200078ec0ff */
[----:B------:R-:W-:Y:S01]  /*1c8b0*/  IMAD.IADD R11, R11, 0x1, R3 ;  /* 0x000000010b0b7824 */ /* 0x000fe200078e0203 */
[----:B------:R-:W-:Y:S01]  /*1c8c0*/  SHF.R.U64 R36, R36, 0x3, RZ ;  /* 0x0000000324247819 */ /* 0x000fe200000012ff */
[----:B------:R-:W-:Y:S01]  /*1c8d0*/  IMAD R3, R207, 0x20, R23 ;  /* 0x00000020cf037824 */ /* 0x000fe200078e0217 */
[----:B------:R-:W-:Y:S02]  /*1c8e0*/  SHF.R.U64 R40, R40, 0x3, RZ ;  /* 0x0000000328287819 */ /* 0x000fe400000012ff */
[----:B------:R-:W-:-:S02]  /*1c8f0*/  SHF.R.U64 R44, R44, 0x3, RZ ;  /* 0x000000032c2c7819 */ /* 0x000fc400000012ff */
[----:B------:R-:W-:Y:S02]  /*1c900*/  SHF.R.U64 R48, R48, 0x3, RZ ;  /* 0x0000000330307819 */ /* 0x000fe400000012ff */
[----:B------:R-:W-:Y:S01]  /*1c910*/  SHF.R.U64 R5, R5, 0x3, RZ ;  /* 0x0000000305057819 */ /* 0x000fe200000012ff */
[----:B------:R-:W-:Y:S01]  /*1c920*/  IMAD.WIDE.U32 R10, R206, UR4, R10 ;  /* 0x00000004ce0a7c25 */ /* 0x000fe2000f8e000a */
        /* <DEDUP_REMOVED lines=10> */
[----:B------:R-:W-:Y:S01]  /*1c9d0*/  IMAD.MOV.U32 R5, RZ, RZ, R43 ;  /* 0x000000ffff057224 */ /* 0x000fe200078e002b */
[----:B------:R-:W5:Y:S01]  /*1c9e0*/  LD.E.128 R36, desc[UR42][R36.64] ;  /* 0x0000002a24247980 */ /* 0x000f62000c101d00 */
[----:B------:R-:W-:-:S02]  /*1c9f0*/  IMAD.IADD R12, R192, 0x1, R3 ;  /* 0x00000001c00c7824 */ /* 0x000fc400078e0203 */
[----:B------:R-:W-:Y:S01]  /*1ca00*/  IMAD R11, R206, UR5, R11 ;  /* 0x00000005ce0b7c24 */ /* 0x000fe2000f8e020b */
[----:B------:R-:W-:Y:S01]  /*1ca10*/  ULDC.64 UR4, c[0x0][0xaf0] ;  /* 0x0002bc0000047ab9 */ /* 0x000fe20000000a00 */
[----:B-1----:R-:W-:Y:S01]  /*1ca20*/  @P2 IMAD.HI.U32 R3, R12, R13, RZ ;  /* 0x0000000d0c032227 */ /* 0x002fe200078e00ff */
[----:B------:R-:W5:Y:S03]  /*1ca30*/  LD.E.128 R4, desc[UR42][R4.64] ;  /* 0x0000002a04047980 */ /* 0x000f66000c101d00 */
[----:B------:R-:W-:Y:S01]  /*1ca40*/  IMAD R8, R8, UR4, RZ ;  /* 0x0000000408087c24 */ /* 0x000fe2000f8e02ff */
[----:B------:R-:W5:Y:S01]  /*1ca50*/  LD.E.128 R40, desc[UR42][R40.64] ;  /* 0x0000002a28287980 */ /* 0x000f62000c101d00 */
[----:B------:R-:W-:-:S03]  /*1ca60*/  IMAD.MOV.U32 R13, RZ, RZ, R12 ;  /* 0x000000ffff0d7224 */ /* 0x000fc600078e000c */
[----:B------:R-:W5:Y:S01]  /*1ca70*/  LD.E.128 R44, desc[UR42][R44.64] ;  /* 0x0000002a2c2c7980 */ /* 0x000f62000c101d00 */
[----:B------:R-:W-:-:S03]  /*1ca80*/  IMAD R15, R57, UR5, R8 ;  /* 0x00000005390f7c24 */ /* 0x000fc6000f8e0208 */
[----:B------:R-:W5:Y:S01]  /*1ca90*/  LD.E.128 R48, desc[UR42][R48.64] ;  /* 0x0000002a30307980 */ /* 0x000f62000c101d00 */
[----:B------:R-:W-:Y:S01]  /*1caa0*/  IMAD.WIDE.U32 R10, R57, UR4, R10 ;  /* 0x00000004390a7c25 */ /* 0x000fe2000f8e000a */
[----:B0-----:R-:W-:Y:S01]  /*1cab0*/  @P2 SHF.R.U32.HI R13, RZ, R14, R3 ;  /* 0x0000000eff0d2219 */ /* 0x001fe20000011603 */
[----:B------:R-:W-:Y:S01]  /*1cac0*/  ULDC.64 UR4, c[0x0][0xae0] ;  /* 0x0002b80000047ab9 */ /* 0x000fe20000000a00 */
[----:B------:R-:W-:Y:S01]  /*1cad0*/  @!PT LDS RZ, [RZ] ;  /* 0x00000000fffff984 */ /* 0x000fe20000000800 */
[----:B------:R-:W-:Y:S01]  /*1cae0*/  @!PT LDS RZ, [RZ] ;  /* 0x00000000fffff984 */ /* 0x000fe20000000800 */
[----:B------:R-:W-:Y:S01]  /*1caf0*/  @!PT LDS RZ, [RZ] ;  /* 0x00000000fffff984 */ /* 0x000fe20000000800 */
[----:B------:R-:W-:Y:S01]  /*1cb00*/  @!PT LDS RZ, [RZ] ;  /* 0x00000000fffff984 */ /* 0x000fe20000000800 */
[----:B------:R0:W-:Y:S06]  /*1cb10*/  MEMBAR.ALL.CTA ;  /* 0x0000000000007992 */ /* 0x0001ec0000008000 */
[----:B0-----:R-:W0:Y:S01]  /*1cb20*/  FENCE.VIEW.ASYNC.S ;  /* 0x00000000000073c6 */ /* 0x001e220000000000 */
[----:B------:R-:W-:Y:S01]  /*1cb30*/  IMAD.IADD R11, R11, 0x1, R15 ;  /* 0x000000010b0b7824 */ /* 0x000fe200078e020f */
[--C-:B------:R-:W-:Y:S01]  /*1cb40*/  SHF.R.S32.HI R8, RZ, 0x1f, R13.reuse ;  /* 0x0000001fff087819 */ /* 0x100fe2000001140d */
[----:B------:R-:W-:-:S04]  /*1cb50*/  IMAD.MOV R15, RZ, RZ, -R13 ;  /* 0x000000ffff0f7224 */ /* 0x000fc800078e0a0d */
[----:B------:R-:W-:Y:S02]  /*1cb60*/  IMAD R15, R0, R15, R12 ;  /* 0x0000000f000f7224 */ /* 0x000fe400078e020c */
[----:B------:R-:W-:Y:S02]  /*1cb70*/  IMAD R8, R8, UR4, RZ ;  /* 0x0000000408087c24 */ /* 0x000fe4000f8e02ff */
[----:B------:R-:W-:Y:S01]  /*1cb80*/  VIADD R3, R2, 0x28820 ;  /* 0x0002882002037836 */ /* 0x000fe20000000000 */
[----:B------:R-:W-:Y:S01]  /*1cb90*/  SHF.R.S32.HI R0, RZ, 0x1f, R15 ;  /* 0x0000001fff007819 */ /* 0x000fe2000001140f */
[C---:B------:R-:W-:Y:S02]  /*1cba0*/  IMAD R21, R13.reuse, UR5, R8 ;  /* 0x000000050d157c24 */ /* 0x040fe4000f8e0208 */
[----:B------:R-:W-:Y:S01]  /*1cbb0*/  IMAD.WIDE.U32 R10, R13, UR4, R10 ;  /* 0x000000040d0a7c25 */ /* 0x000fe2000f8e000a */
[----:B------:R-:W-:Y:S01]  /*1cbc0*/  ULDC.64 UR4, c[0x0][0xad8] ;  /* 0x0002b60000047ab9 */ /* 0x000fe20000000a00 */
[----:B------:R-:W-:-:S02]  /*1cbd0*/  PRMT R3, RZ, 0x654, R3 ;  /* 0x00000654ff037816 */ /* 0x000fc40000000003 */
[----:B------:R-:W-:Y:S02]  /*1cbe0*/  IMAD.IADD R11, R11, 0x1, R21 ;  /* 0x000000010b0b7824 */ /* 0x000fe400078e0215 */
[----:B------:R-:W-:Y:S02]  /*1cbf0*/  IMAD R0, R0, UR4, RZ ;  /* 0x0000000400007c24 */ /* 0x000fe4000f8e02ff */
[C---:B------:R-:W-:Y:S01]  /*1cc00*/  IMAD.WIDE.U32 R10, R15.reuse, UR4, R10 ;  /* 0x000000040f0a7c25 */ /* 0x040fe2000f8e000a */
[----:B0-----:R0:W-:Y:S03]  /*1cc10*/  SYNCS.ARRIVE.TRANS64.RED.A1T0 RZ, [R3+URZ], RZ ;  /* 0x000000ff03ff79a7 */ /* 0x0011e6000810043f */
[----:B0-----:R-:W-:Y:S01]  /*1cc20*/  IMAD R3, R15, UR5, R0 ;  /* 0x000000050f037c24 */ /* 0x001fe2000f8e0200 */
[----:B------:R-:W-:Y:S02]  /*1cc30*/  ULDC.64 UR4, c[0x0][0xa80] ;  /* 0x0002a00000047ab9 */ /* 0x000fe40000000a00 */
[----:B------:R-:W-:Y:S01]  /*1cc40*/  LEA R0, P0, R10, UR4, 0x1 ;  /* 0x000000040a007c11 */ /* 0x000fe2000f8008ff */
[----:B------:R-:W-:Y:S01]  /*1cc50*/  IMAD.IADD R3, R11, 0x1, R3 ;  /* 0x000000010b037824 */ /* 0x000fe200078e0203 */
[----:B------:R-:W-:Y:S01]  /*1cc60*/  UMOV UR4, 0xffffffff ;  /* 0xffffffff00047882 */ /* 0x000fe20000000000 */
[----:B------:R-:W-:-:S03]  /*1cc70*/  IMAD.IADD R192, R23, 0x1, R192 ;  /* 0x0000000117c07824 */ /* 0x000fc600078e02c0 */
[----:B------:R-:W-:Y:S01]  /*1cc80*/  LEA.HI.X R8, R10, UR5, R3, 0x1, P0 ;  /* 0x000000050a087c11 */ /* 0x000fe200080f0c03 */
[----:B------:R-:W-:Y:S06]  /*1cc90*/  BRA.DIV UR4, `(.L_x_1733) ;  /* 0x000000be04e87947 */ /* 0x000fec000b800000 */
[----:B------:R0:W1:Y:S04]  /*1cca0*/  SHFL.IDX PT, R3, R8, RZ, 0x181f ;  /* 0x00181fff08037589 */ /* 0x00006800000e0000 */
[----:B------:R0:W2:Y:S02]  /*1ccb0*/  SHFL.IDX PT, R14, R0, RZ, 0x181f ;  /* 0x00181fff000e7589 */ /* 0x0000a400000e0000 */
.L_x_1992:
[----:B------:R-:W-:Y:S01]  /*1ccc0*/  ISETP.GE.AND P0, PT, R192, R9, PT ;  /* 0x00000009c000720c */ /* 0x000fe20003f06270 */
[----:B------:R-:W-:-:S12]  /*1ccd0*/  BSSY B1, `(.L_x_1734) ;  /* 0x000000b000017945 */ /* 0x000fd80003800000 */
[----:B------:R-:W-:Y:S05]  /*1cce0*/  @P0 BRA `(.L_x_1735) ;  /* 0x0000000000240947 */ /* 0x000fea0003800000 */
[----:B------:R-:W-:Y:S02]  /*1ccf0*/  ULDC UR4, c[0x0][0xac8] ;  /* 0x0002b20000047ab9 */ /* 0x000fe40000000800 */
[----:B------:R-:W-:Y:S02]  /*1cd00*/  ISETP.GE.AND P0, PT, R16, UR4, PT ;  /* 0x0000000410007c0c */ /* 0x000fe4000bf06270 */
[----:B------:R-:W-:-:S11]  /*1cd10*/  ISETP.GE.AND P1, PT, R190, UR4, PT ;  /* 0x00000004be007c0c */ /* 0x000fd6000bf26270 */
[-C--:B--2---:R-:W-:Y:S02]  /*1cd20*/  @!P0 LEA R10, P2, R16, R14.reuse, 0x1 ;  /* 0x0000000e100a8211 */ /* 0x084fe400078408ff */
[----:B------:R-:W-:Y:S02]  /*1cd30*/  @!P1 LEA R14, P3, R190, R14, 0x1 ;  /* 0x0000000ebe0e9211 */ /* 0x000fe400078608ff */
[-C--:B-1----:R-:W-:Y:S02]  /*1cd40*/  @!P0 LEA.HI.X R11, R16, R3.reuse, R17, 0x1, P2 ;  /* 0x00000003100b8211 */ /* 0x082fe400010f0c11 */
[----:B------:R-:W-:-:S03]  /*1cd50*/  @!P1 LEA.HI.X R15, R190, R3, R214, 0x1, P3 ;  /* 0x00000003be0f9211 */ /* 0x000fc600018f0cd6 */
[----:B-----5:R3:W-:Y:S04]  /*1cd60*/  @!P0 ST.E.128 desc[UR42][R10.64], R4 ;  /* 0x000000040a008985 */ /* 0x0207e8000c101d2a */
[----:B------:R3:W-:Y:S02]  /*1cd70*/  @!P1 ST.E.128 desc[UR42][R14.64], R40 ;  /* 0x000000280e009985 */ /* 0x0007e4000c101d2a */
.L_x_1735:
[----:B------:R-:W-:Y:S05]  /*1cd80*/  BSYNC B1 ;  /* 0x0000000000017941 */ /* 0x000fea0003800000 */
.L_x_1734:
[----:B------:R-:W-:-:S03]  /*1cd90*/  UMOV UR4, 0xffffffff ;  /* 0xffffffff00047882 */ /* 0x000fc60000000000 */
[----:B------:R-:W-:Y:S05]  /*1cda0*/  BRA.DIV UR4, `(.L_x_1736) ;  /* 0x000000be04d87947 */ /* 0x000fea000b800000 */
[----:B-1----:R1:W4:Y:S04]  /*1cdb0*/  SHFL.IDX PT, R3, R8, 0x1, 0x181f ;  /* 0x00381f0008037f89 */ /* 0x00232800000e0000 */
[----:B--23--:R1:W2:Y:S02]  /*1cdc0*/  SHFL.IDX PT, R14, R0, 0x1, 0x181f ;  /* 0x00381f00000e7f89 */ /* 0x00c2a400000e0000 */
.L_x_1996:
[----:B-----5:R-:W-:Y:S01]  /*1cdd0*/  VIADD R4, R192, 0x20 ;  /* 0x00000020c0047836 */ /* 0x020fe20000000000 */
[----:B------:R-:W-:Y:S04]  /*1cde0*/  BSSY B1, `(.L_x_1737) ;  /* 0x000000c000017945 */ /* 0x000fe80003800000 */
[----:B------:R-:W-:-:S13]  /*1cdf0*/  ISETP.GE.AND P0, PT, R4, R9, PT ;  /* 0x000000090400720c */ /* 0x000fda0003f06270 */
[----:B------:R-:W-:Y:S05]  /*1ce00*/  @P0 BRA `(.L_x_1738) ;  /* 0x0000000000240947 */ /* 0x000fea0003800000 */
[----:B------:R-:W-:Y:S02]  /*1ce10*/  ULDC UR4, c[0x0][0xac8] ;  /* 0x0002b20000047ab9 */ /* 0x000fe40000000800 */
[----:B------:R-:W-:Y:S02]  /*1ce20*/  ISETP.GE.AND P2, PT, R16, UR4, PT ;  /* 0x0000000410007c0c */ /* 0x000fe4000bf46270 */
[----:B------:R-:W-:-:S11]  /*1ce30*/  ISETP.GE.AND P3, PT, R190, UR4, PT ;  /* 0x00000004be007c0c */ /* 0x000fd6000bf66270 */
[-C--:B--2---:R-:W-:Y:S02]  /*1ce40*/  @!P2 LEA R4, P0, R16, R14.reuse, 0x1 ;  /* 0x0000000e1004a211 */ /* 0x084fe400078008ff */
[----:B------:R-:W-:Y:S02]  /*1ce50*/  @!P3 LEA R14, P1, R190, R14, 0x1 ;  /* 0x0000000ebe0eb211 */ /* 0x000fe400078208ff */
[-C--:B----4-:R-:W-:Y:S02]  /*1ce60*/  @!P2 LEA.HI.X R5, R16, R3.reuse, R17, 0x1, P0 ;  /* 0x000000031005a211 */ /* 0x090fe400000f0c11 */
[----:B------:R-:W-:-:S03]  /*1ce70*/  @!P3 LEA.HI.X R15, R190, R3, R214, 0x1, P1 ;  /* 0x00000003be0fb211 */ /* 0x000fc600008f0cd6 */
[----:B------:R3:W-:Y:S04]  /*1ce80*/  @!P2 ST.E.128 desc[UR42][R4.64], R28 ;  /* 0x0000001c0400a985 */ /* 0x0007e8000c101d2a */
[----:B------:R3:W-:Y:S02]  /*1ce90*/  @!P3 ST.E.128 desc[UR42][R14.64], R44 ;  /* 0x0000002c0e00b985 */ /* 0x0007e4000c101d2a */
.L_x_1738:
[----:B------:R-:W-:Y:S05]  /*1cea0*/  BSYNC B1 ;  /* 0x0000000000017941 */ /* 0x000fea0003800000 */
.L_x_1737:
[----:B------:R-:W-:-:S03]  /*1ceb0*/  UMOV UR4, 0xffffffff ;  /* 0xffffffff00047882 */ /* 0x000fc60000000000 */
[----:B------:R-:W-:Y:S05]  /*1cec0*/  BRA.DIV UR4, `(.L_x_1739) ;  /* 0x000000be04d87947 */ /* 0x000fea000b800000 */
[----:B----4-:R4:W0:Y:S04]  /*1ced0*/  SHFL.IDX PT, R3, R8, 0x2, 0x181f ;  /* 0x00581f0008037f89 */ /* 0x01082800000e0000 */
[----:B--23--:R4:W2:Y:S02]  /*1cee0*/  SHFL.IDX PT, R14, R0, 0x2, 0x181f ;  /* 0x00581f00000e7f89 */ /* 0x00c8a400000e0000 */
.L_x_2000:
[----:B------:R-:W-:Y:S01]  /*1cef0*/  VIADD R4, R192, 0x40 ;  /* 0x00000040c0047836 */ /* 0x000fe20000000000 */
        /* <DEDUP_REMOVED lines=8> */
[-C--:B0-----:R-:W-:Y:S02]  /*1cf80*/  @!P2 LEA.HI.X R5, R16, R3.reuse, R17, 0x1, P0 ;  /* 0x000000031005a211 */ /* 0x081fe400000f0c11 */
[----:B------:R-:W-:-:S03]  /*1cf90*/  @!P3 LEA.HI.X R15, R190, R3, R214, 0x1, P1 ;  /* 0x00000003be0fb211 */ /* 0x000fc600008f0cd6 */
[----:B------:R3:W-:Y:S04]  /*1cfa0*/  @!P2 ST.E.128 desc[UR42][R4.64], R32 ;  /* 0x000000200400a985 */ /* 0x0007e8000c101d2a */
[----:B------:R3:W-:Y:S02]  /*1cfb0*/  @!P3 ST.E.128 desc[UR42][R14.64], R48 ;  /* 0x000000300e00b985 */ /* 0x0007e4000c101d2a */
.L_x_1741:
[----:B------:R-:W-:Y:S05]  /*1cfc0*/  BSYNC B1 ;  /* 0x0000000000017941 */ /* 0x000fea0003800000 */
.L_x_1740:
[----:B------:R-:W-:-:S03]  /*1cfd0*/  UMOV UR4, 0xffffffff ;  /* 0xffffffff00047882 */ /* 0x000fc60000000000 */
[----:B------:R-:W-:Y:S05]  /*1cfe0*/  BRA.DIV UR4, `(.L_x_1742) ;  /* 0x000000be04d87947 */ /* 0x000fea000b800000 */
[----:B0-----:R0:W0:Y:S04]  /*1cff0*/  SHFL.IDX PT, R3, R8, 0x3, 0x181f ;  /* 0x00781f0008037f89 */ /* 0x00102800000e0000 */
[----:B--23--:R2:W3:Y:S02]  /*1d000*/  SHFL.IDX PT, R14, R0, 0x3, 0x181f ;  /* 0x00781f00000e7f89 */ /* 0x00c4e400000e0000 */
.L_x_2004:
[----:B-12-4-:R-:W-:-:S05]  /*1d010*/  VIADD R0, R192, 0x60 ;  /* 0x00000060c0007836 */ /* 0x016fca0000000000 */
[----:B------:R-:W-:-:S13]  /*1d020*/  ISETP.GE.AND P0, PT, R0, R9, PT ;  /* 0x000000090000720c */ /* 0x000fda0003f06270 */
[----:B------:R-:W-:Y:S05]  /*1d030*/  @P0 BRA `(.L_x_1743) ;  /* 0x0000001800800947 */ /* 0x000fea0003800000 */
[----:B------:R-:W-:Y:S02]  /*1d040*/  ULDC UR4, c[0x0][0xac8] ;  /* 0x0002b20000047ab9 */ /* 0x000fe40000000800 */
[----:B------:R-:W-:-:S13]  /*1d050*/  ISETP.GE.AND P1, PT, R16, UR4, PT ;  /* 0x0000000410007c0c */ /* 0x000fda000bf26270 */
[----:B---3--:R-:W-:-:S04]  /*1d060*/  @!P1 LEA R4, P0, R16, R14, 0x1 ;  /* 0x0000000e10049211 */ /* 0x008fc800078008ff */
[----:B0-----:R-:W-:Y:S02]  /*1d070*/  @!P1 LEA.HI.X R5, R16, R3, R17, 0x1, P0 ;  /* 0x0000000310059211 */ /* 0x001fe400000f0c11 */
[----:B------:R-:W-:-:S03]  /*1d080*/  ISETP.GE.AND P0, PT, R190, UR4, PT ;  /* 0x00000004be007c0c */ /* 0x000fc6000bf06270 */
[----:B------:R0:W-:Y:S10]  /*1d090*/  @!P1 ST.E.128 desc[UR42][R4.64], R36 ;  /* 0x0000002404009985 */ /* 0x0001f4000c101d2a */
[----:B------:R-:W-:Y:S05]  /*1d0a0*/  @P0 BRA `(.L_x_1743) ;  /* 0x0000001800640947 */ /* 0x000fea0003800000 */
[----:B------:R-:W-:-:S04]  /*1d0b0*/  LEA R14, P0, R190, R14, 0x1 ;  /* 0x0000000ebe0e7211 */ /* 0x000fc800078008ff */
[----:B------:R-:W-:-:S05]  /*1d0c0*/  LEA.HI.X R15, R190, R3, R214, 0x1, P0 ;  /* 0x00000003be0f7211 */ /* 0x000fca00000f0cd6 */
[----:B------:R1:W-:Y:S01]  /*1d0d0*/  ST.E.128 desc[UR42][R14.64], R52 ;  /* 0x000000340e007985 */ /* 0x0003e2000c101d2a */
[----:B------:R-:W-:Y:S05]  /*1d0e0*/  BRA `(.L_x_1743) ;  /* 0x0000001800547947 */ /* 0x000fea0003800000 */
.L_x_1732:
[----:B------:R-:W-:Y:S01]  /*1d0f0*/  ULDC.64 UR4, c[0x0][0xb08] ;  /* 0x0002c20000047ab9 */ /* 0x000fe20000000a00 */
[----:B------:R-:W1:Y:S01]  /*1d100*/  @P2 LDC R12, c[0x0][0xbec] ;  /* 0x0002fb00ff0c2b82 */ /* 0x000e620000000800 */
[----:B------:R-:W-:Y:S01]  /*1d110*/  IMAD R14, R14, UR4, RZ ;  /* 0x000000040e0e7c24 */ /* 0x000fe2000f8e02ff */
[----:B0-----:R-:W-:Y:S01]  /*1d120*/  SHF.R.S32.HI R6, RZ, 0x1f, R57 ;  /* 0x0000001fff067819 */ /* 0x001fe20000011439 */
[----:B------:R-:W-:-:S04]  /*1d130*/  IMAD.WIDE.U32 R4, R15, UR4, RZ ;  /* 0x000000040f047c25 */ /* 0x000fc8000f8e00ff */
[----:B------:R-:W-:Y:S01]  /*1d140*/  IMAD R15, R15, UR5, R14 ;  /* 0x000000050f0f7c24 */ /* 0x000fe2000f8e020e */
[----:B------:R-:W0:Y:S01]  /*1d150*/  @P2 LDC R11, c[0x0][0xbf0] ;  /* 0x0002fc00ff0b2b82 */ /* 0x000e220000000800 */
[----:B------:R-:W-:Y:S01]  /*1d160*/  ULDC.64 UR4, c[0x0][0xb38] ;  /* 0x0002ce0000047ab9 */ /* 0x000fe20000000a00 */
[----:B------:R-:W-:Y:S02]  /*1d170*/  IMAD.MOV.U32 R3, RZ, RZ, R45 ;  /* 0x000000ffff037224 */ /* 0x000fe400078e002d */
[----:B------:R-:W-:Y:S02]  /*1d180*/  IMAD.IADD R5, R5, 0x1, R15 ;  /* 0x0000000105057824 */ /* 0x000fe400078e020f */
[----:B------:R-:W-:-:S04]  /*1d190*/  IMAD.WIDE.U32 R4, R206, UR4, R4 ;  /* 0x00000004ce047c25 */ /* 0x000fc8000f8e0004 */
[----:B------:R-:W-:Y:S01]  /*1d1a0*/  IMAD R5, R206, UR5, R5 ;  /* 0x00000005ce057c24 */ /* 0x000fe2000f8e0205 */
[----:B------:R-:W-:Y:S02]  /*1d1b0*/  ULDC.64 UR4, c[0x0][0xb40] ;  /* 0x0002d00000047ab9 */ /* 0x000fe40000000a00 */
[----:B------:R-:W-:Y:S02]  /*1d1c0*/  IMAD R6, R6, UR4, RZ ;  /* 0x0000000406067c24 */ /* 0x000fe4000f8e02ff */
[----:B-1----:R-:W-:-:S04]  /*1d1d0*/  @P2 IMAD.HI.U32 R12, R45, R12, RZ ;  /* 0x0000000c2d0c2227 */ /* 0x002fc800078e00ff */
[C---:B------:R-:W-:Y:S02]  /*1d1e0*/  IMAD R7, R57.reuse, UR5, R6 ;  /* 0x0000000539077c24 */ /* 0x040fe4000f8e0206 */
[----:B------:R-:W-:Y:S01]  /*1d1f0*/  IMAD.WIDE.U32 R4, R57, UR4, R4 ;  /* 0x0000000439047c25 */ /* 0x000fe2000f8e0004 */
[----:B0-----:R-:W-:Y:S01]  /*1d200*/  @P2 SHF.R.U32.HI R3, RZ, R11, R12 ;  /* 0x0000000bff032219 */ /* 0x001fe2000001160c */
[----:B------:R-:W-:Y:S02]  /*1d210*/  ULDC.64 UR4, c[0x0][0xb48] ;  /* 0x0002d20000047ab9 */ /* 0x000fe40000000a00 */
[----:B------:R-:W-:Y:S01]  /*1d220*/  IMAD.IADD R5, R5, 0x1, R7 ;  /* 0x0000000105057824 */ /* 0x000fe200078e0207 */
[--C-:B------:R-:W-:Y:S01]  /*1d230*/  SHF.R.S32.HI R6, RZ, 0x1f, R3.reuse ;  /* 0x0000001fff067819 */ /* 0x100fe20000011403 */
[----:B------:R-:W-:Y:S02]  /*1d240*/  IMAD.MOV R7, RZ, RZ, -R3 ;  /* 0x000000ffff077224 */ /* 0x000fe400078e0a03 */
[----:B------:R-:W-:-:S04]  /*1d250*/  IMAD.WIDE.U32 R4, R215, UR4, R4 ;  /* 0x00000004d7047c25 */ /* 0x000fc8000f8e0004 */
[----:B------:R-:W-:Y:S02]  /*1d260*/  VIADD R11, R2, 0x28820 ;  /* 0x00028820020b7836 */ /* 0x000fe40000000000 */
[----:B------:R-:W-:Y:S01]  /*1d270*/  IMAD R5, R215, UR5, R5 ;  /* 0x00000005d7057c24 */ /* 0x000fe2000f8e0205 */
[----:B------:R-:W-:Y:S01]  /*1d280*/  ULDC.64 UR4, c[0x0][0xb30] ;  /* 0x0002cc0000047ab9 */ /* 0x000fe20000000a00 */
[----:B------:R-:W-:Y:S01]  /*1d290*/  IMAD R7, R0, R7, R45 ;  /* 0x0000000700077224 */ /* 0x000fe200078e022d */
[----:B------:R-:W-:Y:S01]  /*1d2a0*/  PRMT R0, RZ, 0x654, R11 ;  /* 0x00000654ff007816 */ /* 0x000fe2000000000b */
[----:B------:R-:W-:Y:S02]  /*1d2b0*/  IMAD R6, R6, UR4, RZ ;  /* 0x0000000406067c24 */ /* 0x000fe4000f8e02ff */
[C---:B------:R-:W-:Y:S01]  /*1d2c0*/  IMAD.WIDE.U32 R4, R3.reuse, UR4, R4 ;  /* 0x0000000403047c25 */ /* 0x040fe2000f8e0004 */
[----:B------:R0:W-:Y:S03]  /*1d2d0*/  SYNCS.ARRIVE.TRANS64.RED.A1T0 RZ, [R0+URZ], RZ ;  /* 0x000000ff00ff79a7 */ /* 0x0001e6000810043f */
[----:B------:R-:W-:Y:S01]  /*1d2e0*/  IMAD R11, R3, UR5, R6 ;  /* 0x00000005030b7c24 */ /* 0x000fe2000f8e0206 */
[----:B------:R-:W-:-:S03]  /*1d2f0*/  ULDC.64 UR4, c[0x0][0xb28] ;  /* 0x0002ca0000047ab9 */ /* 0x000fc60000000a00 */
[----:B------:R-:W-:Y:S01]  /*1d300*/  IMAD.IADD R5, R5, 0x1, R11 ;  /* 0x0000000105057824 */ /* 0x000fe200078e020b */
[----:B0-----:R-:W-:Y:S01]  /*1d310*/  SHF.R.S32.HI R0, RZ, 0x1f, R7 ;  /* 0x0000001fff007819 */ /* 0x001fe20000011407 */
[----:B------:R-:W-:-:S04]  /*1d320*/  IMAD.WIDE.U32 R4, R7, UR4, R4 ;  /* 0x0000000407047c25 */ /* 0x000fc8000f8e0004 */
[----:B------:R-:W-:-:S04]  /*1d330*/  IMAD R0, R0, UR4, RZ ;  /* 0x0000000400007c24 */ /* 0x000fc8000f8e02ff */
[----:B------:R-:W-:Y:S01]  /*1d340*/  IMAD R7, R7, UR5, R0 ;  /* 0x0000000507077c24 */ /* 0x000fe2000f8e0200 */
[----:B------:R-:W-:Y:S02]  /*1d350*/  ULDC.64 UR4, c[0x0][0xb00] ;  /* 0x0002c00000047ab9 */ /* 0x000fe40000000a00 */
[----:B------:R-:W-:Y:S01]  /*1d360*/  LEA R3, P0, R4, UR4, 0x2 ;  /* 0x0000000404037c11 */ /* 0x000fe2000f8010ff */
[----:B------:R-:W-:Y:S01]  /*1d370*/  IMAD.IADD R5, R5, 0x1, R7 ;  /* 0x0000000105057824 */ /* 0x000fe200078e0207 */
[----:B------:R-:W-:-:S04]  /*1d380*/  UMOV UR4, 0xffffffff ;  /* 0xffffffff00047882 */ /* 0x000fc80000000000 */
[----:B------:R-:W-:Y:S01]  /*1d390*/  LEA.HI.X R4, R4, UR5, R5, 0x2, P0 ;  /* 0x0000000504047c11 */ /* 0x000fe200080f1405 */
[----:B------:R-:W-:Y:S06]  /*1d3a0*/  BRA.DIV UR4, `(.L_x_1744) ;  /* 0x000000be04307947 */ /* 0x000fec000b800000 */
[----:B------:R0:W1:Y:S04]  /*1d3b0*/  SHFL.IDX PT, R0, R4, RZ, 0x1c1f ;  /* 0x001c1fff04007589 */ /* 0x00006800000e0000 */
[----:B------:R0:W2:Y:S02]  /*1d3c0*/  SHFL.IDX PT, R14, R3, RZ, 0x1c1f ;  /* 0x001c1fff030e7589 */ /* 0x0000a400000e0000 */
.L_x_2007:
[----:B------:R-:W-:Y:S01]  /*1d3d0*/  ISETP.GE.AND P0, PT, R10, R9, PT ;  /* 0x000000090a00720c */ /* 0x000fe20003f06270 */
[----:B------:R-:W-:-:S12]  /*1d3e0*/  BSSY B1, `(.L_x_1745) ;  /* 0x000004f000017945 */ /* 0x000fd80003800000 */
[----:B------:R-:W-:Y:S05]  /*1d3f0*/  @P0 BRA `(.L_x_1746) ;  /* 0x0000000400340947 */ /* 0x000fea0003800000 */
[----:B------:R-:W-:Y:S01]  /*1d400*/  ULDC UR4, c[0x0][0xac8] ;  /* 0x0002b20000047ab9 */ /* 0x000fe20000000800 */
[----:B------:R-:W-:Y:S02]  /*1d410*/  SHF.R.S32.HI R12, RZ, 0x1f, R188 ;  /* 0x0000001fff0c7819 */ /* 0x000fe400000114bc */
[----:B------:R-:W-:Y:S02]  /*1d420*/  ISETP.GE.AND P0, PT, R188, UR4, PT ;  /* 0x00000004bc007c0c */ /* 0x000fe4000bf06270 */
[----:B------:R-:W-:Y:S02]  /*1d430*/  ISETP.GE.AND P2, PT, R231, UR4, PT ;  /* 0x00000004e7007c0c */ /* 0x000fe4000bf46270 */
[----:B------:R-:W-:Y:S02]  /*1d440*/  ISETP.GE.AND P3, PT, R230, UR4, PT ;  /* 0x00000004e6007c0c */ /* 0x000fe4000bf66270 */
[----:B------:R-:W-:Y:S02]  /*1d450*/  ISETP.GE.AND P1, PT, R229, UR4, PT ;  /* 0x00000004e5007c0c */ /* 0x000fe4000bf26270 */
[----:B------:R-:W-:-:S02]  /*1d460*/  SHF.R.S32.HI R5, RZ, 0x1f, R231 ;  /* 0x0000001fff057819 */ /* 0x000fc400000114e7 */
[----:B------:R-:W-:-:S03]  /*1d470*/  SHF.R.S32.HI R15, RZ, 0x1f, R230 ;  /* 0x0000001fff0f7819 */ /* 0x000fc600000114e6 */
[CC--:B--2---:R-:W-:Y:S02]  /*1d480*/  @!P0 LEA R10, P4, R188.reuse, R14.reuse, 0x2 ;  /* 0x0000000ebc0a8211 */ /* 0x0c4fe400078810ff */
[C---:B------:R-:W-:Y:S02]  /*1d490*/  @!P2 LEA R6, P5, R231.reuse, R14, 0x2 ;  /* 0x0000000ee706a211 */ /* 0x040fe400078a10ff */
[-C--:B-1----:R-:W-:Y:S02]  /*1d4a0*/  @!P0 LEA.HI.X R11, R188, R0.reuse, R12, 0x2, P4 ;  /* 0x00000000bc0b8211 */ /* 0x082fe400020f140c */
[----:B------:R-:W-:Y:S02]  /*1d4b0*/  @!P2 LEA.HI.X R7, R231, R0, R5, 0x2, P5 ;  /* 0x00000000e707a211 */ /* 0x000fe400028f1405 */
[----:B------:R-:W-:Y:S01]  /*1d4c0*/  @!P3 LEA R12, P4, R230, R14, 0x2 ;  /* 0x0000000ee60cb211 */ /* 0x000fe200078810ff */
[----:B------:R1:W-:Y:S01]  /*1d4d0*/  @!P0 ST.E.64 desc[UR42][R10.64], R20 ;  /* 0x000000140a008985 */ /* 0x0003e2000c101b2a */
[----:B------:R-:W-:-:S02]  /*1d4e0*/  ISETP.GE.AND P0, PT, R228, UR4, PT ;  /* 0x00000004e4007c0c */ /* 0x000fc4000bf06270 */
[----:B------:R-:W-:Y:S01]  /*1d4f0*/  SHF.R.S32.HI R5, RZ, 0x1f, R229 ;  /* 0x0000001fff057819 */ /* 0x000fe200000114e5 */
[----:B------:R2:W-:Y:S01]  /*1d500*/  @!P2 ST.E.64 desc[UR42][R6.64], R92 ;  /* 0x0000005c0600a985 */ /* 0x0005e2000c101b2a */
[----:B------:R-:W-:Y:S02]  /*1d510*/  @!P1 LEA R28, P5, R229, R14, 0x2 ;  /* 0x0000000ee51c9211 */ /* 0x000fe400078a10ff */
[----:B------:R-:W-:Y:S02]  /*1d520*/  ISETP.GE.AND P2, PT, R227, UR4, PT ;  /* 0x00000004e3007c0c */ /* 0x000fe4000bf46270 */
[-C--:B------:R-:W-:Y:S02]  /*1d530*/  @!P3 LEA.HI.X R13, R230, R0.reuse, R15, 0x2, P4 ;  /* 0x00000000e60db211 */ /* 0x080fe400020f140f */
[----:B------:R-:W-:Y:S02]  /*1d540*/  @!P1 LEA.HI.X R29, R229, R0, R5, 0x2, P5 ;  /* 0x00000000e51d9211 */ /* 0x000fe400028f1405 */
[----:B------:R-:W-:Y:S01]  /*1d550*/  ISETP.GE.AND P4, PT, R226, UR4, PT ;  /* 0x00000004e2007c0c */ /* 0x000fe2000bf86270 */
[----:B------:R3:W-:Y:S01]  /*1d560*/  @!P3 ST.E.64 desc[UR42][R12.64], R96 ;  /* 0x000000600c00b985 */ /* 0x0007e2000c101b2a */
[----:B------:R-:W-:-:S02]  /*1d570*/  @!P0 LEA R30, P3, R228, R14, 0x2 ;  /* 0x0000000ee41e8211 */ /* 0x000fc400078610ff */
[----:B------:R-:W-:Y:S01]  /*1d580*/  SHF.R.S32.HI R15, RZ, 0x1f, R228 ;  /* 0x0000001fff0f7819 */ /* 0x000fe200000114e4 */
[----:B------:R4:W-:Y:S01]  /*1d590*/  @!P1 ST.E.64 desc[UR42][R28.64], R100 ;  /* 0x000000641c009985 */ /* 0x0009e2000c101b2a */
[----:B------:R-:W-:Y:S02]  /*1d5a0*/  ISETP.GE.AND P1, PT, R225, UR4, PT ;  /* 0x00000004e1007c0c */ /* 0x000fe4000bf26270 */
[----:B------:R-:W-:Y:S02]  /*1d5b0*/  SHF.R.S32.HI R5, RZ, 0x1f, R227 ;  /* 0x0000001fff057819 */ /* 0x000fe400000114e3 */
[C---:B-1----:R-:W-:Y:S02]  /*1d5c0*/  @!P2 LEA R10, P5, R227.reuse, R14, 0x2 ;  /* 0x0000000ee30aa211 */ /* 0x042fe400078a10ff */
[-C--:B------:R-:W-:Y:S02]  /*1d5d0*/  @!P0 LEA.HI.X R31, R228, R0.reuse, R15, 0x2, P3 ;  /* 0x00000000e41f8211 */ /* 0x080fe400018f140f */
[----:B------:R-:W-:-:S02]  /*1d5e0*/  @!P2 LEA.HI.X R11, R227, R0, R5, 0x2, P5 ;  /* 0x00000000e30ba211 */ /* 0x000fc400028f1405 */
[----:B------:R-:W-:Y:S01]  /*1d5f0*/  ISETP.GE.AND P3, PT, R224, UR4, PT ;  /* 0x00000004e0007c0c */ /* 0x000fe2000bf66270 */
[----:B------:R-:W-:Y:S01]  /*1d600*/  @!P0 ST.E.64 desc[UR42][R30.64], R104 ;  /* 0x000000681e008985 */ /* 0x000fe2000c101b2a */
[-C--:B--2---:R-:W-:Y:S02]  /*1d610*/  @!P4 LEA R6, P0, R226, R14.reuse, 0x2 ;  /* 0x0000000ee206c211 */ /* 0x084fe400078010ff */
[----:B------:R-:W-:Y:S01]  /*1d620*/  SHF.R.S32.HI R15, RZ, 0x1f, R226 ;  /* 0x0000001fff0f7819 */ /* 0x000fe200000114e2 */
[----:B------:R1:W-:Y:S01]  /*1d630*/  @!P2 ST.E.64 desc[UR42][R10.64], R108 ;  /* 0x0000006c0a00a985 */ /* 0x0003e2000c101b2a */
[----:B------:R-:W-:Y:S02]  /*1d640*/  SHF.R.S32.HI R5, RZ, 0x1f, R225 ;  /* 0x0000001fff057819 */ /* 0x000fe400000114e1 */
[----:B---3--:R-:W-:Y:S02]  /*1d650*/  @!P1 LEA R12, P5, R225, R14, 0x2 ;  /* 0x0000000ee10c9211 */ /* 0x008fe400078a10ff */
[----:B------:R-:W-:-:S02]  /*1d660*/  ISETP.GE.AND P2, PT, R223, UR4, PT ;  /* 0x00000004df007c0c */ /* 0x000fc4000bf46270 */
[-C--:B------:R-:W-:Y:S02]  /*1d670*/  @!P4 LEA.HI.X R7, R226, R0.reuse, R15, 0x2, P0 ;  /* 0x00000000e207c211 */ /* 0x080fe400000f140f */
[----:B------:R-:W-:Y:S02]  /*1d680*/  ISETP.GE.AND P0, PT, R222, UR4, PT ;  /* 0x00000004de007c0c */ /* 0x000fe4000bf06270 */
[----:B------:R-:W-:Y:S01]  /*1d690*/  @!P1 LEA.HI.X R13, R225, R0, R5, 0x2, P5 ;  /* 0x00000000e10d9211 */ /* 0x000fe200028f1405 */
[----:B------:R2:W-:Y:S01]  /*1d6a0*/  @!P4 ST.E.64 desc[UR42][R6.64], R36 ;  /* 0x000000240600c985 */ /* 0x0005e2000c101b2a */
[----:B------:R-:W-:Y:S02]  /*1d6b0*/  @!P3 LEA R20, P5, R224, R14, 0x2 ;  /* 0x0000000ee014b211 */ /* 0x000fe400078a10ff */
[----:B------:R-:W-:Y:S01]  /*1d6c0*/  SHF.R.S32.HI R5, RZ, 0x1f, R224 ;  /* 0x0000001fff057819 */ /* 0x000fe200000114e0 */
[----:B------:R3:W-:Y:S01]  /*1d6d0*/  @!P1 ST.E.64 desc[UR42][R12.64], R116 ;  /* 0x000000740c009985 */ /* 0x0007e2000c101b2a */
[----:B------:R-:W-:-:S02]  /*1d6e0*/  ISETP.GE.AND P1, PT, R221, UR4, PT ;  /* 0x00000004dd007c0c */ /* 0x000fc4000bf26270 */
[----:B------:R-:W-:Y:S02]  /*1d6f0*/  @!P3 LEA.HI.X R21, R224, R0, R5, 0x2, P5 ;  /* 0x00000000e015b211 */ /* 0x000fe400028f1405 */
[CC--:B----4-:R-:W-:Y:S02]  /*1d700*/  @!P2 LEA R28, P4, R223.reuse, R14.reuse, 0x2 ;  /* 0x0000000edf1ca211 */ /* 0x0d0fe400078810ff */
[----:B------:R-:W-:Y:S01]  /*1d710*/  SHF.R.S32.HI R15, RZ, 0x1f, R223 ;  /* 0x0000001fff0f7819 */ /* 0x000fe200000114df */
[----:B------:R4:W-:Y:S01]  /*1d720*/  @!P3 ST.E.64 desc[UR42][R20.64], R120 ;  /* 0x000000781400b985 */ /* 0x0009e2000c101b2a */
[----:B-1----:R-:W-:Y:S02]  /*1d730*/  @!P0 LEA R10, P5, R222, R14, 0x2 ;  /* 0x0000000ede0a8211 */ /* 0x002fe400078a10ff */
[----:B------:R-:W-:Y:S02]  /*1d740*/  SHF.R.S32.HI R5, RZ, 0x1f, R222 ;  /* 0x0000001fff057819 */ /* 0x000fe400000114de */
[----:B------:R-:W-:-:S02]  /*1d750*/  @!P2 LEA.HI.X R29, R223, R0, R15, 0x2, P4 ;  /* 0x00000000df1da211 */ /* 0x000fc400020f140f */
[----:B------:R-:W-:Y:S02]  /*1d760*/  ISETP.GE.AND P3, PT, R220, UR4, PT ;  /* 0x00000004dc007c0c */ /* 0x000fe4000bf66270 */
[----:B------:R-:W-:Y:S01]  /*1d770*/  @!P0 LEA.HI.X R11, R222, R0, R5, 0x2, P5 ;  /* 0x00000000de0b8211 */ /* 0x000fe200028f1405 */
[----:B------:R1:W-:Y:S01]  /*1d780*/  @!P2 ST.E.64 desc[UR42][R28.64], R124 ;  /* 0x0000007c1c00a985 */ /* 0x0003e2000c101b2a */
[----:B------:R-:W-:Y:S02]  /*1d790*/  ISETP.GE.AND P4, PT, R219, UR4, PT ;  /* 0x00000004db007c0c */ /* 0x000fe4000bf86270 */
[----:B------:R-:W-:Y:S01]  /*1d7a0*/  SHF.R.S32.HI R5, RZ, 0x1f, R221 ;  /* 0x0000001fff057819 */ /* 0x000fe200000114dd */
[----:B------:R0:W-:Y:S01]  /*1d7b0*/  @!P0 ST.E.64 desc[UR42][R10.64], R128 ;  /* 0x000000800a008985 */ /* 0x0001e2000c101b2a */
[----:B--2---:R-:W-:Y:S02]  /*1d7c0*/  @!P1 LEA R6, P5, R221, R14, 0x2 ;  /* 0x0000000edd069211 */ /* 0x004fe400078a10ff */
[----:B------:R-:W-:-:S02]  /*1d7d0*/  ISETP.GE.AND P2, PT, R218, UR4, PT ;  /* 0x00000004da007c0c */ /* 0x000fc4000bf46270 */
[----:B------:R-:W-:Y:S02]  /*1d7e0*/  ISETP.GE.AND P0, PT, R217, UR4, PT ;  /* 0x00000004d9007c0c */ /* 0x000fe4000bf06270 */
[----:B------:R-:W-:Y:S02]  /*1d7f0*/  @!P1 LEA.HI.X R7, R221, R0, R5, 0x2, P5 ;  /* 0x00000000dd079211 */ /* 0x000fe400028f1405 */
[----:B---3--:R-:W-:-:S03]  /*1d800*/  @!P3 LEA R12, P5, R220, R14, 0x2 ;  /* 0x0000000edc0cb211 */ /* 0x008fc600078a10ff */
[----:B------:R0:W-:Y:S01]  /*1d810*/  @!P1 ST.E.64 desc[UR42][R6.64], R132 ;  /* 0x0000008406009985 */ /* 0x0001e2000c101b2a */
[C---:B----4-:R-:W-:Y:S02]  /*1d820*/  @!P4 LEA R20, P1, R219.reuse, R14, 0x2 ;  /* 0x0000000edb14c211 */ /* 0x050fe400078210ff */
[----:B------:R-:W-:Y:S02]  /*1d830*/  @!P3 LEA.HI.X R13, R220, R0, R237, 0x2, P5 ;  /* 0x00000000dc0db211 */ /* 0x000fe400028f14ed */
[C---:B-1----:R-:W-:Y:S02]  /*1d840*/  @!P2 LEA R28, P5, R218.reuse, R14, 0x2 ;  /* 0x0000000eda1ca211 */ /* 0x042fe400078a10ff */
[----:B------:R-:W-:Y:S01]  /*1d850*/  @!P4 LEA.HI.X R21, R219, R0, R236, 0x2, P1 ;  /* 0x00000000db15c211 */ /* 0x000fe200008f14ec */
[----:B------:R0:W-:Y:S01]  /*1d860*/  @!P3 ST.E.64 desc[UR42][R12.64], R136 ;  /* 0x000000880c00b985 */ /* 0x0001e2000c101b2a */
[C---:B------:R-:W-:Y:S02]  /*1d870*/  @!P0 LEA R14, P1, R217.reuse, R14, 0x2 ;  /* 0x0000000ed90e8211 */ /* 0x040fe400078210ff */
[-C--:B------:R-:W-:Y:S01]  /*1d880*/  @!P2 LEA.HI.X R29, R218, R0.reuse, R235, 0x2, P5 ;  /* 0x00000000da1da211 */ /* 0x080fe200028f14eb */
[----:B------:R0:W-:Y:S01]  /*1d890*/  @!P4 ST.E.64 desc[UR42][R20.64], R140 ;  /* 0x0000008c1400c985 */ /* 0x0001e2000c101b2a */
[----:B------:R-:W-:-:S03]  /*1d8a0*/  @!P0 LEA.HI.X R15, R217, R0, R234, 0x2, P1 ;  /* 0x00000000d90f8211 */ /* 0x000fc600008f14ea */
[----:B------:R0:W-:Y:S04]  /*1d8b0*/  @!P2 ST.E.64 desc[UR42][R28.64], R144 ;  /* 0x000000901c00a985 */ /* 0x0001e8000c101b2a */
[----:B------:R0:W-:Y:S02]  /*1d8c0*/  @!P0 ST.E.64 desc[UR42][R14.64], R148 ;  /* 0x000000940e008985 */ /* 0x0001e4000c101b2a */
.L_x_1746:
[----:B------:R-:W-:Y:S05]  /*1d8d0*/  BSYNC B1 ;  /* 0x0000000000017941 */ /* 0x000fea0003800000 */
.L_x_1745:
[----:B------:R-:W-:-:S03]  /*1d8e0*/  UMOV UR4, 0xffffffff ;  /* 0xffffffff00047882 */ /* 0x000fc60000000000 */
[----:B------:R-:W-:Y:S05]  /*1d8f0*/  BRA.DIV UR4, `(.L_x_1747) ;  /* 0x000000ba04107947 */ /* 0x000fea000b800000 */
[----:B-1----:R1:W3:Y:S04]  /*1d900*/  SHFL.IDX PT, R0, R4, 0x1, 0x1c1f ;  /* 0x003c1f0004007f89 */ /* 0x0022e800000e0000 */
[----:B0-2---:R1:W0:Y:S02]  /*1d910*/  SHFL.IDX PT, R14, R3, 0x1, 0x1c1f ;  /* 0x003c1f00030e7f89 */ /* 0x00522400000e0000 */
.L_x_2011:
[----:B------:R-:W-:-:S13]  /*1d920*/  ISETP.GE.AND P0, PT, R8, R9, PT ;  /* 0x000000090800720c */ /* 0x000fda0003f06270 */
[----:B------:R-:W-:Y:S05]  /*1d930*/  @P0 BRA `(.L_x_1743) ;  /* 0x0000001000400947 */ /* 0x000fea0003800000 */
[----:B------:R-:W-:Y:S01]  /*1d940*/  ULDC UR4, c[0x0][0xac8] ;  /* 0x0002b20000047ab9 */ /* 0x000fe20000000800 */
[----:B-1----:R-:W-:Y:S02]  /*1d950*/  SHF.R.S32.HI R3, RZ, 0x1f, R188 ;  /* 0x0000001fff037819 */ /* 0x002fe400000114bc */
[----:B------:R-:W-:Y:S02]  /*1d960*/  ISETP.GE.AND P2, PT, R188, UR4, PT ;  /* 0x00000004bc007c0c */ /* 0x000fe4000bf46270 */
[----:B------:R-:W-:Y:S02]  /*1d970*/  ISETP.GE.AND P3, PT, R231, UR4, PT ;  /* 0x00000004e7007c0c */ /* 0x000fe4000bf66270 */
[----:B------:R-:W-:Y:S02]  /*1d980*/  ISETP.GE.AND P1, PT, R230, UR4, PT ;  /* 0x00000004e6007c0c */ /* 0x000fe4000bf26270 */
[----:B------:R-:W-:Y:S02]  /*1d990*/  SHF.R.S32.HI R10, RZ, 0x1f, R231 ;  /* 0x0000001fff0a7819 */ /* 0x000fe400000114e7 */
[----:B------:R-:W-:-:S05]  /*1d9a0*/  SHF.R.S32.HI R15, RZ, 0x1f, R229 ;  /* 0x0000001fff0f7819 */ /* 0x000fca00000114e5 */
[CC--:B0-----:R-:W-:Y:S02]  /*1d9b0*/  @!P2 LEA R4, P0, R188.reuse, R14.reuse, 0x2 ;  /* 0x0000000ebc04a211 */ /* 0x0c1fe400078010ff */
[----:B------:R-:W-:Y:S02]  /*1d9c0*/  @!P3 LEA R6, P4, R231, R14, 0x2 ;  /* 0x0000000ee706b211 */ /* 0x000fe400078810ff */
[----:B---3--:R-:W-:Y:S02]  /*1d9d0*/  @!P2 LEA.HI.X R5, R188, R0, R3, 0x2, P0 ;  /* 0x00000000bc05a211 */ /* 0x008fe400000f1403 */
[----:B------:R-:W-:Y:S02]  /*1d9e0*/  ISETP.GE.AND P0, PT, R229, UR4, PT ;  /* 0x00000004e5007c0c */ /* 0x000fe4000bf06270 */
[----:B------:R-:W-:Y:S01]  /*1d9f0*/  SHF.R.S32.HI R3, RZ, 0x1f, R230 ;  /* 0x0000001fff037819 */ /* 0x000fe200000114e6 */
[----:B------:R0:W-:Y:S01]  /*1da00*/  @!P2 ST.E.64 desc[UR42][R4.64], R90 ;  /* 0x0000005a0400a985 */ /* 0x0001e2000c101b2a */
[----:B------:R-:W-:-:S02]  /*1da10*/  ISETP.GE.AND P2, PT, R228, UR4, PT ;  /* 0x00000004e4007c0c */ /* 0x000fc4000bf46270 */
[C---:B------:R-:W-:Y:S02]  /*1da20*/  @!P1 LEA R8, P5, R230.reuse, R14, 0x2 ;  /* 0x0000000ee6089211 */ /* 0x040fe400078a10ff */
[-C--:B------:R-:W-:Y:S02]  /*1da30*/  @!P3 LEA.HI.X R7, R231, R0.reuse, R10, 0x2, P4 ;  /* 0x00000000e707b211 */ /* 0x080fe400020f140a */
[----:B------:R-:W-:Y:S02]  /*1da40*/  ISETP.GE.AND P4, PT, R227, UR4, PT ;  /* 0x00000004e3007c0c */ /* 0x000fe4000bf86270 */
[----:B------:R-:W-:Y:S01]  /*1da50*/  @!P1 LEA.HI.X R9, R230, R0, R3, 0x2, P5 ;  /* 0x00000000e6099211 */ /* 0x000fe200028f1403 */
[----:B------:R1:W-:Y:S01]  /*1da60*/  @!P3 ST.E.64 desc[UR42][R6.64], R94 ;  /* 0x0000005e0600b985 */ /* 0x0003e2000c101b2a */
[----:B------:R-:W-:Y:S02]  /*1da70*/  @!P0 LEA R10, P5, R229, R14, 0x2 ;  /* 0x0000000ee50a8211 */ /* 0x000fe400078a10ff */
[----:B------:R-:W-:Y:S01]  /*1da80*/  ISETP.GE.AND P3, PT, R226, UR4, PT ;  /* 0x00000004e2007c0c */ /* 0x000fe2000bf66270 */
[----:B------:R2:W-:Y:S01]  /*1da90*/  @!P1 ST.E.64 desc[UR42][R8.64], R98 ;  /* 0x0000006208009985 */ /* 0x0005e2000c101b2a */
[----:B------:R-:W-:-:S02]  /*1daa0*/  SHF.R.S32.HI R3, RZ, 0x1f, R228 ;  /* 0x0000001fff037819 */ /* 0x000fc400000114e4 */
[C---:B------:R-:W-:Y:S02]  /*1dab0*/  @!P2 LEA R12, P1, R228.reuse, R14, 0x2 ;  /* 0x0000000ee40ca211 */ /* 0x040fe400078210ff */
[-C--:B------:R-:W-:Y:S02]  /*1dac0*/  @!P0 LEA.HI.X R11, R229, R0.reuse, R15, 0x2, P5 ;  /* 0x00000000e50b8211 */ /* 0x080fe400028f140f */
[----:B------:R-:W-:Y:S02]  /*1dad0*/  @!P2 LEA.HI.X R13, R228, R0, R3, 0x2, P1 ;  /* 0x00000000e40da211 */ /* 0x000fe400008f1403 */
[----:B------:R-:W-:Y:S01]  /*1dae0*/  ISETP.GE.AND P1, PT, R225, UR4, PT ;  /* 0x00000004e1007c0c */ /* 0x000fe2000bf26270 */
[----:B------:R3:W-:Y:S01]  /*1daf0*/  @!P0 ST.E.64 desc[UR42][R10.64], R102 ;  /* 0x000000660a008985 */ /* 0x0007e2000c101b2a */
[----:B0-----:R-:W-:Y:S02]  /*1db00*/  @!P4 LEA R4, P0, R227, R14, 0x2 ;  /* 0x0000000ee304c211 */ /* 0x001fe400078010ff */
[----:B------:R-:W-:Y:S01]  /*1db10*/  SHF.R.S32.HI R15, RZ, 0x1f, R227 ;  /* 0x0000001fff0f7819 */ /* 0x000fe200000114e3 */
[----:B------:R0:W-:Y:S01]  /*1db20*/  @!P2 ST.E.64 desc[UR42][R12.64], R106 ;  /* 0x0000006a0c00a985 */ /* 0x0001e2000c101b2a */
[----:B------:R-:W-:-:S02]  /*1db30*/  SHF.R.S32.HI R3, RZ, 0x1f, R226 ;  /* 0x0000001fff037819 */ /* 0x000fc400000114e2 */
[----:B-1----:R-:W-:Y:S02]  /*1db40*/  @!P3 LEA R6, P5, R226, R14, 0x2 ;  /* 0x0000000ee206b211 */ /* 0x002fe400078a10ff */
[----:B------:R-:W-:Y:S02]  /*1db50*/  ISETP.GE.AND P2, PT, R224, UR4, PT ;  /* 0x00000004e0007c0c */ /* 0x000fe4000bf46270 */
[-C--:B------:R-:W-:Y:S02]  /*1db60*/  @!P4 LEA.HI.X R5, R227, R0.reuse, R15, 0x2, P0 ;  /* 0x00000000e305c211 */ /* 0x080fe400000f140f */
[----:B------:R-:W-:Y:S02]  /*1db70*/  ISETP.GE.AND P0, PT, R223, UR4, PT ;  /* 0x00000004df007c0c */ /* 0x000fe4000bf06270 */
[----:B------:R-:W-:Y:S01]  /*1db80*/  @!P3 LEA.HI.X R7, R226, R0, R3, 0x2, P5 ;  /* 0x00000000e207b211 */ /* 0x000fe200028f1403 */
[----:B------:R1:W-:Y:S01]  /*1db90*/  @!P4 ST.E.64 desc[UR42][R4.64], R110 ;  /* 0x0000006e0400c985 */ /* 0x0003e2000c101b2a */
[----:B--2---:R-:W-:-:S02]  /*1dba0*/  @!P1 LEA R8, P5, R225, R14, 0x2 ;  /* 0x0000000ee1089211 */ /* 0x004fc400078a10ff */
[----:B------:R-:W-:Y:S01]  /*1dbb0*/  SHF.R.S32.HI R3, RZ, 0x1f, R225 ;  /* 0x0000001fff037819 */ /* 0x000fe200000114e1 */
[----:B------:R2:W-:Y:S01]  /*1dbc0*/  @!P3 ST.E.64 desc[UR42][R6.64], R114 ;  /* 0x000000720600b985 */ /* 0x0005e2000c101b2a */
[----:B------:R-:W-:Y:S02]  /*1dbd0*/  ISETP.GE.AND P3, PT, R222, UR4, PT ;  /* 0x00000004de007c0c */ /* 0x000fe4000bf66270 */
[----:B------:R-:W-:Y:S02]  /*1dbe0*/  @!P1 LEA.HI.X R9, R225, R0, R3, 0x2, P5 ;  /* 0x00000000e1099211 */ /* 0x000fe400028f1403 */
[-C--:B---3--:R-:W-:Y:S02]  /*1dbf0*/  @!P2 LEA R10, P4, R224, R14.reuse, 0x2 ;  /* 0x0000000ee00aa211 */ /* 0x088fe400078810ff */
[----:B------:R-:W-:Y:S01]  /*1dc00*/  SHF.R.S32.HI R15, RZ, 0x1f, R224 ;  /* 0x0000001fff0f7819 */ /* 0x000fe200000114e0 */
[----:B------:R3:W-:Y:S01]  /*1dc10*/  @!P1 ST.E.64 desc[UR42][R8.64], R118 ;  /* 0x0000007608009985 */ /* 0x0007e2000c101b2a */
[----:B0-----:R-:W-:-:S02]  /*1dc20*/  @!P0 LEA R12, P5, R223, R14, 0x2 ;  /* 0x0000000edf0c8211 */ /* 0x001fc400078a10ff */
[----:B------:R-:W-:Y:S02]  /*1dc30*/  SHF.R.S32.HI R3, RZ, 0x1f, R223 ;  /* 0x0000001fff037819 */ /* 0x000fe400000114df */
[-C--:B------:R-:W-:Y:S02]  /*1dc40*/  @!P2 LEA.HI.X R11, R224, R0.reuse, R15, 0x2, P4 ;  /* 0x00000000e00ba211 */ /* 0x080fe400020f140f */
[----:B------:R-:W-:Y:S02]  /*1dc50*/  ISETP.GE.AND P1, PT, R221, UR4, PT ;  /* 0x00000004dd007c0c */ /* 0x000fe4000bf26270 */
[----:B------:R-:W-:Y:S01]  /*1dc60*/  @!P0 LEA.HI.X R13, R223, R0, R3, 0x2, P5 ;  /* 0x00000000df0d8211 */ /* 0x000fe200028f1403 */
[----:B------:R0:W-:Y:S01]  /*1dc70*/  @!P2 ST.E.64 desc[UR42][R10.64], R122 ;  /* 0x0000007a0a00a985 */ /* 0x0001e2000c101b2a */
[----:B------:R-:W-:Y:S02]  /*1dc80*/  ISETP.GE.AND P4, PT, R220, UR4, PT ;  /* 0x00000004dc007c0c */ /* 0x000fe4000bf86270 */
[----:B------:R-:W-:Y:S01]  /*1dc90*/  SHF.R.S32.HI R3, RZ, 0x1f, R222 ;  /* 0x0000001fff037819 */ /* 0x000fe200000114de */
[----:B------:R4:W-:Y:S01]  /*1dca0*/  @!P0 ST.E.64 desc[UR42][R12.64], R38 ;  /* 0x000000260c008985 */ /* 0x0009e2000c101b2a */
[----:B-1----:R-:W-:-:S02]  /*1dcb0*/  @!P3 LEA R4, P5, R222, R14, 0x2 ;  /* 0x0000000ede04b211 */ /* 0x002fc400078a10ff */
[----:B------:R-:W-:Y:S02]  /*1dcc0*/  ISETP.GE.AND P2, PT, R219, UR4, PT ;  /* 0x00000004db007c0c */ /* 0x000fe4000bf46270 */
[----:B------:R-:W-:Y:S02]  /*1dcd0*/  ISETP.GE.AND P0, PT, R218, UR4, PT ;  /* 0x00000004da007c0c */ /* 0x000fe4000bf06270 */
[----:B------:R-:W-:Y:S02]  /*1dce0*/  @!P3 LEA.HI.X R5, R222, R0, R3, 0x2, P5 ;  /* 0x00000000de05b211 */ /* 0x000fe400028f1403 */
[----:B------:R-:W-:Y:S02]  /*1dcf0*/  SHF.R.S32.HI R3, RZ, 0x1f, R221 ;  /* 0x0000001fff037819 */ /* 0x000fe400000114dd */
[-C--:B--2---:R-:W-:Y:S01]  /*1dd00*/  @!P1 LEA R6, P5, R221, R14.reuse, 0x2 ;  /* 0x0000000edd069211 */ /* 0x084fe200078a10ff */
[----:B------:R4:W-:Y:S01]  /*1dd10*/  @!P3 ST.E.64 desc[UR42][R4.64], R130 ;  /* 0x000000820400b985 */ /* 0x0009e2000c101b2a */
[----:B---3--:R-:W-:-:S02]  /*1dd20*/  @!P4 LEA R8, P3, R220, R14, 0x2 ;  /* 0x0000000edc08c211 */ /* 0x008fc400078610ff */
[----:B------:R-:W-:Y:S02]  /*1dd30*/  @!P1 LEA.HI.X R7, R221, R0, R3, 0x2, P5 ;  /* 0x00000000dd079211 */ /* 0x000fe400028f1403 */
[C---:B0-----:R-:W-:Y:S02]  /*1dd40*/  @!P2 LEA R10, P5, R219.reuse, R14, 0x2 ;  /* 0x0000000edb0aa211 */ /* 0x041fe400078a10ff */
[----:B------:R-:W-:Y:S01]  /*1dd50*/  @!P4 LEA.HI.X R9, R220, R0, R237, 0x2, P3 ;  /* 0x00000000dc09c211 */ /* 0x000fe200018f14ed */
[----:B------:R4:W-:Y:S01]  /*1dd60*/  @!P1 ST.E.64 desc[UR42][R6.64], R134 ;  /* 0x0000008606009985 */ /* 0x0009e2000c101b2a */
[C---:B------:R-:W-:Y:S02]  /*1dd70*/  @!P0 LEA R20, P3, R218.reuse, R14, 0x2 ;  /* 0x0000000eda148211 */ /* 0x040fe400078610ff */
[-C--:B------:R-:W-:Y:S01]  /*1dd80*/  @!P2 LEA.HI.X R11, R219, R0.reuse, R236, 0x2, P5 ;  /* 0x00000000db0ba211 */ /* 0x080fe200028f14ec */
[----:B------:R4:W-:Y:S01]  /*1dd90*/  @!P4 ST.E.64 desc[UR42][R8.64], R138 ;  /* 0x0000008a0800c985 */ /* 0x0009e2000c101b2a */
[----:B------:R-:W-:-:S03]  /*1dda0*/  @!P0 LEA.HI.X R21, R218, R0, R235, 0x2, P3 ;  /* 0x00000000da158211 */ /* 0x000fc600018f14eb */
[----:B------:R4:W-:Y:S04]  /*1ddb0*/  @!P2 ST.E.64 desc[UR42][R10.64], R142 ;  /* 0x0000008e0a00a985 */ /* 0x0009e8000c101b2a */
[----:B------:R4:W-:Y:S01]  /*1ddc0*/  @!P0 ST.E.64 desc[UR42][R20.64], R146 ;  /* 0x0000009214008985 */ /* 0x0009e2000c101b2a */
[----:B------:R-:W-:-:S13]  /*1ddd0*/  ISETP.GE.AND P0, PT, R217, UR4, PT ;  /* 0x00000004d9007c0c */ /* 0x000fda000bf06270 */
[----:B----4-:R-:W-:Y:S05]  /*1dde0*/  @P0 BRA `(.L_x_1743) ;  /* 0x0000000c00140947 */ /* 0x010fea0003800000 */
[----:B------:R-:W-:-:S04]  /*1ddf0*/  LEA R14, P0, R217, R14, 0x2 ;  /* 0x0000000ed90e7211 */ /* 0x000fc800078010ff */
[----:B------:R-:W-:-:S05]  /*1de00*/  LEA.HI.X R15, R217, R0, R234, 0x2, P0 ;  /* 0x00000000d90f7211 */ /* 0x000fca00000f14ea */
[----:B------:R4:W-:Y:S01]  /*1de10*/  ST.E.64 desc[UR42][R14.64], R150 ;  /* 0x000000960e007985 */ /* 0x0009e2000c101b2a */
[----:B------:R-:W-:Y:S05]  /*1de20*/  BRA `(.L_x_1743) ;  /* 0x0000000c00047947 */ /* 0x000fea0003800000 */
.L_x_1730:
[----:B------:R-:W-:Y:S01]  /*1de30*/  ULDC.64 UR4, c[0x0][0xc08] ;  /* 0x0003020000047ab9 */ /* 0x000fe20000000a00 */
[----:B------:R-:W2:Y:S01]  /*1de40*/  LDC.64 R4, c[0x0][0xc00] ;  /* 0x00030000ff047b82 */ /* 0x000ea20000000a00 */
[----:B------:R-:W-:Y:S01]  /*1de50*/  ISETP.NE.U32.AND P0, PT, RZ, UR4, PT ;  /* 0x00000004ff007c0c */ /* 0x000fe2000bf05070 */
[----:B------:R-:W-:-:S03]  /*1de60*/  IMAD.MOV.U32 R3, RZ, RZ, RZ ;  /* 0x000000ffff037224 */ /* 0x000fc600078e00ff */
[----:B------:R-:W-:Y:S01]  /*1de70*/  ISETP.NE.AND.EX P1, PT, RZ, UR5, PT, P0 ;  /* 0x00000005ff007c0c */ /* 0x000fe2000bf25300 */
[----:B------:R-:W-:Y:S02]  /*1de80*/  ULDC.64 UR4, c[0x0][0xc00] ;  /* 0x0003000000047ab9 */ /* 0x000fe40000000a00 */
[----:B------:R-:W-:-:S04]  /*1de90*/  ISETP.NE.U32.AND P0, PT, RZ, UR4, PT ;  /* 0x00000004ff007c0c */ /* 0x000fc8000bf05070 */
[----:B------:R-:W-:-:S06]  /*1dea0*/  ISETP.NE.AND.EX P0, PT, RZ, UR5, PT, P0 ;  /* 0x00000005ff007c0c */ /* 0x000fcc000bf05300 */
[----:B------:R-:W3:Y:S01]  /*1deb0*/  @P1 LDC.64 R6, c[0x0][0xc08] ;  /* 0x00030200ff061b82 */ /* 0x000ee20000000a00 */
[----:B------:R-:W-:Y:S02]  /*1dec0*/  ULDC UR4, c[0x0][0xa88] ;  /* 0x0002a20000047ab9 */ /* 0x000fe40000000800 */
[----:B------:R-:W-:Y:S02]  /*1ded0*/  IMAD.U32 R20, RZ, RZ, UR4 ;  /* 0x00000004ff147e24 */ /* 0x000fe4000f8e00ff */
[----:B--2---:R-:W-:-:S05]  /*1dee0*/  IMAD.WIDE R4, R209, 0x4, R4 ;  /* 0x00000004d1047825 */ /* 0x004fca00078e0204 */
[----:B------:R2:W5:Y:S01]  /*1def0*/  @P0 LDG.E R3, desc[UR42][R4.64] ;  /* 0x0000002a04030981 */ /* 0x000562000c1e1900 */
[----:B------:R-:W4:Y:S01]  /*1df00*/  S2R R0, SR_TID.X ;  /* 0x0000000000007919 */ /* 0x000f220000002100 */
[----:B---3--:R-:W-:-:S05]  /*1df10*/  @P1 IMAD.WIDE R6, R209, 0x4, R6 ;  /* 0x00000004d1061825 */ /* 0x008fca00078e0206 */
[----:B------:R2:W5:Y:S01]  /*1df20*/  @P1 LDG.E R20, desc[UR42][R6.64] ;  /* 0x0000002a06141981 */ /* 0x000562000c1e1900 */
[----:B------:R-:W-:-:S13]  /*1df30*/  ISETP.NE.AND P2, PT, R208, RZ, PT ;  /* 0x000000ffd000720c */ /* 0x000fda0003f45270 */
[----:B------:R-:W3:Y:S01]  /*1df40*/  @!P2 LDC R208, c[0x0][0xad4] ;  /* 0x0002b500ffd0ab82 */ /* 0x000ee20000000800 */
[----:B----4-:R-:W-:Y:S01]  /*1df50*/  VIADD R0, R0, 0xffffff80 ;  /* 0xffffff8000007836 */ /* 0x010fe20000000000 */
[----:B------:R-:W-:-:S04]  /*1df60*/  SHF.R.S32.HI R30, RZ, 0x1f, R209 ;  /* 0x0000001fff1e7819 */ /* 0x000fc800000114d1 */
[----:B------:R-:W-:Y:S02]  /*1df70*/  ISETP.GT.AND P3, PT, R0, 0x7f, PT ;  /* 0x0000007f0000780c */ /* 0x000fe40003f64270 */
[----:B---3--:R-:W-:Y:S01]  /*1df80*/  ISETP.GT.AND P2, PT, R208, 0x1, PT ;  /* 0x00000001d000780c */ /* 0x008fe20003f44270 */
[----:B--2---:R-:W-:-:S12]  /*1df90*/  @P1 BRA `(.L_x_1748) ;  /* 0x0000000000101947 */ /* 0x004fd80003800000 */
[----:B------:R-:W-:Y:S05]  /*1dfa0*/  @!P0 BRA `(.L_x_1748) ;  /* 0x00000000000c8947 */ /* 0x000fea0003800000 */
[----:B------:R-:W2:Y:S04]  /*1dfb0*/  LDG.E R7, desc[UR42][R4.64] ;  /* 0x0000002a04077981 */ /* 0x000ea8000c1e1900 */
[----:B-----5:R-:W2:Y:S02]  /*1dfc0*/  LDG.E R20, desc[UR42][R4.64+0x4] ;  /* 0x0000042a04147981 */ /* 0x020ea4000c1e1900 */
[----:B--2---:R-:W-:-:S07]  /*1dfd0*/  IMAD.IADD R20, R20, 0x1, -R7 ;  /* 0x0000000114147824 */ /* 0x004fce00078e0a07 */
.L_x_1748:
[----:B------:R-:W-:Y:S01]  /*1dfe0*/  BSSY B1, `(.L_x_1749) ;  /* 0x0000036000017945 */ /* 0x000fe20003800000 */
[----:B------:R-:W-:Y:S02]  /*1dff0*/  SEL R31, R209, RZ, !P0 ;  /* 0x000000ffd11f7207 */ /* 0x000fe40004000000 */
[----:B------:R-:W-:Y:S02]  /*1e000*/  SEL R30, R30, RZ, !P0 ;  /* 0x000000ff1e1e7207 */ /* 0x000fe40004000000 */
[----:B-----5:R-:W-:Y:S01]  /*1e010*/  SHF.R.S32.HI R28, RZ, 0x1f, R3 ;  /* 0x0000001fff1c7819 */ /* 0x020fe20000011403 */
[----:B------:R-:W-:Y:S06]  /*1e020*/  @P3 BRA `(.L_x_1750) ;  /* 0x0000000000c43947 */ /* 0x000fec0003800000 */
[----:B------:R-:W2:Y:S01]  /*1e030*/  S2R R33, SR_TID.X ;  /* 0x0000000000217919 */ /* 0x000ea20000002100 */
[----:B------:R-:W3:Y:S02]  /*1e040*/  LDC R35, c[0x0][0xbe8] ;  /* 0x0002fa00ff237b82 */ /* 0x000ee40000000800 */
[----:B---3--:R-:W-:Y:S01]  /*1e050*/  IMAD R0, R20, R35, RZ ;  /* 0x0000002314007224 */ /* 0x008fe200078e02ff */
[----:B--2---:R-:W-:-:S04]  /*1e060*/  IADD3 R33, R192, -0x80, R33 ;  /* 0xffffff80c0217810 */ /* 0x004fc80007ffe021 */
[----:B------:R-:W-:-:S13]  /*1e070*/  ISETP.GE.AND P0, PT, R33, R0, PT ;  /* 0x000000002100720c */ /* 0x000fda0003f06270 */
[----:B------:R-:W-:Y:S05]  /*1e080*/  @P0 BRA `(.L_x_1750) ;  /* 0x0000000000ac0947 */ /* 0x000fea0003800000 */
[----:B-1----:R-:W-:Y:S01]  /*1e090*/  IMAD.MOV.U32 R24, RZ, RZ, 0x9b8 ;  /* 0x000009b8ff187424 */ /* 0x002fe200078e00ff */
[----:B------:R-:W-:Y:S01]  /*1e0a0*/  ISETP.GT.AND P0, PT, R208, 0x1, PT ;  /* 0x00000001d000780c */ /* 0x000fe20003f04270 */
[----:B------:R-:W1:Y:S01]  /*1e0b0*/  LDC.64 R4, c[0x0][0xba8] ;  /* 0x0002ea00ff047b82 */ /* 0x000e620000000a00 */
[----:B------:R-:W-:Y:S01]  /*1e0c0*/  ISETP.NE.AND P1, PT, R35, 0x1, PT ;  /* 0x000000012300780c */ /* 0x000fe20003f25270 */
[----:B------:R-:W-:Y:S01]  /*1e0d0*/  IMAD.MOV.U32 R21, RZ, RZ, R33 ;  /* 0x000000ffff157224 */ /* 0x000fe200078e0021 */
[----:B------:R-:W-:Y:S02]  /*1e0e0*/  SEL R24, R24, 0x978, P0 ;  /* 0x0000097818187807 */ /* 0x000fe40000000000 */
[----:B------:R-:W-:-:S03]  /*1e0f0*/  SEL R215, R215, RZ, P0 ;  /* 0x000000ffd7d77207 */ /* 0x000fc60000000000 */
[----:B------:R-:W2:Y:S08]  /*1e100*/  LDC.64 R8, c[0x0][R24+0x220] ;  /* 0x0000880018087b82 */ /* 0x000eb00000000a00 */
[----:B------:R-:W3:Y:S08]  /*1e110*/  LDC.64 R6, c[0x0][R24+0x218] ;  /* 0x0000860018067b82 */ /* 0x000ef00000000a00 */
[----:B------:R-:W4:Y:S08]  /*1e120*/  LDC.64 R10, c[0x0][R24+0x228] ;  /* 0x00008a00180a7b82 */ /* 0x000f300000000a00 */
[----:B------:R-:W5:Y:S08]  /*1e130*/  LDC.64 R12, c[0x0][R24+0x210] ;  /* 0x00008400180c7b82 */ /* 0x000f700000000a00 */
[----:B------:R-:W0:Y:S08]  /*1e140*/  @P1 LDC R0, c[0x0][0xbec] ;  /* 0x0002fb00ff001b82 */ /* 0x000e300000000800 */
[----:B------:R-:W4:Y:S01]  /*1e150*/  @P1 LDC R37, c[0x0][0xbf0] ;  /* 0x0002fc00ff251b82 */ /* 0x000f220000000800 */
[----:B--2---:R-:W-:-:S07]  /*1e160*/  IMAD R9, R9, R31, RZ ;  /* 0x0000001f09097224 */ /* 0x004fce00078e02ff */
[----:B-1----:R-:W1:Y:S01]  /*1e170*/  @!P0 LDC R4, c[0x0][0xb50] ;  /* 0x0002d400ff048b82 */ /* 0x002e620000000800 */
[----:B------:R-:W-:-:S04]  /*1e180*/  IMAD.WIDE.U32 R14, R8, R31, RZ ;  /* 0x0000001f080e7225 */ /* 0x000fc800078e00ff */
[----:B------:R-:W-:Y:S02]  /*1e190*/  IMAD R9, R8, R30, R9 ;  /* 0x0000001e08097224 */ /* 0x000fe400078e0209 */
[----:B0-----:R-:W-:Y:S01]  /*1e1a0*/  @P1 IMAD.HI.U32 R0, R33, R0, RZ ;  /* 0x0000000021001227 */ /* 0x001fe200078e00ff */
[----:B------:R-:W0:Y:S03]  /*1e1b0*/  @!P0 LDC R5, c[0x0][0xb54] ;  /* 0x0002d500ff058b82 */ /* 0x000e260000000800 */
[-C--:B---3--:R-:W-:Y:S02]  /*1e1c0*/  IMAD R29, R7, R206.reuse, RZ ;  /* 0x000000ce071d7224 */ /* 0x088fe400078e02ff */
[----:B------:R-:W-:Y:S01]  /*1e1d0*/  IMAD.WIDE.U32 R6, R6, R206, RZ ;  /* 0x000000ce06067225 */ /* 0x000fe200078e00ff */
[----:B----4-:R-:W-:-:S03]  /*1e1e0*/  @P1 SHF.R.U32.HI R21, RZ, R37, R0 ;  /* 0x00000025ff151219 */ /* 0x010fc60000011600 */
[----:B------:R-:W-:Y:S01]  /*1e1f0*/  IMAD.IADD R29, R7, 0x1, R29 ;  /* 0x00000001071d7824 */ /* 0x000fe200078e021d */
[----:B------:R-:W-:Y:S01]  /*1e200*/  IADD3 R0, P1, P3, R14, R6, R3 ;  /* 0x000000060e007210 */ /* 0x000fe20007b3e003 */
[----:B------:R-:W-:Y:S02]  /*1e210*/  IMAD.IADD R14, R15, 0x1, R9 ;  /* 0x000000010f0e7824 */ /* 0x000fe400078e0209 */
[----:B------:R-:W-:Y:S02]  /*1e220*/  IMAD.MOV R8, RZ, RZ, -R21 ;  /* 0x000000ffff087224 */ /* 0x000fe400078e0a15 */
[----:B------:R-:W-:-:S04]  /*1e230*/  IMAD.WIDE.U32 R6, R10, R215, RZ ;  /* 0x000000d70a067225 */ /* 0x000fc800078e00ff */
[----:B------:R-:W-:Y:S02]  /*1e240*/  IMAD R11, R11, R215, RZ ;  /* 0x000000d70b0b7224 */ /* 0x000fe400078e02ff */
[----:B------:R-:W-:Y:S01]  /*1e250*/  IMAD R9, R35, R8, R33 ;  /* 0x0000000823097224 */ /* 0x000fe200078e0221 */
[----:B------:R-:W-:Y:S01]  /*1e260*/  IADD3.X R8, R14, R29, R28, P1, P3 ;  /* 0x0000001d0e087210 */ /* 0x000fe20000fe641c */
[----:B------:R-:W-:Y:S01]  /*1e270*/  IMAD.IADD R11, R7, 0x1, R11 ;  /* 0x00000001070b7824 */ /* 0x000fe200078e020b */
[----:B------:R-:W-:Y:S01]  /*1e280*/  IADD3 R6, P0, P1, R21, R0, R6 ;  /* 0x0000000015067210 */ /* 0x000fe2000791e006 */
[----:B-----5:R-:W-:Y:S01]  /*1e290*/  IMAD R0, R13, R9, RZ ;  /* 0x000000090d007224 */ /* 0x020fe200078e02ff */
        /* <DEDUP_REMOVED lines=8> */
[----:B0-----:R-:W-:-:S05]  /*1e320*/  LEA.HI.X R5, R6, R5, R0, 0x2, P0 ;  /* 0x0000000506057211 */ /* 0x001fca00000f1400 */
[----:B------:R2:W-:Y:S02]  /*1e330*/  STG.E desc[UR42][R4.64], R7 ;  /* 0x0000000704007986 */ /* 0x0005e4000c10192a */
.L_x_1750:
[----:B------:R-:W-:Y:S05]  /*1e340*/  BSYNC B1 ;  /* 0x0000000000017941 */ /* 0x000fea0003800000 */
.L_x_1749:
[----:B------:R-:W-:Y:S05]  /*1e350*/  @P2 BRA `(.L_x_1743) ;  /* 0x0000000400b82947 */ /* 0x000fea0003800000 */
[----:B------:R-:W3:Y:S01]  /*1e360*/  LDC R21, c[0x0][0xbe8] ;  /* 0x0002fa00ff157b82 */ /* 0x000ee20000000800 */
[----:B------:R-:W-:Y:S01]  /*1e370*/  ULDC.64 UR4, c[0x0][0xaa0] ;  /* 0x0002a80000047ab9 */ /* 0x000fe20000000a00 */
[----:B------:R-:W-:Y:S01]  /*1e380*/  ULDC.64 UR6, c[0x0][0xaf0] ;  /* 0x0002bc0000067ab9 */ /* 0x000fe20000000a00 */
[----:B------:R-:W-:Y:S02]  /*1e390*/  IMAD R0, R28, UR4, RZ ;  /* 0x000000041c007c24 */ /* 0x000fe4000f8e02ff */
[----:B--2---:R-:W-:-:S04]  /*1e3a0*/  IMAD.WIDE.U32 R4, R3, UR4, RZ ;  /* 0x0000000403047c25 */ /* 0x004fc8000f8e00ff */
[----:B------:R-:W-:Y:S01]  /*1e3b0*/  IMAD R7, R3, UR5, R0 ;  /* 0x0000000503077c24 */ /* 0x000fe2000f8e0200 */
[----:B------:R-:W-:Y:S01]  /*1e3c0*/  ULDC.64 UR4, c[0x0][0xae8] ;  /* 0x0002ba0000047ab9 */ /* 0x000fe20000000a00 */
[----:B------:R-:W-:Y:S02]  /*1e3d0*/  IMAD R3, R207, 0x20, R23 ;  /* 0x00000020cf037824 */ /* 0x000fe400078e0217 */
[----:B------:R-:W-:Y:S02]  /*1e3e0*/  IMAD.IADD R5, R5, 0x1, R7 ;  /* 0x0000000105057824 */ /* 0x000fe400078e0207 */
[----:B------:R-:W-:Y:S02]  /*1e3f0*/  IMAD.IADD R8, R192, 0x1, R3 ;  /* 0x00000001c0087824 */ /* 0x000fe400078e0203 */
[----:B------:R-:W-:-:S04]  /*1e400*/  IMAD.WIDE.U32 R4, R206, UR4, R4 ;  /* 0x00000004ce047c25 */ /* 0x000fc8000f8e0004 */
[----:B------:R-:W-:Y:S02]  /*1e410*/  IMAD.MOV.U32 R3, RZ, RZ, R8 ;  /* 0x000000ffff037224 */ /* 0x000fe400078e0008 */
[----:B------:R-:W-:Y:S01]  /*1e420*/  IMAD R6, R30, UR6, RZ ;  /* 0x000000061e067c24 */ /* 0x000fe2000f8e02ff */
[----:B---3--:R-:W-:Y:S01]  /*1e430*/  ISETP.NE.AND P0, PT, R21, 0x1, PT ;  /* 0x000000011500780c */ /* 0x008fe20003f05270 */
[----:B------:R-:W-:Y:S01]  /*1e440*/  IMAD R5, R206, UR5, R5 ;  /* 0x00000005ce057c24 */ /* 0x000fe2000f8e0205 */
[----:B------:R-:W-:Y:S01]  /*1e450*/  ULDC.64 UR4, c[0x0][0xae0] ;  /* 0x0002b80000047ab9 */ /* 0x000fe20000000a00 */
[----:B------:R-:W-:Y:S02]  /*1e460*/  IMAD.IADD R192, R23, 0x1, R192 ;  /* 0x0000000117c07824 */ /* 0x000fe400078e02c0 */
[----:B------:R-:W-:-:S08]  /*1e470*/  IMAD.WIDE.U32 R4, R31, UR6, R4 ;  /* 0x000000061f047c25 */ /* 0x000fd0000f8e0004 */
[----:B------:R-:W2:Y:S08]  /*1e480*/  @P0 LDC R9, c[0x0][0xbec] ;  /* 0x0002fb00ff090b82 */ /* 0x000eb00000000800 */
[----:B------:R-:W3:Y:S01]  /*1e490*/  @P0 LDC R11, c[0x0][0xbf0] ;  /* 0x0002fc00ff0b0b82 */ /* 0x000ee20000000800 */
[----:B--2---:R-:W-:-:S04]  /*1e4a0*/  @P0 IMAD.HI.U32 R0, R8, R9, RZ ;  /* 0x0000000908000227 */ /* 0x004fc800078e00ff */
[----:B------:R-:W-:Y:S01]  /*1e4b0*/  IMAD R9, R31, UR7, R6 ;  /* 0x000000071f097c24 */ /* 0x000fe2000f8e0206 */
[----:B---3--:R-:W-:-:S03]  /*1e4c0*/  @P0 SHF.R.U32.HI R3, RZ, R11, R0 ;  /* 0x0000000bff030219 */ /* 0x008fc60000011600 */
[----:B------:R-:W-:Y:S01]  /*1e4d0*/  IMAD.IADD R5, R5, 0x1, R9 ;  /* 0x0000000105057824 */ /* 0x000fe200078e0209 */
[--C-:B------:R-:W-:Y:S01]  /*1e4e0*/  SHF.R.S32.HI R0, RZ, 0x1f, R3.reuse ;  /* 0x0000001fff007819 */ /* 0x100fe20000011403 */
[----:B------:R-:W-:Y:S02]  /*1e4f0*/  IMAD.MOV R7, RZ, RZ, -R3 ;  /* 0x000000ffff077224 */ /* 0x000fe400078e0a03 */
[----:B------:R-:W-:-:S04]  /*1e500*/  IMAD.WIDE.U32 R4, R3, UR4, R4 ;  /* 0x0000000403047c25 */ /* 0x000fc8000f8e0004 */
[----:B------:R-:W-:Y:S02]  /*1e510*/  IMAD R7, R21, R7, R8 ;  /* 0x0000000715077224 */ /* 0x000fe400078e0208 */
[----:B------:R-:W-:-:S04]  /*1e520*/  IMAD R0, R0, UR4, RZ ;  /* 0x0000000400007c24 */ /* 0x000fc8000f8e02ff */
[----:B------:R-:W-:Y:S01]  /*1e530*/  IMAD R9, R3, UR5, R0 ;  /* 0x0000000503097c24 */ /* 0x000fe2000f8e0200 */
[----:B------:R-:W-:Y:S01]  /*1e540*/  SHF.R.S32.HI R0, RZ, 0x1f, R7 ;  /* 0x0000001fff007819 */ /* 0x000fe20000011407 */
[----:B------:R-:W-:Y:S02]  /*1e550*/  ULDC.64 UR4, c[0x0][0xad8] ;  /* 0x0002b60000047ab9 */ /* 0x000fe40000000a00 */
[----:B------:R-:W-:Y:S02]  /*1e560*/  IMAD.IADD R5, R5, 0x1, R9 ;  /* 0x0000000105057824 */ /* 0x000fe400078e0209 */
[----:B------:R-:W-:Y:S02]  /*1e570*/  IMAD R0, R0, UR4, RZ ;  /* 0x0000000400007c24 */ /* 0x000fe4000f8e02ff */
[----:B------:R-:W-:-:S04]  /*1e580*/  IMAD.WIDE.U32 R4, R7, UR4, R4 ;  /* 0x0000000407047c25 */ /* 0x000fc8000f8e0004 */
[----:B------:R-:W-:Y:S01]  /*1e590*/  IMAD R3, R7, UR5, R0 ;  /* 0x0000000507037c24 */ /* 0x000fe2000f8e0200 */
[----:B------:R-:W-:Y:S02]  /*1e5a0*/  ULDC.64 UR4, c[0x0][0xa80] ;  /* 0x0002a00000047ab9 */ /* 0x000fe40000000a00 */
[----:B------:R-:W-:Y:S01]  /*1e5b0*/  LEA R0, P0, R4, UR4, 0x1 ;  /* 0x0000000404007c11 */ /* 0x000fe2000f8008ff */
[----:B------:R-:W-:Y:S01]  /*1e5c0*/  IMAD.IADD R3, R5, 0x1, R3 ;  /* 0x0000000105037824 */ /* 0x000fe200078e0203 */
[----:B------:R-:W-:-:S04]  /*1e5d0*/  UMOV UR4, 0xffffffff ;  /* 0xffffffff00047882 */ /* 0x000fc80000000000 */
[----:B------:R-:W-:Y:S01]  /*1e5e0*/  LEA.HI.X R4, R4, UR5, R3, 0x1, P0 ;  /* 0x0000000504047c11 */ /* 0x000fe200080f0c03 */
[----:B------:R-:W-:Y:S06]  /*1e5f0*/  BRA.DIV UR4, `(.L_x_1751) ;  /* 0x000000ae04187947 */ /* 0x000fec000b800000 */
[----:B------:R2:W3:Y:S04]  /*1e600*/  SHFL.IDX PT, R3, R4, RZ, 0x181f ;  /* 0x00181fff04037589 */ /* 0x0004e800000e0000 */
[----:B------:R2:W4:Y:S02]  /*1e610*/  SHFL.IDX PT, R14, R0, RZ, 0x181f ;  /* 0x00181fff000e7589 */ /* 0x00052400000e0000 */
.L_x_2014:
[----:B------:R-:W-:Y:S01]  /*1e620*/  IMAD R20, R20, R21, RZ ;  /* 0x0000001514147224 */ /* 0x000fe200078e02ff */
[----:B------:R-:W-:Y:S04]  /*1e630*/  BSSY B1, `(.L_x_1752) ;  /* 0x000000c000017945 */ /* 0x000fe80003800000 */
[----:B------:R-:W-:-:S13]  /*1e640*/  ISETP.GE.AND P0, PT, R192, R20, PT ;  /* 0x00000014c000720c */ /* 0x000fda0003f06270 */
[----:B------:R-:W-:Y:S05]  /*1e650*/  @P0 BRA `(.L_x_1753) ;  /* 0x0000000000240947 */ /* 0x000fea0003800000 */
[----:B------:R-:W-:Y:S02]  /*1e660*/  ULDC UR4, c[0x0][0xac8] ;  /* 0x0002b20000047ab9 */ /* 0x000fe40000000800 */
[----:B------:R-:W-:Y:S02]  /*1e670*/  ISETP.GE.AND P2, PT, R16, UR4, PT ;  /* 0x0000000410007c0c */ /* 0x000fe4000bf46270 */
[----:B------:R-:W-:-:S11]  /*1e680*/  ISETP.GE.AND P3, PT, R190, UR4, PT ;  /* 0x00000004be007c0c */ /* 0x000fd6000bf66270 */
[-C--:B----4-:R-:W-:Y:S02]  /*1e690*/  @!P2 LEA R6, P0, R16, R14.reuse, 0x1 ;  /* 0x0000000e1006a211 */ /* 0x090fe400078008ff */
[----:B------:R-:W-:Y:S02]  /*1e6a0*/  @!P3 LEA R14, P1, R190, R14, 0x1 ;  /* 0x0000000ebe0eb211 */ /* 0x000fe400078208ff */
[-C--:B---3--:R-:W-:Y:S02]  /*1e6b0*/  @!P2 LEA.HI.X R7, R16, R3.reuse, R17, 0x1, P0 ;  /* 0x000000031007a211 */ /* 0x088fe400000f0c11 */
[----:B------:R-:W-:-:S03]  /*1e6c0*/  @!P3 LEA.HI.X R15, R190, R3, R214, 0x1, P1 ;  /* 0x00000003be0fb211 */ /* 0x000fc600008f0cd6 */
[----:B------:R3:W-:Y:S04]  /*1e6d0*/  @!P2 ST.E.128 desc[UR42][R6.64], RZ ;  /* 0x000000ff0600a985 */ /* 0x0007e8000c101d2a */
[----:B------:R3:W-:Y:S02]  /*1e6e0*/  @!P3 ST.E.128 desc[UR42][R14.64], RZ ;  /* 0x000000ff0e00b985 */ /* 0x0007e4000c101d2a */
.L_x_1753:
[----:B------:R-:W-:Y:S05]  /*1e6f0*/  BSYNC B1 ;  /* 0x0000000000017941 */ /* 0x000fea0003800000 */
.L_x_1752:
[----:B------:R-:W-:-:S03]  /*1e700*/  UMOV UR4, 0xffffffff ;  /* 0xffffffff00047882 */ /* 0x000fc60000000000 */
[----:B------:R-:W-:Y:S05]  /*1e710*/  BRA.DIV UR4, `(.L_x_1754) ;  /* 0x000000ae04047947 */ /* 0x000fea000b800000 */
[----:B---3--:R3:W0:Y:S04]  /*1e720*/  SHFL.IDX PT, R3, R4, 0x1, 0x181f ;  /* 0x00381f0004037f89 */ /* 0x00862800000e0000 */
[----:B----4-:R3:W4:Y:S02]  /*1e730*/  SHFL.IDX PT, R14, R0, 0x1, 0x181f ;  /* 0x00381f00000e7f89 */ /* 0x01072400000e0000 */
.L_x_2018:
[----:B------:R-:W-:Y:S01]  /*1e740*/  VIADD R5, R192, 0x20 ;  /* 0x00000020c0057836 */ /* 0x000fe20000000000 */
        /* <DEDUP_REMOVED lines=8> */
[-C--:B0-----:R-:W-:Y:S02]  /*1e7d0*/  @!P2 LEA.HI.X R7, R16, R3.reuse, R17, 0x1, P0 ;  /* 0x000000031007a211 */ /* 0x081fe400000f0c11 */
[----:B------:R-:W-:-:S03]  /*1e7e0*/  @!P3 LEA.HI.X R15, R190, R3, R214, 0x1, P1 ;  /* 0x00000003be0fb211 */ /* 0x000fc600008f0cd6 */
[----:B------:R0:W-:Y:S04]  /*1e7f0*/  @!P2 ST.E.128 desc[UR42][R6.64], RZ ;  /* 0x000000ff0600a985 */ /* 0x0001e8000c101d2a */
[----:B------:R0:W-:Y:S02]  /*1e800*/  @!P3 ST.E.128 desc[UR42][R14.64], RZ ;  /* 0x000000ff0e00b985 */ /* 0x0001e4000c101d2a */
.L_x_1756:
[----:B------:R-:W-:Y:S05]  /*1e810*/  BSYNC B1 ;  /* 0x0000000000017941 */ /* 0x000fea0003800000 */
.L_x_1755:
[----:B------:R-:W-:-:S03]  /*1e820*/  UMOV UR4, 0xffffffff ;  /* 0xffffffff00047882 */ /* 0x000fc60000000000 */
[----:B------:R-:W-:Y:S05]  /*1e830*/  BRA.DIV UR4, `(.L_x_1757) ;  /* 0x000000ae04047947 */ /* 0x000fea000b800000 */
[----:B0-----:R0:W0:Y:S04]  /*1e840*/  SHFL.IDX PT, R3, R4, 0x2, 0x181f ;  /* 0x00581f0004037f89 */ /* 0x00102800000e0000 */
[----:B----4-:R4:W0:Y:S02]  /*1e850*/  SHFL.IDX PT, R14, R0, 0x2, 0x181f ;  /* 0x00581f00000e7f89 */ /* 0x01082400000e0000 */
.L_x_2022:
[----:B------:R-:W-:Y:S01]  /*1e860*/  VIADD R5, R192, 0x40 ;  /* 0x00000040c0057836 */ /* 0x000fe20000000000 */
[----:B------:R-:W-:Y:S04]  /*1e870*/  BSSY B1, `(.L_x_1758) ;  /* 0x000000c000017945 */ /* 0x000fe80003800000 */
[----:B------:R-:W-:-:S13]  /*1e880*/  ISETP.GE.AND P0, PT, R5, R20, PT ;  /* 0x000000140500720c */ /* 0x000fda0003f06270 */
[----:B------:R-:W-:Y:S05]  /*1e890*/  @P0 BRA `(.L_x_1759) ;  /* 0x0000000000240947 */ /* 0x000fea0003800000 */
[----:B------:R-:W-:Y:S02]  /*1e8a0*/  ULDC UR4, c[0x0][0xac8] ;  /* 0x0002b20000047ab9 */ /* 0x000fe40000000800 */
[----:B------:R-:W-:Y:S02]  /*1e8b0*/  ISETP.GE.AND P2, PT, R16, UR4, PT ;  /* 0x0000000410007c0c */ /* 0x000fe4000bf46270 */
[----:B------:R-:W-:-:S11]  /*1e8c0*/  ISETP.GE.AND P3, PT, R190, UR4, PT ;  /* 0x00000004be007c0c */ /* 0x000fd6000bf66270 */
[-C--:B0-----:R-:W-:Y:S02]  /*1e8d0*/  @!P2 LEA R6, P0, R16, R14.reuse, 0x1 ;  /* 0x0000000e1006a211 */ /* 0x081fe400078008ff */
[----:B------:R-:W-:Y:S02]  /*1e8e0*/  @!P3 LEA R14, P1, R190, R14, 0x1 ;  /* 0x0000000ebe0eb211 */ /* 0x000fe400078208ff */
[-C--:B------:R-:W-:Y:S02]  /*1e8f0*/  @!P2 LEA.HI.X R7, R16, R3.reuse, R17, 0x1, P0 ;  /* 0x000000031007a211 */ /* 0x080fe400000f0c11 */
[----:B------:R-:W-:-:S03]  /*1e900*/  @!P3 LEA.HI.X R15, R190, R3, R214, 0x1, P1 ;  /* 0x00000003be0fb211 */ /* 0x000fc600008f0cd6 */
[----:B------:R0:W-:Y:S04]  /*1e910*/  @!P2 ST.E.128 desc[UR42][R6.64], RZ ;  /* 0x000000ff0600a985 */ /* 0x0001e8000c101d2a */
[----:B------:R0:W-:Y:S02]  /*1e920*/  @!P3 ST.E.128 desc[UR42][R14.64], RZ ;  /* 0x000000ff0e00b985 */ /* 0x0001e4000c101d2a */
.L_x_1759:
[----:B------:R-:W-:Y:S05]  /*1e930*/  BSYNC B1 ;  /* 0x0000000000017941 */ /* 0x000fea0003800000 */
.L_x_1758:
[----:B------:R-:W-:-:S03]  /*1e940*/  UMOV UR4, 0xffffffff ;  /* 0xffffffff00047882 */ /* 0x000fc60000000000 */
[----:B------:R-:W-:Y:S05]  /*1e950*/  BRA.DIV UR4, `(.L_x_1760) ;  /* 0x000000ae04047947 */ /* 0x000fea000b800000 */
[----:B0-----:R0:W0:Y:S04]  /*1e960*/  SHFL.IDX PT, R3, R4, 0x3, 0x181f ;  /* 0x00781f0004037f89 */ /* 0x00102800000e0000 */
[----:B------:R0:W0:Y:S02]  /*1e970*/  SHFL.IDX PT, R14, R0, 0x3, 0x181f ;  /* 0x00781f00000e7f89 */ /* 0x00002400000e0000 */
.L_x_2026:
[----:B0-234-:R-:W-:-:S05]  /*1e980*/  VIADD R0, R192, 0x60 ;  /* 0x00000060c0007836 */ /* 0x01dfca0000000000 */
[----:B------:R-:W-:-:S13]  /*1e990*/  ISETP.GE.AND P0, PT, R0, R20, PT ;  /* 0x000000140000720c */ /* 0x000fda0003f06270 */
[----:B------:R-:W-:Y:S05]  /*1e9a0*/  @P0 BRA `(.L_x_1743) ;  /* 0x0000000000240947 */ /* 0x000fea0003800000 */
[----:B------:R-:W-:Y:S02]  /*1e9b0*/  ULDC UR4, c[0x0][0xac8] ;  /* 0x0002b20000047ab9 */ /* 0x000fe40000000800 */
[----:B------:R-:W-:Y:S02]  /*1e9c0*/  ISETP.GE.AND P2, PT, R16, UR4, PT ;  /* 0x0000000410007c0c */ /* 0x000fe4000bf46270 */
[----:B------:R-:W-:-:S11]  /*1e9d0*/  ISETP.GE.AND P3, PT, R190, UR4, PT ;  /* 0x00000004be007c0c */ /* 0x000fd6000bf66270 */
[-C--:B------:R-:W-:Y:S02]  /*1e9e0*/  @!P2 LEA R4, P0, R16, R14.reuse, 0x1 ;  /* 0x0000000e1004a211 */ /* 0x080fe400078008ff */
[----:B------:R-:W-:Y:S02]  /*1e9f0*/  @!P3 LEA R14, P1, R190, R14, 0x1 ;  /* 0x0000000ebe0eb211 */ /* 0x000fe400078208ff */
[-C--:B------:R-:W-:Y:S02]  /*1ea00*/  @!P2 LEA.HI.X R5, R16, R3.reuse, R17, 0x1, P0 ;  /* 0x000000031005a211 */ /* 0x080fe400000f0c11 */
[----:B------:R-:W-:-:S03]  /*1ea10*/  @!P3 LEA.HI.X R15, R190, R3, R214, 0x1, P1 ;  /* 0x00000003be0fb211 */ /* 0x000fc600008f0cd6 */
[----:B------:R3:W-:Y:S04]  /*1ea20*/  @!P2 ST.E.128 desc[UR42][R4.64], RZ ;  /* 0x000000ff0400a985 */ /* 0x0007e8000c101d2a */
[----:B------:R3:W-:Y:S02]  /*1ea30*/  @!P3 ST.E.128 desc[UR42][R14.64], RZ ;  /* 0x000000ff0e00b985 */ /* 0x0007e4000c101d2a */
.L_x_1743:
[----:B------:R-:W-:Y:S05]  /*1ea40*/  BSYNC B0 ;  /* 0x0000000000007941 */ /* 0x000fea0003800000 */
.L_x_1729:
[----:B------:R-:W-:Y:S02]  /*1ea50*/  ULDC UR4, c[0x0][0xc3c] ;  /* 0x00030f0000047ab9 */ /* 0x000fe40000000800 */
[----:B-1----:R-:W-:-:S13]  /*1ea60*/  ISETP.GE.AND P0, PT, R27, UR4, PT ;  /* 0x000000041b007c0c */ /* 0x002fda000bf06270 */
[----:B------:R-:W-:Y:S05]  /*1ea70*/  @!P0 BRA `(.L_x_1761) ;  /* 0xfffffe2800648947 */ /* 0x000fea000383ffff */
[----:B------:R-:W-:Y:S05]  /*1ea80*/  BRA `(.L_x_1486) ;  /* 0x0000008800707947 */ /* 0x000fea0003800000 */
.L_x_1484:
        /* <DEDUP_REMOVED lines=20> */
.L_x_1762:
        /* <DEDUP_REMOVED lines=43> */
.L_x_1766:
        /* <DEDUP_REMOVED lines=39> */
.L_x_1764:
        /* <DEDUP_REMOVED lines=12> */
.L_x_1767:
        /* <DEDUP_REMOVED lines=63> */
.L_x_1768:
        /* <DEDUP_REMOVED lines=61> */
.L_x_1769:
[----:B01----:R-:W-:-:S05]  /*1f970*/  LOP3.LUT R3, RZ, R2, RZ, 0x33, !PT ;  /* 0x00000002ff037212 */ /* 0x003fca00078e33ff */
[----:B------:R-:W-:-:S05]  /*1f980*/  IMAD.IADD R2, R4, 0x1, R3 ;  /* 0x0000000104027824 */ /* 0x000fca00078e0203 */
[----:B------:R1:W-:Y:S01]  /*1f990*/  STL [R1+0x4], R2 ;  /* 0x0000040201007387 */ /* 0x0003e20000100800 */
[----:B------:R-:W-:Y:S05]  /*1f9a0*/  BRA `(.L_x_1770) ;  /* 0x0000000000107947 */ /* 0x000fea0003800000 */
.L_x_1765:
[----:B------:R-:W-:Y:S01]  /*1f9b0*/  IMAD.U32 R2, RZ, RZ, UR6 ;  /* 0x00000006ff027e24 */ /* 0x000fe2000f8e00ff */
[----:B------:R0:W-:Y:S04]  /*1f9c0*/  STL [R1+0x4], RZ ;  /* 0x000004ff01007387 */ /* 0x0001e80000100800 */
[----:B------:R0:W-:Y:S04]  /*1f9d0*/  STL [R1+0x8], RZ ;  /* 0x000008ff01007387 */ /* 0x0001e80000100800 */
[----:B------:R0:W-:Y:S02]  /*1f9e0*/  STL [R1], R2 ;  /* 0x0000000201007387 */ /* 0x0001e40000100800 */
.L_x_1770:
        /* <DEDUP_REMOVED lines=10> */
.L_x_1763:
        /* <DEDUP_REMOVED lines=31> */
[----:B------:R0:W-:Y:S04]  /*1fc80*/  STL [R1+0x20], R2 ;  /* 0x0000200201007387 */ /* 0x0001e80000100800 */
[----:B------:R0:W-:Y:S04]  /*1fc90*/  STL [R1+0x1c], RZ ;  /* 0x00001cff01007387 */ /* 0x0001e80000100800 */
[----:B------:R0:W-:Y:S02]  /*1fca0*/  STL [R1+0x14], R2 ;  /* 0x0000140201007387 */ /* 0x0001e40000100800 */
.L_x_1926:
[----:B------:R-:W2:Y:S01]  /*1fcb0*/  LDL R14, [R1+0xc] ;  /* 0x00000c00010e7983 */ /* 0x000ea20000100800 */
[----:B------:R-:W-:Y:S05]  /*1fcc0*/  YIELD ;  /* 0x0000000000007946 */ /* 0x000fea0003800000 */
[----:B------:R-:W-:Y:S01]  /*1fcd0*/  ULDC.64 UR4, c[0x0][0xa28] ;  /* 0x00028a0000047ab9 */ /* 0x000fe20000000a00 */
[----:B01----:R-:W-:Y:S02]  /*1fce0*/  CS2R R6, SRZ ;  /* 0x0000000000067805 */ /* 0x003fe4000001ff00 */
[----:B------:R-:W-:Y:S01]  /*1fcf0*/  ISETP.NE.U32.AND P0, PT, RZ, UR4, PT ;  /* 0x00000004ff007c0c */ /* 0x000fe2000bf05070 */
[----:B------:R-:W1:Y:S01]  /*1fd00*/  LDC.64 R12, c[0x0][0xa00] ;  /* 0x00028000ff0c7b82 */ /* 0x000e620000000a00 */
[----:B------:R-:W-:Y:S01]  /*1fd10*/  ULDC.64 UR6, c[0x0][0xa08] ;  /* 0x0002820000067ab9 */ /* 0x000fe20000000a00 */
[----:B------:R-:W-:Y:S01]  /*1fd20*/  ULDC.64 UR8, c[0x0][0xa10] ;  /* 0x0002840000087ab9 */ /* 0x000fe20000000a00 */
[----:B------:R-:W-:Y:S01]  /*1fd30*/  ISETP.NE.AND.EX P0, PT, RZ, UR5, PT, P0 ;  /* 0x00000005ff007c0c */ /* 0x000fe2000bf05300 */
[----:B------:R-:W-:-:S04]  /*1fd40*/  ULDC.64 UR4, c[0x0][0xa18] ;  /* 0x0002860000047ab9 */ /* 0x000fc80000000a00 */
[----:B------:R-:W4:Y:S08]  /*1fd50*/  LDC.64 R4, c[0x0][0xa08] ;  /* 0x00028200ff047b82 */ /* 0x000f300000000a00 */
        /* <DEDUP_REMOVED lines=8> */
[----:B------:R-:W-:Y:S01]  /*1fde0*/  ISETP.NE.U32.AND P4, PT, RZ, UR8, PT ;  /* 0x00000008ff007c0c */ /* 0x000fe2000bf85070 */
[----:B---3--:R-:W-:Y:S01]  /*1fdf0*/  IMAD.MOV.U32 R8, RZ, RZ, RZ ;  /* 0x000000ffff087224 */ /* 0x008fe200078e00ff */
[----:B------:R-:W-:Y:S01]  /*1fe00*/  ISETP.NE.U32.AND P1, PT, RZ, UR4, PT ;  /* 0x00000004ff007c0c */ /* 0x000fe2000bf25070 */
[----:B0-----:R-:W0:Y:S01]  /*1fe10*/  LDC.64 R2, c[0x0][0xa10] ;  /* 0x00028400ff027b82 */ /* 0x001e220000000a00 */
[----:B------:R-:W-:-:S02]  /*1fe20*/  IMAD.MOV.U32 R0, RZ, RZ, RZ ;  /* 0x000000ffff007224 */ /* 0x000fc400078e00ff */
[----:B------:R-:W-:Y:S01]  /*1fe30*/  ISETP.NE.AND.EX P3, PT, RZ, UR5, PT, P1 ;  /* 0x00000005ff007c0c */ /* 0x000fe2000bf65310 */
[----:B----4-:R-:W-:-:S04]  /*1fe40*/  IMAD.WIDE R4, R14, 0x4, R4 ;  /* 0x000000040e047825 */ /* 0x010fc800078e0204 */
[----:B------:R-:W1:Y:S01]  /*1fe50*/  @P0 LDC.64 R10, c[0x0][0xa18] ;  /* 0x00028600ff0a0b82 */ /* 0x000e620000000a00 */
[----:B------:R-:W-:Y:S01]  /*1fe60*/  ULDC UR4, c[0x0][0x288] ;  /* 0x0000a20000047ab9 */ /* 0x000fe20000000800 */
[----:B------:R-:W-:Y:S02]  /*1fe70*/  ISETP.NE.AND.EX P1, PT, RZ, UR7, PT, P2 ;  /* 0x00000007ff007c0c */ /* 0x000fe4000bf25320 */
[----:B------:R-:W-:-:S04]  /*1fe80*/  ISETP.NE.AND.EX P2, PT, RZ, UR9, PT, P4 ;  /* 0x00000009ff007c0c */ /* 0x000fc8000bf45340 */
[----:B------:R-:W2:Y:S07]  /*1fe90*/  @P3 LDG.E R7, desc[UR42][R12.64] ;  /* 0x0000002a0c073981 */ /* 0x000eae000c1e1900 */
[----:B------:R3:W5:Y:S01]  /*1fea0*/  @P1 LDG.E R8, desc[UR42][R4.64] ;  /* 0x0000002a04081981 */ /* 0x000762000c1e1900 */
[----:B0-----:R-:W-:-:S05]  /*1feb0*/  IMAD.WIDE R2, R14, 0x4, R2 ;  /* 0x000000040e027825 */ /* 0x001fca00078e0202 */
[----:B------:R3:W5:Y:S01]  /*1fec0*/  @P2 LDG.E R0, desc[UR42][R2.64] ;  /* 0x0000002a02002981 */ /* 0x000762000c1e1900 */
[----:B-1----:R-:W-:-:S03]  /*1fed0*/  @P0 IMAD.WIDE R10, R14, 0x4, R10 ;  /* 0x000000040e0a0825 */ /* 0x002fc600078e020a */
[----:B--2---:R0:W-:Y:S02]  /*1fee0*/  STL [R1+0x48], R7 ;  /* 0x0000480701007387 */ /* 0x0041e40000100800 */
[----:B0-----:R-:W-:Y:S01]  /*1fef0*/  IMAD.U32 R7, RZ, RZ, UR4 ;  /* 0x00000004ff077e24 */ /* 0x001fe2000f8e00ff */
[----:B------:R-:W-:-:S05]  /*1ff00*/  ULDC.64 UR4, c[0x0][0x418] ;  /* 0x0001060000047ab9 */ /* 0x000fca0000000a00 */
[----:B------:R-:W2:Y:S01]  /*1ff10*/  @P0 LDG.E R7, desc[UR42][R10.64] ;  /* 0x0000002a0a070981 */ /* 0x000ea2000c1e1900 */
[----:B------:R-:W-:-:S03]  /*1ff20*/  UISETP.NE.U32.AND UP0, UPT, UR4, URZ, UPT ;  /* 0x0000003f0400728c */ /* 0x000fc6000bf05070 */
[----:B------:R-:W-:Y:S01]  /*1ff30*/  ULDC UR4, c[0x0][0x424] ;  /* 0x0001090000047ab9 */ /* 0x000fe20000000800 */
[----:B------:R-:W-:-:S03]  /*1ff40*/  UISETP.NE.AND.EX UP0, UPT, UR5, URZ, UPT, UP0 ;  /* 0x0000003f0500728c */ /* 0x000fc6000bf05300 */
[----:B------:R-:W-:Y:S01]  /*1ff50*/  ULDC UR5, c[0x0][0x2f0] ;  /* 0x0000bc0000057ab9 */ /* 0x000fe20000000800 */
[----:B------:R-:W-:Y:S01]  /*1ff60*/  USEL UR4, UR4, 0x1, UP0 ;  /* 0x0000000104047887 */ /* 0x000fe20008000000 */
[----:B--2---:R0:W-:Y:S04]  /*1ff70*/  STL [R1+0x38], R7 ;  /* 0x0000380701007387 */ /* 0x0041e80000100800 */
[----:B------:R3:W5:Y:S01]  /*1ff80*/  LDL R15, [R1+0x38] ;  /* 0x00003800010f7983 */ /* 0x0007620000100800 */
[----:B------:R-:W-:-:S03]  /*1ff90*/  UIMAD UR4, UR4, UR5, URZ ;  /* 0x00000005040472a4 */ /* 0x000fc6000f8e023f */
[----:B------:R-:W-:Y:S02]  /*1ffa0*/  ULDC UR5, c[0x0][0x348] ;  /* 0x0000d20000057ab9 */ /* 0x000fe40000000800 */
[----:B------:R-:W-:Y:S02]  /*1ffb0*/  IMAD.U32 R10, RZ, RZ, UR5 ;  /* 0x00000005ff0a7e24 */ /* 0x000fe4000f8e00ff */
[----:B0-----:R-:W-:Y:S01]  /*1ffc0*/  IMAD.U32 R7, RZ, RZ, UR4 ;  /* 0x00000004ff077e24 */ /* 0x001fe2000f8e00ff */
[----:B---3--:R-:W-:Y:S06]  /*1ffd0*/  @P0 BRA `(.L_x_1772) ;  /* 0x0000000000140947 */ /* 0x008fec0003800000 */
[----:B------:R-:W-:Y:S05]  /*1ffe0*/  @!P3 BRA `(.L_x_1772) ;  /* 0x000000000010b947 */ /* 0x000fea0003800000 */
[----:B------:R-:W2:Y:S04]  /*1fff0*/  LDG.E R9, desc[UR42][R12.64] ;  /* 0x0000002a0c097981 */ /* 0x000ea8000c1e1900 */
[----:B------:R-:W2:Y:S02]  /*20000*/  LDG.E R12, desc[UR42][R12.64+0x4] ;  /* 0x0000042a0c0c7981 */ /* 0x000ea4000c1e1900 */
[----:B--2--5:R-:W-:-:S05]  /*20010*/  IMAD.IADD R15, R12, 0x1, -R9 ;  /* 0x000000010c0f7824 */ /* 0x024fca00078e0a09 */
[----:B------:R0:W-:Y:S02]  /*20020*/  STL [R1+0x38], R15 ;  /* 0x0000380f01007387 */ /* 0x0001e40000100800 */
.L_x_1772:
[----:B------:R-:W2:Y:S01]  /*20030*/  LDL.LU R12, [R1+0x8] ;  /* 0x00000800010c7983 */ /* 0x000ea20000300800 */
[----:B-----5:R-:W-:Y:S01]  /*20040*/  IMAD.IADD R8, R8, 0x1, R6 ;  /* 0x0000000108087824 */ /* 0x020fe200078e0206 */
[----:B------:R-:W-:Y:S02]  /*20050*/  ULDC.64 UR4, c[0x0][0xa20] ;  /* 0x0002880000047ab9 */ /* 0x000fe40000000a00 */
[----:B------:R-:W-:Y:S02]  /*20060*/  ISETP.NE.U32.AND P0, PT, RZ, UR4, PT ;  /* 0x00000004ff007c0c */ /* 0x000fe4000bf05070 */
[----:B------:R1:W-:Y:S02]  /*20070*/  STL [R1+0x18], R8 ;  /* 0x0000180801007387 */ /* 0x0003e40000100800 */
[----:B------:R-:W-:Y:S02]  /*20080*/  ISETP.NE.AND.EX P0, PT, RZ, UR5, PT, P0 ;  /* 0x00000005ff007c0c */ /* 0x000fe4000bf05300 */
[----:B--2---:R-:W-:-:S02]  /*20090*/  LOP3.LUT R11, R12, 0xff000000, RZ, 0xc0, !PT ;  /* 0xff0000000c0b7812 */ /* 0x004fc400078ec0ff */
[C---:B------:R-:W-:Y:S02]  /*200a0*/  LOP3.LUT R9, R12.reuse, 0xff0000, RZ, 0xc0, !PT ;  /* 0x00ff00000c097812 */ /* 0x040fe400078ec0ff */
[----:B------:R-:W-:Y:S02]  /*200b0*/  SHF.R.U32.HI R11, RZ, 0x8, R11 ;  /* 0x00000008ff0b7819 */ /* 0x000fe4000001160b */
[----:B------:R-:W-:Y:S02]  /*200c0*/  LOP3.LUT R16, R12, 0xffff, RZ, 0xc0, !PT ;  /* 0x0000ffff0c107812 */ /* 0x000fe400078ec0ff */
[----:B------:R-:W-:-:S03]  /*200d0*/  LEA.HI R11, R9, R11, RZ, 0x10 ;  /* 0x0000000b090b7211 */ /* 0x000fc600078f80ff */
[----:B-1----:R-:W-:Y:S05]  /*200e0*/  @!P0 BRA `(.L_x_1773) ;  /* 0x0000000000108947 */ /* 0x002fea0003800000 */
[----:B------:R-:W1:Y:S02]  /*200f0*/  LDC.64 R4, c[0x0][0xa20] ;  /* 0x00028800ff047b82 */ /* 0x000e640000000a00 */
[----:B-1----:R-:W-:-:S05]  /*20100*/  IMAD.WIDE R4, R14, 0x4, R4 ;  /* 0x000000040e047825 */ /* 0x002fca00078e0204 */
[----:B------:R1:W5:Y:S01]  /*20110*/  LDG.E R7, desc[UR42][R4.64] ;  /* 0x0000002a04077981 */ /* 0x000362000c1e1900 */
[----:B------:R-:W-:Y:S05]  /*20120*/  BRA `(.L_x_1774) ;  /* 0x0000000000107947 */ /* 0x000fea0003800000 */
.L_x_1773:
[----:B------:R-:W-:Y:S05]  /*20130*/  @!P1 BRA `(.L_x_1774) ;  /* 0x00000000000c9947 */ /* 0x000fea0003800000 */
[----:B------:R-:W2:Y:S04]  /*20140*/  LDG.E R7, desc[UR42][R4.64] ;  /* 0x0000002a04077981 */ /* 0x000ea8000c1e1900 */
[----:B------:R-:W2:Y:S02]  /*20150*/  LDG.E R4, desc[UR42][R4.64+0x4] ;  /* 0x0000042a04047981 */ /* 0x000ea4000c1e1900 */
[----:B--2---:R-:W-:-:S07]  /*20160*/  IMAD.IADD R7, R4, 0x1, -R7 ;  /* 0x0000000104077824 */ /* 0x004fce00078e0a07 */
.L_x_1774:
[----:B------:R-:W2:Y:S04]  /*20170*/  LDL.LU R8, [R1+0x4] ;  /* 0x0000040001087983 */ /* 0x000ea80000300800 */
[----:B-1----:R-:W3:Y:S04]  /*20180*/  @P2 LDG.E R4, desc[UR42][R2.64] ;  /* 0x0000002a02042981 */ /* 0x002ee8000c1e1900 */
[----:B------:R1:W3:Y:S01]  /*20190*/  @P2 LDG.E R2, desc[UR42][R2.64+0x4] ;  /* 0x0000042a02022981 */ /* 0x0002e2000c1e1900 */
[----:B-----5:R-:W-:Y:S01]  /*201a0*/  IMAD.IADD R9, R7, 0x1, -R6 ;  /* 0x0000000107097824 */ /* 0x020fe200078e0a06 */
[----:B-1----:R-:W1:Y:S02]  /*201b0*/  LDC R3, c[0x0][0x448] ;  /* 0x00011200ff037b82 */ /* 0x002e640000000800 */
[----:B-1----:R-:W-:-:S13]  /*201c0*/  ISETP.NE.AND P1, PT, R3, 0x1, PT ;  /* 0x000000010300780c */ /* 0x002fda0003f25270 */
[----:B------:R-:W1:Y:S08]  /*201d0*/  @P1 LDC R3, c[0x0][0x44c] ;  /* 0x00011300ff031b82 */ /* 0x000e700000000800 */
[----:B------:R-:W4:Y:S01]  /*201e0*/  @P1 LDC R5, c[0x0][0x450] ;  /* 0x00011400ff051b82 */ /* 0x000f220000000800 */
[----:B--2---:R-:W-:-:S04]  /*201f0*/  IMAD.SHL.U32 R13, R8, 0x80, RZ ;  /* 0x00000080080d7824 */ /* 0x004fc800078e00ff */
[----:B------:R-:W-:Y:S01]  /*20200*/  VIADD R7, R13, 0x7f ;  /* 0x0000007f0d077836 */ /* 0x000fe20000000000 */
[----:B------:R2:W-:Y:S01]  /*20210*/  STL [R1+0x30], R13 ;  /* 0x0000300d01007387 */ /* 0x0005e20000100800 */
[----:B---3--:R-:W-:Y:S02]  /*20220*/  @P2 IMAD.IADD R10, R2, 0x1, -R4 ;  /* 0x00000001020a2824 */ /* 0x008fe400078e0a04 */
[----:B-1----:R-:W-:-:S04]  /*20230*/  @P1 IMAD.HI.U32 R2, R7, R3, RZ ;  /* 0x0000000307021227 */ /* 0x002fc800078e00ff */
[----:B------:R-:W-:Y:S01]  /*20240*/  IMAD.IADD R6, R9, 0x1, R10 ;  /* 0x0000000109067824 */ /* 0x000fe200078e020a */
[----:B----4-:R-:W-:-:S03]  /*20250*/  @P1 SHF.R.U32.HI R7, RZ, R5, R2 ;  /* 0x00000005ff071219 */ /* 0x010fc60000011602 */
[C---:B------:R-:W-:Y:S01]  /*20260*/  VIADD R2, R6.reuse, 0x7f ;  /* 0x0000007f06027836 */ /* 0x040fe20000000000 */
[----:B------:R-:W-:-:S04]  /*20270*/  IADD3 R20, R6, 0x1, -R15 ;  /* 0x0000000106147810 */ /* 0x000fc80007ffe80f */
[----:B------:R-:W-:Y:S01]  /*20280*/  SHF.R.S32.HI R3, RZ, 0x1f, R2 ;  /* 0x0000001fff037819 */ /* 0x000fe20000011402 */
[----:B------:R-:W-:-:S03]  /*20290*/  IMAD.IADD R7, R20, 0x1, R7 ;  /* 0x0000000114077824 */ /* 0x000fc600078e0207 */
[----:B------:R-:W-:Y:S02]  /*202a0*/  LEA.HI R4, R3, R2, RZ, 0x7 ;  /* 0x0000000203047211 */ /* 0x000fe400078f38ff */
[----:B------:R-:W1:Y:S02]  /*202b0*/  LDC.64 R2, c[0x0][0x9e0] ;  /* 0x00027800ff027b82 */ /* 0x000e640000000a00 */
[----:B------:R-:W-:-:S05]  /*202c0*/  SHF.R.S32.HI R12, RZ, 0x7, R4 ;  /* 0x00000007ff0c7819 */ /* 0x000fca0000011404 */
[----:B------:R2:W-:Y:S01]  /*202d0*/  STL [R1+0x5c], R12 ;  /* 0x00005c0c01007387 */ /* 0x0005e20000100800 */
[----:B-1----:R-:W-:Y:S01]  /*202e0*/  ISETP.GE.AND P3, PT, R3, 0x1, PT ;  /* 0x000000010300780c */ /* 0x002fe20003f66270 */
        /* <DEDUP_REMOVED lines=8> */
[----:B------:R-:W1:Y:S02]  /*20370*/  @P0 LDC.64 R4, c[0x0][0x9e8] ;  /* 0x00027a00ff040b82 */ /* 0x000e640000000a00 */
[----:B-1----:R-:W-:-:S05]  /*20380*/  @P0 IMAD.HI.U32 R4, R2, R4, RZ ;  /* 0x0000000402040227 */ /* 0x002fca00078e00ff */
[----:B------:R-:W-:-:S04]  /*20390*/  @P0 SHF.R.U32.HI R2, RZ, R5, R4 ;  /* 0x00000005ff020219 */ /* 0x000fc80000011604 */
[----:B------:R-:W-:Y:S01]  /*203a0*/  LOP3.LUT R2, RZ, R2, RZ, 0x33, !PT ;  /* 0x00000002ff027212 */ /* 0x000fe200078e33ff */
[----:B------:R-:W-:Y:S06]  /*203b0*/  BRA `(.L_x_1778) ;  /* 0x0000000000107947 */ /* 0x000fec0003800000 */
.L_x_1777:
[----:B------:R-:W-:-:S13]  /*203c0*/  ISETP.NE.AND P0, PT, R3, 0x1, PT ;  /* 0x000000010300780c */ /* 0x000fda0003f05270 */
[----:B------:R-:W1:Y:S02]  /*203d0*/  @P0 LDC.64 R4, c[0x0][0x9e8] ;  /* 0x00027a00ff040b82 */ /* 0x000e640000000a00 */
[----:B-1----:R-:W-:-:S05]  /*203e0*/  @P0 IMAD.HI.U32 R4, R2, R4, RZ ;  /* 0x0000000402040227 */ /* 0x002fca00078e00ff */
[----:B------:R-:W-:-:S07]  /*203f0*/  @P0 SHF.R.U32.HI R2, RZ, R5, R4 ;  /* 0x00000005ff020219 */ /* 0x000fce0000011604 */
.L_x_1778:
[----:B------:R-:W-:Y:S05]  /*20400*/  BSYNC B0 ;  /* 0x0000000000007941 */ /* 0x000fea0003800000 */
.L_x_1776:
[----:B------:R-:W-:-:S05]  /*20410*/  IMAD R2, R2, R3, R3 ;  /* 0x0000000302027224 */ /* 0x000fca00078e0203 */
[----:B------:R-:W-:-:S07]  /*20420*/  VIMNMX R8, R8, R2, PT ;  /* 0x0000000208087248 */ /* 0x000fce0003fe0100 */
.L_x_1775:
[----:B------:R-:W1:Y:S01]  /*20430*/  @P1 LDC R4, c[0x0][0x44c] ;  /* 0x00011300ff041b82 */ /* 0x000e620000000800 */
[----:B------:R-:W-:Y:S01]  /*20440*/  VIADD R8, R8, 0x7f ;  /* 0x0000007f08087836 */ /* 0x000fe20000000000 */
[----:B------:R-:W-:Y:S01]  /*20450*/  ULDC UR4, c[0x0][0x9dc] ;  /* 0x0002770000047ab9 */ /* 0x000fe20000000800 */
[----:B------:R-:W-:Y:S02]  /*20460*/  IMAD.MOV.U32 R2, RZ, RZ, R13 ;  /* 0x000000ffff027224 */ /* 0x000fe400078e000d */
[----:B------:R-:W-:-:S03]  /*20470*/  IMAD.IADD R17, R6, 0x1, -R15 ;  /* 0x0000000106117824 */ /* 0x000fc600078e0a0f */
[----:B------:R-:W2:Y:S01]  /*20480*/  @P1 LDC R5, c[0x0][0x450] ;  /* 0x00011400ff051b82 */ /* 0x000ea20000000800 */
[----:B-1----:R-:W-:-:S05]  /*20490*/  @P1 IMAD.HI.U32 R4, R13, R4, RZ ;  /* 0x000000040d041227 */ /* 0x002fca00078e00ff */
[----:B--2---:R-:W-:Y:S02]  /*204a0*/  @P1 SHF.R.U32.HI R2, RZ, R5, R4 ;  /* 0x00000005ff021219 */ /* 0x004fe40000011604 */
[----:B------:R-:W-:-:S03]  /*204b0*/  SHF.R.S32.HI R4, RZ, 0x1f, R8 ;  /* 0x0000001fff047819 */ /* 0x000fc60000011408 */
[----:B------:R-:W-:Y:S01]  /*204c0*/  IMAD.IADD R6, R17, 0x1, R2 ;  /* 0x0000000111067824 */ /* 0x000fe200078e0202 */
[----:B------:R-:W-:-:S03]  /*204d0*/  LEA.HI R8, R4, R8, RZ, 0x7 ;  /* 0x0000000804087211 */ /* 0x000fc600078f38ff */
[----:B------:R-:W-:Y:S01]  /*204e0*/  VIADD R2, R6, -UR4 ;  /* 0x8000000406027c36 */ /* 0x000fe20008000000 */
[----:B------:R-:W-:-:S04]  /*204f0*/  SHF.R.S32.HI R8, RZ, 0x7, R8 ;  /* 0x00000007ff087819 */ /* 0x000fc80000011408 */
[----:B------:R-:W-:Y:S01]  /*20500*/  VIMNMX R8, R12, R8, PT ;  /* 0x000000080c087248 */ /* 0x000fe20003fe0100 */
[----:B------:R-:W-:Y:S06]  /*20510*/  @!P3 BRA `(.L_x_1779) ;  /* 0x000000000044b947 */ /* 0x000fec0003800000 */
[----:B------:R-:W-:Y:S01]  /*20520*/  ISETP.GT.AND P0, PT, R6, -0x1, PT ;  /* 0xffffffff0600780c */ /* 0x000fe20003f04270 */
[----:B------:R-:W-:-:S12]  /*20530*/  BSSY B0, `(.L_x_1780) ;  /* 0x000000d000007945 */ /* 0x000fd80003800000 */
[----:B------:R-:W-:Y:S05]  /*20540*/  @P0 BRA `(.L_x_1781) ;  /* 0x00000000001c0947 */ /* 0x000fea0003800000 */
[----:B------:R-:W-:Y:S02]  /*20550*/  ISETP.NE.AND P0, PT, R3, 0x1, PT ;  /* 0x000000010300780c */ /* 0x000fe40003f05270 */
[----:B------:R-:W-:-:S11]  /*20560*/  LOP3.LUT R6, RZ, R6, RZ, 0x33, !PT ;  /* 0x00000006ff067212 */ /* 0x000fd600078e33ff */
[----:B------:R-:W1:Y:S02]  /*20570*/  @P0 LDC.64 R4, c[0x0][0x9e8] ;  /* 0x00027a00ff040b82 */ /* 0x000e640000000a00 */
[----:B-1----:R-:W-:-:S05]  /*20580*/  @P0 IMAD.HI.U32 R4, R6, R4, RZ ;  /* 0x0000000406040227 */ /* 0x002fca00078e00ff */
[----:B------:R-:W-:-:S04]  /*20590*/  @P0 SHF.R.U32.HI R6, RZ, R5, R4 ;  /* 0x00000005ff060219 */ /* 0x000fc80000011604 */
[----:B------:R-:W-:Y:S01]  /*205a0*/  LOP3.LUT R6, RZ, R6, RZ, 0x33, !PT ;  /* 0x00000006ff067212 */ /* 0x000fe200078e33ff */
[----:B------:R-:W-:Y:S06]  /*205b0*/  BRA `(.L_x_1782) ;  /* 0x0000000000107947 */ /* 0x000fec0003800000 */
.L_x_1781:
[----:B------:R-:W-:-:S13]  /*205c0*/  ISETP.NE.AND P0, PT, R3, 0x1, PT ;  /* 0x000000010300780c */ /* 0x000fda0003f05270 */
[----:B------:R-:W1:Y:S02]  /*205d0*/  @P0 LDC.64 R4, c[0x0][0x9e8] ;  /* 0x00027a00ff040b82 */ /* 0x000e640000000a00 */
[----:B-1----:R-:W-:-:S05]  /*205e0*/  @P0 IMAD.HI.U32 R4, R6, R4, RZ ;  /* 0x0000000406040227 */ /* 0x002fca00078e00ff */
[----:B------:R-:W-:-:S07]  /*205f0*/  @P0 SHF.R.U32.HI R6, RZ, R5, R4 ;  /* 0x00000005ff060219 */ /* 0x000fce0000011604 */
.L_x_1782:
[----:B------:R-:W-:Y:S05]  /*20600*/  BSYNC B0 ;  /* 0x0000000000007941 */ /* 0x000fea0003800000 */
.L_x_1780:
[----:B------:R-:W-:-:S05]  /*20610*/  IMAD R3, R6, R3, RZ ;  /* 0x0000000306037224 */ /* 0x000fca00078e02ff */
[----:B------:R-:W-:-:S07]  /*20620*/  VIMNMX R2, R2, R3, !PT ;  /* 0x0000000302027248 */ /* 0x000fce0007fe0100 */
.L_x_1779:
[----:B------:R-:W-:Y:S01]  /*20630*/  SHF.R.S32.HI R5, RZ, 0x1f, R2 ;  /* 0x0000001fff057819 */ /* 0x000fe20000011402 */
[----:B------:R-:W-:Y:S01]  /*20640*/  BSSY B0, `(.L_x_1783) ;  /* 0x0000028000007945 */ /* 0x000fe20003800000 */
[----:B------:R-:W-:Y:S02]  /*20650*/  LOP3.LUT R13, R11, 0xff, RZ, 0xc0, !PT ;  /* 0x000000ff0b0d7812 */ /* 0x000fe400078ec0ff */
[----:B------:R-:W-:Y:S01]  /*20660*/  LEA.HI R5, R5, R2, RZ, 0x7 ;  /* 0x0000000205057211 */ /* 0x000fe200078f38ff */
[----:B------:R-:W-:Y:S01]  /*20670*/  IMAD.MOV.U32 R2, RZ, RZ, RZ ;  /* 0x000000ffff027224 */ /* 0x000fe200078e00ff */
[----:B------:R-:W-:Y:S01]  /*20680*/  SHF.R.U32.HI R4, RZ, 0x10, R11 ;  /* 0x00000010ff047819 */ /* 0x000fe2000001160b */
[----:B------:R1:W-:Y:S01]  /*20690*/  STL [R1+0x50], R13 ;  /* 0x0000500d01007387 */ /* 0x0003e20000100800 */
[----:B------:R-:W-:-:S04]  /*206a0*/  SHF.R.S32.HI R5, RZ, 0x7, R5 ;  /* 0x00000007ff057819 */ /* 0x000fc80000011405 */
[----:B------:R-:W-:-:S04]  /*206b0*/  VIMNMX R5, RZ, R5, !PT ;  /* 0x00000005ff057248 */ /* 0x000fc80007fe0100 */
[----:B------:R-:W-:-:S13]  /*206c0*/  ISETP.GT.AND P0, PT, R8, R5, PT ;  /* 0x000000050800720c */ /* 0x000fda0003f04270 */
[----:B-1----:R-:W-:Y:S05]  /*206d0*/  @!P0 BRA `(.L_x_1784) ;  /* 0x0000000000788947 */ /* 0x002fea0003800000 */
[----:B------:R-:W-:Y:S01]  /*206e0*/  ISETP.NE.AND P0, PT, R4, RZ, PT ;  /* 0x000000ff0400720c */ /* 0x000fe20003f05270 */
[----:B------:R-:W-:-:S03]  /*206f0*/  ULDC UR4, c[0x0][0x9f0] ;  /* 0x00027c0000047ab9 */ /* 0x000fc60000000800 */
[----:B------:R-:W-:-:S04]  /*20700*/  SEL R6, R4, UR4, P0 ;  /* 0x0000000404067c07 */ /* 0x000fc80008000000 */
[----:B------:R-:W-:Y:S02]  /*20710*/  IABS R7, R6 ;  /* 0x0000000600077213 */ /* 0x000fe40000000000 */
[----:B------:R-:W-:Y:S02]  /*20720*/  IADD3 R11, R6, -0x1, R8 ;  /* 0xffffffff060b7810 */ /* 0x000fe40007ffe008 */
[----:B------:R-:W1:Y:S03]  /*20730*/  I2F.RP R2, R7 ;  /* 0x0000000700027306 */ /* 0x000e660000209400 */
[----:B------:R-:W-:-:S05]  /*20740*/  IMAD.IADD R11, R11, 0x1, -R5 ;  /* 0x000000010b0b7824 */ /* 0x000fca00078e0a05 */
        /* <DEDUP_REMOVED lines=10> */
[----:B------:R-:W-:-:S03]  /*207f0*/  IABS R3, R11 ;  /* 0x0000000b00037213 */ /* 0x000fc60000000000 */
        /* <DEDUP_REMOVED lines=12> */
.L_x_1784:
[----:B------:R-:W-:Y:S05]  /*208c0*/  BSYNC B0 ;  /* 0x0000000000007941 */ /* 0x000fea0003800000 */
.L_x_1783:
[-C--:B------:R-:W-:Y:S01]  /*208d0*/  IMAD R5, R13, R2.reuse, R5 ;  /* 0x000000020d057224 */ /* 0x080fe200078e0205 */
[----:B------:R-:W-:Y:S03]  /*208e0*/  BSSY B0, `(.L_x_1785) ;  /* 0x0000122000007945 */ /* 0x000fe60003800000 */
[C---:B------:R-:W-:Y:S01]  /*208f0*/  IMAD R3, R5.reuse, 0x80, -R9 ;  /* 0x0000008005037824 */ /* 0x040fe200078e0a09 */
[----:B------:R-:W-:-:S04]  /*20900*/  VIADDMNMX R2, R5, R2, R8, PT ;  /* 0x0000000205027246 */ /* 0x000fc80003800108 */
[----:B------:R-:W-:Y:S01]  /*20910*/  VIMNMX R3, RZ, R3, !PT ;  /* 0x00000003ff037248 */ /* 0x000fe20007fe0100 */
[----:B------:R-:W-:-:S05]  /*20920*/  IMAD R2, R2, 0x80, -R9 ;  /* 0x0000008002027824 */ /* 0x000fca00078e0a09 */
[----:B------:R-:W-:-:S04]  /*20930*/  VIMNMX R2, R2, R10, PT ;  /* 0x0000000a02027248 */ /* 0x000fc80003fe0100 */
[----:B------:R-:W-:Y:S02]  /*20940*/  ISETP.GT.AND P0, PT, R2, R3, PT ;  /* 0x000000030200720c */ /* 0x000fe40003f04270 */
[----:B------:R-:W-:-:S05]  /*20950*/  SHF.R.U32.HI R3, RZ, 0x7, R3 ;  /* 0x00000007ff037819 */ /* 0x000fca0000011603 */
[----:B------:R-:W-:-:S06]  /*20960*/  IMAD.MOV.U32 R9, RZ, RZ, R3 ;  /* 0x000000ffff097224 */ /* 0x000fcc00078e0003 */
[----:B------:R-:W-:-:S05]  /*20970*/  @P0 VIADD R2, R2, 0x7f ;  /* 0x0000007f02020836 */ /* 0x000fca0000000000 */
[----:B------:R-:W-:-:S04]  /*20980*/  @P0 SHF.R.S32.HI R5, RZ, 0x1f, R2 ;  /* 0x0000001fff050819 */ /* 0x000fc80000011402 */
[----:B------:R-:W-:-:S04]  /*20990*/  @P0 LEA.HI R2, R5, R2, RZ, 0x7 ;  /* 0x0000000205020211 */ /* 0x000fc800078f38ff */
[----:B------:R-:W-:Y:S02]  /*209a0*/  @P0 SHF.R.S32.HI R9, RZ, 0x7, R2 ;  /* 0x00000007ff090819 */ /* 0x000fe40000011402 */
        /* <DEDUP_REMOVED lines=10> */
.L_x_2029:
[----:B--2---:R-:W-:Y:S02]  /*20a50*/  ISETP.NE.AND P0, PT, R14, RZ, PT ;  /* 0x000000ff0e00720c */ /* 0x004fe40003f05270 */
[----:B------:R-:W-:-:S11]  /*20a60*/  PLOP3.LUT P6, PT, PT, PT, PT, 0x8, 0x0 ;  /* 0x000000000000781c */ /* 0x000fd60003fce170 */
[----:B------:R-:W-:Y:S05]  /*20a70*/  @P0 BRA `(.L_x_1788) ;  /* 0x00000000000c0947 */ /* 0x000fea0003800000 */
[----:B------:R-:W-:-:S03]  /*20a80*/  UMOV UR4, 0xffffffff ;  /* 0xffffffff00047882 */ /* 0x000fc60000000000 */
[----:B------:R-:W-:Y:S05]  /*20a90*/  BRA.DIV UR4, `(.L_x_1789) ;  /* 0x0000008e04307947 */ /* 0x000fea000b800000 */
[----:B------:R-:W-:-:S13]  /*20aa0*/  ELECT P6, URZ, PT ;  /* 0x00000000003f782f */ /* 0x000fda00038c0000 */
.L_x_1788:
        /* <DEDUP_REMOVED lines=9> */
.L_x_2032:
[----:B------:R-:W-:Y:S05]  /*20b40*/  BSYNC B1 ;  /* 0x0000000000017941 */ /* 0x000fea0003800000 */
.L_x_1790:
        /* <DEDUP_REMOVED lines=12> */
.L_x_2033:
[----:B------:R-:W-:Y:S05]  /*20c10*/  BSYNC B2 ;  /* 0x0000000000027941 */ /* 0x000fea0003800000 */
.L_x_1794:
        /* <DEDUP_REMOVED lines=9> */
.L_x_1797:
[----:B------:R-:W-:Y:S05]  /*20cb0*/  BSYNC B2 ;  /* 0x0000000000027941 */ /* 0x000fea0003800000 */
.L_x_1796:
        /* <DEDUP_REMOVED lines=11> */
[----:B------:R-:W-:Y:S02]  /*20d70*/  IMAD.SHL.U32 R12, R5, 0x4000, RZ ;  /* 0x00004000050c7824 */ /* 0x000fe400078e00ff */
[----:B------:R-:W-:Y:S02]  /*20d80*/  VIADD R5, R7, 0x28890 ;  /* 0x0002889007057836 */ /* 0x000fe40000000000 */
[----:B------:R-:W-:-:S07]  /*20d90*/  VIADD R8, R10, 0x18400 ;  /* 0x000184000a087836 */ /* 0x000fce0000000000 */
.L_x_1798:
        /* <DEDUP_REMOVED lines=10> */
[----:B------:R-:W-:Y:S01]  /*20e40*/  IMAD.MOV.U32 R14, RZ, RZ, 0x40 ;  /* 0x00000040ff0e7424 */ /* 0x000fe200078e00ff */
[----:B------:R-:W-:Y:S01]  /*20e50*/  PLOP3.LUT P0, PT, PT, PT, PT, 0x80, 0x0 ;  /* 0x000000000000781c */ /* 0x000fe20003f0f070 */
[----:B------:R-:W-:Y:S01]  /*20e60*/  VIADD R8, R10, 0x1c400 ;  /* 0x0001c4000a087836 */ /* 0x000fe20000000000 */
[----:B------:R-:W-:Y:S01]  /*20e70*/  UMOV UR6, 0x0 ;  /* 0x0000000000067882 */ /* 0x000fe20000000000 */
[----:B------:R-:W-:Y:S01]  /*20e80*/  UMOV UR7, 0x12f00000 ;  /* 0x12f0000000077882 */ /* 0x000fe20000000000 */
[----:B------:R-:W-:-:S15]  /*20e90*/  R2UR UR10, R14 ;  /* 0x000000000e0a72ca */ /* 0x000fde00000e0000 */
.L_x_1799:
        /* <DEDUP_REMOVED lines=10> */
[----:B------:R-:W1:Y:S01]  /*20f40*/  SYNCS.PHASECHK.TRANS64.TRYWAIT P0, [R7+URZ+0x288c0], R11 ;  /* 0x0288c00b070075a7 */ /* 0x000e62000800017f */
[----:B------:R-:W-:Y:S04]  /*20f50*/  BSSY B2, `(.L_x_1800) ;  /* 0x0000002000027945 */ /* 0x000fe80003800000 */
[----:B-1----:R-:W-:Y:S05]  /*20f60*/  @!P0 BRA `(.L_x_1801) ;  /* 0x0000008800448947 */ /* 0x002fea0003800000 */
.L_x_2034:
[----:B------:R-:W-:Y:S05]  /*20f70*/  BSYNC B2 ;  /* 0x0000000000027941 */ /* 0x000fea0003800000 */
.L_x_1800:
[----:B------:R-:W-:Y:S01]  /*20f80*/  BSSY B2, `(.L_x_1802) ;  /* 0x000000b000027945 */ /* 0x000fe20003800000 */
[----:B------:R-:W-:Y:S02]  /*20f90*/  IMAD.MOV.U32 R10, RZ, RZ, 0x0 ;  /* 0x00000000ff0a7424 */ /* 0x000fe400078e00ff */
[----:B-12---:R-:W-:Y:S01]  /*20fa0*/  IMAD.MOV.U32 R11, RZ, RZ, 0x12f00000 ;  /* 0x12f00000ff0b7424 */ /* 0x006fe200078e00ff */
        /* <DEDUP_REMOVED lines=8> */
.L_x_1803:
[----:B------:R-:W-:Y:S05]  /*21030*/  BSYNC B2 ;  /* 0x0000000000027941 */ /* 0x000fea0003800000 */
.L_x_1802:
[----:B------:R-:W-:Y:S01]  /*21040*/  R2UR UR10, R13 ;  /* 0x000000000d0a72ca */ /* 0x000fe200000e0000 */
[----:B------:R-:W-:Y:S01]  /*21050*/  IMAD R8, R12, 0x2, R18 ;  /* 0x000000020c087824 */ /* 0x000fe200078e0212 */
[----:B------:R-:W-:Y:S01]  /*21060*/  R2UR UR6, R10 ;  /* 0x000000000a0672ca */ /* 0x000fe200000e0000 */
[----:B------:R-:W-:Y:S01]  /*21070*/  UIADD3 UR4, UP0, UR38, 0x670, URZ ;  /* 0x0000067026047890 */ /* 0x000fe2000ff1e03f */
[----:B------:R-:W-:Y:S01]  /*21080*/  R2UR UR7, R11 ;  /* 0x000000000b0772ca */ /* 0x000fe200000e0000 */
[----:B------:R-:W-:Y:S01]  /*21090*/  VIADD R7, R7, 0x288b0 ;  /* 0x000288b007077836 */ /* 0x000fe20000000000 */
[----:B------:R-:W-:Y:S01]  /*210a0*/  PLOP3.LUT P0, PT, PT, PT, PT, 0x80, 0x0 ;  /* 0x000000000000781c */ /* 0x000fe20003f0f070 */
[----:B------:R-:W-:Y:S01]  /*210b0*/  VIADD R5, R8, 0x400 ;  /* 0x0000040008057836 */ /* 0x000fe20000000000 */
[----:B------:R-:W-:-:S12]  /*210c0*/  UIADD3.X UR5, URZ, UR39, URZ, UP0, !UPT ;  /* 0x000000273f057290 */ /* 0x000fd800087fe43f */
.L_x_1804:
        /* <DEDUP_REMOVED lines=10> */
[----:B------:R-:W-:Y:S01]  /*21170*/  R2UR UR10, R14 ;  /* 0x000000000e0a72ca */ /* 0x000fe200000e0000 */
[----:B------:R-:W-:Y:S01]  /*21180*/  VIADD R5, R8, 0x4400 ;  /* 0x0000440008057836 */ /* 0x000fe20000000000 */
[----:B------:R-:W-:Y:S02]  /*21190*/  R2UR UR6, R10 ;  /* 0x000000000a0672ca */ /* 0x000fe400000e0000 */
[----:B------:R-:W-:Y:S02]  /*211a0*/  R2UR UR7, R11 ;  /* 0x000000000b0772ca */ /* 0x000fe400000e0000 */
[----:B------:R-:W-:-:S13]  /*211b0*/  PLOP3.LUT P0, PT, PT, PT, PT, 0x80, 0x0 ;  /* 0x000000000000781c */ /* 0x000fda0003f0f070 */
.L_x_1805:
        /* <DEDUP_REMOVED lines=10> */
.L_x_1793:
[----:B------:R-:W-:Y:S05]  /*21260*/  BSYNC B1 ;  /* 0x0000000000017941 */ /* 0x000fea0003800000 */
.L_x_1792:
        /* <DEDUP_REMOVED lines=13> */
.L_x_1820:
        /* <DEDUP_REMOVED lines=13> */
.L_x_2035:
[----:B------:R-:W-:Y:S05]  /*21410*/  BSYNC B2 ;  /* 0x0000000000027941 */ /* 0x000fea0003800000 */
.L_x_1808:
        /* <DEDUP_REMOVED lines=9> */
.L_x_1811:
[----:B------:R-:W-:Y:S05]  /*214b0*/  BSYNC B2 ;  /* 0x0000000000027941 */ /* 0x000fea0003800000 */
.L_x_1810:
[----:B------:R-:W2:Y:S01]  /*214c0*/  LDL R5, [R1+0x1c] ;  /* 0x00001c0001057983 */ /* 0x000ea20000100800 */
[----:B------:R-:W-:Y:S01]  /*214d0*/  IMAD.MOV.U32 R14, RZ, RZ, RZ ;  /* 0x000000ffff0e7224 */ /* 0x000fe200078e00ff */
        /* <DEDUP_REMOVED lines=10> */
.L_x_1812:
        /* <DEDUP_REMOVED lines=10> */
[----:B0-----:R-:W-:Y:S01]  /*21620*/  IMAD.MOV.U32 R15, RZ, RZ, 0x40 ;  /* 0x00000040ff0f7424 */ /* 0x001fe200078e00ff */
[----:B------:R-:W-:Y:S01]  /*21630*/  PLOP3.LUT P1, PT, PT, PT, PT, 0x80, 0x0 ;  /* 0x000000000000781c */ /* 0x000fe20003f2f070 */
[----:B------:R-:W-:Y:S01]  /*21640*/  VIADD R11, R7, 0x1c400 ;  /* 0x0001c400070b7836 */ /* 0x000fe20000000000 */
[----:B------:R-:W-:Y:S01]  /*21650*/  UMOV UR6, 0x0 ;  /* 0x0000000000067882 */ /* 0x000fe20000000000 */
[----:B------:R-:W-:Y:S01]  /*21660*/  UMOV UR7, 0x12f00000 ;  /* 0x12f0000000077882 */ /* 0x000fe20000000000 */
[----:B------:R-:W-:-:S15]  /*21670*/  R2UR UR10, R15 ;  /* 0x000000000f0a72ca */ /* 0x000fde00000e0000 */
.L_x_1813:
        /* <DEDUP_REMOVED lines=13> */
.L_x_2036:
[----:B------:R-:W-:Y:S05]  /*21750*/  BSYNC B2 ;  /* 0x0000000000027941 */ /* 0x000fea0003800000 */
.L_x_1814:
        /* <DEDUP_REMOVED lines=11> */
.L_x_1817:
[----:B------:R-:W-:Y:S05]  /*21810*/  BSYNC B2 ;  /* 0x0000000000027941 */ /* 0x000fea0003800000 */
.L_x_1816:
        /* <DEDUP_REMOVED lines=8> */
.L_x_1818:
        /* <DEDUP_REMOVED lines=15> */
.L_x_1819:
        /* <DEDUP_REMOVED lines=10> */
.L_x_1807:
[----:B------:R-:W-:Y:S05]  /*21a30*/  BSYNC B1 ;  /* 0x0000000000017941 */ /* 0x000fea0003800000 */
.L_x_1806:
        /* <DEDUP_REMOVED lines=12> */
.L_x_1786:
[----:B------:R-:W-:Y:S05]  /*21b00*/  BSYNC B0 ;  /* 0x0000000000007941 */ /* 0x000fea0003800000 */
.L_x_1785:
[----:B-12---:R-:W2:Y:S01]  /*21b10*/  LDL R8, [R1+0x30] ;  /* 0x0000300001087983 */ /* 0x006ea20000100800 */
[----:B------:R-:W1:Y:S01]  /*21b20*/  LDC R0, c[0x0][0x448] ;  /* 0x00011200ff007b82 */ /* 0x000e620000000800 */
[----:B------:R-:W-:Y:S07]  /*21b30*/  @!P0 WARPSYNC.ALL ;  /* 0x0000000000008948 */ /* 0x000fee0003800000 */
[----:B------:R-:W-:Y:S01]  /*21b40*/  @!P0 BAR.SYNC.DEFER_BLOCKING 0xc, 0x180 ;  /* 0x0306000000008b1d */ /* 0x000fe20000010000 */
[----:B-1----:R-:W-:-:S13]  /*21b50*/  ISETP.NE.AND P1, PT, R0, 0x1, PT ;  /* 0x000000010000780c */ /* 0x002fda0003f25270 */
[----:B------:R-:W1:Y:S08]  /*21b60*/  @P1 LDC R0, c[0x0][0x44c] ;  /* 0x00011300ff001b82 */ /* 0x000e700000000800 */
[----:B------:R-:W3:Y:S01]  /*21b70*/  @P1 LDC R3, c[0x0][0x450] ;  /* 0x00011400ff031b82 */ /* 0x000ee20000000800 */
[----:B--2---:R-:W-:-:S04]  /*21b80*/  VIADD R2, R8, 0x7f ;  /* 0x0000007f08027836 */ /* 0x004fc80000000000 */
[----:B-1----:R-:W-:-:S05]  /*21b90*/  @P1 IMAD.HI.U32 R0, R2, R0, RZ ;  /* 0x0000000002001227 */ /* 0x002fca00078e00ff */
[----:B---3--:R-:W-:-:S05]  /*21ba0*/  @P1 SHF.R.U32.HI R2, RZ, R3, R0 ;  /* 0x00000003ff021219 */ /* 0x008fca0000011600 */
[----:B------:R-:W-:Y:S02]  /*21bb0*/  IMAD.IADD R0, R20, 0x1, R2 ;  /* 0x0000000114007824 */ /* 0x000fe400078e0202 */
[----:B------:R-:W1:Y:S02]  /*21bc0*/  LDC.64 R2, c[0x0][0x9e0] ;  /* 0x00027800ff027b82 */ /* 0x000e640000000a00 */
[----:B-1----:R-:W-:Y:S01]  /*21bd0*/  ISETP.GE.AND P2, PT, R3, 0x1, PT ;  /* 0x000000010300780c */ /* 0x002fe20003f46270 */
[----:B------:R-:W-:-:S12]  /*21be0*/  IMAD.IADD R2, R0, 0x1, R2 ;  /* 0x0000000100027824 */ /* 0x000fd800078e0202 */
[----:B------:R-:W-:Y:S05]  /*21bf0*/  @!P2 BRA `(.L_x_1821) ;  /* 0x000000000048a947 */ /* 0x000fea0003800000 */
        /* <DEDUP_REMOVED lines=11> */
.L_x_1823:
[----:B------:R-:W-:-:S13]  /*21cb0*/  ISETP.NE.AND P0, PT, R3, 0x1, PT ;  /* 0x000000010300780c */ /* 0x000fda0003f05270 */
[----:B------:R-:W1:Y:S02]  /*21cc0*/  @P0 LDC.64 R6, c[0x0][0x9e8] ;  /* 0x00027a00ff060b82 */ /* 0x000e640000000a00 */
[----:B-1----:R-:W-:-:S05]  /*21cd0*/  @P0 IMAD.HI.U32 R6, R5, R6, RZ ;  /* 0x0000000605060227 */ /* 0x002fca00078e00ff */
[----:B------:R-:W-:-:S07]  /*21ce0*/  @P0 SHF.R.U32.HI R5, RZ, R7, R6 ;  /* 0x00000007ff050219 */ /* 0x000fce0000011606 */
.L_x_1824:
[----:B------:R-:W-:Y:S05]  /*21cf0*/  BSYNC B0 ;  /* 0x0000000000007941 */ /* 0x000fea0003800000 */
.L_x_1822:
[----:B------:R-:W-:-:S05]  /*21d00*/  IMAD R5, R5, R3, R3 ;  /* 0x0000000305057224 */ /* 0x000fca00078e0203 */
[----:B------:R-:W-:-:S07]  /*21d10*/  VIMNMX R2, R2, R5, PT ;  /* 0x0000000502027248 */ /* 0x000fce0003fe0100 */
.L_x_1821:
[----:B------:R-:W2:Y:S01]  /*21d20*/  LDL R7, [R1+0x5c] ;  /* 0x00005c0001077983 */ /* 0x000ea20000100800 */
[----:B------:R-:W1:Y:S01]  /*21d30*/  @P1 LDC R5, c[0x0][0x44c] ;  /* 0x00011300ff051b82 */ /* 0x000e620000000800 */
[----:B------:R-:W-:Y:S01]  /*21d40*/  IMAD.MOV.U32 R0, RZ, RZ, R8 ;  /* 0x000000ffff007224 */ /* 0x000fe200078e0008 */
[----:B------:R-:W-:-:S06]  /*21d50*/  ULDC UR4, c[0x0][0x9dc] ;  /* 0x0002770000047ab9 */ /* 0x000fcc0000000800 */
[----:B------:R-:W3:Y:S01]  /*21d60*/  @P1 LDC R6, c[0x0][0x450] ;  /* 0x00011400ff061b82 */ /* 0x000ee20000000800 */
[----:B-1----:R-:W-:-:S05]  /*21d70*/  @P1 IMAD.HI.U32 R5, R8, R5, RZ ;  /* 0x0000000508051227 */ /* 0x002fca00078e00ff */
[----:B---3--:R-:W-:Y:S01]  /*21d80*/  @P1 SHF.R.U32.HI R0, RZ, R6, R5 ;  /* 0x00000006ff001219 */ /* 0x008fe20000011605 */
[----:B------:R-:W-:-:S04]  /*21d90*/  VIADD R5, R2, 0x7f ;  /* 0x0000007f02057836 */ /* 0x000fc80000000000 */
[----:B------:R-:W-:Y:S01]  /*21da0*/  IMAD.IADD R2, R17, 0x1, R0 ;  /* 0x0000000111027824 */ /* 0x000fe200078e0200 */
[----:B------:R-:W-:-:S04]  /*21db0*/  SHF.R.S32.HI R0, RZ, 0x1f, R5 ;  /* 0x0000001fff007819 */ /* 0x000fc80000011405 */
[----:B------:R-:W-:-:S04]  /*21dc0*/  LEA.HI R0, R0, R5, RZ, 0x7 ;  /* 0x0000000500007211 */ /* 0x000fc800078f38ff */
[----:B------:R-:W-:Y:S01]  /*21dd0*/  SHF.R.S32.HI R8, RZ, 0x7, R0 ;  /* 0x00000007ff087819 */ /* 0x000fe20000011400 */
[----:B------:R-:W-:-:S04]  /*21de0*/  VIADD R0, R2, -UR4 ;  /* 0x8000000402007c36 */ /* 0x000fc80008000000 */
[----:B------:R1:W-:Y:S01]  /*21df0*/  STL [R1+0x60], R8 ;  /* 0x0000600801007387 */ /* 0x0003e20000100800 */
[----:B--2---:R-:W-:Y:S01]  /*21e00*/  VIMNMX R5, R7, R8, PT ;  /* 0x0000000807057248 */ /* 0x004fe20003fe0100 */
[----:B-1----:R-:W-:Y:S06]  /*21e10*/  @!P2 BRA `(.L_x_1825) ;  /* 0x000000000044a947 */ /* 0x002fec0003800000 */
        /* <DEDUP_REMOVED lines=10> */
.L_x_1827:
[----:B------:R-:W-:-:S13]  /*21ec0*/  ISETP.NE.AND P0, PT, R3, 0x1, PT ;  /* 0x000000010300780c */ /* 0x000fda0003f05270 */
[----:B------:R-:W1:Y:S02]  /*21ed0*/  @P0 LDC.64 R6, c[0x0][0x9e8] ;  /* 0x00027a00ff060b82 */ /* 0x000e640000000a00 */
[----:B-1----:R-:W-:-:S05]  /*21ee0*/  @P0 IMAD.HI.U32 R6, R2, R6, RZ ;  /* 0x0000000602060227 */ /* 0x002fca00078e00ff */
[----:B------:R-:W-:-:S07]  /*21ef0*/  @P0 SHF.R.U32.HI R2, RZ, R7, R6 ;  /* 0x00000007ff020219 */ /* 0x000fce0000011606 */
.L_x_1828:
[----:B------:R-:W-:Y:S05]  /*21f00*/  BSYNC B0 ;  /* 0x0000000000007941 */ /* 0x000fea0003800000 */
.L_x_1826:
[----:B------:R-:W-:-:S05]  /*21f10*/  IMAD R2, R2, R3, RZ ;  /* 0x0000000302027224 */ /* 0x000fca00078e02ff */
[----:B------:R-:W-:-:S07]  /*21f20*/  VIMNMX R0, R0, R2, !PT ;  /* 0x0000000200007248 */ /* 0x000fce0007fe0100 */
.L_x_1825:
[----:B------:R-:W-:Y:S01]  /*21f30*/  SHF.R.S32.HI R2, RZ, 0x1f, R0 ;  /* 0x0000001fff027819 */ /* 0x000fe20000011400 */
[----:B------:R-:W-:Y:S01]  /*21f40*/  BSSY B0, `(.L_x_1829) ;  /* 0x0000026000007945 */ /* 0x000fe20003800000 */
[----:B------:R-:W-:Y:S02]  /*21f50*/  ISETP.NE.AND P1, PT, R4, RZ, PT ;  /* 0x000000ff0400720c */ /* 0x000fe40003f25270 */
[----:B------:R-:W-:-:S04]  /*21f60*/  LEA.HI R2, R2, R0, RZ, 0x7 ;  /* 0x0000000002027211 */ /* 0x000fc800078f38ff */
[----:B------:R-:W-:-:S04]  /*21f70*/  SHF.R.S32.HI R2, RZ, 0x7, R2 ;  /* 0x00000007ff027819 */ /* 0x000fc80000011402 */
[----:B------:R-:W-:-:S03]  /*21f80*/  VIMNMX R9, RZ, R2, !PT ;  /* 0x00000002ff097248 */ /* 0x000fc60007fe0100 */
[----:B------:R-:W1:Y:S01]  /*21f90*/  @!P1 LDC R4, c[0x0][0x9f0] ;  /* 0x00027c00ff049b82 */ /* 0x000e620000000800 */
[----:B------:R-:W-:Y:S01]  /*21fa0*/  ISETP.GT.AND P0, PT, R5, R9, PT ;  /* 0x000000090500720c */ /* 0x000fe20003f04270 */
[----:B------:R2:W-:Y:S04]  /*21fb0*/  STL [R1+0x3c], R9 ;  /* 0x00003c0901007387 */ /* 0x0005e80000100800 */
[----:B------:R2:W-:Y:S08]  /*21fc0*/  STL [R1+0x44], RZ ;  /* 0x000044ff01007387 */ /* 0x0005f00000100800 */
[----:B--2---:R-:W-:Y:S05]  /*21fd0*/  @!P0 BRA `(.L_x_1830) ;  /* 0x0000000000708947 */ /* 0x004fea0003800000 */
[----:B-1----:R-:W-:-:S04]  /*21fe0*/  IABS R0, R4 ;  /* 0x0000000400007213 */ /* 0x002fc80000000000 */
[----:B------:R-:W1:Y:S08]  /*21ff0*/  I2F.RP R2, R0 ;  /* 0x0000000000027306 */ /* 0x000e700000209400 */
[----:B-1----:R-:W1:Y:S02]  /*22000*/  MUFU.RCP R2, R2 ;  /* 0x0000000200027308 */ /* 0x002e640000001000 */
[----:B-1----:R-:W-:-:S06]  /*22010*/  VIADD R2, R2, 0xffffffe ;  /* 0x0ffffffe02027836 */ /* 0x002fcc0000000000 */
[----:B------:R-:W1:Y:S02]  /*22020*/  F2I.FTZ.U32.TRUNC.NTZ R3, R2 ;  /* 0x0000000200037305 */ /* 0x000e64000021f000 */
[----:B-1----:R-:W-:-:S04]  /*22030*/  IMAD.MOV R2, RZ, RZ, -R3 ;  /* 0x000000ffff027224 */ /* 0x002fc800078e0a03 */
[----:B------:R-:W-:Y:S02]  /*22040*/  IMAD R6, R2, R0, RZ ;  /* 0x0000000002067224 */ /* 0x000fe400078e02ff */
[----:B------:R-:W-:-:S04]  /*22050*/  IMAD.MOV.U32 R2, RZ, RZ, RZ ;  /* 0x000000ffff027224 */ /* 0x000fc800078e00ff */
[----:B------:R-:W-:Y:S01]  /*22060*/  IMAD.HI.U32 R8, R3, R6, R2 ;  /* 0x0000000603087227 */ /* 0x000fe200078e0002 */
[----:B------:R-:W-:Y:S02]  /*22070*/  IADD3 R6, R4, -0x1, R5 ;  /* 0xffffffff04067810 */ /* 0x000fe40007ffe005 */
[----:B------:R-:W-:-:S03]  /*22080*/  IABS R2, R4 ;  /* 0x0000000400027213 */ /* 0x000fc60000000000 */
[----:B------:R-:W-:Y:S02]  /*22090*/  IMAD.IADD R6, R6, 0x1, -R9 ;  /* 0x0000000106067824 */ /* 0x000fe400078e0a09 */
[----:B------:R-:W-:-:S03]  /*220a0*/  IMAD.MOV R2, RZ, RZ, -R2 ;  /* 0x000000ffff027224 */ /* 0x000fc600078e0a02 */
[----:B------:R-:W-:Y:S01]  /*220b0*/  IABS R3, R6 ;  /* 0x0000000600037213 */ /* 0x000fe20000000000 */
[----:B------:R-:W-:Y:S01]  /*220c0*/  IMAD.MOV.U32 R7, RZ, RZ, R2 ;  /* 0x000000ffff077224 */ /* 0x000fe200078e0002 */
        /* <DEDUP_REMOVED lines=13> */
.L_x_1830:
[----:B------:R-:W-:Y:S05]  /*221a0*/  BSYNC B0 ;  /* 0x0000000000007941 */ /* 0x000fea0003800000 */
.L_x_1829:
[----:B------:R-:W3:Y:S04]  /*221b0*/  LDL R0, [R1+0x44] ;  /* 0x0000440001007983 */ /* 0x000ee80000100800 */
[----:B--2---:R-:W3:Y:S01]  /*221c0*/  LDL R2, [R1+0x50] ;  /* 0x0000500001027983 */ /* 0x004ee20000100800 */
[----:B------:R-:W-:Y:S01]  /*221d0*/  BSSY B7, `(.L_x_1831) ;  /* 0x00003cf000077945 */ /* 0x000fe20003800000 */
[----:B---3--:R-:W-:-:S05]  /*221e0*/  IMAD R2, R2, R0, R9 ;  /* 0x0000000002027224 */ /* 0x008fca00078e0209 */
[----:B------:R-:W-:Y:S01]  /*221f0*/  VIADDMNMX R0, R2, R0, R5, PT ;  /* 0x0000000002007246 */ /* 0x000fe20003800105 */
[----:B------:R2:W-:Y:S03]  /*22200*/  STL [R1+0x28], R2 ;  /* 0x0000280201007387 */ /* 0x0005e60000100800 */
[----:B------:R-:W-:Y:S01]  /*22210*/  ISETP.GT.AND P0, PT, R0, R2, PT ;  /* 0x000000020000720c */ /* 0x000fe20003f04270 */
[----:B------:R2:W-:-:S12]  /*22220*/  STL [R1+0x40], R0 ;  /* 0x0000400001007387 */ /* 0x0005d80000100800 */
[----:B--2---:R-:W-:Y:S05]  /*22230*/  @P0 BRA `(.L_x_1832) ;  /* 0x0000000000480947 */ /* 0x004fea0003800000 */
[----:B------:R-:W2:Y:S02]  /*22240*/  S2R R0, SR_TID.X ;  /* 0x0000000000007919 */ /* 0x000ea40000002100 */
[----:B--2---:R-:W-:-:S04]  /*22250*/  LOP3.LUT R0, R0, 0x7f, RZ, 0xc0, !PT ;  /* 0x0000007f00007812 */ /* 0x004fc800078ec0ff */
[----:B------:R-:W-:-:S13]  /*22260*/  ISETP.NE.AND P0, PT, R0, RZ, PT ;  /* 0x000000ff0000720c */ /* 0x000fda0003f05270 */
[----:B------:R-:W-:Y:S05]  /*22270*/  @P0 BRA `(.L_x_1833) ;  /* 0x0000003c00100947 */ /* 0x000fea0003800000 */
[----:B------:R-:W2:Y:S01]  /*22280*/  S2R R3, SR_LANEID ;  /* 0x0000000000037919 */ /* 0x000ea20000000000 */
[----:B------:R-:W-:Y:S02]  /*22290*/  VOTEU.ANY UR4, UPT, PT ;  /* 0x0000000000047886 */ /* 0x000fe400038e0100 */
[----:B------:R-:W2:Y:S08]  /*222a0*/  FLO.U32 R0, UR4 ;  /* 0x0000000400007d00 */ /* 0x000eb000080e0000 */
[----:B------:R-:W3:Y:S01]  /*222b0*/  POPC R5, UR4 ;  /* 0x0000000400057d09 */ /* 0x000ee20008000000 */
[----:B--2---:R-:W-:-:S02]  /*222c0*/  ISETP.EQ.U32.AND P0, PT, R0, R3, PT ;  /* 0x000000030000720c */ /* 0x004fc40003f02070 */
[----:B------:R-:W3:Y:S11]  /*222d0*/  LDC.64 R2, c[0x0][0xc60] ;  /* 0x00031800ff027b82 */ /* 0x000ef60000000a00 */
[----:B---3--:R-:W2:Y:S01]  /*222e0*/  @P0 ATOMG.E.ADD.STRONG.GPU PT, R3, desc[UR42][R2.64], R5 ;  /* 0x00000005020309a8 */ /* 0x008ea200081ee1ea */
[----:B-1----:R-:W1:Y:S02]  /*222f0*/  S2R R4, SR_LTMASK ;  /* 0x0000000000047919 */ /* 0x002e640000003900 */
[----:B-1----:R-:W-:-:S04]  /*22300*/  LOP3.LUT R4, R4, UR4, RZ, 0xc0, !PT ;  /* 0x0000000404047c12 */ /* 0x002fc8000f8ec0ff */
[----:B------:R-:W1:Y:S01]  /*22310*/  POPC R7, R4 ;  /* 0x0000000400077309 */ /* 0x000e620000000000 */
[----:B--2---:R-:W1:Y:S02]  /*22320*/  SHFL.IDX PT, R0, R3, R0, 0x1f ;  /* 0x00001f0003007589 */ /* 0x004e6400000e0000 */
[----:B-1----:R-:W-:-:S05]  /*22330*/  IADD3 R0, R0, UR36, R7 ;  /* 0x0000002400007c10 */ /* 0x002fca000fffe007 */
[----:B------:R2:W-:Y:S01]  /*22340*/  STL [R1], R0 ;  /* 0x0000000001007387 */ /* 0x0005e20000100800 */
[----:B------:R-:W-:Y:S05]  /*22350*/  BRA `(.L_x_1833) ;  /* 0x0000003800d87947 */ /* 0x000fea0003800000 */
.L_x_1832:
        /* <DEDUP_REMOVED lines=19> */
[----:B01----:R-:W-:Y:S05]  /*22490*/  CALL.ABS.NOINC R2 ;  /* 0x0000000002007343 */ /* 0x003fea0003c00000 */
.L_x_1835:
[----:B------:R-:W-:Y:S05]  /*224a0*/  BSYNC B6 ;  /* 0x0000000000067941 */ /* 0x000fea0003800000 */
.L_x_1834:
        /* <DEDUP_REMOVED lines=8> */
[----:B------:R2:W3:Y:S01]  /*22530*/  LDC.64 R2, c[0x4][R17] ;  /* 0x0100000011027b82 */ /* 0x0004e20000000a00 */
[----:B-1----:R-:W-:Y:S02]  /*22540*/  IMAD.U32 R4, RZ, RZ, UR6 ;  /* 0x00000006ff047e24 */ /* 0x002fe4000f8e00ff */
[----:B------:R-:W-:Y:S02]  /*22550*/  IMAD.U32 R5, RZ, RZ, UR7 ;  /* 0x00000007ff057e24 */ /* 0x000fe4000f8e00ff */
[----:B------:R-:W-:Y:S02]  /*22560*/  IMAD.U32 R6, RZ, RZ, UR8 ;  /* 0x00000008ff067e24 */ /* 0x000fe4000f8e00ff */
[----:B------:R-:W-:-:S02]  /*22570*/  IMAD.U32 R7, RZ, RZ, UR9 ;  /* 0x00000009ff077e24 */ /* 0x000fc4000f8e00ff */
[----:B------:R-:W-:Y:S02]  /*22580*/  IMAD.U32 R10, RZ, RZ, UR4 ;  /* 0x00000004ff0a7e24 */ /* 0x000fe4000f8e00ff */
[----:B------:R-:W-:Y:S02]  /*22590*/  IMAD.U32 R11, RZ, RZ, UR5 ;  /* 0x00000005ff0b7e24 */ /* 0x000fe4000f8e00ff */
[----:B------:R-:W-:Y:S02]  /*225a0*/  IMAD.MOV.U32 R8, RZ, RZ, 0x70 ;  /* 0x00000070ff087424 */ /* 0x000fe400078e00ff */
[----:B------:R-:W-:Y:S02]  /*225b0*/  IMAD.MOV.U32 R12, RZ, RZ, 0x1 ;  /* 0x00000001ff0c7424 */ /* 0x000fe400078e00ff */
[----:B--2---:R-:W-:-:S07]  /*225c0*/  IMAD.MOV.U32 R13, RZ, RZ, RZ ;  /* 0x000000ffff0d7224 */ /* 0x004fce00078e00ff */
[----:B------:R-:W-:-:S07]  /*225d0*/  LEPC R20, `(.L_x_1838) ;  /* 0x000000001014794e */ /* 0x000fce0000000000 */
[----:B0--3--:R-:W-:Y:S05]  /*225e0*/  CALL.ABS.NOINC R2 ;  /* 0x0000000002007343 */ /* 0x009fea0003c00000 */
.L_x_1838:
        /* <DEDUP_REMOVED lines=15> */
.L_x_1837:
[----:B------:R-:W-:Y:S05]  /*226e0*/  BSYNC B6 ;  /* 0x0000000000067941 */ /* 0x000fea0003800000 */
.L_x_1836:
[----:B------:R-:W2:Y:S01]  /*226f0*/  LDL R0, [R1+0xc] ;  /* 0x00000c0001007983 */ /* 0x000ea20000100800 */
[----:B------:R-:W-:Y:S02]  /*22700*/  ULDC.64 UR4, c[0x0][0x9f8] ;  /* 0x00027e0000047ab9 */ /* 0x000fe40000000a00 */
[----:B------:R-:W-:Y:S01]  /*22710*/  ISETP.NE.U32.AND P0, PT, RZ, UR4, PT ;  /* 0x00000004ff007c0c */ /* 0x000fe2000bf05070 */
[----:B------:R-:W3:Y:S03]  /*22720*/  LDL R17, [R1+0x40] ;  /* 0x0000400001117983 */ /* 0x000ee60000100800 */
[----:B------:R-:W-:Y:S01]  /*22730*/  ISETP.NE.AND.EX P0, PT, RZ, UR5, PT, P0 ;  /* 0x00000005ff007c0c */ /* 0x000fe2000bf05300 */
[----:B------:R-:W-:-:S12]  /*22740*/  ULDC.64 UR4, c[0x0][0xa08] ;  /* 0x0002820000047ab9 */ /* 0x000fd80000000a00 */
[----:B------:R-:W4:Y:S01]  /*22750*/  @P0 LDC.64 R2, c[0x0][0x9f8] ;  /* 0x00027e00ff020b82 */ /* 0x000f220000000a00 */
[----:B--2---:R-:W-:Y:S02]  /*22760*/  IMAD.MOV.U32 R7, RZ, RZ, R0 ;  /* 0x000000ffff077224 */ /* 0x004fe400078e0000 */
[----:B----4-:R-:W-:-:S05]  /*22770*/  @P0 IMAD.WIDE R2, R0, 0x4, R2 ;  /* 0x0000000400020825 */ /* 0x010fca00078e0202 */
[----:B------:R2:W4:Y:S01]  /*22780*/  @P0 LDG.E R7, desc[UR42][R2.64] ;  /* 0x0000002a02070981 */ /* 0x000522000c1e1900 */
[----:B---3--:R-:W-:Y:S01]  /*22790*/  VIADD R0, R17, 0xffffffff ;  /* 0xffffffff11007836 */ /* 0x008fe20000000000 */
[----:B--2---:R-:W2:Y:S02]  /*227a0*/  LDC.64 R2, c[0x0][0x418] ;  /* 0x00010600ff027b82 */ /* 0x004ea40000000a00 */
[----:B--2---:R-:W-:Y:S01]  /*227b0*/  LOP3.LUT P0, RZ, R2, UR4, RZ, 0xfc, !PT ;  /* 0x0000000402ff7c12 */ /* 0x004fe2000f80fcff */
[----:B------:R-:W-:-:S03]  /*227c0*/  UMOV UR4, 0xffffffff ;  /* 0xffffffff00047882 */ /* 0x000fc60000000000 */
[----:B------:R-:W-:Y:S02]  /*227d0*/  LOP3.LUT P0, RZ, R3, UR5, RZ, 0xfc, P0 ;  /* 0x0000000503ff7c12 */ /* 0x000fe4000800fcff */
[----:B----4-:R-:W-:Y:S01]  /*227e0*/  SHF.R.S32.HI R8, RZ, 0x1f, R7 ;  /* 0x0000001fff087819 */ /* 0x010fe20000011407 */
        /* <DEDUP_REMOVED lines=8> */
.L_x_2039:
        /* <DEDUP_REMOVED lines=11> */
.L_x_2042:
        /* <DEDUP_REMOVED lines=24> */
.L_x_1842:
[----:B---3--:R-:W3:Y:S01]  /*22aa0*/  LDL R2, [R1+0x14] ;  /* 0x0000140001027983 */ /* 0x008ee20000100800 */
[----:B-1----:R-:W-:Y:S01]  /*22ab0*/  IMAD R0, R19, 0x8, R18 ;  /* 0x0000000813007824 */ /* 0x002fe200078e0212 */
[----:B---3--:R-:W-:-:S04]  /*22ac0*/  SHF.L.U32 R2, R2, 0x1f, RZ ;  /* 0x0000001f02027819 */ /* 0x008fc800000006ff */
[----:B------:R-:W1:Y:S02]  /*22ad0*/  SYNCS.PHASECHK.TRANS64.TRYWAIT P0, [R0+URZ+0x28840], R2 ;  /* 0x02884002000075a7 */ /* 0x000e64000800017f */
[----:B-1----:R-:W-:Y:S05]  /*22ae0*/  @!P0 BRA `(.L_x_1843) ;  /* 0x0000006c00f48947 */ /* 0x002fea0003800000 */
.L_x_2043:
        /* <DEDUP_REMOVED lines=11> */
.L_x_1844:
        /* <DEDUP_REMOVED lines=29> */
.L_x_1840:
        /* <DEDUP_REMOVED lines=23> */
[----:B--2---:R-:W-:-:S02]  /*22ee0*/  IMAD.U32 R7, RZ, RZ, UR7 ;  /* 0x00000007ff077e24 */ /* 0x004fc4000f8e00ff */
[----:B------:R-:W-:Y:S02]  /*22ef0*/  IMAD.U32 R10, RZ, RZ, UR8 ;  /* 0x00000008ff0a7e24 */ /* 0x000fe4000f8e00ff */
[----:B------:R-:W-:Y:S02]  /*22f00*/  IMAD.U32 R11, RZ, RZ, UR9 ;  /* 0x00000009ff0b7e24 */ /* 0x000fe4000f8e00ff */
[----:B------:R-:W-:Y:S02]  /*22f10*/  IMAD.MOV.U32 R8, RZ, RZ, 0x70 ;  /* 0x00000070ff087424 */ /* 0x000fe400078e00ff */
[----:B------:R-:W-:Y:S02]  /*22f20*/  IMAD.MOV.U32 R12, RZ, RZ, 0x1 ;  /* 0x00000001ff0c7424 */ /* 0x000fe400078e00ff */
[----:B------:R-:W-:-:S07]  /*22f30*/  IMAD.MOV.U32 R13, RZ, RZ, RZ ;  /* 0x000000ffff0d7224 */ /* 0x000fce00078e00ff */
[----:B------:R-:W-:-:S07]  /*22f40*/  LEPC R20, `(.L_x_1846) ;  /* 0x000000001014794e */ /* 0x000fce0000000000 */
[----:B01----:R-:W-:Y:S05]  /*22f50*/  CALL.ABS.NOINC R2 ;  /* 0x0000000002007343 */ /* 0x003fea0003c00000 */
.L_x_1846:
[----:B------:R-:W-:Y:S05]  /*22f60*/  BSYNC B6 ;  /* 0x0000000000067941 */ /* 0x000fea0003800000 */
.L_x_1845:
[----:B-1----:R-:W3:Y:S01]  /*22f70*/  LDL.LU R0, [R1+0x54] ;  /* 0x0000540001007983 */ /* 0x002ee20000300800 */
[----:B------:R-:W-:Y:S01]  /*22f80*/  ULDC.64 UR6, c[0x0][0xa00] ;  /* 0x0002800000067ab9 */ /* 0x000fe20000000a00 */
[----:B--2---:R-:W1:Y:S01]  /*22f90*/  LDC R7, c[0x0][0x448] ;  /* 0x00011200ff077b82 */ /* 0x004e620000000800 */
[----:B------:R-:W-:Y:S01]  /*22fa0*/  ULDC.64 UR4, c[0x0][0x2d8] ;  /* 0x0000b60000047ab9 */ /* 0x000fe20000000a00 */
[----:B------:R-:W3:Y:S04]  /*22fb0*/  LDL.LU.64 R2, [R1+0x48] ;  /* 0x0000480001027983 */ /* 0x000ee80000300a00 */
[----:B------:R-:W2:Y:S04]  /*22fc0*/  LDL R5, [R1+0xc] ;  /* 0x00000c0001057983 */ /* 0x000ea80000100800 */
[----:B------:R-:W4:Y:S01]  /*22fd0*/  LDL R8, [R1+0x30] ;  /* 0x0000300001087983 */ /* 0x000f220000100800 */
[----:B------:R-:W-:-:S04]  /*22fe0*/  ISETP.NE.U32.AND P0, PT, RZ, UR6, PT ;  /* 0x00000006ff007c0c */ /* 0x000fc8000bf05070 */
[----:B------:R-:W-:Y:S01]  /*22ff0*/  ISETP.NE.AND.EX P0, PT, RZ, UR7, PT, P0 ;  /* 0x00000007ff007c0c */ /* 0x000fe2000bf05300 */
[----:B------:R-:W0:Y:S01]  /*23000*/  S2R R9, SR_TID.X ;  /* 0x0000000000097919 */ /* 0x000e220000002100 */
[----:B------:R-:W-:Y:S01]  /*23010*/  ULDC.64 UR6, c[0x0][0x280] ;  /* 0x0000a00000067ab9 */ /* 0x000fe20000000a00 */
[----:B0-----:R-:W-:Y:S02]  /*23020*/  IMAD.SHL.U32 R9, R9, 0x10, RZ ;  /* 0x0000001009097824 */ /* 0x001fe400078e00ff */
[----:B---3--:R-:W-:Y:S01]  /*23030*/  IMAD.MOV.U32 R3, RZ, RZ, R0 ;  /* 0x000000ffff037224 */ /* 0x008fe200078e0000 */
[----:B--2---:R-:W-:-:S04]  /*23040*/  SHF.R.S32.HI R0, RZ, 0x1f, R5 ;  /* 0x0000001fff007819 */ /* 0x004fc80000011405 */
[----:B------:R-:W-:Y:S02]  /*23050*/  SEL R4, R0, RZ, !P0 ;  /* 0x000000ff00047207 */ /* 0x000fe40004000000 */
[----:B------:R-:W-:Y:S02]  /*23060*/  SEL R0, R5, RZ, !P0 ;  /* 0x000000ff05007207 */ /* 0x000fe40004000000 */
[----:B------:R-:W0:Y:S01]  /*23070*/  S2R R5, SR_TID.X ;  /* 0x0000000000057919 */ /* 0x000e220000002100 */
[----:B-1----:R-:W-:Y:S01]  /*23080*/  ISETP.NE.AND P0, PT, R7, 0x1, PT ;  /* 0x000000010700780c */ /* 0x002fe20003f05270 */
[----:B------:R-:W-:-:S04]  /*23090*/  IMAD.WIDE.U32 R2, R16, UR4, R2 ;  /* 0x0000000410027c25 */ /* 0x000fc8000f8e0002 */
[----:B------:R-:W-:Y:S01]  /*230a0*/  IMAD R3, R16, UR5, R3 ;  /* 0x0000000510037c24 */ /* 0x000fe2000f8e0203 */
[----:B------:R-:W-:Y:S02]  /*230b0*/  ULDC.64 UR4, c[0x0][0x2e0] ;  /* 0x0000b80000047ab9 */ /* 0x000fe40000000a00 */
[----:B------:R-:W-:-:S05]  /*230c0*/  IMAD R4, R4, UR4, RZ ;  /* 0x0000000404047c24 */ /* 0x000fca000f8e02ff */
[----:B------:R-:W1:Y:S01]  /*230d0*/  @P0 LDC R6, c[0x0][0x450] ;  /* 0x00011400ff060b82 */ /* 0x000e620000000800 */
[----:B0-----:R-:W-:-:S04]  /*230e0*/  LOP3.LUT R5, R5, 0x7f, RZ, 0xc0, !PT ;  /* 0x0000007f05057812 */ /* 0x001fc800078ec0ff */
[----:B------:R-:W-:-:S04]  /*230f0*/  SHF.R.U32.HI R5, RZ, 0x3, R5 ;  /* 0x00000003ff057819 */ /* 0x000fc80000011605 */
[----:B------:R-:W-:Y:S02]  /*23100*/  LOP3.LUT R9, R5, 0x70, R9, 0xf8, !PT ;  /* 0x0000007005097812 */ /* 0x000fe400078ef809 */
[----:B------:R-:W0:Y:S01]  /*23110*/  @P0 LDC R5, c[0x0][0x44c] ;  /* 0x00011300ff050b82 */ /* 0x000e220000000800 */
[----:B------:R-:W-:-:S04]  /*23120*/  IMAD.WIDE.U32 R2, R0, UR4, R2 ;  /* 0x0000000400027c25 */ /* 0x000fc8000f8e0002 */
[----:B------:R-:W-:Y:S01]  /*23130*/  IMAD R0, R0, UR5, R4 ;  /* 0x0000000500007c24 */ /* 0x000fe2000f8e0204 */
[----:B------:R-:W-:Y:S01]  /*23140*/  ULDC.64 UR4, c[0x0][0x2d0] ;  /* 0x0000b40000047ab9 */ /* 0x000fe20000000a00 */
[----:B----4-:R-:W-:Y:S02]  /*23150*/  IMAD.IADD R4, R9, 0x1, R8 ;  /* 0x0000000109047824 */ /* 0x010fe400078e0208 */
[----:B------:R-:W2:Y:S01]  /*23160*/  S2R R9, SR_TID.X ;  /* 0x0000000000097919 */ /* 0x000ea20000002100 */
[----:B------:R-:W-:Y:S02]  /*23170*/  IMAD.IADD R3, R3, 0x1, R0 ;  /* 0x0000000103037824 */ /* 0x000fe400078e0200 */
[----:B------:R-:W-:Y:S02]  /*23180*/  IMAD.MOV.U32 R0, RZ, RZ, R4 ;  /* 0x000000ffff007224 */ /* 0x000fe400078e0004 */
[----:B0-----:R-:W-:-:S05]  /*23190*/  @P0 IMAD.HI.U32 R5, R4, R5, RZ ;  /* 0x0000000504050227 */ /* 0x001fca00078e00ff */
[----:B-1----:R-:W-:-:S05]  /*231a0*/  @P0 SHF.R.U32.HI R0, RZ, R6, R5 ;  /* 0x00000006ff000219 */ /* 0x002fca0000011605 */
        /* <DEDUP_REMOVED lines=107> */
.L_x_2060:
        /* <DEDUP_REMOVED lines=11> */
.L_x_1849:
[----:B------:R-:W-:Y:S05]  /*23910*/  BSYNC B0 ;  /* 0x0000000000007941 */ /* 0x000fea0003800000 */
.L_x_1848:
[----:B------:R-:W-:Y:S01]  /*23920*/  NOP ;  /* 0x0000000000007918 */ /* 0x000fe20000000000 */
[----:B------:R-:W-:Y:S01]  /*23930*/  PLOP3.LUT P0, PT, PT, PT, PT, 0x80, 0x0 ;  /* 0x000000000000781c */ /* 0x000fe20003f0f070 */
[----:B------:R-:W-:-:S12]  /*23940*/  VIADD R11, R18, 0x28800 ;  /* 0x00028800120b7836 */ /* 0x000fd80000000000 */
.L_x_1850:
        /* <DEDUP_REMOVED lines=18> */
.L_x_2061:
[----:B------:R-:W-:Y:S05]  /*23a70*/  BSYNC B0 ;  /* 0x0000000000007941 */ /* 0x000fea0003800000 */
.L_x_1851:
[----:B------:R-:W3:Y:S04]  /*23a80*/  LDL R2, [R1+0x40] ;  /* 0x0000400001027983 */ /* 0x000ee80000100800 */
[----:B0-----:R-:W4:Y:S01]  /*23a90*/  LDL R4, [R1+0x28] ;  /* 0x0000280001047983 */ /* 0x001f220000100800 */
[----:B------:R-:W-:Y:S01]  /*23aa0*/  BSSY B0, `(.L_x_1853) ;  /* 0x00001eb000007945 */ /* 0x000fe20003800000 */
[----:B---3--:R-:W-:-:S05]  /*23ab0*/  VIADD R0, R2, 0xfffffffe ;  /* 0xfffffffe02007836 */ /* 0x008fca0000000000 */
[----:B----4-:R-:W-:-:S13]  /*23ac0*/  ISETP.GE.AND P0, PT, R0, R4, PT ;  /* 0x000000040000720c */ /* 0x010fda0003f06270 */
[----:B------:R-:W-:Y:S05]  /*23ad0*/  @!P0 BRA `(.L_x_1854) ;  /* 0x0000001c009c8947 */ /* 0x000fea0003800000 */
[----:B--2---:R-:W2:Y:S04]  /*23ae0*/  LDL.LU R3, [R1+0x50] ;  /* 0x0000500001037983 */ /* 0x004ea80000300800 */
[----:B------:R-:W3:Y:S04]  /*23af0*/  LDL.LU R7, [R1+0x44] ;  /* 0x0000440001077983 */ /* 0x000ee80000300800 */
[----:B------:R-:W4:Y:S04]  /*23b00*/  LDL.LU R2, [R1+0x60] ;  /* 0x0000600001027983 */ /* 0x000f280000300800 */
[----:B------:R-:W5:Y:S04]  /*23b10*/  LDL.LU R6, [R1+0x3c] ;  /* 0x00003c0001067983 */ /* 0x000f680000300800 */
[----:B-1----:R-:W5:Y:S01]  /*23b20*/  LDL.LU R5, [R1+0x5c] ;  /* 0x00005c0001057983 */ /* 0x002f620000300800 */
[----:B------:R-:W-:Y:S01]  /*23b30*/  LOP3.LUT R10, RZ, R4, RZ, 0x33, !PT ;  /* 0x00000004ff0a7212 */ /* 0x000fe200078e33ff */
[----:B------:R-:W-:Y:S01]  /*23b40*/  BSSY B2, `(.L_x_1855) ;  /* 0x00000aa000027945 */ /* 0x000fe20003800000 */
[----:B--2---:R-:W-:-:S04]  /*23b50*/  VIADD R3, R3, 0x1 ;  /* 0x0000000103037836 */ /* 0x004fc80000000000 */
[----:B---3--:R-:W-:Y:S01]  /*23b60*/  IMAD R3, R3, R7, RZ ;  /* 0x0000000703037224 */ /* 0x008fe200078e02ff */
[----:B----4-:R-:W-:-:S04]  /*23b70*/  LOP3.LUT R2, RZ, R2, RZ, 0x33, !PT ;  /* 0x00000002ff027212 */ /* 0x010fc800078e33ff */
        /* <DEDUP_REMOVED lines=44> */
.L_x_1859:
[----:B------:R-:W-:Y:S01]  /*23e40*/  IMAD R3, R7, 0x8, R18 ;  /* 0x0000000807037824 */ /* 0x000fe200078e0212 */
[----:B------:R-:W-:Y:S01]  /*23e50*/  SHF.L.U32 R2, R9, 0x1f, RZ ;  /* 0x0000001f09027819 */ /* 0x000fe200000006ff */
[----:B------:R-:W-:Y:S03]  /*23e60*/  BSSY B3, `(.L_x_1860) ;  /* 0x0000003000037945 */ /* 0x000fe60003800000 */
[----:B------:R-:W1:Y:S02]  /*23e70*/  SYNCS.PHASECHK.TRANS64.TRYWAIT P0, [R3+URZ+0x28840], R2 ;  /* 0x02884002030075a7 */ /* 0x000e64000800017f */
[----:B-1----:R-:W-:Y:S05]  /*23e80*/  @!P0 BRA `(.L_x_1861) ;  /* 0x0000006400f08947 */ /* 0x002fea0003800000 */
.L_x_2062:
[----:B------:R-:W-:Y:S05]  /*23e90*/  BSYNC B3 ;  /* 0x0000000000037941 */ /* 0x000fea0003800000 */
.L_x_1860:
        /* <DEDUP_REMOVED lines=12> */
.L_x_1863:
[----:B------:R-:W-:Y:S05]  /*23f60*/  BSYNC B3 ;  /* 0x0000000000037941 */ /* 0x000fea0003800000 */
.L_x_1862:
        /* <DEDUP_REMOVED lines=12> */
.L_x_1864:
        /* <DEDUP_REMOVED lines=16> */
.L_x_1865:
        /* <DEDUP_REMOVED lines=16> */
.L_x_2063:
[----:B------:R-:W-:Y:S05]  /*24230*/  BSYNC B3 ;  /* 0x0000000000037941 */ /* 0x000fea0003800000 */
.L_x_1866:
        /* <DEDUP_REMOVED lines=12> */
.L_x_1869:
[----:B------:R-:W-:Y:S05]  /*24300*/  BSYNC B3 ;  /* 0x0000000000037941 */ /* 0x000fea0003800000 */
.L_x_1868:
        /* <DEDUP_REMOVED lines=13> */
.L_x_1870:
        /* <DEDUP_REMOVED lines=15> */
.L_x_1871:
        /* <DEDUP_REMOVED lines=12> */
.L_x_1858:
[----:B------:R-:W-:Y:S05]  /*24590*/  BSYNC B1 ;  /* 0x0000000000017941 */ /* 0x000fea0003800000 */
.L_x_1857:
[----:B0-----:R-:W2:Y:S01]  /*245a0*/  LDL.LU R0, [R1+0x40] ;  /* 0x0000400001007983 */ /* 0x001ea20000300800 */
[----:B------:R-:W-:-:S03]  /*245b0*/  IMAD.MOV.U32 R19, RZ, RZ, R7 ;  /* 0x000000ffff137224 */ /* 0x000fc600078e0007 */
[----:B------:R0:W-:Y:S02]  /*245c0*/  STL [R1+0x14], R9 ;  /* 0x0000140901007387 */ /* 0x0001e40000100800 */
[----:B0-2---:R-:W-:-:S07]  /*245d0*/  VIADD R0, R0, 0xfffffffd ;  /* 0xfffffffd00007836 */ /* 0x005fce0000000000 */
.L_x_1856:
[----:B------:R-:W-:Y:S05]  /*245e0*/  BSYNC B2 ;  /* 0x0000000000027941 */ /* 0x000fea0003800000 */
.L_x_1855:
[----:B------:R-:W-:-:S05]  /*245f0*/  VIADD R10, R10, 0xfffffffe ;  /* 0xfffffffe0a0a7836 */ /* 0x000fca0000000000 */
[----:B------:R-:W-:-:S13]  /*24600*/  ISETP.NE.AND P0, PT, R10, R6, PT ;  /* 0x000000060a00720c */ /* 0x000fda0003f05270 */
[----:B------:R-:W-:Y:S05]  /*24610*/  @!P0 BRA `(.L_x_1854) ;  /* 0x0000001000cc8947 */ /* 0x000fea0003800000 */
[----:B------:R-:W-:-:S07]  /*24620*/  IMAD.MOV.U32 R8, RZ, RZ, R17 ;  /* 0x000000ffff087224 */ /* 0x000fce00078e0011 */
.L_x_1902:
        /* <DEDUP_REMOVED lines=35> */
.L_x_1874:
[----:B------:R-:W-:Y:S01]  /*24860*/  IMAD R3, R4, 0x8, R18 ;  /* 0x0000000804037824 */ /* 0x000fe200078e0212 */
[----:B------:R-:W-:Y:S01]  /*24870*/  SHF.L.U32 R2, R5, 0x1f, RZ ;  /* 0x0000001f05027819 */ /* 0x000fe200000006ff */
[----:B------:R-:W-:Y:S03]  /*24880*/  BSSY B2, `(.L_x_1875) ;  /* 0x0000003000027945 */ /* 0x000fe60003800000 */
[----:B------:R-:W1:Y:S02]  /*24890*/  SYNCS.PHASECHK.TRANS64.TRYWAIT P0, [R3+URZ+0x28840], R2 ;  /* 0x02884002030075a7 */ /* 0x000e64000800017f */
[----:B-1----:R-:W-:Y:S05]  /*248a0*/  @!P0 BRA `(.L_x_1876) ;  /* 0x0000005c00908947 */ /* 0x002fea0003800000 */
.L_x_2064:
[----:B------:R-:W-:Y:S05]  /*248b0*/  BSYNC B2 ;  /* 0x0000000000027941 */ /* 0x000fea0003800000 */
.L_x_1875:
        /* <DEDUP_REMOVED lines=12> */
.L_x_1878:
[----:B------:R-:W-:Y:S05]  /*24980*/  BSYNC B2 ;  /* 0x0000000000027941 */ /* 0x000fea0003800000 */
.L_x_1877:
        /* <DEDUP_REMOVED lines=12> */
.L_x_1879:
        /* <DEDUP_REMOVED lines=16> */
.L_x_1880:
        /* <DEDUP_REMOVED lines=16> */
.L_x_2065:
[----:B------:R-:W-:Y:S05]  /*24c50*/  BSYNC B2 ;  /* 0x0000000000027941 */ /* 0x000fea0003800000 */
.L_x_1881:
        /* <DEDUP_REMOVED lines=11> */
.L_x_1884:
[----:B------:R-:W-:Y:S05]  /*24d10*/  BSYNC B2 ;  /* 0x0000000000027941 */ /* 0x000fea0003800000 */
.L_x_1883:
        /* <DEDUP_REMOVED lines=12> */
.L_x_1885:
        /* <DEDUP_REMOVED lines=15> */
.L_x_1886:
        /* <DEDUP_REMOVED lines=12> */
.L_x_1873:
[----:B------:R-:W-:Y:S05]  /*24f90*/  BSYNC B1 ;  /* 0x0000000000017941 */ /* 0x000fea0003800000 */
.L_x_1872:
        /* <DEDUP_REMOVED lines=35> */
.L_x_1889:
[----:B------:R-:W-:Y:S01]  /*251d0*/  IMAD R2, R19, 0x8, R18 ;  /* 0x0000000813027824 */ /* 0x000fe200078e0212 */
[----:B------:R-:W-:Y:S01]  /*251e0*/  SHF.L.U32 R3, R10, 0x1f, RZ ;  /* 0x0000001f0a037819 */ /* 0x000fe200000006ff */
[----:B------:R-:W-:Y:S03]  /*251f0*/  BSSY B2, `(.L_x_1890) ;  /* 0x0000003000027945 */ /* 0x000fe60003800000 */
[----:B------:R-:W2:Y:S02]  /*25200*/  SYNCS.PHASECHK.TRANS64.TRYWAIT P0, [R2+URZ+0x28840], R3 ;  /* 0x02884003020075a7 */ /* 0x000ea4000800017f */
[----:B--2---:R-:W-:Y:S05]  /*25210*/  @!P0 BRA `(.L_x_1891) ;  /* 0x00000054005c8947 */ /* 0x004fea0003800000 */
.L_x_2066:
[----:B------:R-:W-:Y:S05]  /*25220*/  BSYNC B2 ;  /* 0x0000000000027941 */ /* 0x000fea0003800000 */
.L_x_1890:
        /* <DEDUP_REMOVED lines=12> */
.L_x_1893:
[----:B------:R-:W-:Y:S05]  /*252f0*/  BSYNC B2 ;  /* 0x0000000000027941 */ /* 0x000fea0003800000 */
.L_x_1892:
        /* <DEDUP_REMOVED lines=13> */
.L_x_1894:
        /* <DEDUP_REMOVED lines=16> */
.L_x_1895:
        /* <DEDUP_REMOVED lines=15> */
.L_x_2067:
[----:B------:R-:W-:Y:S05]  /*255c0*/  BSYNC B2 ;  /* 0x0000000000027941 */ /* 0x000fea0003800000 */
.L_x_1896:
        /* <DEDUP_REMOVED lines=11> */
.L_x_1899:
[----:B------:R-:W-:Y:S05]  /*25680*/  BSYNC B2 ;  /* 0x0000000000027941 */ /* 0x000fea0003800000 */
.L_x_1898:
        /* <DEDUP_REMOVED lines=12> */
.L_x_1900:
        /* <DEDUP_REMOVED lines=15> */
.L_x_1901:
        /* <DEDUP_REMOVED lines=12> */
.L_x_1888:
[----:B------:R-:W-:Y:S05]  /*25900*/  BSYNC B1 ;  /* 0x0000000000017941 */ /* 0x000fea0003800000 */
.L_x_1887:
[----:B------:R-:W2:Y:S01]  /*25910*/  LDL R2, [R1+0x28] ;  /* 0x0000280001027983 */ /* 0x000ea20000100800 */
[----:B------:R-:W-:Y:S01]  /*25920*/  VIADD R0, R0, 0xfffffffe ;  /* 0xfffffffe00007836 */ /* 0x000fe20000000000 */
[----:B--2---:R-:W-:-:S13]  /*25930*/  ISETP.GT.AND P0, PT, R6, R2, PT ;  /* 0x000000020600720c */ /* 0x004fda0003f04270 */
[----:B------:R-:W-:Y:S05]  /*25940*/  @P0 BRA `(.L_x_1902) ;  /* 0xffffffec00380947 */ /* 0x000fea000383ffff */
.L_x_1854:
[----:B------:R-:W-:Y:S05]  /*25950*/  BSYNC B0 ;  /* 0x0000000000007941 */ /* 0x000fea0003800000 */
.L_x_1853:
[----:B--2---:R-:W2:Y:S01]  /*25960*/  S2R R3, SR_TID.X ;  /* 0x0000000000037919 */ /* 0x004ea20000002100 */
[----:B------:R-:W-:Y:S01]  /*25970*/  BSSY B0, `(.L_x_1903) ;  /* 0x0000011000007945 */ /* 0x000fe20003800000 */
[----:B--2---:R-:W-:-:S04]  /*25980*/  LOP3.LUT R3, R3, 0x7f, RZ, 0xc0, !PT ;  /* 0x0000007f03037812 */ /* 0x004fc800078ec0ff */
[----:B------:R-:W-:-:S13]  /*25990*/  ISETP.NE.AND P0, PT, R3, RZ, PT ;  /* 0x000000ff0300720c */ /* 0x000fda0003f05270 */
[----:B------:R-:W-:Y:S05]  /*259a0*/  @P0 BRA `(.L_x_1904) ;  /* 0x0000000000340947 */ /* 0x000fea0003800000 */
[----:B------:R-:W2:Y:S01]  /*259b0*/  S2R R2, SR_LANEID ;  /* 0x0000000000027919 */ /* 0x000ea20000000000 */
[----:B------:R-:W-:Y:S01]  /*259c0*/  VOTEU.ANY UR4, UPT, PT ;  /* 0x0000000000047886 */ /* 0x000fe200038e0100 */
[----:B-1----:R-:W1:Y:S01]  /*259d0*/  LDC.64 R4, c[0x0][0xc60] ;  /* 0x00031800ff047b82 */ /* 0x002e620000000a00 */
[----:B------:R-:W2:Y:S02]  /*259e0*/  FLO.U32 R0, UR4 ;  /* 0x0000000400007d00 */ /* 0x000ea400080e0000 */
        /* <DEDUP_REMOVED lines=8> */
[----:B------:R2:W-:Y:S02]  /*25a70*/  STL [R1], R0 ;  /* 0x0000000001007387 */ /* 0x0005e40000100800 */
.L_x_1904:
[----:B------:R-:W-:Y:S05]  /*25a80*/  BSYNC B0 ;  /* 0x0000000000007941 */ /* 0x000fea0003800000 */
.L_x_1903:
        /* <DEDUP_REMOVED lines=11> */
.L_x_2068:
[----:B------:R-:W-:Y:S05]  /*25b40*/  BSYNC B1 ;  /* 0x0000000000017941 */ /* 0x000fea0003800000 */
.L_x_1907:
        /* <DEDUP_REMOVED lines=9> */
.L_x_1910:
[----:B------:R-:W-:Y:S05]  /*25be0*/  BSYNC B1 ;  /* 0x0000000000017941 */ /* 0x000fea0003800000 */
.L_x_1909:
        /* <DEDUP_REMOVED lines=12> */
.L_x_1911:
        /* <DEDUP_REMOVED lines=15> */
.L_x_1912:
        /* <DEDUP_REMOVED lines=10> */
.L_x_1906:
[----:B------:R-:W-:Y:S05]  /*25e40*/  BSYNC B0 ;  /* 0x0000000000007941 */ /* 0x000fea0003800000 */
.L_x_1905:
[----:B------:R-:W2:Y:S01]  /*25e50*/  LDL.LU R4, [R1+0x14] ;  /* 0x0000140001047983 */ /* 0x000ea20000300800 */
[----:B------:R-:W-:-:S05]  /*25e60*/  VIADD R19, R19, 0x1 ;  /* 0x0000000113137836 */ /* 0x000fca0000000000 */
[----:B------:R-:W-:-:S04]  /*25e70*/  ISETP.NE.AND P0, PT, R19, 0x2, PT ;  /* 0x000000021300780c */ /* 0x000fc80003f05270 */
[----:B------:R-:W-:Y:S02]  /*25e80*/  SEL R0, RZ, 0x1, P0 ;  /* 0x00000001ff007807 */ /* 0x000fe40000000000 */
[----:B------:R-:W-:Y:S02]  /*25e90*/  SEL R19, R19, RZ, P0 ;  /* 0x000000ff13137207 */ /* 0x000fe40000000000 */
[----:B--2---:R-:W-:-:S05]  /*25ea0*/  LOP3.LUT R4, R4, R0, RZ, 0x3c, !PT ;  /* 0x0000000004047212 */ /* 0x004fca00078e3cff */
[----:B------:R3:W-:Y:S02]  /*25eb0*/  STL [R1+0x14], R4 ;  /* 0x0000140401007387 */ /* 0x0007e40000100800 */
.L_x_1833:
[----:B------:R-:W-:Y:S05]  /*25ec0*/  BSYNC B7 ;  /* 0x0000000000077941 */ /* 0x000fea0003800000 */
.L_x_1831:
[----:B--2---:R-:W2:Y:S02]  /*25ed0*/  LDL R0, [R1+0x10] ;  /* 0x0000100001007983 */ /* 0x004ea40000100800 */
[----:B--2---:R-:W-:-:S13]  /*25ee0*/  LOP3.LUT P0, RZ, R0, 0x2, RZ, 0xc0, !PT ;  /* 0x0000000200ff7812 */ /* 0x004fda000780c0ff */
[----:B------:R-:W-:Y:S05]  /*25ef0*/  @!P0 BRA `(.L_x_1913) ;  /* 0x00000000002c8947 */ /* 0x000fea0003800000 */
[----:B------:R-:W-:Y:S05]  /*25f00*/  WARPSYNC.ALL ;  /* 0x0000000000007948 */ /* 0x000fea0003800000 */
[----:B------:R-:W2:Y:S08]  /*25f10*/  S2UR UR5, SR_CgaCtaId ;  /* 0x00000000000579c3 */ /* 0x000eb00000008800 */
[----:B------:R-:W-:Y:S06]  /*25f20*/  BAR.SYNC.DEFER_BLOCKING 0x5, 0x180 ;  /* 0x0146000000007b1d */ /* 0x000fec0000010000 */
[----:B------:R-:W-:-:S02]  /*25f30*/  UMOV UR4, 0x400 ;  /* 0x0000040000047882 */ /* 0x000fc40000000000 */
[----:B--2---:R-:W-:-:S06]  /*25f40*/  ULEA UR4, UR5, UR4, 0x18 ;  /* 0x0000000405047291 */ /* 0x004fcc000f8ec03f */
[----:B------:R-:W-:-:S05]  /*25f50*/  IMAD.U32 R18, RZ, RZ, UR4 ;  /* 0x00000004ff127e24 */ /* 0x000fca000f8e00ff */
[----:B-1-3--:R-:W1:Y:S04]  /*25f60*/  LDS.128 R4, [R18+0x288d0] ;  /* 0x0288d00012047984 */ /* 0x00ae680000000c00 */
[----:B-1----:R1:W-:Y:S04]  /*25f70*/  STL.64 [R1], R4 ;  /* 0x0000000401007387 */ /* 0x0023e80000100a00 */
[----:B------:R1:W-:Y:S01]  /*25f80*/  STL.64 [R1+0x8], R6 ;  /* 0x0000080601007387 */ /* 0x0003e20000100a00 */
[----:B------:R-:W-:Y:S06]  /*25f90*/  BAR.ARV 0x4, 0x180 ;  /* 0x0106000000007b1d */ /* 0x000fec0000002000 */
[----:B------:R-:W-:Y:S05]  /*25fa0*/  BRA `(.L_x_1914) ;  /* 0x0000001000347947 */ /* 0x000fea0003800000 */
.L_x_1913:
[----:B------:R-:W2:Y:S01]  /*25fb0*/  S2R R16, SR_TID.X ;  /* 0x0000000000107919 */ /* 0x000ea20000002100 */
[----:B------:R-:W-:Y:S01]  /*25fc0*/  UMOV UR4, 0xffffffff ;  /* 0xffffffff00047882 */ /* 0x000fe20000000000 */
[----:B--2---:R-:W-:-:S04]  /*25fd0*/  LOP3.LUT R16, R16, 0x1f, RZ, 0xc0, !PT ;  /* 0x0000001f10107812 */ /* 0x004fc800078ec0ff */
[----:B------:R-:W-:Y:S01]  /*25fe0*/  ISETP.NE.AND P0, PT, R16, 0x1f, PT ;  /* 0x0000001f1000780c */ /* 0x000fe20003f05270 */
[----:B------:R-:W-:-:S12]  /*25ff0*/  BRA.DIV UR4, `(.L_x_1915) ;  /* 0x0000004a04207947 */ /* 0x000fd8000b800000 */
[----:B------:R-:W0:Y:S01]  /*26000*/  LDL.LU R2, [R1] ;  /* 0x0000000001027983 */ /* 0x000e220000300800 */
[----:B------:R-:W-:-:S03]  /*26010*/  ULDC UR4, c[0x0][0xc3c] ;  /* 0x00030f0000047ab9 */ /* 0x000fc60000000800 */
[----:B------:R-:W2:Y:S01]  /*26020*/  LDL R3, [R1+0xc] ;  /* 0x00000c0001037983 */ /* 0x000ea20000100800 */
[----:B0-----:R-:W-:Y:S02]  /*26030*/  IMAD.MOV.U32 R10, RZ, RZ, R2 ;  /* 0x000000ffff0a7224 */ /* 0x001fe400078e0002 */
[----:B--2---:R-:W-:-:S05]  /*26040*/  IMAD.IADD R0, R3, 0x1, R16 ;  /* 0x0000000103007824 */ /* 0x004fca00078e0210 */
[----:B------:R-:W-:-:S13]  /*26050*/  ISETP.GE.OR P1, PT, R0, UR4, !P0 ;  /* 0x0000000400007c0c */ /* 0x000fda000c726670 */
[----:B------:R-:W0:Y:S08]  /*26060*/  @!P1 LDC.64 R2, c[0x0][0xc80] ;  /* 0x00032000ff029b82 */ /* 0x000e300000000a00 */
[----:B-1----:R-:W1:Y:S01]  /*26070*/  @!P1 LDC.64 R6, c[0x0][0xc78] ;  /* 0x00031e00ff069b82 */ /* 0x002e620000000a00 */
[----:B0-----:R-:W-:-:S05]  /*26080*/  @!P1 IMAD.WIDE R2, R0, 0x4, R2 ;  /* 0x0000000400029825 */ /* 0x001fca00078e0202 */
[----:B------:R1:W2:Y:S02]  /*26090*/  @!P1 LDG.E R8, desc[UR42][R2.64] ;  /* 0x0000002a02089981 */ /* 0x0002a4000c1e1900 */
[----:B-1----:R-:W-:-:S06]  /*260a0*/  @!P1 IMAD.WIDE R2, R0, 0x4, R6 ;  /* 0x0000000400029825 */ /* 0x002fcc00078e0206 */
[----:B------:R-:W4:Y:S01]  /*260b0*/  @!P1 LDG.E R2, desc[UR42][R2.64] ;  /* 0x0000002a02029981 */ /* 0x000f22000c1e1900 */
[----:B---3--:R-:W-:Y:S01]  /*260c0*/  IMAD.MOV.U32 R4, RZ, RZ, RZ ;  /* 0x000000ffff047224 */ /* 0x008fe200078e00ff */
[C---:B------:R-:W-:Y:S01]  /*260d0*/  ISETP.GE.U32.AND P2, PT, R16.reuse, 0x2, PT ;  /* 0x000000021000780c */ /* 0x040fe20003f46070 */
[----:B------:R-:W-:Y:S01]  /*260e0*/  IMAD.MOV.U32 R6, RZ, RZ, RZ ;  /* 0x000000ffff067224 */ /* 0x000fe200078e00ff */
[C---:B------:R-:W-:Y:S01]  /*260f0*/  ISETP.GE.U32.AND P3, PT, R16.reuse, 0x4, PT ;  /* 0x000000041000780c */ /* 0x040fe20003f66070 */
[----:B------:R-:W-:Y:S01]  /*26100*/  SHFL.IDX PT, R0, R10, 0x1, 0x1f ;  /* 0x00201f000a007f89 */ /* 0x000fe200000e0000 */
[C---:B------:R-:W-:Y:S02]  /*26110*/  ISETP.GE.U32.AND P4, PT, R16.reuse, 0x8, PT ;  /* 0x000000081000780c */ /* 0x040fe40003f86070 */
[----:B------:R-:W-:Y:S01]  /*26120*/  ISETP.GE.U32.AND P5, PT, R16, 0x10, PT ;  /* 0x000000101000780c */ /* 0x000fe20003fa6070 */
[----:B--2---:R-:W-:Y:S02]  /*26130*/  @!P1 IMAD.MOV.U32 R4, RZ, RZ, R8 ;  /* 0x000000ffff049224 */ /* 0x004fe400078e0008 */
[----:B------:R-:W-:-:S02]  /*26140*/  IMAD.MOV.U32 R8, RZ, RZ, RZ ;  /* 0x000000ffff087224 */ /* 0x000fc400078e00ff */
[----:B----4-:R-:W-:Y:S01]  /*26150*/  @!P1 IMAD.MOV.U32 R6, RZ, RZ, R2 ;  /* 0x000000ffff069224 */ /* 0x010fe200078e0002 */
[----:B------:R-:W-:-:S03]  /*26160*/  ISETP.NE.AND P1, PT, R16, RZ, PT ;  /* 0x000000ff1000720c */ /* 0x000fc60003f25270 */
[----:B------:R-:W-:-:S05]  /*26170*/  IMAD R2, R6, R4, RZ ;  /* 0x0000000406027224 */ /* 0x000fca00078e02ff */
[----:B------:R-:W0:Y:S02]  /*26180*/  SHFL.UP PT, R3, R2, 0x1, RZ ;  /* 0x0420000002037989 */ /* 0x000e2400000e00ff */
[----:B0-----:R-:W-:-:S05]  /*26190*/  SEL R5, R3, RZ, P1 ;  /* 0x000000ff03057207 */ /* 0x001fca0000800000 */
[----:B------:R-:W-:Y:S02]  /*261a0*/  IMAD.IADD R2, R2, 0x1, R5 ;  /* 0x0000000102027824 */ /* 0x000fe400078e0205 */
[----:B------:R-:W-:Y:S04]  /*261b0*/  SHFL.IDX PT, R5, R10, RZ, 0x1f ;  /* 0x00001fff0a057589 */ /* 0x000fe800000e0000 */
        /* <DEDUP_REMOVED lines=13> */
.L_x_2078:
[----:B------:R-:W-:Y:S02]  /*26290*/  ULDC UR4, c[0x0][0xc38] ;  /* 0x00030e0000047ab9 */ /* 0x000fe40000000800 */
[----:B------:R-:W-:-:S04]  /*262a0*/  IMAD.U32 R2, RZ, RZ, UR4 ;  /* 0x00000004ff027e24 */ /* 0x000fc8000f8e00ff */
[----:B-1----:R-:W-:-:S04]  /*262b0*/  IMAD R9, R9, R2, RZ ;  /* 0x0000000209097224 */ /* 0x002fc800078e02ff */
[----:B------:R-:W-:-:S05]  /*262c0*/  IMAD.IADD R0, R0, 0x1, R9 ;  /* 0x0000000100007824 */ /* 0x000fca00078e0209 */
[----:B------:R-:W-:-:S13]  /*262d0*/  ISETP.GT.AND P6, PT, R0, R5, PT ;  /* 0x000000050000720c */ /* 0x000fda0003fc4270 */
[----:B------:R-:W-:Y:S05]  /*262e0*/  @P6 BRA `(.L_x_1916) ;  /* 0x0000000000ac6947 */ /* 0x000fea0003800000 */
.L_x_1919:
[----:B------:R-:W2:Y:S01]  /*262f0*/  LDL.LU R2, [R1+0xc] ;  /* 0x00000c0001027983 */ /* 0x000ea20000300800 */
[----:B------:R-:W1:Y:S01]  /*26300*/  LDC R3, c[0x0][0xc3c] ;  /* 0x00030f00ff037b82 */ /* 0x000e620000000800 */
[----:B--2---:R-:W-:-:S05]  /*26310*/  VIADD R2, R2, 0x1f ;  /* 0x0000001f02027836 */ /* 0x004fca0000000000 */
[----:B-1----:R-:W-:-:S13]  /*26320*/  ISETP.GE.AND P6, PT, R2, R3, PT ;  /* 0x000000030200720c */ /* 0x002fda0003fc6270 */
[----:B------:R-:W-:Y:S05]  /*26330*/  @P6 BRA `(.L_x_1917) ;  /* 0x0000000800e86947 */ /* 0x000fea0003800000 */
[----:B------:R-:W1:Y:S01]  /*26340*/  S2R R4, SR_TID.X ;  /* 0x0000000000047919 */ /* 0x000e620000002100 */
        /* <DEDUP_REMOVED lines=31> */
.L_x_2086:
[----:B------:R-:W-:Y:S02]  /*26540*/  ULDC UR4, c[0x0][0xc38] ;  /* 0x00030e0000047ab9 */ /* 0x000fe40000000800 */
[----:B------:R-:W-:-:S04]  /*26550*/  IMAD.U32 R2, RZ, RZ, UR4 ;  /* 0x00000004ff027e24 */ /* 0x000fc8000f8e00ff */
[----:B-1----:R-:W-:-:S04]  /*26560*/  IMAD R9, R9, R2, RZ ;  /* 0x0000000209097224 */ /* 0x002fc800078e02ff */
[----:B------:R-:W-:-:S05]  /*26570*/  IMAD.IADD R0, R9, 0x1, R0 ;  /* 0x0000000109007824 */ /* 0x000fca00078e0200 */
[----:B------:R-:W-:-:S13]  /*26580*/  ISETP.GT.AND P6, PT, R0, R5, PT ;  /* 0x000000050000720c */ /* 0x000fda0003fc4270 */
[----:B------:R-:W-:Y:S05]  /*26590*/  @!P6 BRA `(.L_x_1919) ;  /* 0xfffffffc0054e947 */ /* 0x000fea000383ffff */
.L_x_1916:
        /* <DEDUP_REMOVED lines=8> */
[----:B-1----:R1:W3:Y:S04]  /*26620*/  SHFL.IDX PT, R4, R4, R3, 0x1f ;  /* 0x00001f0304047589 */ /* 0x0022e800000e0000 */
[----:B------:R1:W4:Y:S01]  /*26630*/  SHFL.IDX PT, R6, R6, R3, 0x1f ;  /* 0x00001f0306067589 */ /* 0x00032200000e0000 */
[----:B--2---:R-:W-:-:S05]  /*26640*/  IMAD.IADD R10, R3, 0x1, R10 ;  /* 0x00000001030a7824 */ /* 0x004fca00078e020a */
[----:B---34-:R1:W-:Y:S02]  /*26650*/  STL [R1+0xc], R10 ;  /* 0x00000c0a01007387 */ /* 0x0183e40000100800 */
.L_x_2091:
[----:B------:R-:W-:-:S13]  /*26660*/  ISETP.NE.AND P0, PT, R0, RZ, PT ;  /* 0x000000ff0000720c */ /* 0x000fda0003f05270 */
[----:B------:R-:W-:Y:S05]  /*26670*/  @!P0 BRA `(.L_x_1921) ;  /* 0x0000000000148947 */ /* 0x000fea0003800000 */
[----:B------:R-:W-:Y:S01]  /*26680*/  UMOV UR4, 0xffffffff ;  /* 0xffffffff00047882 */ /* 0x000fe20000000000 */
[----:B-1----:R-:W-:Y:S02]  /*26690*/  VIADD R3, R3, 0xffffffff ;  /* 0xffffffff03037836 */ /* 0x002fe40000000000 */
[----:B------:R-:W-:Y:S05]  /*266a0*/  BRA.DIV UR4, `(.L_x_1922) ;  /* 0x0000004e04147947 */ /* 0x000fea000b800000 */
[----:B------:R1:W3:Y:S02]  /*266b0*/  SHFL.IDX PT, R3, R7, R3, 0x1f ;  /* 0x00001f0307037589 */ /* 0x0002e400000e0000 */
.L_x_2094:
[----:B---3--:R-:W-:-:S07]  /*266c0*/  IMAD.MOV.U32 R8, RZ, RZ, R3 ;  /* 0x000000ffff087224 */ /* 0x008fce00078e0003 */
.L_x_1921:
[----:B------:R-:W-:Y:S01]  /*266d0*/  ISETP.NE.AND P0, PT, R6, 0x1, PT ;  /* 0x000000010600780c */ /* 0x000fe20003f05270 */
[----:B------:R-:W-:-:S05]  /*266e0*/  IMAD R0, R8, R2, R9 ;  /* 0x0000000208007224 */ /* 0x000fca00078e0209 */
[----:B------:R3:W-:Y:S02]  /*266f0*/  STL [R1], R0 ;  /* 0x0000000001007387 */ /* 0x0007e40000100800 */
[----:B---3--:R-:W-:-:S05]  /*26700*/  IMAD.IADD R0, R5, 0x1, -R0 ;  /* 0x0000000105007824 */ /* 0x008fca00078e0a00 */
[----:B------:R-:W-:Y:S05]  /*26710*/  @!P0 BRA `(.L_x_1923) ;  /* 0x0000000000e48947 */ /* 0x000fea0003800000 */
[----:B------:R-:W-:-:S04]  /*26720*/  IABS R5, R4 ;  /* 0x0000000400057213 */ /* 0x000fc80000000000 */
[----:B------:R-:W3:Y:S08]  /*26730*/  I2F.RP R2, R5 ;  /* 0x0000000500027306 */ /* 0x000ef00000209400 */
[----:B---3--:R-:W3:Y:S02]  /*26740*/  MUFU.RCP R2, R2 ;  /* 0x0000000200027308 */ /* 0x008ee40000001000 */
[----:B---3--:R-:W-:-:S06]  /*26750*/  VIADD R2, R2, 0xffffffe ;  /* 0x0ffffffe02027836 */ /* 0x008fcc0000000000 */
[----:B-1----:R-:W1:Y:S02]  /*26760*/  F2I.FTZ.U32.TRUNC.NTZ R3, R2 ;  /* 0x0000000200037305 */ /* 0x002e64000021f000 */
[----:B-1----:R-:W-:-:S04]  /*26770*/  IMAD.MOV R2, RZ, RZ, -R3 ;  /* 0x000000ffff027224 */ /* 0x002fc800078e0a03 */
        /* <DEDUP_REMOVED lines=14> */
[----:B------:R-:W1:Y:S07]  /*26860*/  I2F.RP R2, R5 ;  /* 0x0000000500027306 */ /* 0x000e6e0000209400 */
[----:B------:R-:W-:Y:S01]  /*26870*/  @P0 VIADD R8, R8, 0x1 ;  /* 0x0000000108080836 */ /* 0x000fe20000000000 */
[----:B-1----:R-:W1:Y:S02]  /*26880*/  MUFU.RCP R2, R2 ;  /* 0x0000000200027308 */ /* 0x002e640000001000 */
[----:B-1----:R-:W-:-:S06]  /*26890*/  VIADD R2, R2, 0xffffffe ;  /* 0x0ffffffe02027836 */ /* 0x002fcc0000000000 */
[----:B------:R-:W1:Y:S02]  /*268a0*/  F2I.FTZ.U32.TRUNC.NTZ R3, R2 ;  /* 0x0000000200037305 */ /* 0x000e64000021f000 */
[----:B-1----:R-:W-:-:S04]  /*268b0*/  IMAD.MOV R2, RZ, RZ, -R3 ;  /* 0x000000ffff027224 */ /* 0x002fc800078e0a03 */
[----:B0-----:R-:W-:Y:S02]  /*268c0*/  IMAD R7, R2, R5, RZ ;  /* 0x0000000502077224 */ /* 0x001fe400078e02ff */
        /* <DEDUP_REMOVED lines=17> */
[----:B------:R-:W-:-:S04]  /*269e0*/  IMAD.MOV R2, RZ, RZ, -R3 ;  /* 0x000000ffff027224 */ /* 0x000fc800078e0a03 */
[----:B------:R-:W-:Y:S01]  /*269f0*/  IMAD R0, R4, R2, R0 ;  /* 0x0000000204007224 */ /* 0x000fe200078e0200 */
[----:B------:R-:W-:-:S04]  /*26a00*/  LOP3.LUT R2, R3, R6, RZ, 0x3c, !PT ;  /* 0x0000000603027212 */ /* 0x000fc800078e3cff */
[----:B------:R-:W-:-:S03]  /*26a10*/  ISETP.GE.AND P2, PT, R2, RZ, PT ;  /* 0x000000ff0200720c */ /* 0x000fc60003f46270 */
[----:B------:R-:W-:-:S10]  /*26a20*/  @P0 VIADD R7, R7, 0x1 ;  /* 0x0000000107070836 */ /* 0x000fd40000000000 */
        /* <DEDUP_REMOVED lines=8> */
.L_x_1923:
[----:B-1----:R-:W3:Y:S01]  /*26ab0*/  LDL R3, [R1+0xc] ;  /* 0x00000c0001037983 */ /* 0x002ee20000100800 */
[----:B0-----:R-:W3:Y:S02]  /*26ac0*/  LDC.64 R6, c[0x0][0xc90] ;  /* 0x00032400ff067b82 */ /* 0x001ee40000000a00 */
[----:B---3--:R-:W-:-:S05]  /*26ad0*/  IMAD.WIDE R6, R3, 0x4, R6 ;  /* 0x0000000403067825 */ /* 0x008fca00078e0206 */
[----:B------:R-:W3:Y:S02]  /*26ae0*/  LDG.E R3, desc[UR42][R6.64] ;  /* 0x0000002a06037981 */ /* 0x000ee4000c1e1900 */
[----:B---3--:R-:W-:-:S05]  /*26af0*/  IMAD R5, R4, R3, RZ ;  /* 0x0000000304057224 */ /* 0x008fca00078e02ff */
        /* <DEDUP_REMOVED lines=34> */
[----:B------:R0:W1:Y:S02]  /*26d20*/  F2I.FTZ.U32.TRUNC.NTZ R3, R2 ;  /* 0x0000000200037305 */ /* 0x000064000021f000 */
[----:B0-----:R-:W-:Y:S02]  /*26d30*/  IMAD.MOV.U32 R2, RZ, RZ, RZ ;  /* 0x000000ffff027224 */ /* 0x001fe400078e00ff */
[----:B-1----:R-:W-:-:S04]  /*26d40*/  IMAD.MOV R0, RZ, RZ, -R3 ;  /* 0x000000ffff007224 */ /* 0x002fc800078e0a03 */
[----:B------:R-:W-:-:S04]  /*26d50*/  IMAD R0, R0, R9, RZ ;  /* 0x0000000900007224 */ /* 0x000fc800078e02ff */
        /* <DEDUP_REMOVED lines=13> */
[----:B------:R-:W-:-:S04]  /*26e30*/  @P0 VIADD R2, R2, 0x1 ;  /* 0x0000000102020836 */ /* 0x000fc80000000000 */
[----:B------:R-:W-:-:S04]  /*26e40*/  IMAD.MOV.U32 R0, RZ, RZ, R2 ;  /* 0x000000ffff007224 */ /* 0x000fc800078e0002 */
[----:B------:R-:W-:Y:S01]  /*26e50*/  @!P2 IMAD.MOV R0, RZ, RZ, -R0 ;  /* 0x000000ffff00a224 */ /* 0x000fe200078e0a00 */
[----:B------:R-:W-:Y:S01]  /*26e60*/  @!P1 LOP3.LUT R0, RZ, R8, RZ, 0x33, !PT ;  /* 0x00000008ff009212 */ /* 0x000fe200078e33ff */
[----:B------:R-:W-:-:S04]  /*26e70*/  IMAD.MOV R8, RZ, RZ, -R8 ;  /* 0x000000ffff087224 */ /* 0x000fc800078e0a08 */
[----:B------:R-:W-:-:S05]  /*26e80*/  IMAD R2, R0, R8, R7 ;  /* 0x0000000800027224 */ /* 0x000fca00078e0207 */
[----:B------:R0:W-:Y:S02]  /*26e90*/  STL [R1+0x8], R2 ;  /* 0x0000080201007387 */ /* 0x0001e40000100800 */
.L_x_1924:
[----:B------:R-:W-:-:S05]  /*26ea0*/  LOP3.LUT R3, RZ, R0, RZ, 0x33, !PT ;  /* 0x00000000ff037212 */ /* 0x000fca00078e33ff */
[----:B------:R-:W-:-:S05]  /*26eb0*/  IMAD.IADD R0, R4, 0x1, R3 ;  /* 0x0000000104007824 */ /* 0x000fca00078e0203 */
[----:B------:R3:W-:Y:S01]  /*26ec0*/  STL [R1+0x4], R0 ;  /* 0x0000040001007387 */ /* 0x0007e20000100800 */
[----:B------:R-:W-:Y:S05]  /*26ed0*/  BRA `(.L_x_1925) ;  /* 0x0000000000287947 */ /* 0x000fea0003800000 */
.L_x_1917:
[----:B------:R-:W-:Y:S01]  /*26ee0*/  UMOV UR4, URZ ;  /* 0x0000003f00047c82 */ /* 0x000fe20008000000 */
[----:B------:R-:W-:Y:S01]  /*26ef0*/  ULDC UR6, c[0x0][0xc3c] ;  /* 0x00030f0000067ab9 */ /* 0x000fe20000000800 */
[----:B------:R-:W-:Y:S01]  /*26f00*/  UMOV UR5, URZ ;  /* 0x0000003f00057c82 */ /* 0x000fe20008000000 */
[----:B------:R-:W-:Y:S01]  /*26f10*/  IMAD.U32 R3, RZ, RZ, UR4 ;  /* 0x00000004ff037e24 */ /* 0x000fe2000f8e00ff */
[----:B------:R1:W-:Y:S01]  /*26f20*/  STL [R1], R5 ;  /* 0x0000000501007387 */ /* 0x0003e20000100800 */
[----:B------:R-:W-:Y:S02]  /*26f30*/  IMAD.U32 R0, RZ, RZ, UR6 ;  /* 0x00000006ff007e24 */ /* 0x000fe4000f8e00ff */
[----:B------:R-:W-:Y:S01]  /*26f40*/  IMAD.U32 R2, RZ, RZ, UR5 ;  /* 0x00000005ff027e24 */ /* 0x000fe2000f8e00ff */
[----:B------:R1:W-:Y:S04]  /*26f50*/  STL [R1+0x4], R3 ;  /* 0x0000040301007387 */ /* 0x0003e80000100800 */
[----:B------:R1:W-:Y:S04]  /*26f60*/  STL [R1+0xc], R0 ;  /* 0x00000c0001007387 */ /* 0x0003e80000100800 */
[----:B------:R1:W-:Y:S02]  /*26f70*/  STL [R1+0x8], R2 ;  /* 0x0000080201007387 */ /* 0x0003e40000100800 */
.L_x_1925:
[----:B-1----:R-:W4:Y:S04]  /*26f80*/  LDL R3, [R1+0x8] ;  /* 0x0000080001037983 */ /* 0x002f280000100800 */
[----:B0-----:R-:W5:Y:S04]  /*26f90*/  LDL R2, [R1+0xc] ;  /* 0x00000c0001027983 */ /* 0x001f680000100800 */
[----:B------:R-:W2:Y:S04]  /*26fa0*/  LDL R5, [R1+0x4] ;  /* 0x0000040001057983 */ /* 0x000ea80000100800 */
[----:B------:R-:W2:Y:S01]  /*26fb0*/  LDL R4, [R1] ;  /* 0x0000000001047983 */ /* 0x000ea20000100800 */
[----:B---3--:R-:W0:Y:S01]  /*26fc0*/  S2R R0, SR_TID.X ;  /* 0x0000000000007919 */ /* 0x008e220000002100 */
[----:B------:R-:W-:Y:S05]  /*26fd0*/  WARPSYNC.ALL ;  /* 0x0000000000007948 */ /* 0x000fea0003800000 */
[----:B0-----:R-:W-:Y:S01]  /*26fe0*/  LOP3.LUT R0, R0, 0x1f, RZ, 0xc0, !PT ;  /* 0x0000001f00007812 */ /* 0x001fe200078ec0ff */
[----:B------:R-:W-:Y:S03]  /*26ff0*/  BAR.SYNC.DEFER_BLOCKING 0x4, 0x180 ;  /* 0x0106000000007b1d */ /* 0x000fe60000010000 */
[----:B------:R-:W-:-:S13]  /*27000*/  ISETP.NE.AND P0, PT, R0, RZ, PT ;  /* 0x000000ff0000720c */ /* 0x000fda0003f05270 */
[----:B------:R-:W-:Y:S01]  /*27010*/  @!P0 MOV R0, 0x400 ;  /* 0x0000040000008802 */ /* 0x000fe20000000f00 */
[----:B----4-:R-:W-:Y:S02]  /*27020*/  IMAD.MOV.U32 R6, RZ, RZ, R3 ;  /* 0x000000ffff067224 */ /* 0x010fe400078e0003 */
[----:B------:R-:W0:Y:S01]  /*27030*/  @!P0 S2R R3, SR_CgaCtaId ;  /* 0x0000000000038919 */ /* 0x000e220000008800 */
[----:B-----5:R-:W-:Y:S01]  /*27040*/  IMAD.MOV.U32 R7, RZ, RZ, R2 ;  /* 0x000000ffff077224 */ /* 0x020fe200078e0002 */
[----:B0-----:R-:W-:-:S05]  /*27050*/  @!P0 LEA R18, R3, R0, 0x18 ;  /* 0x0000000003128211 */ /* 0x001fca00078ec0ff */
[----:B--2---:R0:W-:Y:S01]  /*27060*/  @!P0 STS.128 [R18+0x288d0], R4 ;  /* 0x0288d00412008388 */ /* 0x0041e20000000c00 */
[----:B------:R-:W-:Y:S06]  /*27070*/  BAR.ARV 0x5, 0x180 ;  /* 0x0146000000007b1d */ /* 0x000fec0000002000 */
.L_x_1914:
[----:B------:R-:W2:Y:S01]  /*27080*/  LDL R0, [R1+0xc] ;  /* 0x00000c0001007983 */ /* 0x000ea20000100800 */
[----:B------:R-:W-:Y:S02]  /*27090*/  ULDC UR4, c[0x0][0xc3c] ;  /* 0x00030f0000047ab9 */ /* 0x000fe40000000800 */
[----:B--2---:R-:W-:-:S13]  /*270a0*/  ISETP.GE.AND P0, PT, R0, UR4, PT ;  /* 0x0000000400007c0c */ /* 0x004fda000bf06270 */
[----:B------:R-:W-:Y:S05]  /*270b0*/  @!P0 BRA `(.L_x_1926) ;  /* 0xffffff8800fc8947 */ /* 0x000fea000383ffff */
[----:B------:R-:W-:Y:S05]  /*270c0*/  BSYNC B8 ;  /* 0x0000000000087941 */ /* 0x000fea0003800000 */
.L_x_1771:
        /* <DEDUP_REMOVED lines=12> */
.L_x_2095:
[----:B------:R-:W-:Y:S05]  /*27190*/  BSYNC B0 ;  /* 0x0000000000007941 */ /* 0x000fea0003800000 */
.L_x_1927:
[----:B------:R-:W-:-:S03]  /*271a0*/  UMOV UR4, 0xffffffff ;  /* 0xffffffff00047882 */ /* 0x000fc60000000000 */
[----:B------:R-:W-:Y:S05]  /*271b0*/  BRA.DIV UR4, `(.L_x_1929) ;  /* 0x0000004204907947 */ /* 0x000fea000b800000 */
[----:B------:R-:W1:Y:S02]  /*271c0*/  S2R R2, SR_TID.X ;  /* 0x0000000000027919 */ /* 0x000e640000002100 */
[----:B-1----:R-:W-:-:S04]  /*271d0*/  SHF.R.U32.HI R2, RZ, 0x5, R2 ;  /* 0x00000005ff027819 */ /* 0x002fc80000011602 */
[----:B------:R-:W-:-:S05]  /*271e0*/  LOP3.LUT R2, R2, 0x3, RZ, 0xc0, !PT ;  /* 0x0000000302027812 */ /* 0x000fca00078ec0ff */
[----:B------:R1:W2:Y:S02]  /*271f0*/  SHFL.IDX PT, R14, R2, RZ, 0x1f ;  /* 0x00001fff020e7589 */ /* 0x0002a400000e0000 */
.L_x_2098:
[----:B--2---:R-:W-:-:S13]  /*27200*/  ISETP.NE.AND P0, PT, R14, RZ, PT ;  /* 0x000000ff0e00720c */ /* 0x004fda0003f05270 */
[----:B------:R-:W-:Y:S05]  /*27210*/  @P0 BRA `(.L_x_1486) ;  /* 0x00000000008c0947 */ /* 0x000fea0003800000 */
[----:B------:R-:W-:-:S03]  /*27220*/  UMOV UR4, 0xffffffff ;  /* 0xffffffff00047882 */ /* 0x000fc60000000000 */
[----:B------:R-:W-:Y:S05]  /*27230*/  BRA.DIV UR4, `(.L_x_1930) ;  /* 0x0000004204a47947 */ /* 0x000fea000b800000 */
[----:B------:R-:W-:-:S13]  /*27240*/  ELECT P6, URZ, PT ;  /* 0x00000000003f782f */ /* 0x000fda00038c0000 */
.L_x_2101:
[----:B------:R-:W-:Y:S05]  /*27250*/  @!P6 BRA `(.L_x_1486) ;  /* 0x00000000007ce947 */ /* 0x000fea0003800000 */
[----:B------:R-:W-:-:S06]  /*27260*/  ULOP3.LUT UR4, UR40, 0x2, URZ, 0xfc, !UPT ;  /* 0x0000000228047892 */ /* 0x000fcc000f8efc3f */
[----:B-1----:R-:W-:-:S05]  /*27270*/  IMAD.U32 R2, RZ, RZ, UR4 ;  /* 0x00000004ff027e24 */ /* 0x002fca000f8e00ff */
[----:B------:R-:W-:-:S13]  /*27280*/  ISETP.NE.AND P2, PT, R2, 0x3, PT ;  /* 0x000000030200780c */ /* 0x000fda0003f45270 */
[----:B------:R-:W-:Y:S05]  /*27290*/  @!P2 BRA `(.L_x_1931) ;  /* 0x000000000004a947 */ /* 0x000fea0003800000 */
[----:B------:R-:W-:Y:S01]  /*272a0*/  BPT.TRAP 0x1 ;  /* 0x000000040000795c */ /* 0x000fe20000300000 */
.L_x_1931:
        /* <DEDUP_REMOVED lines=13> */
.L_x_2102:
[----:B------:R-:W1:Y:S02]  /*27380*/  SYNCS.PHASECHK.TRANS64.TRYWAIT P0, [R7+URZ], R2 ;  /* 0x00000002070075a7 */ /* 0x000e64000800017f */
[----:B-1----:R-:W-:Y:S05]  /*27390*/  @!P0 BRA `(.L_x_1933) ;  /* 0x0000004000808947 */ /* 0x002fea0003800000 */
.L_x_2103:
[----:B------:R-:W-:Y:S05]  /*273a0*/  @!P2 BRA `(.L_x_1934) ;  /* 0x000000000004a947 */ /* 0x000fea0003800000 */
[----:B------:R-:W-:Y:S01]  /*273b0*/  BPT.TRAP 0x1 ;  /* 0x000000040000795c */ /* 0x000fe20000300000 */
.L_x_1934:
[----:B------:R-:W-:-:S04]  /*273c0*/  VIADD R0, R0, 0x28860 ;  /* 0x0002886000007836 */ /* 0x000fc80000000000 */
[----:B------:R-:W-:-:S04]  /*273d0*/  IMAD R4, R19, 0x8, R0 ;  /* 0x0000000813047824 */ /* 0x000fc800078e0200 */
[----:B------:R-:W2:Y:S02]  /*273e0*/  SYNCS.PHASECHK.TRANS64.TRYWAIT P0, [R4+URZ], R5 ;  /* 0x00000005040075a7 */ /* 0x000ea4000800017f */
[----:B--2---:R-:W-:Y:S05]  /*273f0*/  @!P0 BRA `(.L_x_1935) ;  /* 0x00000040007c8947 */ /* 0x004fea0003800000 */
.L_x_2104:
[----:B------:R-:W-:-:S07]  /*27400*/  IMAD R3, R3, 0x8, R0 ;  /* 0x0000000803037824 */ /* 0x000fce00078e0200 */
.L_x_1936:
[----:B----4-:R4:W0:Y:S02]  /*27410*/  SYNCS.PHASECHK.TRANS64.TRYWAIT P0, [R3+URZ], R2 ;  /* 0x00000002030075a7 */ /* 0x010824000800017f */
[----:B0-----:R-:W-:Y:S05]  /*27420*/  @!P0 NANOSLEEP.SYNCS 0x989680 ;  /* 0x009896800000895d */ /* 0x001fea0003900000 */
[----:B------:R-:W0:Y:S02]  /*27430*/  @!P0 SYNCS.PHASECHK.TRANS64 P0, [R3+URZ], R2 ;  /* 0x00000002030085a7 */ /* 0x000e24000800007f */
[----:B0-----:R-:W-:Y:S05]  /*27440*/  @!P0 BRA `(.L_x_1936) ;  /* 0xfffffffc00f08947 */ /* 0x001fea000383ffff */
.L_x_1486:
[----:B------:R-:W-:Y:S05]  /*27450*/  BSYNC B9 ;  /* 0x0000000000097941 */ /* 0x000fea0003800000 */
.L_x_1483:
[----:B------:R-:W-:Y:S05]  /*27460*/  EXIT ;  /* 0x000000000000794d */ /* 0x000fea0003800000 */
.L_x_1518:
[----:B0-----:R0:W1:Y:S02]  /*27470*/  SYNCS.PHASECHK.TRANS64.TRYWAIT P6, [R107+URZ+0x28890], R117 ;  /* 0x028890756b0075a7 */ /* 0x00106400080c017f */
[----:B-1----:R-:W-:Y:S05]  /*27480*/  @!P6 NANOSLEEP.SYNCS 0x989680 ;  /* 0x009896800000e95d */ /* 0x002fea0003900000 */
[----:B------:R-:W1:Y:S02]  /*27490*/  @!P6 SYNCS.PHASECHK.TRANS64 P6, [R107+URZ+0x28890], R117 ;  /* 0x028890756b00e5a7 */ /* 0x000e6400080c007f */
[----:B-1----:R-:W-:Y:S05]  /*274a0*/  @!P6 BRA `(.L_x_1518) ;  /* 0xfffffffc00f0e947 */ /* 0x002fea000383ffff */
[----:B------:R-:W-:Y:S05]  /*274b0*/  BRA `(.L_x_1937) ;  /* 0xfffffdc400707947 */ /* 0x000fea000383ffff */
.L_x_1554:
[----:B0-----:R0:W1:Y:S02]  /*274c0*/  SYNCS.PHASECHK.TRANS64.TRYWAIT P4, [R107+URZ+0x28890], R117 ;  /* 0x028890756b0075a7 */ /* 0x001064000808017f */
[----:B-1----:R-:W-:Y:S05]  /*274d0*/  @!P4 NANOSLEEP.SYNCS 0x989680 ;  /* 0x009896800000c95d */ /* 0x002fea0003900000 */
[----:B------:R-:W1:Y:S02]  /*274e0*/  @!P4 SYNCS.PHASECHK.TRANS64 P4, [R107+URZ+0x28890], R117 ;  /* 0x028890756b00c5a7 */ /* 0x000e64000808007f */
[----:B-1----:R-:W-:Y:S05]  /*274f0*/  @!P4 BRA `(.L_x_1554) ;  /* 0xfffffffc00f0c947 */ /* 0x002fea000383ffff */
[----:B------:R-:W-:Y:S05]  /*27500*/  BRA `(.L_x_1938) ;  /* 0xfffffdec00807947 */ /* 0x000fea000383ffff */
.L_x_1571:
[----:B0-----:R0:W1:Y:S02]  /*27510*/  SYNCS.PHASECHK.TRANS64.TRYWAIT P3, [R107+URZ+0x28890], R117 ;  /* 0x028890756b0075a7 */ /* 0x001064000806017f */
[----:B-1----:R-:W-:Y:S05]  /*27520*/  @!P3 NANOSLEEP.SYNCS 0x989680 ;  /* 0x009896800000b95d */ /* 0x002fea0003900000 */
[----:B------:R-:W1:Y:S02]  /*27530*/  @!P3 SYNCS.PHASECHK.TRANS64 P3, [R107+URZ+0x28890], R117 ;  /* 0x028890756b00b5a7 */ /* 0x000e64000806007f */
[----:B-1----:R-:W-:Y:S05]  /*27540*/  @!P3 BRA `(.L_x_1571) ;  /* 0xfffffffc00f0b947 */ /* 0x002fea000383ffff */
[----:B------:R-:W-:Y:S05]  /*27550*/  BRA `(.L_x_1939) ;  /* 0xfffffe1000307947 */ /* 0x000fea000383ffff */
.L_x_1581:
[----:B--2---:R2:W3:Y:S02]  /*27560*/  SYNCS.PHASECHK.TRANS64.TRYWAIT P0, [R107+URZ+0x288b0], R117 ;  /* 0x0288b0756b0075a7 */ /* 0x0044e4000800017f */
[----:B---3--:R-:W-:Y:S05]  /*27570*/  @!P0 NANOSLEEP.SYNCS 0x989680 ;  /* 0x009896800000895d */ /* 0x008fea0003900000 */
[----:B------:R-:W3:Y:S02]  /*27580*/  @!P0 SYNCS.PHASECHK.TRANS64 P0, [R107+URZ+0x288b0], R117 ;  /* 0x0288b0756b0085a7 */ /* 0x000ee4000800007f */
[----:B---3--:R-:W-:Y:S05]  /*27590*/  @!P0 BRA `(.L_x_1581) ;  /* 0xfffffffc00f08947 */ /* 0x008fea000383ffff */
[----:B------:R-:W-:Y:S05]  /*275a0*/  BRA `(.L_x_1940) ;  /* 0xfffffe1400cc7947 */ /* 0x000fea000383ffff */
.L_x_1603:
[----:B------:R-:W0:Y:S01]  /*275b0*/  S2R R4, SR_TID.X ;  /* 0x0000000000047919 */ /* 0x000e220000002100 */
[----:B------:R-:W-:Y:S01]  /*275c0*/  BSSY B0, `(.L_x_1941) ;  /* 0x000000c000007945 */ /* 0x000fe20003800000 */
[----:B------:R-:W-:Y:S02]  /*275d0*/  IMAD.MOV.U32 R12, RZ, RZ, RZ ;  /* 0x000000ffff0c7224 */ /* 0x000fe400078e00ff */
[----:B------:R-:W-:Y:S02]  /*275e0*/  IMAD.MOV.U32 R11, RZ, RZ, 0x1f ;  /* 0x0000001fff0b7424 */ /* 0x000fe400078e00ff */
[----:B------:R-:W-:Y:S02]  /*275f0*/  IMAD.MOV.U32 R15, RZ, RZ, -0x1 ;  /* 0xffffffffff0f7424 */ /* 0x000fe400078e00ff */
[----:B0-----:R-:W-:-:S05]  /*27600*/  VIADD R4, R4, 0xffffff80 ;  /* 0xffffff8004047836 */ /* 0x001fca0000000000 */
[----:B------:R-:W-:-:S04]  /*27610*/  SHF.R.S32.HI R0, RZ, 0x1f, R4 ;  /* 0x0000001fff007819 */ /* 0x000fc80000011404 */
[----:B------:R-:W-:-:S04]  /*27620*/  LEA.HI R0, R0, R4, RZ, 0x7 ;  /* 0x0000000400007211 */ /* 0x000fc800078f38ff */
[----:B------:R-:W-:-:S05]  /*27630*/  SHF.R.S32.HI R0, RZ, 0x7, R0 ;  /* 0x00000007ff007819 */ /* 0x000fca0000011400 */
[----:B------:R-:W-:-:S07]  /*27640*/  IMAD.MOV.U32 R13, RZ, RZ, R0 ;  /* 0x000000ffff0d7224 */ /* 0x000fce00078e0000 */
[----:B-----5:R-:W-:Y:S05]  /*27650*/  WARPSYNC.COLLECTIVE R15, `(.L_x_1942) ;  /* 0x000000000f087348 */ /* 0x020fea0003c00000 */
[----:B------:R0:W1:Y:S02]  /*27660*/  SHFL.IDX P6, R14, R13, R12, R11 ;  /* 0x0000000c0d0e7389 */ /* 0x00006400000c000b */
[----:B01---5:R-:W-:Y:S01]  /*27670*/  ENDCOLLECTIVE ;  /* 0x000000000000791b */ /* 0x023fe20003800000 */
.L_x_1942:
[----:B------:R-:W-:Y:S05]  /*27680*/  BSYNC B0 ;  /* 0x0000000000007941 */ /* 0x000fea0003800000 */
.L_x_1941:
[----:B------:R-:W-:Y:S01]  /*27690*/  IMAD.MOV.U32 R193, RZ, RZ, R14 ;  /* 0x000000ffffc17224 */ /* 0x000fe200078e000e */
[----:B------:R-:W-:Y:S06]  /*276a0*/  BRA `(.L_x_1943) ;  /* 0xfffffe24008c7947 */ /* 0x000fec000383ffff */
.L_x_1613:
[----:B------:R-:W-:Y:S01]  /*276b0*/  BSSY B1, `(.L_x_1944) ;  /* 0x0000008000017945 */ /* 0x000fe20003800000 */
[----:B------:R-:W-:Y:S02]  /*276c0*/  IMAD.MOV.U32 R13, RZ, RZ, R7 ;  /* 0x000000ffff0d7224 */ /* 0x000fe400078e0007 */
[----:B------:R-:W-:Y:S02]  /*276d0*/  IMAD.MOV.U32 R12, RZ, RZ, RZ ;  /* 0x000000ffff0c7224 */ /* 0x000fe400078e00ff */
[----:B------:R-:W-:Y:S02]  /*276e0*/  IMAD.MOV.U32 R11, RZ, RZ, 0x181f ;  /* 0x0000181fff0b7424 */ /* 0x000fe400078e00ff */
[----:B------:R-:W-:-:S07]  /*276f0*/  IMAD.MOV.U32 R15, RZ, RZ, -0x1 ;  /* 0xffffffffff0f7424 */ /* 0x000fce00078e00ff */
[----:B------:R-:W-:Y:S05]  /*27700*/  WARPSYNC.COLLECTIVE R15, `(.L_x_1945) ;  /* 0x000000000f087348 */ /* 0x000fea0003c00000 */
[----:B------:R0:W1:Y:S02]  /*27710*/  SHFL.IDX P6, R14, R13, R12, R11 ;  /* 0x0000000c0d0e7389 */ /* 0x00006400000c000b */
[----:B01----:R-:W-:Y:S01]  /*27720*/  ENDCOLLECTIVE ;  /* 0x000000000000791b */ /* 0x003fe20003800000 */
.L_x_1945:
[----:B------:R-:W-:Y:S05]  /*27730*/  BSYNC B1 ;  /* 0x0000000000017941 */ /* 0x000fea0003800000 */
.L_x_1944:
        /* <DEDUP_REMOVED lines=8> */
.L_x_1946:
[----:B------:R-:W-:Y:S02]  /*277c0*/  IMAD.MOV.U32 R13, RZ, RZ, R10 ;  /* 0x000000ffff0d7224 */ /* 0x000fe400078e000a */
[----:B------:R-:W-:-:S07]  /*277d0*/  IMAD.MOV.U32 R3, RZ, RZ, R14 ;  /* 0x000000ffff037224 */ /* 0x000fce00078e000e */
[----:B------:R-:W-:Y:S05]  /*277e0*/  WARPSYNC.COLLECTIVE R15, `(.L_x_1947) ;  /* 0x000000000f087348 */ /* 0x000fea0003c00000 */
[----:B------:R0:W1:Y:S02]  /*277f0*/  SHFL.IDX P6, R14, R13, R12, R11 ;  /* 0x0000000c0d0e7389 */ /* 0x00006400000c000b */
[----:B01----:R-:W-:Y:S01]  /*27800*/  ENDCOLLECTIVE ;  /* 0x000000000000791b */ /* 0x003fe20003800000 */
.L_x_1947:
[----:B------:R-:W-:Y:S02]  /*27810*/  IMAD.MOV.U32 R13, RZ, RZ, R5 ;  /* 0x000000ffff0d7224 */ /* 0x000fe400078e0005 */
[----:B------:R-:W-:-:S07]  /*27820*/  IMAD.MOV.U32 R4, RZ, RZ, R14 ;  /* 0x000000ffff047224 */ /* 0x000fce00078e000e */
[----:B------:R-:W-:Y:S05]  /*27830*/  WARPSYNC.COLLECTIVE R15, `(.L_x_1948) ;  /* 0x000000000f087348 */ /* 0x000fea0003c00000 */
[----:B------:R0:W1:Y:S02]  /*27840*/  SHFL.IDX P6, R14, R13, R12, R11 ;  /* 0x0000000c0d0e7389 */ /* 0x00006400000c000b */
[----:B01----:R-:W-:Y:S01]  /*27850*/  ENDCOLLECTIVE ;  /* 0x000000000000791b */ /* 0x003fe20003800000 */
.L_x_1948:
[----:B------:R-:W-:Y:S05]  /*27860*/  BRA `(.L_x_1949) ;  /* 0xfffffe2800dc7947 */ /* 0x000fea000383ffff */
.L_x_1616:
[----:B------:R-:W-:Y:S01]  /*27870*/  BSSY B1, `(.L_x_1950) ;  /* 0x0000008000017945 */ /* 0x000fe20003800000 */
[----:B------:R-:W-:Y:S02]  /*27880*/  IMAD.MOV.U32 R13, RZ, RZ, R7 ;  /* 0x000000ffff0d7224 */ /* 0x000fe400078e0007 */
[----:B------:R-:W-:Y:S02]  /*27890*/  IMAD.MOV.U32 R12, RZ, RZ, 0x1 ;  /* 0x00000001ff0c7424 */ /* 0x000fe400078e00ff */
[----:B------:R-:W-:Y:S02]  /*278a0*/  IMAD.MOV.U32 R11, RZ, RZ, 0x181f ;  /* 0x0000181fff0b7424 */ /* 0x000fe400078e00ff */
[----:B------:R-:W-:-:S07]  /*278b0*/  IMAD.MOV.U32 R15, RZ, RZ, -0x1 ;  /* 0xffffffffff0f7424 */ /* 0x000fce00078e00ff */
[----:B0---4-:R-:W-:Y:S05]  /*278c0*/  WARPSYNC.COLLECTIVE R15, `(.L_x_1951) ;  /* 0x000000000f087348 */ /* 0x011fea0003c00000 */
[----:B----4-:R1:W2:Y:S02]  /*278d0*/  SHFL.IDX P6, R14, R13, R12, R11 ;  /* 0x0000000c0d0e7389 */ /* 0x0102a400000c000b */
[----:B012---:R-:W-:Y:S01]  /*278e0*/  ENDCOLLECTIVE ;  /* 0x000000000000791b */ /* 0x007fe20003800000 */
.L_x_1951:
[----:B------:R-:W-:Y:S05]  /*278f0*/  BSYNC B1 ;  /* 0x0000000000017941 */ /* 0x000fea0003800000 */
.L_x_1950:
        /* <DEDUP_REMOVED lines=8> */
.L_x_1952:
[----:B------:R-:W-:Y:S02]  /*27980*/  IMAD.MOV.U32 R13, RZ, RZ, R10 ;  /* 0x000000ffff0d7224 */ /* 0x000fe400078e000a */
[----:B------:R-:W-:-:S07]  /*27990*/  IMAD.MOV.U32 R3, RZ, RZ, R14 ;  /* 0x000000ffff037224 */ /* 0x000fce00078e000e */
[----:B------:R-:W-:Y:S05]  /*279a0*/  WARPSYNC.COLLECTIVE R15, `(.L_x_1953) ;  /* 0x000000000f087348 */ /* 0x000fea0003c00000 */
[----:B------:R0:W1:Y:S02]  /*279b0*/  SHFL.IDX P6, R14, R13, R12, R11 ;  /* 0x0000000c0d0e7389 */ /* 0x00006400000c000b */
[----:B01----:R-:W-:Y:S01]  /*279c0*/  ENDCOLLECTIVE ;  /* 0x000000000000791b */ /* 0x003fe20003800000 */
.L_x_1953:
[----:B------:R-:W-:Y:S02]  /*279d0*/  IMAD.MOV.U32 R13, RZ, RZ, R5 ;  /* 0x000000ffff0d7224 */ /* 0x000fe400078e0005 */
[----:B------:R-:W-:-:S07]  /*279e0*/  IMAD.MOV.U32 R4, RZ, RZ, R14 ;  /* 0x000000ffff047224 */ /* 0x000fce00078e000e */
[----:B------:R-:W-:Y:S05]  /*279f0*/  WARPSYNC.COLLECTIVE R15, `(.L_x_1954) ;  /* 0x000000000f087348 */ /* 0x000fea0003c00000 */
[----:B------:R0:W1:Y:S02]  /*27a00*/  SHFL.IDX P6, R14, R13, R12, R11 ;  /* 0x0000000c0d0e7389 */ /* 0x00006400000c000b */
[----:B01----:R-:W-:Y:S01]  /*27a10*/  ENDCOLLECTIVE ;  /* 0x000000000000791b */ /* 0x003fe20003800000 */
.L_x_1954:
[----:B------:R-:W-:Y:S05]  /*27a20*/  BRA `(.L_x_1955) ;  /* 0xfffffe2c00487947 */ /* 0x000fea000383ffff */
.L_x_1619:
[----:B------:R-:W-:Y:S01]  /*27a30*/  BSSY B1, `(.L_x_1956) ;  /* 0x0000008000017945 */ /* 0x000fe20003800000 */
[----:B------:R-:W-:Y:S02]  /*27a40*/  IMAD.MOV.U32 R13, RZ, RZ, R7 ;  /* 0x000000ffff0d7224 */ /* 0x000fe400078e0007 */
[----:B------:R-:W-:Y:S02]  /*27a50*/  IMAD.MOV.U32 R12, RZ, RZ, 0x2 ;  /* 0x00000002ff0c7424 */ /* 0x000fe400078e00ff */
[----:B------:R-:W-:Y:S02]  /*27a60*/  IMAD.MOV.U32 R11, RZ, RZ, 0x181f ;  /* 0x0000181fff0b7424 */ /* 0x000fe400078e00ff */
[----:B------:R-:W-:-:S07]  /*27a70*/  IMAD.MOV.U32 R15, RZ, RZ, -0x1 ;  /* 0xffffffffff0f7424 */ /* 0x000fce00078e00ff */
[----:B-1--4-:R-:W-:Y:S05]  /*27a80*/  WARPSYNC.COLLECTIVE R15, `(.L_x_1957) ;  /* 0x000000000f087348 */ /* 0x012fea0003c00000 */
[----:B----4-:R0:W2:Y:S02]  /*27a90*/  SHFL.IDX P6, R14, R13, R12, R11 ;  /* 0x0000000c0d0e7389 */ /* 0x0100a400000c000b */
[----:B012---:R-:W-:Y:S01]  /*27aa0*/  ENDCOLLECTIVE ;  /* 0x000000000000791b */ /* 0x007fe20003800000 */
.L_x_1957:
[----:B------:R-:W-:Y:S05]  /*27ab0*/  BSYNC B1 ;  /* 0x0000000000017941 */ /* 0x000fea0003800000 */
.L_x_1956:
        /* <DEDUP_REMOVED lines=8> */
.L_x_1958:
[----:B------:R-:W-:Y:S02]  /*27b40*/  IMAD.MOV.U32 R13, RZ, RZ, R10 ;  /* 0x000000ffff0d7224 */ /* 0x000fe400078e000a */
[----:B------:R-:W-:-:S07]  /*27b50*/  IMAD.MOV.U32 R3, RZ, RZ, R14 ;  /* 0x000000ffff037224 */ /* 0x000fce00078e000e */
[----:B------:R-:W-:Y:S05]  /*27b60*/  WARPSYNC.COLLECTIVE R15, `(.L_x_1959) ;  /* 0x000000000f087348 */ /* 0x000fea0003c00000 */
[----:B------:R0:W1:Y:S02]  /*27b70*/  SHFL.IDX P6, R14, R13, R12, R11 ;  /* 0x0000000c0d0e7389 */ /* 0x00006400000c000b */
[----:B01----:R-:W-:Y:S01]  /*27b80*/  ENDCOLLECTIVE ;  /* 0x000000000000791b */ /* 0x003fe20003800000 */
.L_x_1959:
[----:B------:R-:W-:Y:S02]  /*27b90*/  IMAD.MOV.U32 R13, RZ, RZ, R5 ;  /* 0x000000ffff0d7224 */ /* 0x000fe400078e0005 */
[----:B------:R-:W-:-:S07]  /*27ba0*/  IMAD.MOV.U32 R4, RZ, RZ, R14 ;  /* 0x000000ffff047224 */ /* 0x000fce00078e000e */
[----:B------:R-:W-:Y:S05]  /*27bb0*/  WARPSYNC.COLLECTIVE R15, `(.L_x_1960) ;  /* 0x000000000f087348 */ /* 0x000fea0003c00000 */
[----:B------:R0:W1:Y:S02]  /*27bc0*/  SHFL.IDX P6, R14, R13, R12, R11 ;  /* 0x0000000c0d0e7389 */ /* 0x00006400000c000b */
[----:B01----:R-:W-:Y:S01]  /*27bd0*/  ENDCOLLECTIVE ;  /* 0x000000000000791b */ /* 0x003fe20003800000 */
.L_x_1960:
[----:B------:R-:W-:Y:S05]  /*27be0*/  BRA `(.L_x_1961) ;  /* 0xfffffe2c00ac7947 */ /* 0x000fea000383ffff */
.L_x_1622:
[----:B------:R-:W-:Y:S01]  /*27bf0*/  BSSY B1, `(.L_x_1962) ;  /* 0x0000008000017945 */ /* 0x000fe20003800000 */
[----:B------:R-:W-:Y:S02]  /*27c00*/  IMAD.MOV.U32 R13, RZ, RZ, R7 ;  /* 0x000000ffff0d7224 */ /* 0x000fe400078e0007 */
[----:B------:R-:W-:Y:S02]  /*27c10*/  IMAD.MOV.U32 R12, RZ, RZ, 0x3 ;  /* 0x00000003ff0c7424 */ /* 0x000fe400078e00ff */
[----:B------:R-:W-:Y:S02]  /*27c20*/  IMAD.MOV.U32 R11, RZ, RZ, 0x181f ;  /* 0x0000181fff0b7424 */ /* 0x000fe400078e00ff */
[----:B------:R-:W-:-:S07]  /*27c30*/  IMAD.MOV.U32 R15, RZ, RZ, -0x1 ;  /* 0xffffffffff0f7424 */ /* 0x000fce00078e00ff */
[----:B-1--4-:R-:W-:Y:S05]  /*27c40*/  WARPSYNC.COLLECTIVE R15, `(.L_x_1963) ;  /* 0x000000000f087348 */ /* 0x012fea0003c00000 */
[----:B------:R0:W2:Y:S02]  /*27c50*/  SHFL.IDX P6, R14, R13, R12, R11 ;  /* 0x0000000c0d0e7389 */ /* 0x0000a400000c000b */
[----:B012-4-:R-:W-:Y:S01]  /*27c60*/  ENDCOLLECTIVE ;  /* 0x000000000000791b */ /* 0x017fe20003800000 */
.L_x_1963:
[----:B------:R-:W-:Y:S05]  /*27c70*/  BSYNC B1 ;  /* 0x0000000000017941 */ /* 0x000fea0003800000 */
.L_x_1962:
        /* <DEDUP_REMOVED lines=8> */
.L_x_1964:
[----:B------:R-:W-:Y:S02]  /*27d00*/  IMAD.MOV.U32 R13, RZ, RZ, R10 ;  /* 0x000000ffff0d7224 */ /* 0x000fe400078e000a */
[----:B------:R-:W-:-:S07]  /*27d10*/  IMAD.MOV.U32 R3, RZ, RZ, R14 ;  /* 0x000000ffff037224 */ /* 0x000fce00078e000e */
[----:B------:R-:W-:Y:S05]  /*27d20*/  WARPSYNC.COLLECTIVE R15, `(.L_x_1965) ;  /* 0x000000000f087348 */ /* 0x000fea0003c00000 */
[----:B------:R0:W1:Y:S02]  /*27d30*/  SHFL.IDX P6, R14, R13, R12, R11 ;  /* 0x0000000c0d0e7389 */ /* 0x00006400000c000b */
[----:B01----:R-:W-:Y:S01]  /*27d40*/  ENDCOLLECTIVE ;  /* 0x000000000000791b */ /* 0x003fe20003800000 */
.L_x_1965:
[----:B------:R-:W-:Y:S02]  /*27d50*/  IMAD.MOV.U32 R13, RZ, RZ, R5 ;  /* 0x000000ffff0d7224 */ /* 0x000fe400078e0005 */
[----:B------:R-:W-:-:S07]  /*27d60*/  IMAD.MOV.U32 R4, RZ, RZ, R14 ;  /* 0x000000ffff047224 */ /* 0x000fce00078e000e */
[----:B------:R-:W-:Y:S05]  /*27d70*/  WARPSYNC.COLLECTIVE R15, `(.L_x_1966) ;  /* 0x000000000f087348 */ /* 0x000fea0003c00000 */
[----:B------:R0:W1:Y:S02]  /*27d80*/  SHFL.IDX P6, R14, R13, R12, R11 ;  /* 0x0000000c0d0e7389 */ /* 0x00006400000c000b */
[----:B01----:R-:W-:Y:S01]  /*27d90*/  ENDCOLLECTIVE ;  /* 0x000000000000791b */ /* 0x003fe20003800000 */
.L_x_1966:
[----:B------:R-:W-:Y:S01]  /*27da0*/  IMAD.MOV.U32 R5, RZ, RZ, R14 ;  /* 0x000000ffff057224 */ /* 0x000fe200078e000e */
[----:B------:R-:W-:Y:S06]  /*27db0*/  BRA `(.L_x_1967) ;  /* 0xfffffe3000147947 */ /* 0x000fec000383ffff */
.L_x_1626:
[----:B0-----:R0:W1:Y:S02]  /*27dc0*/  SYNCS.PHASECHK.TRANS64.TRYWAIT P0, [R2+URZ+0x28800], R77 ;  /* 0x0288004d020075a7 */ /* 0x001064000800017f */
[----:B-1----:R-:W-:Y:S05]  /*27dd0*/  @!P0 NANOSLEEP.SYNCS 0x989680 ;  /* 0x009896800000895d */ /* 0x002fea0003900000 */
[----:B------:R-:W1:Y:S02]  /*27de0*/  @!P0 SYNCS.PHASECHK.TRANS64 P0, [R2+URZ+0x28800], R77 ;  /* 0x0288004d020085a7 */ /* 0x000e64000800007f */
[----:B-1----:R-:W-:Y:S05]  /*27df0*/  @!P0 BRA `(.L_x_1626) ;  /* 0xfffffffc00f08947 */ /* 0x002fea000383ffff */
[----:B------:R-:W-:Y:S05]  /*27e00*/  BRA `(.L_x_1968) ;  /* 0xfffffe3000d47947 */ /* 0x000fea000383ffff */
.L_x_1642:
[----:B------:R-:W0:Y:S01]  /*27e10*/  LDC R56, c[0x0][0x3f4] ;  /* 0x0000fd00ff387b82 */ /* 0x000e220000000800 */
[----:B------:R-:W-:Y:S01]  /*27e20*/  BSSY B1, `(.L_x_1969) ;  /* 0x0000008000017945 */ /* 0x000fe20003800000 */
[----:B------:R-:W-:Y:S02]  /*27e30*/  IMAD.MOV.U32 R13, RZ, RZ, R35 ;  /* 0x000000ffff0d7224 */ /* 0x000fe400078e0023 */
[----:B------:R-:W-:Y:S02]  /*27e40*/  IMAD.MOV.U32 R12, RZ, RZ, RZ ;  /* 0x000000ffff0c7224 */ /* 0x000fe400078e00ff */
[----:B------:R-:W-:Y:S02]  /*27e50*/  IMAD.MOV.U32 R11, RZ, RZ, 0x181f ;  /* 0x0000181fff0b7424 */ /* 0x000fe400078e00ff */
[----:B------:R-:W-:-:S07]  /*27e60*/  IMAD.MOV.U32 R15, RZ, RZ, -0x1 ;  /* 0xffffffffff0f7424 */ /* 0x000fce00078e00ff */
[----:B0-----:R-:W-:Y:S05]  /*27e70*/  WARPSYNC.COLLECTIVE R15, `(.L_x_1970) ;  /* 0x000000000f087348 */ /* 0x001fea0003c00000 */
[----:B------:R1:W2:Y:S02]  /*27e80*/  SHFL.IDX P6, R14, R13, R12, R11 ;  /* 0x0000000c0d0e7389 */ /* 0x0002a400000c000b */
[----:B012---:R-:W-:Y:S01]  /*27e90*/  ENDCOLLECTIVE ;  /* 0x000000000000791b */ /* 0x007fe20003800000 */
.L_x_1970:
[----:B------:R-:W-:Y:S05]  /*27ea0*/  BSYNC B1 ;  /* 0x0000000000017941 */ /* 0x000fea0003800000 */
.L_x_1969:
[----:B------:R-:W-:Y:S01]  /*27eb0*/  IMAD.MOV.U32 R13, RZ, RZ, R32 ;  /* 0x000000ffff0d7224 */ /* 0x000fe200078e0020 */
[----:B------:R-:W-:Y:S01]  /*27ec0*/  ISETP.GE.AND P0, PT, R16, R56, PT ;  /* 0x000000381000720c */ /* 0x000fe20003f06270 */
[----:B------:R-:W-:Y:S02]  /*27ed0*/  IMAD.MOV.U32 R12, RZ, RZ, RZ ;  /* 0x000000ffff0c7224 */ /* 0x000fe400078e00ff */
[----:B------:R-:W-:Y:S02]  /*27ee0*/  IMAD.MOV.U32 R11, RZ, RZ, 0x181f ;  /* 0x0000181fff0b7424 */ /* 0x000fe400078e00ff */
[----:B------:R-:W-:Y:S02]  /*27ef0*/  IMAD.MOV.U32 R15, RZ, RZ, -0x1 ;  /* 0xffffffffff0f7424 */ /* 0x000fe400078e00ff */
[----:B------:R-:W-:Y:S02]  /*27f00*/  IMAD.MOV.U32 R0, RZ, RZ, R14 ;  /* 0x000000ffff007224 */ /* 0x000fe400078e000e */
[----:B------:R-:W-:-:S07]  /*27f10*/  IMAD R3, R187, R6, RZ ;  /* 0x00000006bb037224 */ /* 0x000fce00078e02ff */
[----:B------:R-:W-:Y:S05]  /*27f20*/  WARPSYNC.COLLECTIVE R15, `(.L_x_1971) ;  /* 0x000000000f087348 */ /* 0x000fea0003c00000 */
[----:B------:R0:W1:Y:S02]  /*27f30*/  SHFL.IDX P6, R14, R13, R12, R11 ;  /* 0x0000000c0d0e7389 */ /* 0x00006400000c000b */
[----:B01----:R-:W-:Y:S01]  /*27f40*/  ENDCOLLECTIVE ;  /* 0x000000000000791b */ /* 0x003fe20003800000 */
.L_x_1971:
[----:B------:R-:W-:Y:S01]  /*27f50*/  ISETP.GE.OR P1, PT, R58, R3, P0 ;  /* 0x000000033a00720c */ /* 0x000fe20000726670 */
[----:B------:R-:W-:-:S12]  /*27f60*/  IMAD.MOV.U32 R13, RZ, RZ, R33 ;  /* 0x000000ffff0d7224 */ /* 0x000fd800078e0021 */
[C---:B------:R-:W-:Y:S01]  /*27f70*/  @!P1 IMAD.SHL.U32 R21, R16.reuse, 0x2, RZ ;  /* 0x0000000210159824 */ /* 0x040fe200078e00ff */
[----:B------:R-:W-:Y:S01]  /*27f80*/  @!P1 SHF.L.U64.HI R6, R16, 0x1, R17 ;  /* 0x0000000110069819 */ /* 0x000fe20000010211 */
[----:B------:R-:W-:-:S07]  /*27f90*/  IMAD.MOV.U32 R4, RZ, RZ, R14 ;  /* 0x000000ffff047224 */ /* 0x000fce00078e000e */
[----:B------:R-:W-:Y:S05]  /*27fa0*/  WARPSYNC.COLLECTIVE R15, `(.L_x_1972) ;  /* 0x000000000f087348 */ /* 0x000fea0003c00000 */
[----:B------:R0:W1:Y:S02]  /*27fb0*/  SHFL.IDX P6, R14, R13, R12, R11 ;  /* 0x0000000c0d0e7389 */ /* 0x00006400000c000b */
[----:B01----:R-:W-:Y:S01]  /*27fc0*/  ENDCOLLECTIVE ;  /* 0x000000000000791b */ /* 0x003fe20003800000 */
.L_x_1972:
[----:B------:R-:W-:-:S05]  /*27fd0*/  @!P1 IADD3 R4, P2, R4, R21, RZ ;  /* 0x0000001504049210 */ /* 0x000fca0007f5e0ff */
[----:B------:R-:W-:Y:S02]  /*27fe0*/  @!P1 IMAD.X R7, R0, 0x1, R6, P2 ;  /* 0x0000000100079824 */ /* 0x000fe400010e0606 */
[----:B------:R-:W-:Y:S02]  /*27ff0*/  @!P1 IMAD.MOV.U32 R8, RZ, RZ, R4 ;  /* 0x000000ffff089224 */ /* 0x000fe400078e0004 */
[----:B------:R-:W-:Y:S02]  /*28000*/  @!P1 IMAD.MOV.U32 R9, RZ, RZ, R7 ;  /* 0x000000ffff099224 */ /* 0x000fe400078e0007 */
[----:B------:R-:W-:Y:S02]  /*28010*/  IMAD.MOV.U32 R13, RZ, RZ, R34 ;  /* 0x000000ffff0d7224 */ /* 0x000fe400078e0022 */
[----:B------:R-:W-:-:S07]  /*28020*/  IMAD.MOV.U32 R5, RZ, RZ, R14 ;  /* 0x000000ffff057224 */ /* 0x000fce00078e000e */
[----:B------:R-:W-:Y:S05]  /*28030*/  WARPSYNC.COLLECTIVE R15, `(.L_x_1973) ;  /* 0x000000000f087348 */ /* 0x000fea0003c00000 */
[----:B------:R0:W1:Y:S02]  /*28040*/  SHFL.IDX P6, R14, R13, R12, R11 ;  /* 0x0000000c0d0e7389 */ /* 0x00006400000c000b */
[----:B01----:R-:W-:Y:S01]  /*28050*/  ENDCOLLECTIVE ;  /* 0x000000000000791b */ /* 0x003fe20003800000 */
.L_x_1973:
[----:B------:R-:W2:Y:S01]  /*28060*/  @!P1 LD.E.128 R8, desc[UR42][R8.64] ;  /* 0x0000002a08089980 */ /* 0x000ea2000c101d00 */
[----:B------:R-:W-:-:S05]  /*28070*/  @!P1 IADD3 R14, P2, R14, R21, RZ ;  /* 0x000000150e0e9210 */ /* 0x000fca0007f5e0ff */
[----:B------:R-:W-:Y:S02]  /*28080*/  @!P1 IMAD.X R5, R5, 0x1, R6, P2 ;  /* 0x0000000105059824 */ /* 0x000fe400010e0606 */
[----:B------:R-:W-:-:S06]  /*28090*/  @!P1 IMAD.MOV.U32 R4, RZ, RZ, R14 ;  /* 0x000000ffff049224 */ /* 0x000fcc00078e000e */
[----:B------:R-:W5:Y:S01]  /*280a0*/  @!P1 LD.E.128 R4, desc[UR42][R4.64] ;  /* 0x0000002a04049980 */ /* 0x000f62000c101d00 */
[----:B------:R-:W-:Y:S02]  /*280b0*/  CS2R R46, SRZ ;  /* 0x00000000002e7805 */ /* 0x000fe4000001ff00 */
[----:B------:R-:W-:Y:S01]  /*280c0*/  CS2R R48, SRZ ;  /* 0x0000000000307805 */ /* 0x000fe2000001ff00 */
[----:B------:R-:W-:Y:S01]  /*280d0*/  IMAD.MOV.U32 R13, RZ, RZ, R35 ;  /* 0x000000ffff0d7224 */ /* 0x000fe200078e0023 */
[----:B------:R-:W-:Y:S02]  /*280e0*/  CS2R R44, SRZ ;  /* 0x00000000002c7805 */ /* 0x000fe4000001ff00 */
[----:B------:R-:W-:Y:S02]  /*280f0*/  CS2R R50, SRZ ;  /* 0x0000000000327805 */ /* 0x000fe4000001ff00 */
[----:B------:R-:W-:Y:S01]  /*28100*/  CS2R R24, SRZ ;  /* 0x0000000000187805 */ /* 0x000fe2000001ff00 */
[----:B--2---:R-:W-:-:S02]  /*28110*/  @!P1 IMAD.MOV.U32 R47, RZ, RZ, R9 ;  /* 0x000000ffff2f9224 */ /* 0x004fc400078e0009 */
[----:B------:R-:W-:Y:S02]  /*28120*/  @!P1 IMAD.MOV.U32 R49, RZ, RZ, R11 ;  /* 0x000000ffff319224 */ /* 0x000fe400078e000b */
[----:B------:R-:W-:Y:S02]  /*28130*/  IMAD.MOV.U32 R12, RZ, RZ, R47 ;  /* 0x000000ffff0c7224 */ /* 0x000fe400078e002f */
[----:B------:R-:W-:Y:S02]  /*28140*/  IMAD.MOV.U32 R11, RZ, RZ, 0x181f ;  /* 0x0000181fff0b7424 */ /* 0x000fe400078e00ff */
[----:B------:R-:W-:Y:S01]  /*28150*/  @!P1 IMAD.MOV.U32 R46, RZ, RZ, R8 ;  /* 0x000000ffff2e9224 */ /* 0x000fe200078e0008 */
[----:B------:R-:W-:Y:S01]  /*28160*/  PRMT R78, R12, 0x7610, R78 ;  /* 0x000076100c4e7816 */ /* 0x000fe2000000004e */
[----:B------:R-:W-:Y:S02]  /*28170*/  IMAD.MOV.U32 R12, RZ, RZ, 0x1 ;  /* 0x00000001ff0c7424 */ /* 0x000fe400078e00ff */
[----:B------:R-:W-:-:S02]  /*28180*/  IMAD.MOV.U32 R0, RZ, RZ, R46 ;  /* 0x000000ffff007224 */ /* 0x000fc400078e002e */
[----:B------:R-:W-:-:S07]  /*28190*/  @!P1 IMAD.MOV.U32 R48, RZ, RZ, R10 ;  /* 0x000000ffff309224 */ /* 0x000fce00078e000a */
[----:B-----5:R-:W-:Y:S05]  /*281a0*/  WARPSYNC.COLLECTIVE R15, `(.L_x_1974) ;  /* 0x000000000f087348 */ /* 0x020fea0003c00000 */
[----:B------:R0:W1:Y:S02]  /*281b0*/  SHFL.IDX P6, R14, R13, R12, R11 ;  /* 0x0000000c0d0e7389 */ /* 0x00006400000c000b */
[----:B01---5:R-:W-:Y:S01]  /*281c0*/  ENDCOLLECTIVE ;  /* 0x000000000000791b */ /* 0x023fe20003800000 */
.L_x_1974:
[----:B------:R-:W-:Y:S01]  /*281d0*/  IMAD.MOV.U32 R20, RZ, RZ, R49 ;  /* 0x000000ffff147224 */ /* 0x000fe200078e0031 */
[----:B------:R-:W-:Y:S01]  /*281e0*/  PRMT R77, R0, 0x7610, R77 ;  /* 0x00007610004d7816 */ /* 0x000fe2000000004d */
[----:B------:R-:W-:-:S03]  /*281f0*/  IMAD.MOV.U32 R10, RZ, RZ, R48 ;  /* 0x000000ffff0a7224 */ /* 0x000fc600078e0030 */
[----:B------:R-:W-:Y:S01]  /*28200*/  PRMT R52, R20, 0x7610, R52 ;  /* 0x0000761014347816 */ /* 0x000fe20000000034 */
[----:B------:R-:W-:Y:S01]  /*28210*/  @!P1 IMAD.MOV.U32 R44, RZ, RZ, R4 ;  /* 0x000000ffff2c9224 */ /* 0x000fe200078e0004 */
[----:B------:R-:W-:Y:S01]  /*28220*/  PRMT R37, R10, 0x7610, R37 ;  /* 0x000076100a257816 */ /* 0x000fe20000000025 */
[----:B------:R-:W-:Y:S02]  /*28230*/  @!P1 IMAD.MOV.U32 R45, RZ, RZ, R5 ;  /* 0x000000ffff2d9224 */ /* 0x000fe400078e0005 */
[----:B------:R-:W-:Y:S02]  /*28240*/  @!P1 IMAD.MOV.U32 R50, RZ, RZ, R6 ;  /* 0x000000ffff329224 */ /* 0x000fe400078e0006 */
[----:B------:R-:W-:Y:S02]  /*28250*/  IMAD.MOV.U32 R13, RZ, RZ, R32 ;  /* 0x000000ffff0d7224 */ /* 0x000fe400078e0020 */
[----:B------:R-:W-:Y:S02]  /*28260*/  @!P1 IMAD.MOV.U32 R51, RZ, RZ, R7 ;  /* 0x000000ffff339224 */ /* 0x000fe400078e0007 */
[----:B------:R-:W-:-:S02]  /*28270*/  IMAD.MOV.U32 R4, RZ, RZ, R44 ;  /* 0x000000ffff047224 */ /* 0x000fc400078e002c */
[----:B------:R-:W-:Y:S02]  /*28280*/  IMAD.MOV.U32 R5, RZ, RZ, R45 ;  /* 0x000000ffff057224 */ /* 0x000fe400078e002d */
[----:B------:R-:W-:Y:S01]  /*28290*/  IMAD.MOV.U32 R6, RZ, RZ, R50 ;  /* 0x000000ffff067224 */ /* 0x000fe200078e0032 */
[----:B------:R-:W-:Y:S01]  /*282a0*/  PRMT R79, R4, 0x7610, R79 ;  /* 0x00007610044f7816 */ /* 0x000fe2000000004f */
[----:B------:R-:W-:Y:S01]  /*282b0*/  IMAD.MOV.U32 R0, RZ, RZ, R14 ;  /* 0x000000ffff007224 */ /* 0x000fe200078e000e */
[----:B------:R-:W-:-:S07]  /*282c0*/  PRMT R80, R5, 0x7610, R80 ;  /* 0x0000761005507816 */ /* 0x000fce0000000050 */
[----:B------:R-:W-:Y:S05]  /*282d0*/  WARPSYNC.COLLECTIVE R15, `(.L_x_1975) ;  /* 0x000000000f087348 */ /* 0x000fea0003c00000 */
[----:B------:R0:W1:Y:S02]  /*282e0*/  SHFL.IDX P6, R14, R13, R12, R11 ;  /* 0x0000000c0d0e7389 */ /* 0x00006400000c000b */
[----:B01----:R-:W-:Y:S01]  /*282f0*/  ENDCOLLECTIVE ;  /* 0x000000000000791b */ /* 0x003fe20003800000 */
.L_x_1975:
[----:B------:R-:W-:Y:S01]  /*28300*/  IMAD.MOV.U32 R7, RZ, RZ, R51 ;  /* 0x000000ffff077224 */ /* 0x000fe200078e0033 */
[----:B------:R-:W-:-:S04]  /*28310*/  PRMT R81, R6, 0x7610, R81 ;  /* 0x0000761006517816 */ /* 0x000fc80000000051 */
[----:B------:R-:W-:Y:S01]  /*28320*/  PRMT R82, R7, 0x7610, R82 ;  /* 0x0000761007527816 */ /* 0x000fe20000000052 */
[----:B------:R-:W-:Y:S02]  /*28330*/  IMAD.MOV.U32 R13, RZ, RZ, R33 ;  /* 0x000000ffff0d7224 */ /* 0x000fe400078e0021 */
[----:B------:R-:W-:-:S07]  /*28340*/  IMAD.MOV.U32 R8, RZ, RZ, R14 ;  /* 0x000000ffff087224 */ /* 0x000fce00078e000e */
[----:B------:R-:W-:Y:S05]  /*28350*/  WARPSYNC.COLLECTIVE R15, `(.L_x_1976) ;  /* 0x000000000f087348 */ /* 0x000fea0003c00000 */
[----:B------:R0:W1:Y:S02]  /*28360*/  SHFL.IDX P6, R14, R13, R12, R11 ;  /* 0x0000000c0d0e7389 */ /* 0x00006400000c000b */
[----:B01----:R-:W-:Y:S01]  /*28370*/  ENDCOLLECTIVE ;  /* 0x000000000000791b */ /* 0x003fe20003800000 */
.L_x_1976:
[----:B------:R-:W-:Y:S02]  /*28380*/  IMAD.MOV.U32 R13, RZ, RZ, R34 ;  /* 0x000000ffff0d7224 */ /* 0x000fe400078e0022 */
[----:B------:R-:W-:-:S07]  /*28390*/  IMAD.MOV.U32 R9, RZ, RZ, R14 ;  /* 0x000000ffff097224 */ /* 0x000fce00078e000e */
[----:B------:R-:W-:Y:S05]  /*283a0*/  WARPSYNC.COLLECTIVE R15, `(.L_x_1977) ;  /* 0x000000000f087348 */ /* 0x000fea0003c00000 */
[----:B------:R0:W1:Y:S02]  /*283b0*/  SHFL.IDX P6, R14, R13, R12, R11 ;  /* 0x0000000c0d0e7389 */ /* 0x00006400000c000b */
[----:B01----:R-:W-:Y:S01]  /*283c0*/  ENDCOLLECTIVE ;  /* 0x000000000000791b */ /* 0x003fe20003800000 */
.L_x_1977:
[----:B------:R-:W-:Y:S05]  /*283d0*/  BRA `(.L_x_1978) ;  /* 0xfffffe4c00107947 */ /* 0x000fea000383ffff */
.L_x_1645:
[----:B------:R-:W-:Y:S01]  /*283e0*/  BSSY B1, `(.L_x_1979) ;  /* 0x0000008000017945 */ /* 0x000fe20003800000 */
[----:B------:R-:W-:Y:S02]  /*283f0*/  IMAD.MOV.U32 R13, RZ, RZ, R35 ;  /* 0x000000ffff0d7224 */ /* 0x000fe400078e0023 */
[----:B------:R-:W-:Y:S02]  /*28400*/  IMAD.MOV.U32 R12, RZ, RZ, 0x2 ;  /* 0x00000002ff0c7424 */ /* 0x000fe400078e00ff */
[----:B------:R-:W-:Y:S02]  /*28410*/  IMAD.MOV.U32 R11, RZ, RZ, 0x181f ;  /* 0x0000181fff0b7424 */ /* 0x000fe400078e00ff */
[----:B0-----:R-:W-:-:S07]  /*28420*/  IMAD.MOV.U32 R15, RZ, RZ, -0x1 ;  /* 0xffffffffff0f7424 */ /* 0x001fce00078e00ff */
[----:B------:R-:W-:Y:S05]  /*28430*/  WARPSYNC.COLLECTIVE R15, `(.L_x_1980) ;  /* 0x000000000f087348 */ /* 0x000fea0003c00000 */
[----:B------:R0:W1:Y:S02]  /*28440*/  SHFL.IDX P6, R14, R13, R12, R11 ;  /* 0x0000000c0d0e7389 */ /* 0x00006400000c000b */
[----:B01----:R-:W-:Y:S01]  /*28450*/  ENDCOLLECTIVE ;  /* 0x000000000000791b */ /* 0x003fe20003800000 */
.L_x_1980:
[----:B------:R-:W-:Y:S05]  /*28460*/  BSYNC B1 ;  /* 0x0000000000017941 */ /* 0x000fea0003800000 */
.L_x_1979:
[----:B------:R-:W-:Y:S02]  /*28470*/  IMAD.MOV.U32 R13, RZ, RZ, R32 ;  /* 0x000000ffff0d7224 */ /* 0x000fe400078e0020 */
[----:B------:R-:W-:Y:S02]  /*28480*/  IMAD.MOV.U32 R12, RZ, RZ, 0x2 ;  /* 0x00000002ff0c7424 */ /* 0x000fe400078e00ff */
[----:B------:R-:W-:Y:S02]  /*28490*/  IMAD.MOV.U32 R11, RZ, RZ, 0x181f ;  /* 0x0000181fff0b7424 */ /* 0x000fe400078e00ff */
[----:B------:R-:W-:Y:S02]  /*284a0*/  IMAD.MOV.U32 R15, RZ, RZ, -0x1 ;  /* 0xffffffffff0f7424 */ /* 0x000fe400078e00ff */
[----:B------:R-:W-:Y:S02]  /*284b0*/  IMAD.MOV.U32 R0, RZ, RZ, R14 ;  /* 0x000000ffff007224 */ /* 0x000fe400078e000e */
[----:B------:R-:W-:-:S07]  /*284c0*/  VIADD R10, R58, 0x40 ;  /* 0x000000403a0a7836 */ /* 0x000fce0000000000 */
[----:B------:R-:W-:Y:S05]  /*284d0*/  WARPSYNC.COLLECTIVE R15, `(.L_x_1981) ;  /* 0x000000000f087348 */ /* 0x000fea0003c00000 */
[----:B------:R0:W1:Y:S02]  /*284e0*/  SHFL.IDX P6, R14, R13, R12, R11 ;  /* 0x0000000c0d0e7389 */ /* 0x00006400000c000b */
[----:B01----:R-:W-:Y:S01]  /*284f0*/  ENDCOLLECTIVE ;  /* 0x000000000000791b */ /* 0x003fe20003800000 */
.L_x_1981:
        /* <DEDUP_REMOVED lines=8> */
.L_x_1982:
[----:B------:R-:W-:-:S05]  /*28580*/  @!P1 IADD3 R8, P2, R8, R21, RZ ;  /* 0x0000001508089210 */ /* 0x000fca0007f5e0ff */
[----:B------:R-:W-:Y:S02]  /*28590*/  @!P1 IMAD.X R9, R0, 0x1, R29, P2 ;  /* 0x0000000100099824 */ /* 0x000fe400010e061d */
[----:B------:R-:W-:Y:S02]  /*285a0*/  IMAD.MOV.U32 R13, RZ, RZ, R34 ;  /* 0x000000ffff0d7224 */ /* 0x000fe400078e0022 */
[----:B------:R-:W-:-:S07]  /*285b0*/  IMAD.MOV.U32 R20, RZ, RZ, R14 ;  /* 0x000000ffff147224 */ /* 0x000fce00078e000e */
[----:B------:R-:W-:Y:S05]  /*285c0*/  WARPSYNC.COLLECTIVE R15, `(.L_x_1983) ;  /* 0x000000000f087348 */ /* 0x000fea0003c00000 */
[----:B------:R0:W1:Y:S02]  /*285d0*/  SHFL.IDX P6, R14, R13, R12, R11 ;  /* 0x0000000c0d0e7389 */ /* 0x00006400000c000b */
[----:B01----:R-:W-:Y:S01]  /*285e0*/  ENDCOLLECTIVE ;  /* 0x000000000000791b */ /* 0x003fe20003800000 */
.L_x_1983:
[----:B------:R-:W2:Y:S01]  /*285f0*/  @!P1 LD.E.128 R8, desc[UR42][R8.64] ;  /* 0x0000002a08089980 */ /* 0x000ea2000c101d00 */
[----:B------:R-:W-:-:S05]  /*28600*/  @!P1 IADD3 R28, P2, R14, R21, RZ ;  /* 0x000000150e1c9210 */ /* 0x000fca0007f5e0ff */
[----:B------:R-:W-:-:S06]  /*28610*/  @!P1 IMAD.X R29, R20, 0x1, R29, P2 ;  /* 0x00000001141d9824 */ /* 0x000fcc00010e061d */
[----:B------:R-:W5:Y:S01]  /*28620*/  @!P1 LD.E.128 R28, desc[UR42][R28.64] ;  /* 0x0000002a1c1c9980 */ /* 0x000f62000c101d00 */
[----:B------:R-:W-:Y:S02]  /*28630*/  CS2R R20, SRZ ;  /* 0x0000000000147805 */ /* 0x000fe4000001ff00 */
[----:B------:R-:W-:Y:S01]  /*28640*/  CS2R R38, SRZ ;  /* 0x0000000000267805 */ /* 0x000fe2000001ff00 */
[----:B------:R-:W-:Y:S01]  /*28650*/  IMAD.MOV.U32 R13, RZ, RZ, R35 ;  /* 0x000000ffff0d7224 */ /* 0x000fe200078e0023 */
[----:B------:R-:W-:Y:S02]  /*28660*/  CS2R R40, SRZ ;  /* 0x0000000000287805 */ /* 0x000fe4000001ff00 */
[----:B------:R-:W-:Y:S01]  /*28670*/  CS2R R42, SRZ ;  /* 0x00000000002a7805 */ /* 0x000fe2000001ff00 */
[----:B--2---:R-:W-:Y:S02]  /*28680*/  @!P1 IMAD.MOV.U32 R21, RZ, RZ, R9 ;  /* 0x000000ffff159224 */ /* 0x004fe400078e0009 */
[----:B------:R-:W-:-:S02]  /*28690*/  @!P1 IMAD.MOV.U32 R39, RZ, RZ, R11 ;  /* 0x000000ffff279224 */ /* 0x000fc400078e000b */
[----:B------:R-:W-:Y:S02]  /*286a0*/  IMAD.MOV.U32 R12, RZ, RZ, R21 ;  /* 0x000000ffff0c7224 */ /* 0x000fe400078e0015 */
[----:B------:R-:W-:Y:S02]  /*286b0*/  IMAD.MOV.U32 R11, RZ, RZ, 0x181f ;  /* 0x0000181fff0b7424 */ /* 0x000fe400078e00ff */
[----:B------:R-:W-:Y:S01]  /*286c0*/  @!P1 IMAD.MOV.U32 R20, RZ, RZ, R8 ;  /* 0x000000ffff149224 */ /* 0x000fe200078e0008 */
[----:B------:R-:W-:Y:S01]  /*286d0*/  PRMT R66, R12, 0x7610, R66 ;  /* 0x000076100c427816 */ /* 0x000fe20000000042 */
[----:B------:R-:W-:Y:S02]  /*286e0*/  IMAD.MOV.U32 R12, RZ, RZ, 0x3 ;  /* 0x00000003ff0c7424 */ /* 0x000fe400078e00ff */
[----:B------:R-:W-:Y:S02]  /*286f0*/  IMAD.MOV.U32 R0, RZ, RZ, R20 ;  /* 0x000000ffff007224 */ /* 0x000fe400078e0014 */
[----:B------:R-:W-:-:S07]  /*28700*/  @!P1 IMAD.MOV.U32 R38, RZ, RZ, R10 ;  /* 0x000000ffff269224 */ /* 0x000fce00078e000a */
[----:B-----5:R-:W-:Y:S05]  /*28710*/  WARPSYNC.COLLECTIVE R15, `(.L_x_1984) ;  /* 0x000000000f087348 */ /* 0x020fea0003c00000 */
[----:B------:R0:W1:Y:S02]  /*28720*/  SHFL.IDX P6, R14, R13, R12, R11 ;  /* 0x0000000c0d0e7389 */ /* 0x00006400000c000b */
[----:B01---5:R-:W-:Y:S01]  /*28730*/  ENDCOLLECTIVE ;  /* 0x000000000000791b */ /* 0x023fe20003800000 */
.L_x_1984:
[----:B------:R-:W-:Y:S01]  /*28740*/  IMAD.MOV.U32 R9, RZ, RZ, R39 ;  /* 0x000000ffff097224 */ /* 0x000fe200078e0027 */
[----:B------:R-:W-:Y:S01]  /*28750*/  PRMT R65, R0, 0x7610, R65 ;  /* 0x0000761000417816 */ /* 0x000fe20000000041 */
[----:B------:R-:W-:Y:S02]  /*28760*/  IMAD.MOV.U32 R8, RZ, RZ, R38 ;  /* 0x000000ffff087224 */ /* 0x000fe400078e0026 */
[----:B------:R-:W-:Y:S01]  /*28770*/  @!P1 IMAD.MOV.U32 R40, RZ, RZ, R28 ;  /* 0x000000ffff289224 */ /* 0x000fe200078e001c */
[----:B------:R-:W-:Y:S01]  /*28780*/  PRMT R54, R9, 0x7610, R54 ;  /* 0x0000761009367816 */ /* 0x000fe20000000036 */
[----:B------:R-:W-:Y:S01]  /*28790*/  @!P1 IMAD.MOV.U32 R41, RZ, RZ, R29 ;  /* 0x000000ffff299224 */ /* 0x000fe200078e001d */
[----:B------:R-:W-:Y:S01]  /*287a0*/  PRMT R53, R8, 0x7610, R53 ;  /* 0x0000761008357816 */ /* 0x000fe20000000035 */
[----:B------:R-:W-:Y:S02]  /*287b0*/  @!P1 IMAD.MOV.U32 R42, RZ, RZ, R30 ;  /* 0x000000ffff2a9224 */ /* 0x000fe400078e001e */
[----:B------:R-:W-:-:S02]  /*287c0*/  @!P1 IMAD.MOV.U32 R43, RZ, RZ, R31 ;  /* 0x000000ffff2b9224 */ /* 0x000fc400078e001f */
[----:B------:R-:W-:Y:S02]  /*287d0*/  IMAD.MOV.U32 R13, RZ, RZ, R32 ;  /* 0x000000ffff0d7224 */ /* 0x000fe400078e0020 */
[----:B------:R-:W-:Y:S02]  /*287e0*/  IMAD.MOV.U32 R8, RZ, RZ, R40 ;  /* 0x000000ffff087224 */ /* 0x000fe400078e0028 */
[----:B------:R-:W-:Y:S02]  /*287f0*/  IMAD.MOV.U32 R9, RZ, RZ, R41 ;  /* 0x000000ffff097224 */ /* 0x000fe400078e0029 */
[----:B------:R-:W-:Y:S01]  /*28800*/  IMAD.MOV.U32 R10, RZ, RZ, R42 ;  /* 0x000000ffff0a7224 */ /* 0x000fe200078e002a */
[----:B------:R-:W-:Y:S02]  /*28810*/  PRMT R72, R8, 0x7610, R72 ;  /* 0x0000761008487816 */ /* 0x000fe40000000048 */
[----:B------:R-:W-:Y:S01]  /*28820*/  PRMT R73, R9, 0x7610, R73 ;  /* 0x0000761009497816 */ /* 0x000fe20000000049 */
[----:B------:R-:W-:Y:S01]  /*28830*/  IMAD.MOV.U32 R0, RZ, RZ, R14 ;  /* 0x000000ffff007224 */ /* 0x000fe200078e000e */
[----:B------:R-:W-:-:S07]  /*28840*/  PRMT R74, R10, 0x7610, R74 ;  /* 0x000076100a4a7816 */ /* 0x000fce000000004a */
[----:B------:R-:W-:Y:S05]  /*28850*/  WARPSYNC.COLLECTIVE R15, `(.L_x_1985) ;  /* 0x000000000f087348 */ /* 0x000fea0003c00000 */
[----:B------:R0:W1:Y:S02]  /*28860*/  SHFL.IDX P6, R14, R13, R12, R11 ;  /* 0x0000000c0d0e7389 */ /* 0x00006400000c000b */
[----:B01----:R-:W-:Y:S01]  /*28870*/  ENDCOLLECTIVE ;  /* 0x000000000000791b */ /* 0x003fe20003800000 */
.L_x_1985:
[----:B------:R-:W-:Y:S01]  /*28880*/  CS2R R8, SRZ ;  /* 0x0000000000087805 */ /* 0x000fe2000001ff00 */
[----:B------:R-:W-:Y:S02]  /*28890*/  IMAD.MOV.U32 R13, RZ, RZ, R33 ;  /* 0x000000ffff0d7224 */ /* 0x000fe400078e0021 */
[----:B------:R-:W-:-:S07]  /*288a0*/  IMAD.MOV.U32 R32, RZ, RZ, R14 ;  /* 0x000000ffff207224 */ /* 0x000fce00078e000e */
[----:B------:R-:W-:Y:S05]  /*288b0*/  WARPSYNC.COLLECTIVE R15, `(.L_x_1986) ;  /* 0x000000000f087348 */ /* 0x000fea0003c00000 */
[----:B------:R0:W1:Y:S02]  /*288c0*/  SHFL.IDX P6, R14, R13, R12, R11 ;  /* 0x0000000c0d0e7389 */ /* 0x00006400000c000b */
[----:B01----:R-:W-:Y:S01]  /*288d0*/  ENDCOLLECTIVE ;  /* 0x000000000000791b */ /* 0x003fe20003800000 */
.L_x_1986:
[----:B------:R-:W-:Y:S02]  /*288e0*/  IMAD.MOV.U32 R13, RZ, RZ, R34 ;  /* 0x000000ffff0d7224 */ /* 0x000fe400078e0022 */
[----:B------:R-:W-:-:S07]  /*288f0*/  IMAD.MOV.U32 R33, RZ, RZ, R14 ;  /* 0x000000ffff217224 */ /* 0x000fce00078e000e */
[----:B------:R-:W-:Y:S05]  /*28900*/  WARPSYNC.COLLECTIVE R15, `(.L_x_1987) ;  /* 0x000000000f087348 */ /* 0x000fea0003c00000 */
[----:B------:R0:W1:Y:S02]  /*28910*/  SHFL.IDX P6, R14, R13, R12, R11 ;  /* 0x0000000c0d0e7389 */ /* 0x00006400000c000b */
[----:B01----:R-:W-:Y:S01]  /*28920*/  ENDCOLLECTIVE ;  /* 0x000000000000791b */ /* 0x003fe20003800000 */
.L_x_1987:
[----:B------:R-:W-:-:S05]  /*28930*/  IMAD.MOV.U32 R11, RZ, RZ, R43 ;  /* 0x000000ffff0b7224 */ /* 0x000fca00078e002b */
[----:B------:R-:W-:Y:S01]  /*28940*/  PRMT R75, R11, 0x7610, R75 ;  /* 0x000076100b4b7816 */ /* 0x000fe2000000004b */
[----:B------:R-:W-:Y:S01]  /*28950*/  IMAD.MOV.U32 R34, RZ, RZ, R14 ;  /* 0x000000ffff227224 */ /* 0x000fe200078e000e */
[----:B------:R-:W-:Y:S06]  /*28960*/  BRA `(.L_x_1988) ;  /* 0xfffffe4c00007947 */ /* 0x000fec000383ffff */
.L_x_1649:
[----:B0-----:R0:W1:Y:S02]  /*28970*/  SYNCS.PHASECHK.TRANS64.TRYWAIT P4, [R2+URZ+0x28800], R29 ;  /* 0x0288001d020075a7 */ /* 0x001064000808017f */
[----:B-1----:R-:W-:Y:S05]  /*28980*/  @!P4 NANOSLEEP.SYNCS 0x989680 ;  /* 0x009896800000c95d */ /* 0x002fea0003900000 */
[----:B------:R-:W1:Y:S02]  /*28990*/  @!P4 SYNCS.PHASECHK.TRANS64 P4, [R2+URZ+0x28800], R29 ;  /* 0x0288001d0200c5a7 */ /* 0x000e64000808007f */
[----:B-1----:R-:W-:Y:S05]  /*289a0*/  @!P4 BRA `(.L_x_1649) ;  /* 0xfffffffc00f0c947 */ /* 0x002fea000383ffff */
[----:B------:R-:W-:Y:S05]  /*289b0*/  BRA `(.L_x_1989) ;  /* 0xfffffe4c00a47947 */ /* 0x000fea000383ffff */
.L_x_1659:
[----:B-1----:R1:W2:Y:S02]  /*289c0*/  SYNCS.PHASECHK.TRANS64.TRYWAIT P2, [R3+URZ+0x28830], R0 ;  /* 0x02883000030075a7 */ /* 0x0022a4000804017f */
[----:B--2---:R-:W-:Y:S05]  /*289d0*/  @!P2 NANOSLEEP.SYNCS 0x989680 ;  /* 0x009896800000a95d */ /* 0x004fea0003900000 */
[----:B------:R-:W2:Y:S02]  /*289e0*/  @!P2 SYNCS.PHASECHK.TRANS64 P2, [R3+URZ+0x28830], R0 ;  /* 0x028830000300a5a7 */ /* 0x000ea4000804007f */
[----:B--2---:R-:W-:Y:S05]  /*289f0*/  @!P2 BRA `(.L_x_1659) ;  /* 0xfffffffc00f0a947 */ /* 0x004fea000383ffff */
[----:B------:R-:W-:Y:S05]  /*28a00*/  BRA `(.L_x_1658) ;  /* 0xfffffe6800a07947 */ /* 0x000fea000383ffff */
.L_x_1677:
[----:B-1----:R1:W2:Y:S02]  /*28a10*/  SYNCS.PHASECHK.TRANS64.TRYWAIT P5, [R11+URZ+0x28830], R6 ;  /* 0x028830060b0075a7 */ /* 0x0022a400080a017f */
[----:B--2---:R-:W-:Y:S05]  /*28a20*/  @!P5 NANOSLEEP.SYNCS 0x989680 ;  /* 0x009896800000d95d */ /* 0x004fea0003900000 */
[----:B------:R-:W2:Y:S02]  /*28a30*/  @!P5 SYNCS.PHASECHK.TRANS64 P5, [R11+URZ+0x28830], R6 ;  /* 0x028830060b00d5a7 */ /* 0x000ea400080a007f */
[----:B--2---:R-:W-:Y:S05]  /*28a40*/  @!P5 BRA `(.L_x_1677) ;  /* 0xfffffffc00f0d947 */ /* 0x004fea000383ffff */
[----:B------:R-:W-:Y:S05]  /*28a50*/  BRA `(.L_x_1676) ;  /* 0xfffffe9c00747947 */ /* 0x000fea000383ffff */
.L_x_1681:
[----:B-1----:R1:W2:Y:S02]  /*28a60*/  SYNCS.PHASECHK.TRANS64.TRYWAIT P4, [R10+URZ+0x28850], R6 ;  /* 0x028850060a0075a7 */ /* 0x0022a4000808017f */
[----:B--2---:R-:W-:Y:S05]  /*28a70*/  @!P4 NANOSLEEP.SYNCS 0x989680 ;  /* 0x009896800000c95d */ /* 0x004fea0003900000 */
[----:B------:R-:W2:Y:S02]  /*28a80*/  @!P4 SYNCS.PHASECHK.TRANS64 P4, [R10+URZ+0x28850], R6 ;  /* 0x028850060a00c5a7 */ /* 0x000ea4000808007f */
[----:B--2---:R-:W-:Y:S05]  /*28a90*/  @!P4 BRA `(.L_x_1681) ;  /* 0xfffffffc00f0c947 */ /* 0x004fea000383ffff */
[----:B------:R-:W-:Y:S05]  /*28aa0*/  BRA `(.L_x_1678) ;  /* 0xfffffea000747947 */ /* 0x000fea000383ffff */
.L_x_1700:
[----:B-1----:R1:W2:Y:S02]  /*28ab0*/  SYNCS.PHASECHK.TRANS64.TRYWAIT P3, [R0+URZ+0x28830], R11 ;  /* 0x0288300b000075a7 */ /* 0x0022a4000806017f */
[----:B--2---:R-:W-:Y:S05]  /*28ac0*/  @!P3 NANOSLEEP.SYNCS 0x989680 ;  /* 0x009896800000b95d */ /* 0x004fea0003900000 */
[----:B------:R-:W2:Y:S02]  /*28ad0*/  @!P3 SYNCS.PHASECHK.TRANS64 P3, [R0+URZ+0x28830], R11 ;  /* 0x0288300b0000b5a7 */ /* 0x000ea4000806007f */
[----:B--2---:R-:W-:Y:S05]  /*28ae0*/  @!P3 BRA `(.L_x_1700) ;  /* 0xfffffffc00f0b947 */ /* 0x004fea000383ffff */
[----:B------:R-:W-:Y:S05]  /*28af0*/  BRA `(.L_x_1699) ;  /* 0xfffffed000807947 */ /* 0x000fea000383ffff */
.L_x_1704:
[----:B-1----:R1:W2:Y:S02]  /*28b00*/  SYNCS.PHASECHK.TRANS64.TRYWAIT P2, [R8+URZ+0x28850], R0 ;  /* 0x02885000080075a7 */ /* 0x0022a4000804017f */
[----:B--2---:R-:W-:Y:S05]  /*28b10*/  @!P2 NANOSLEEP.SYNCS 0x989680 ;  /* 0x009896800000a95d */ /* 0x004fea0003900000 */
[----:B------:R-:W2:Y:S02]  /*28b20*/  @!P2 SYNCS.PHASECHK.TRANS64 P2, [R8+URZ+0x28850], R0 ;  /* 0x028850000800a5a7 */ /* 0x000ea4000804007f */
[----:B--2---:R-:W-:Y:S05]  /*28b30*/  @!P2 BRA `(.L_x_1704) ;  /* 0xfffffffc00f0a947 */ /* 0x004fea000383ffff */
[----:B------:R-:W-:Y:S05]  /*28b40*/  BRA `(.L_x_1701) ;  /* 0xfffffed400807947 */ /* 0x000fea000383ffff */
.L_x_1711:
[----:B-1----:R1:W2:Y:S02]  /*28b50*/  SYNCS.PHASECHK.TRANS64.TRYWAIT P3, [R0+URZ+0x28830], R11 ;  /* 0x0288300b000075a7 */ /* 0x0022a4000806017f */
[----:B--2---:R-:W-:Y:S05]  /*28b60*/  @!P3 NANOSLEEP.SYNCS 0x989680 ;  /* 0x009896800000b95d */ /* 0x004fea0003900000 */
[----:B------:R-:W2:Y:S02]  /*28b70*/  @!P3 SYNCS.PHASECHK.TRANS64 P3, [R0+URZ+0x28830], R11 ;  /* 0x0288300b0000b5a7 */ /* 0x000ea4000806007f */
[----:B--2---:R-:W-:Y:S05]  /*28b80*/  @!P3 BRA `(.L_x_1711) ;  /* 0xfffffffc00f0b947 */ /* 0x004fea000383ffff */
[----:B------:R-:W-:Y:S05]  /*28b90*/  BRA `(.L_x_1710) ;  /* 0xfffffef000d47947 */ /* 0x000fea000383ffff */
.L_x_1715:
[----:B-1----:R1:W2:Y:S02]  /*28ba0*/  SYNCS.PHASECHK.TRANS64.TRYWAIT P2, [R8+URZ+0x28850], R0 ;  /* 0x02885000080075a7 */ /* 0x0022a4000804017f */
[----:B--2---:R-:W-:Y:S05]  /*28bb0*/  @!P2 NANOSLEEP.SYNCS 0x989680 ;  /* 0x009896800000a95d */ /* 0x004fea0003900000 */
[----:B------:R-:W2:Y:S02]  /*28bc0*/  @!P2 SYNCS.PHASECHK.TRANS64 P2, [R8+URZ+0x28850], R0 ;  /* 0x028850000800a5a7 */ /* 0x000ea4000804007f */
[----:B--2---:R-:W-:Y:S05]  /*28bd0*/  @!P2 BRA `(.L_x_1715) ;  /* 0xfffffffc00f0a947 */ /* 0x004fea000383ffff */
[----:B------:R-:W-:Y:S05]  /*28be0*/  BRA `(.L_x_1712) ;  /* 0xfffffef400d47947 */ /* 0x000fea000383ffff */
.L_x_1728:
[----:B-1----:R1:W2:Y:S02]  /*28bf0*/  SYNCS.PHASECHK.TRANS64.TRYWAIT P0, [R13+URZ+0x28850], R4 ;  /* 0x028850040d0075a7 */ /* 0x0022a4000800017f */
[----:B--2---:R-:W-:Y:S05]  /*28c00*/  @!P0 NANOSLEEP.SYNCS 0x989680 ;  /* 0x009896800000895d */ /* 0x004fea0003900000 */
[----:B------:R-:W2:Y:S02]  /*28c10*/  @!P0 SYNCS.PHASECHK.TRANS64 P0, [R13+URZ+0x28850], R4 ;  /* 0x028850040d0085a7 */ /* 0x000ea4000800007f */
[----:B--2---:R-:W-:Y:S05]  /*28c20*/  @!P0 BRA `(.L_x_1728) ;  /* 0xfffffffc00f08947 */ /* 0x004fea000383ffff */
[----:B------:R-:W-:Y:S05]  /*28c30*/  BRA `(.L_x_1727) ;  /* 0xffffff24001c7947 */ /* 0x000fea000383ffff */
.L_x_1733:
[----:B------:R-:W-:Y:S02]  /*28c40*/  IMAD.MOV.U32 R13, RZ, RZ, R8 ;  /* 0x000000ffff0d7224 */ /* 0x000fe400078e0008 */
[----:B------:R-:W-:Y:S02]  /*28c50*/  IMAD.MOV.U32 R12, RZ, RZ, RZ ;  /* 0x000000ffff0c7224 */ /* 0x000fe400078e00ff */
[----:B------:R-:W-:Y:S02]  /*28c60*/  IMAD.MOV.U32 R11, RZ, RZ, 0x181f ;  /* 0x0000181fff0b7424 */ /* 0x000fe400078e00ff */
[----:B------:R-:W-:-:S07]  /*28c70*/  IMAD.MOV.U32 R15, RZ, RZ, -0x1 ;  /* 0xffffffffff0f7424 */ /* 0x000fce00078e00ff */
[----:B-----5:R-:W-:Y:S05]  /*28c80*/  WARPSYNC.COLLECTIVE R15, `(.L_x_1990) ;  /* 0x000000000f087348 */ /* 0x020fea0003c00000 */
[----:B------:R0:W1:Y:S02]  /*28c90*/  SHFL.IDX P6, R14, R13, R12, R11 ;  /* 0x0000000c0d0e7389 */ /* 0x00006400000c000b */
[----:B01---5:R-:W-:Y:S01]  /*28ca0*/  ENDCOLLECTIVE ;  /* 0x000000000000791b */ /* 0x023fe20003800000 */
.L_x_1990:
[----:B------:R-:W-:Y:S02]  /*28cb0*/  IMAD.MOV.U32 R13, RZ, RZ, R0 ;  /* 0x000000ffff0d7224 */ /* 0x000fe400078e0000 */
[----:B------:R-:W-:-:S07]  /*28cc0*/  IMAD.MOV.U32 R3, RZ, RZ, R14 ;  /* 0x000000ffff037224 */ /* 0x000fce00078e000e */
[----:B------:R-:W-:Y:S05]  /*28cd0*/  WARPSYNC.COLLECTIVE R15, `(.L_x_1991) ;  /* 0x000000000f087348 */ /* 0x000fea0003c00000 */
[----:B------:R0:W1:Y:S02]  /*28ce0*/  SHFL.IDX P6, R14, R13, R12, R11 ;  /* 0x0000000c0d0e7389 */ /* 0x00006400000c000b */
[----:B01----:R-:W-:Y:S01]  /*28cf0*/  ENDCOLLECTIVE ;  /* 0x000000000000791b */ /* 0x003fe20003800000 */
.L_x_1991:
[----:B------:R-:W-:Y:S05]  /*28d00*/  BRA `(.L_x_1992) ;  /* 0xffffff3c00ec7947 */ /* 0x000fea000383ffff */
.L_x_1736:
        /* <DEDUP_REMOVED lines=8> */
.L_x_1994:
[----:B------:R-:W-:Y:S05]  /*28d90*/  BSYNC B1 ;  /* 0x0000000000017941 */ /* 0x000fea0003800000 */
.L_x_1993:
        /* <DEDUP_REMOVED lines=8> */
.L_x_1995:
[----:B------:R-:W-:Y:S05]  /*28e20*/  BRA `(.L_x_1996) ;  /* 0xffffff3c00e87947 */ /* 0x000fea000383ffff */
.L_x_1739:
        /* <DEDUP_REMOVED lines=8> */
.L_x_1998:
[----:B------:R-:W-:Y:S05]  /*28eb0*/  BSYNC B1 ;  /* 0x0000000000017941 */ /* 0x000fea0003800000 */
.L_x_1997:
        /* <DEDUP_REMOVED lines=8> */
.L_x_1999:
[----:B------:R-:W-:Y:S05]  /*28f40*/  BRA `(.L_x_2000) ;  /* 0xffffff3c00e87947 */ /* 0x000fea000383ffff */
.L_x_1742:
        /* <DEDUP_REMOVED lines=8> */
.L_x_2002:
[----:B------:R-:W-:Y:S05]  /*28fd0*/  BSYNC B1 ;  /* 0x0000000000017941 */ /* 0x000fea0003800000 */
.L_x_2001:
        /* <DEDUP_REMOVED lines=8> */
.L_x_2003:
[----:B------:R-:W-:Y:S05]  /*29060*/  BRA `(.L_x_2004) ;  /* 0xffffff3c00e87947 */ /* 0x000fea000383ffff */
.L_x_1744:
[----:B------:R-:W-:Y:S02]  /*29070*/  IMAD.MOV.U32 R13, RZ, RZ, R4 ;  /* 0x000000ffff0d7224 */ /* 0x000fe400078e0004 */
[----:B------:R-:W-:Y:S02]  /*29080*/  IMAD.MOV.U32 R12, RZ, RZ, RZ ;  /* 0x000000ffff0c7224 */ /* 0x000fe400078e00ff */
[----:B------:R-:W-:Y:S02]  /*29090*/  IMAD.MOV.U32 R11, RZ, RZ, 0x1c1f ;  /* 0x00001c1fff0b7424 */ /* 0x000fe400078e00ff */
[----:B------:R-:W-:-:S07]  /*290a0*/  IMAD.MOV.U32 R15, RZ, RZ, -0x1 ;  /* 0xffffffffff0f7424 */ /* 0x000fce00078e00ff */
[----:B------:R-:W-:Y:S05]  /*290b0*/  WARPSYNC.COLLECTIVE R15, `(.L_x_2005) ;  /* 0x000000000f087348 */ /* 0x000fea0003c00000 */
[----:B------:R0:W1:Y:S02]  /*290c0*/  SHFL.IDX P6, R14, R13, R12, R11 ;  /* 0x0000000c0d0e7389 */ /* 0x00006400000c000b */
[----:B01----:R-:W-:Y:S01]  /*290d0*/  ENDCOLLECTIVE ;  /* 0x000000000000791b */ /* 0x003fe20003800000 */
.L_x_2005:
[----:B------:R-:W-:Y:S02]  /*290e0*/  IMAD.MOV.U32 R13, RZ, RZ, R3 ;  /* 0x000000ffff0d7224 */ /* 0x000fe400078e0003 */
[----:B------:R-:W-:-:S07]  /*290f0*/  IMAD.MOV.U32 R0, RZ, RZ, R14 ;  /* 0x000000ffff007224 */ /* 0x000fce00078e000e */
[----:B------:R-:W-:Y:S05]  /*29100*/  WARPSYNC.COLLECTIVE R15, `(.L_x_2006) ;  /* 0x000000000f087348 */ /* 0x000fea0003c00000 */
[----:B------:R0:W1:Y:S02]  /*29110*/  SHFL.IDX P6, R14, R13, R12, R11 ;  /* 0x0000000c0d0e7389 */ /* 0x00006400000c000b */
[----:B01----:R-:W-:Y:S01]  /*29120*/  ENDCOLLECTIVE ;  /* 0x000000000000791b */ /* 0x003fe20003800000 */
.L_x_2006:
[----:B------:R-:W-:Y:S05]  /*29130*/  BRA `(.L_x_2007) ;  /* 0xffffff4000a47947 */ /* 0x000fea000383ffff */
.L_x_1747:
[----:B------:R-:W-:Y:S01]  /*29140*/  BSSY B1, `(.L_x_2008) ;  /* 0x0000008000017945 */ /* 0x000fe20003800000 */
[----:B0-----:R-:W-:Y:S02]  /*29150*/  IMAD.MOV.U32 R13, RZ, RZ, R4 ;  /* 0x000000ffff0d7224 */ /* 0x001fe400078e0004 */
[----:B------:R-:W-:Y:S02]  /*29160*/  IMAD.MOV.U32 R12, RZ, RZ, 0x1 ;  /* 0x00000001ff0c7424 */ /* 0x000fe400078e00ff */
[----:B------:R-:W-:Y:S02]  /*29170*/  IMAD.MOV.U32 R11, RZ, RZ, 0x1c1f ;  /* 0x00001c1fff0b7424 */ /* 0x000fe400078e00ff */
[----:B------:R-:W-:-:S07]  /*29180*/  IMAD.MOV.U32 R15, RZ, RZ, -0x1 ;  /* 0xffffffffff0f7424 */ /* 0x000fce00078e00ff */
[----:B-12---:R-:W-:Y:S05]  /*29190*/  WARPSYNC.COLLECTIVE R15, `(.L_x_2009) ;  /* 0x000000000f087348 */ /* 0x006fea0003c00000 */
[----:B--2---:R0:W2:Y:S02]  /*291a0*/  SHFL.IDX P6, R14, R13, R12, R11 ;  /* 0x0000000c0d0e7389 */ /* 0x0040a400000c000b */
[----:B012---:R-:W-:Y:S01]  /*291b0*/  ENDCOLLECTIVE ;  /* 0x000000000000791b */ /* 0x007fe20003800000 */
.L_x_2009:
[----:B------:R-:W-:Y:S05]  /*291c0*/  BSYNC B1 ;  /* 0x0000000000017941 */ /* 0x000fea0003800000 */
.L_x_2008:
        /* <DEDUP_REMOVED lines=8> */
.L_x_2010:
[----:B------:R-:W-:Y:S05]  /*29250*/  BRA `(.L_x_2011) ;  /* 0xffffff4400b07947 */ /* 0x000fea000383ffff */
.L_x_1751:
[----:B------:R-:W-:Y:S02]  /*29260*/  IMAD.MOV.U32 R13, RZ, RZ, R4 ;  /* 0x000000ffff0d7224 */ /* 0x000fe400078e0004 */
[----:B------:R-:W-:Y:S02]  /*29270*/  IMAD.MOV.U32 R12, RZ, RZ, RZ ;  /* 0x000000ffff0c7224 */ /* 0x000fe400078e00ff */
[----:B------:R-:W-:Y:S02]  /*29280*/  IMAD.MOV.U32 R11, RZ, RZ, 0x181f ;  /* 0x0000181fff0b7424 */ /* 0x000fe400078e00ff */
[----:B------:R-:W-:-:S07]  /*29290*/  IMAD.MOV.U32 R15, RZ, RZ, -0x1 ;  /* 0xffffffffff0f7424 */ /* 0x000fce00078e00ff */
[----:B01----:R-:W-:Y:S05]  /*292a0*/  WARPSYNC.COLLECTIVE R15, `(.L_x_2012) ;  /* 0x000000000f087348 */ /* 0x003fea0003c00000 */
[----:B------:R2:W3:Y:S02]  /*292b0*/  SHFL.IDX P6, R14, R13, R12, R11 ;  /* 0x0000000c0d0e7389 */ /* 0x0004e400000c000b */
[----:B0123--:R-:W-:Y:S01]  /*292c0*/  ENDCOLLECTIVE ;  /* 0x000000000000791b */ /* 0x00ffe20003800000 */
.L_x_2012:
[----:B------:R-:W-:Y:S02]  /*292d0*/  IMAD.MOV.U32 R13, RZ, RZ, R0 ;  /* 0x000000ffff0d7224 */ /* 0x000fe400078e0000 */
[----:B------:R-:W-:-:S07]  /*292e0*/  IMAD.MOV.U32 R3, RZ, RZ, R14 ;  /* 0x000000ffff037224 */ /* 0x000fce00078e000e */
[----:B------:R-:W-:Y:S05]  /*292f0*/  WARPSYNC.COLLECTIVE R15, `(.L_x_2013) ;  /* 0x000000000f087348 */ /* 0x000fea0003c00000 */
[----:B------:R0:W1:Y:S02]  /*29300*/  SHFL.IDX P6, R14, R13, R12, R11 ;  /* 0x0000000c0d0e7389 */ /* 0x00006400000c000b */
[----:B01----:R-:W-:Y:S01]  /*29310*/  ENDCOLLECTIVE ;  /* 0x000000000000791b */ /* 0x003fe20003800000 */
.L_x_2013:
[----:B------:R-:W-:Y:S05]  /*29320*/  BRA `(.L_x_2014) ;  /* 0xffffff5000bc7947 */ /* 0x000fea000383ffff */
.L_x_1754:
        /* <DEDUP_REMOVED lines=8> */
.L_x_2016:
[----:B------:R-:W-:Y:S05]  /*293b0*/  BSYNC B1 ;  /* 0x0000000000017941 */ /* 0x000fea0003800000 */
.L_x_2015:
        /* <DEDUP_REMOVED lines=8> */
.L_x_2017:
[----:B------:R-:W-:Y:S05]  /*29440*/  BRA `(.L_x_2018) ;  /* 0xffffff5000bc7947 */ /* 0x000fea000383ffff */
.L_x_1757:
        /* <DEDUP_REMOVED lines=8> */
.L_x_2020:
[----:B------:R-:W-:Y:S05]  /*294d0*/  BSYNC B1 ;  /* 0x0000000000017941 */ /* 0x000fea0003800000 */
.L_x_2019:
        /* <DEDUP_REMOVED lines=8> */
.L_x_2021:
[----:B------:R-:W-:Y:S05]  /*29560*/  BRA `(.L_x_2022) ;  /* 0xffffff5000bc7947 */ /* 0x000fea000383ffff */
.L_x_1760:
        /* <DEDUP_REMOVED lines=8> */
.L_x_2024:
[----:B------:R-:W-:Y:S05]  /*295f0*/  BSYNC B1 ;  /* 0x0000000000017941 */ /* 0x000fea0003800000 */
.L_x_2023:
        /* <DEDUP_REMOVED lines=8> */
.L_x_2025:
[----:B------:R-:W-:Y:S05]  /*29680*/  BRA `(.L_x_2026) ;  /* 0xffffff5000bc7947 */ /* 0x000fea000383ffff */
.L_x_1787:
[----:B------:R-:W1:Y:S01]  /*29690*/  S2R R6, SR_TID.X ;  /* 0x0000000000067919 */ /* 0x000e620000002100 */
[----:B------:R-:W-:Y:S01]  /*296a0*/  BSSY B1, `(.L_x_2027) ;  /* 0x000000a000017945 */ /* 0x000fe20003800000 */
[----:B------:R-:W-:Y:S02]  /*296b0*/  IMAD.MOV.U32 R12, RZ, RZ, RZ ;  /* 0x000000ffff0c7224 */ /* 0x000fe400078e00ff */
[----:B------:R-:W-:Y:S02]  /*296c0*/  IMAD.MOV.U32 R11, RZ, RZ, 0x1f ;  /* 0x0000001fff0b7424 */ /* 0x000fe400078e00ff */
[----:B0-----:R-:W-:Y:S01]  /*296d0*/  IMAD.MOV.U32 R15, RZ, RZ, -0x1 ;  /* 0xffffffffff0f7424 */ /* 0x001fe200078e00ff */
[----:B-1----:R-:W-:-:S04]  /*296e0*/  SHF.R.U32.HI R6, RZ, 0x5, R6 ;  /* 0x00000005ff067819 */ /* 0x002fc80000011606 */
[----:B------:R-:W-:-:S05]  /*296f0*/  LOP3.LUT R6, R6, 0x3, RZ, 0xc0, !PT ;  /* 0x0000000306067812 */ /* 0x000fca00078ec0ff */
[----:B------:R-:W-:-:S07]  /*29700*/  IMAD.MOV.U32 R13, RZ, RZ, R6 ;  /* 0x000000ffff0d7224 */ /* 0x000fce00078e0006 */
[----:B------:R-:W-:Y:S05]  /*29710*/  WARPSYNC.COLLECTIVE R15, `(.L_x_2028) ;  /* 0x000000000f087348 */ /* 0x000fea0003c00000 */
[----:B------:R0:W1:Y:S02]  /*29720*/  SHFL.IDX P6, R14, R13, R12, R11 ;  /* 0x0000000c0d0e7389 */ /* 0x00006400000c000b */
[----:B01----:R-:W-:Y:S01]  /*29730*/  ENDCOLLECTIVE ;  /* 0x000000000000791b */ /* 0x003fe20003800000 */
.L_x_2028:
[----:B------:R-:W-:Y:S05]  /*29740*/  BSYNC B1 ;  /* 0x0000000000017941 */ /* 0x000fea0003800000 */
.L_x_2027:
[----:B------:R-:W-:Y:S05]  /*29750*/  BRA `(.L_x_2029) ;  /* 0xffffff7000bc7947 */ /* 0x000fea000383ffff */
.L_x_1789:
[----:B------:R-:W-:Y:S01]  /*29760*/  BSSY B1, `(.L_x_2030) ;  /* 0x0000006000017945 */ /* 0x000fe20003800000 */
[----:B0-----:R-:W-:-:S07]  /*29770*/  IMAD.MOV.U32 R15, RZ, RZ, -0x1 ;  /* 0xffffffffff0f7424 */ /* 0x001fce00078e00ff */
[----:B-1----:R-:W-:Y:S05]  /*29780*/  WARPSYNC.COLLECTIVE R15, `(.L_x_2031) ;  /* 0x000000000f0c7348 */ /* 0x002fea0003c00000 */
[----:B------:R-:W-:Y:S02]  /*29790*/  ELECT P6, UR62, PT ;  /* 0x00000000003e782f */ /* 0x000fe400038c0000 */
[----:B------:R-:W-:Y:S01]  /*297a0*/  MOV R14, UR62 ;  /* 0x0000003e000e7c02 */ /* 0x000fe20008000f00 */
[----:B-1----:R-:W-:Y:S10]  /*297b0*/  ENDCOLLECTIVE ;  /* 0x000000000000791b */ /* 0x002ff40003800000 */
.L_x_2031:
[----:B------:R-:W-:Y:S05]  /*297c0*/  BSYNC B1 ;  /* 0x0000000000017941 */ /* 0x000fea0003800000 */
.L_x_2030:
[----:B------:R-:W-:Y:S05]  /*297d0*/  BRA `(.L_x_1788) ;  /* 0xffffff7000b47947 */ /* 0x000fea000383ffff */
.L_x_1791:
[----:B-1----:R1:W2:Y:S02]  /*297e0*/  SYNCS.PHASECHK.TRANS64.TRYWAIT P0, [R18+URZ+0x28820], R5 ;  /* 0x02882005120075a7 */ /* 0x0022a4000800017f */
[----:B--2---:R-:W-:Y:S05]  /*297f0*/  @!P0 NANOSLEEP.SYNCS 0x989680 ;  /* 0x009896800000895d */ /* 0x004fea0003900000 */
[----:B------:R-:W2:Y:S02]  /*29800*/  @!P0 SYNCS.PHASECHK.TRANS64 P0, [R18+URZ+0x28820], R5 ;  /* 0x02882005120085a7 */ /* 0x000ea4000800007f */
[----:B--2---:R-:W-:Y:S05]  /*29810*/  @!P0 BRA `(.L_x_1791) ;  /* 0xfffffffc00f08947 */ /* 0x004fea000383ffff */
[----:B------:R-:W-:Y:S05]  /*29820*/  BRA `(.L_x_2032) ;  /* 0xffffff7000c47947 */ /* 0x000fea000383ffff */
.L_x_1795:
[----:B--2---:R2:W3:Y:S02]  /*29830*/  SYNCS.PHASECHK.TRANS64.TRYWAIT P0, [R7+URZ+0x288a0], R11 ;  /* 0x0288a00b070075a7 */ /* 0x0044e4000800017f */
[----:B---3--:R-:W-:Y:S05]  /*29840*/  @!P0 NANOSLEEP.SYNCS 0x989680 ;  /* 0x009896800000895d */ /* 0x008fea0003900000 */
[----:B------:R-:W3:Y:S02]  /*29850*/  @!P0 SYNCS.PHASECHK.TRANS64 P0, [R7+URZ+0x288a0], R11 ;  /* 0x0288a00b070085a7 */ /* 0x000ee4000800007f */
[----:B---3--:R-:W-:Y:S05]  /*29860*/  @!P0 BRA `(.L_x_1795) ;  /* 0xfffffffc00f08947 */ /* 0x008fea000383ffff */
[----:B------:R-:W-:Y:S05]  /*29870*/  BRA `(.L_x_2033) ;  /* 0xffffff7000e47947 */ /* 0x000fea000383ffff */
.L_x_1801:
[----:B-1----:R1:W3:Y:S02]  /*29880*/  SYNCS.PHASECHK.TRANS64.TRYWAIT P0, [R7+URZ+0x288c0], R11 ;  /* 0x0288c00b070075a7 */ /* 0x0022e4000800017f */
[----:B---3--:R-:W-:Y:S05]  /*29890*/  @!P0 NANOSLEEP.SYNCS 0x989680 ;  /* 0x009896800000895d */ /* 0x008fea0003900000 */
[----:B------:R-:W3:Y:S02]  /*298a0*/  @!P0 SYNCS.PHASECHK.TRANS64 P0, [R7+URZ+0x288c0], R11 ;  /* 0x0288c00b070085a7 */ /* 0x000ee4000800007f */
[----:B---3--:R-:W-:Y:S05]  /*298b0*/  @!P0 BRA `(.L_x_1801) ;  /* 0xfffffffc00f08947 */ /* 0x008fea000383ffff */
[----:B------:R-:W-:Y:S05]  /*298c0*/  BRA `(.L_x_2034) ;  /* 0xffffff7400a87947 */ /* 0x000fea000383ffff */
.L_x_1809:
[----:B-1----:R1:W2:Y:S02]  /*298d0*/  SYNCS.PHASECHK.TRANS64.TRYWAIT P1, [R9+URZ+0x288a0], R8 ;  /* 0x0288a008090075a7 */ /* 0x0022a4000802017f */
[----:B--2---:R-:W-:Y:S05]  /*298e0*/  @!P1 NANOSLEEP.SYNCS 0x989680 ;  /* 0x009896800000995d */ /* 0x004fea0003900000 */
[----:B------:R-:W2:Y:S02]  /*298f0*/  @!P1 SYNCS.PHASECHK.TRANS64 P1, [R9+URZ+0x288a0], R8 ;  /* 0x0288a008090095a7 */ /* 0x000ea4000802007f */
[----:B--2---:R-:W-:Y:S05]  /*29900*/  @!P1 BRA `(.L_x_1809) ;  /* 0xfffffffc00f09947 */ /* 0x004fea000383ffff */
[----:B------:R-:W-:Y:S05]  /*29910*/  BRA `(.L_x_2035) ;  /* 0xffffff7800bc7947 */ /* 0x000fea000383ffff */
.L_x_1815:
[----:B0-----:R0:W2:Y:S02]  /*29920*/  SYNCS.PHASECHK.TRANS64.TRYWAIT P1, [R9+URZ+0x288c0], R8 ;  /* 0x0288c008090075a7 */ /* 0x0010a4000802017f */
[----:B--2---:R-:W-:Y:S05]  /*29930*/  @!P1 NANOSLEEP.SYNCS 0x989680 ;  /* 0x009896800000995d */ /* 0x004fea0003900000 */
[----:B------:R-:W2:Y:S02]  /*29940*/  @!P1 SYNCS.PHASECHK.TRANS64 P1, [R9+URZ+0x288c0], R8 ;  /* 0x0288c008090095a7 */ /* 0x000ea4000802007f */
[----:B--2---:R-:W-:Y:S05]  /*29950*/  @!P1 BRA `(.L_x_1815) ;  /* 0xfffffffc00f09947 */ /* 0x004fea000383ffff */
[----:B------:R-:W-:Y:S05]  /*29960*/  BRA `(.L_x_2036) ;  /* 0xffffff7c00787947 */ /* 0x000fea000383ffff */
.L_x_1839:
[----:B-1----:R-:W1:Y:S01]  /*29970*/  S2R R4, SR_TID.X ;  /* 0x0000000000047919 */ /* 0x002e620000002100 */
[----:B------:R-:W-:Y:S01]  /*29980*/  BSSY B0, `(.L_x_2037) ;  /* 0x000000a000007945 */ /* 0x000fe20003800000 */
[----:B------:R-:W-:Y:S02]  /*29990*/  IMAD.MOV.U32 R12, RZ, RZ, RZ ;  /* 0x000000ffff0c7224 */ /* 0x000fe400078e00ff */
[----:B------:R-:W-:Y:S02]  /*299a0*/  IMAD.MOV.U32 R11, RZ, RZ, 0x1f ;  /* 0x0000001fff0b7424 */ /* 0x000fe400078e00ff */
[----:B0-----:R-:W-:Y:S01]  /*299b0*/  IMAD.MOV.U32 R15, RZ, RZ, -0x1 ;  /* 0xffffffffff0f7424 */ /* 0x001fe200078e00ff */
[----:B-1----:R-:W-:-:S04]  /*299c0*/  SHF.R.U32.HI R4, RZ, 0x5, R4 ;  /* 0x00000005ff047819 */ /* 0x002fc80000011604 */
[----:B------:R-:W-:-:S05]  /*299d0*/  LOP3.LUT R4, R4, 0x3, RZ, 0xc0, !PT ;  /* 0x0000000304047812 */ /* 0x000fca00078ec0ff */
[----:B------:R-:W-:-:S07]  /*299e0*/  IMAD.MOV.U32 R13, RZ, RZ, R4 ;  /* 0x000000ffff0d7224 */ /* 0x000fce00078e0004 */
[----:B--2---:R-:W-:Y:S05]  /*299f0*/  WARPSYNC.COLLECTIVE R15, `(.L_x_2038) ;  /* 0x000000000f087348 */ /* 0x004fea0003c00000 */
[----:B------:R0:W1:Y:S02]  /*29a00*/  SHFL.IDX P6, R14, R13, R12, R11 ;  /* 0x0000000c0d0e7389 */ /* 0x00006400000c000b */
[----:B012---:R-:W-:Y:S01]  /*29a10*/  ENDCOLLECTIVE ;  /* 0x000000000000791b */ /* 0x007fe20003800000 */
.L_x_2038:
[----:B------:R-:W-:Y:S05]  /*29a20*/  BSYNC B0 ;  /* 0x0000000000007941 */ /* 0x000fea0003800000 */
.L_x_2037:
[----:B------:R-:W-:Y:S05]  /*29a30*/  BRA `(.L_x_2039) ;  /* 0xffffff8c008c7947 */ /* 0x000fea000383ffff */
.L_x_1841:
[----:B------:R-:W-:Y:S01]  /*29a40*/  BSSY B0, `(.L_x_2040) ;  /* 0x0000006000007945 */ /* 0x000fe20003800000 */
[----:B0-----:R-:W-:-:S07]  /*29a50*/  IMAD.MOV.U32 R15, RZ, RZ, -0x1 ;  /* 0xffffffffff0f7424 */ /* 0x001fce00078e00ff */
[----:B-12---:R-:W-:Y:S05]  /*29a60*/  WARPSYNC.COLLECTIVE R15, `(.L_x_2041) ;  /* 0x000000000f0c7348 */ /* 0x006fea0003c00000 */
[----:B------:R-:W-:Y:S02]  /*29a70*/  ELECT P6, UR62, PT ;  /* 0x00000000003e782f */ /* 0x000fe400038c0000 */
[----:B------:R-:W-:Y:S01]  /*29a80*/  MOV R14, UR62 ;  /* 0x0000003e000e7c02 */ /* 0x000fe20008000f00 */
[----:B-12---:R-:W-:Y:S10]  /*29a90*/  ENDCOLLECTIVE ;  /* 0x000000000000791b */ /* 0x006ff40003800000 */
.L_x_2041:
[----:B------:R-:W-:Y:S05]  /*29aa0*/  BSYNC B0 ;  /* 0x0000000000007941 */ /* 0x000fea0003800000 */
.L_x_2040:
[----:B------:R-:W-:Y:S05]  /*29ab0*/  BRA `(.L_x_2042) ;  /* 0xffffff8c00987947 */ /* 0x000fea000383ffff */
.L_x_1843:
[----:B-1----:R1:W3:Y:S02]  /*29ac0*/  SYNCS.PHASECHK.TRANS64.TRYWAIT P0, [R0+URZ+0x28840], R2 ;  /* 0x02884002000075a7 */ /* 0x0022e4000800017f */
[----:B---3--:R-:W-:Y:S05]  /*29ad0*/  @!P0 NANOSLEEP.SYNCS 0x989680 ;  /* 0x009896800000895d */ /* 0x008fea0003900000 */
[----:B------:R-:W3:Y:S02]  /*29ae0*/  @!P0 SYNCS.PHASECHK.TRANS64 P0, [R0+URZ+0x28840], R2 ;  /* 0x02884002000085a7 */ /* 0x000ee4000800007f */
[----:B---3--:R-:W-:Y:S05]  /*29af0*/  @!P0 BRA `(.L_x_1843) ;  /* 0xfffffffc00f08947 */ /* 0x008fea000383ffff */
[----:B------:R-:W-:Y:S05]  /*29b00*/  BRA `(.L_x_2043) ;  /* 0xffffff8c00f87947 */ /* 0x000fea000383ffff */
.L_x_1847:
        /* <DEDUP_REMOVED lines=15> */
.L_x_2044:
[----:B------:R-:W-:Y:S02]  /*29c00*/  IMAD.MOV.U32 R13, RZ, RZ, R4 ;  /* 0x000000ffff0d7224 */ /* 0x000fe400078e0004 */
[----:B------:R-:W-:-:S07]  /*29c10*/  IMAD.MOV.U32 R6, RZ, RZ, R14 ;  /* 0x000000ffff067224 */ /* 0x000fce00078e000e */
[----:B------:R-:W-:Y:S05]  /*29c20*/  WARPSYNC.COLLECTIVE R15, `(.L_x_2045) ;  /* 0x000000000f087348 */ /* 0x000fea0003c00000 */
[----:B------:R0:W1:Y:S02]  /*29c30*/  SHFL.IDX P6, R14, R13, R12, R11 ;  /* 0x0000000c0d0e7389 */ /* 0x00006400000c000b */
[----:B01----:R-:W-:Y:S01]  /*29c40*/  ENDCOLLECTIVE ;  /* 0x000000000000791b */ /* 0x003fe20003800000 */
.L_x_2045:
[----:B------:R-:W-:Y:S02]  /*29c50*/  IMAD.MOV.U32 R13, RZ, RZ, R3 ;  /* 0x000000ffff0d7224 */ /* 0x000fe400078e0003 */
[----:B------:R-:W-:Y:S02]  /*29c60*/  IMAD.MOV.U32 R12, RZ, RZ, 0x1 ;  /* 0x00000001ff0c7424 */ /* 0x000fe400078e00ff */
[----:B------:R-:W-:-:S07]  /*29c70*/  IMAD.MOV.U32 R7, RZ, RZ, R14 ;  /* 0x000000ffff077224 */ /* 0x000fce00078e000e */
[----:B------:R-:W-:Y:S05]  /*29c80*/  WARPSYNC.COLLECTIVE R15, `(.L_x_2046) ;  /* 0x000000000f087348 */ /* 0x000fea0003c00000 */
[----:B------:R0:W1:Y:S02]  /*29c90*/  SHFL.IDX P6, R14, R13, R12, R11 ;  /* 0x0000000c0d0e7389 */ /* 0x00006400000c000b */
[----:B01----:R-:W-:Y:S01]  /*29ca0*/  ENDCOLLECTIVE ;  /* 0x000000000000791b */ /* 0x003fe20003800000 */
.L_x_2046:
        /* <DEDUP_REMOVED lines=10> */
.L_x_2047:
        /* <DEDUP_REMOVED lines=12> */
.L_x_2048:
        /* <DEDUP_REMOVED lines=17> */
.L_x_2049:
[----:B------:R-:W-:Y:S02]  /*29f20*/  IMAD.MOV.U32 R13, RZ, RZ, R3 ;  /* 0x000000ffff0d7224 */ /* 0x000fe400078e0003 */
[----:B------:R-:W-:Y:S02]  /*29f30*/  IMAD.MOV.U32 R12, RZ, RZ, 0x3 ;  /* 0x00000003ff0c7424 */ /* 0x000fe400078e00ff */
[----:B------:R-:W-:-:S07]  /*29f40*/  IMAD.MOV.U32 R5, RZ, RZ, R14 ;  /* 0x000000ffff057224 */ /* 0x000fce00078e000e */
[----:B------:R-:W-:Y:S05]  /*29f50*/  WARPSYNC.COLLECTIVE R15, `(.L_x_2050) ;  /* 0x000000000f087348 */ /* 0x000fea0003c00000 */
[----:B------:R0:W1:Y:S02]  /*29f60*/  SHFL.IDX P6, R14, R13, R12, R11 ;  /* 0x0000000c0d0e7389 */ /* 0x00006400000c000b */
[----:B01----:R-:W-:Y:S01]  /*29f70*/  ENDCOLLECTIVE ;  /* 0x000000000000791b */ /* 0x003fe20003800000 */
.L_x_2050:
        /* <DEDUP_REMOVED lines=16> */
.L_x_2051:
[----:B------:R-:W-:Y:S02]  /*2a080*/  IMAD.MOV.U32 R13, RZ, RZ, R3 ;  /* 0x000000ffff0d7224 */ /* 0x000fe400078e0003 */
[----:B------:R-:W-:Y:S02]  /*2a090*/  IMAD.MOV.U32 R12, RZ, RZ, 0x4 ;  /* 0x00000004ff0c7424 */ /* 0x000fe400078e00ff */
[----:B------:R-:W-:-:S07]  /*2a0a0*/  IMAD.MOV.U32 R5, RZ, RZ, R14 ;  /* 0x000000ffff057224 */ /* 0x000fce00078e000e */
[----:B------:R-:W-:Y:S05]  /*2a0b0*/  WARPSYNC.COLLECTIVE R15, `(.L_x_2052) ;  /* 0x000000000f087348 */ /* 0x000fea0003c00000 */
[----:B------:R0:W1:Y:S02]  /*2a0c0*/  SHFL.IDX P6, R14, R13, R12, R11 ;  /* 0x0000000c0d0e7389 */ /* 0x00006400000c000b */
[----:B01----:R-:W-:Y:S01]  /*2a0d0*/  ENDCOLLECTIVE ;  /* 0x000000000000791b */ /* 0x003fe20003800000 */
.L_x_2052:
        /* <DEDUP_REMOVED lines=16> */
.L_x_2053:
[----:B------:R-:W-:Y:S02]  /*2a1e0*/  IMAD.MOV.U32 R13, RZ, RZ, R3 ;  /* 0x000000ffff0d7224 */ /* 0x000fe400078e0003 */
[----:B------:R-:W-:Y:S02]  /*2a1f0*/  IMAD.MOV.U32 R12, RZ, RZ, 0x5 ;  /* 0x00000005ff0c7424 */ /* 0x000fe400078e00ff */
[----:B------:R-:W-:-:S07]  /*2a200*/  IMAD.MOV.U32 R5, RZ, RZ, R14 ;  /* 0x000000ffff057224 */ /* 0x000fce00078e000e */
[----:B------:R-:W-:Y:S05]  /*2a210*/  WARPSYNC.COLLECTIVE R15, `(.L_x_2054) ;  /* 0x000000000f087348 */ /* 0x000fea0003c00000 */
[----:B------:R0:W1:Y:S02]  /*2a220*/  SHFL.IDX P6, R14, R13, R12, R11 ;  /* 0x0000000c0d0e7389 */ /* 0x00006400000c000b */
[----:B01----:R-:W-:Y:S01]  /*2a230*/  ENDCOLLECTIVE ;  /* 0x000000000000791b */ /* 0x003fe20003800000 */
.L_x_2054:
        /* <DEDUP_REMOVED lines=16> */
.L_x_2055:
[----:B------:R-:W-:Y:S02]  /*2a340*/  IMAD.MOV.U32 R13, RZ, RZ, R3 ;  /* 0x000000ffff0d7224 */ /* 0x000fe400078e0003 */
[----:B------:R-:W-:Y:S02]  /*2a350*/  IMAD.MOV.U32 R12, RZ, RZ, 0x6 ;  /* 0x00000006ff0c7424 */ /* 0x000fe400078e00ff */
[----:B------:R-:W-:-:S07]  /*2a360*/  IMAD.MOV.U32 R5, RZ, RZ, R14 ;  /* 0x000000ffff057224 */ /* 0x000fce00078e000e */
[----:B------:R-:W-:Y:S05]  /*2a370*/  WARPSYNC.COLLECTIVE R15, `(.L_x_2056) ;  /* 0x000000000f087348 */ /* 0x000fea0003c00000 */
[----:B------:R0:W1:Y:S02]  /*2a380*/  SHFL.IDX P6, R14, R13, R12, R11 ;  /* 0x0000000c0d0e7389 */ /* 0x00006400000c000b */
[----:B01----:R-:W-:Y:S01]  /*2a390*/  ENDCOLLECTIVE ;  /* 0x000000000000791b */ /* 0x003fe20003800000 */
.L_x_2056:
        /* <DEDUP_REMOVED lines=14> */
.L_x_2057:
        /* <DEDUP_REMOVED lines=8> */
.L_x_2058:
        /* <DEDUP_REMOVED lines=14> */
.L_x_2059:
[----:B------:R-:W-:Y:S01]  /*2a5e0*/  IMAD.MOV.U32 R3, RZ, RZ, R14 ;  /* 0x000000ffff037224 */ /* 0x000fe200078e000e */
[----:B------:R-:W-:Y:S06]  /*2a5f0*/  BRA `(.L_x_2060) ;  /* 0xffffff9000987947 */ /* 0x000fec000383ffff */
.L_x_1852:
[----:B---3--:R3:W4:Y:S02]  /*2a600*/  SYNCS.PHASECHK.TRANS64.TRYWAIT P0, [R18+URZ+0x28820], R0 ;  /* 0x02882000120075a7 */ /* 0x008724000800017f */
[----:B----4-:R-:W-:Y:S05]  /*2a610*/  @!P0 NANOSLEEP.SYNCS 0x989680 ;  /* 0x009896800000895d */ /* 0x010fea0003900000 */
[----:B------:R-:W4:Y:S02]  /*2a620*/  @!P0 SYNCS.PHASECHK.TRANS64 P0, [R18+URZ+0x28820], R0 ;  /* 0x02882000120085a7 */ /* 0x000f24000800007f */
[----:B----4-:R-:W-:Y:S05]  /*2a630*/  @!P0 BRA `(.L_x_1852) ;  /* 0xfffffffc00f08947 */ /* 0x010fea000383ffff */
[----:B------:R-:W-:Y:S05]  /*2a640*/  BRA `(.L_x_2061) ;  /* 0xffffff9400087947 */ /* 0x000fea000383ffff */
.L_x_1861:
[----:B-1----:R1:W2:Y:S02]  /*2a650*/  SYNCS.PHASECHK.TRANS64.TRYWAIT P0, [R3+URZ+0x28840], R2 ;  /* 0x02884002030075a7 */ /* 0x0022a4000800017f */
[----:B--2---:R-:W-:Y:S05]  /*2a660*/  @!P0 NANOSLEEP.SYNCS 0x989680 ;  /* 0x009896800000895d */ /* 0x004fea0003900000 */
[----:B------:R-:W2:Y:S02]  /*2a670*/  @!P0 SYNCS.PHASECHK.TRANS64 P0, [R3+URZ+0x28840], R2 ;  /* 0x02884002030085a7 */ /* 0x000ea4000800007f */
[----:B--2---:R-:W-:Y:S05]  /*2a680*/  @!P0 BRA `(.L_x_1861) ;  /* 0xfffffffc00f08947 */ /* 0x004fea000383ffff */
[----:B------:R-:W-:Y:S05]  /*2a690*/  BRA `(.L_x_2062) ;  /* 0xffffff9400fc7947 */ /* 0x000fea000383ffff */
.L_x_1867:
[----:B0-----:R0:W1:Y:S02]  /*2a6a0*/  SYNCS.PHASECHK.TRANS64.TRYWAIT P0, [R3+URZ+0x60], R2 ;  /* 0x00006002030075a7 */ /* 0x001064000800017f */
[----:B-1----:R-:W-:Y:S05]  /*2a6b0*/  @!P0 NANOSLEEP.SYNCS 0x989680 ;  /* 0x009896800000895d */ /* 0x002fea0003900000 */
[----:B------:R-:W1:Y:S02]  /*2a6c0*/  @!P0 SYNCS.PHASECHK.TRANS64 P0, [R3+URZ+0x60], R2 ;  /* 0x00006002030085a7 */ /* 0x000e64000800007f */
[----:B-1----:R-:W-:Y:S05]  /*2a6d0*/  @!P0 BRA `(.L_x_1867) ;  /* 0xfffffffc00f08947 */ /* 0x002fea000383ffff */
[----:B------:R-:W-:Y:S05]  /*2a6e0*/  BRA `(.L_x_2063) ;  /* 0xffffff9800d07947 */ /* 0x000fea000383ffff */
.L_x_1876:
[----:B-1----:R1:W2:Y:S02]  /*2a6f0*/  SYNCS.PHASECHK.TRANS64.TRYWAIT P0, [R3+URZ+0x28840], R2 ;  /* 0x02884002030075a7 */ /* 0x0022a4000800017f */
[----:B--2---:R-:W-:Y:S05]  /*2a700*/  @!P0 NANOSLEEP.SYNCS 0x989680 ;  /* 0x009896800000895d */ /* 0x004fea0003900000 */
[----:B------:R-:W2:Y:S02]  /*2a710*/  @!P0 SYNCS.PHASECHK.TRANS64 P0, [R3+URZ+0x28840], R2 ;  /* 0x02884002030085a7 */ /* 0x000ea4000800007f */
[----:B--2---:R-:W-:Y:S05]  /*2a720*/  @!P0 BRA `(.L_x_1876) ;  /* 0xfffffffc00f08947 */ /* 0x004fea000383ffff */
[----:B------:R-:W-:Y:S05]  /*2a730*/  BRA `(.L_x_2064) ;  /* 0xffffffa0005c7947 */ /* 0x000fea000383ffff */
.L_x_1882:
[----:B0-----:R0:W1:Y:S02]  /*2a740*/  SYNCS.PHASECHK.TRANS64.TRYWAIT P0, [R2+URZ+0x60], R3 ;  /* 0x00006003020075a7 */ /* 0x001064000800017f */
[----:B-1----:R-:W-:Y:S05]  /*2a750*/  @!P0 NANOSLEEP.SYNCS 0x989680 ;  /* 0x009896800000895d */ /* 0x002fea0003900000 */
[----:B------:R-:W1:Y:S02]  /*2a760*/  @!P0 SYNCS.PHASECHK.TRANS64 P0, [R2+URZ+0x60], R3 ;  /* 0x00006003020085a7 */ /* 0x000e64000800007f */
[----:B-1----:R-:W-:Y:S05]  /*2a770*/  @!P0 BRA `(.L_x_1882) ;  /* 0xfffffffc00f08947 */ /* 0x002fea000383ffff */
[----:B------:R-:W-:Y:S05]  /*2a780*/  BRA `(.L_x_2065) ;  /* 0xffffffa400307947 */ /* 0x000fea000383ffff */
.L_x_1891:
[----:B--2---:R2:W3:Y:S02]  /*2a790*/  SYNCS.PHASECHK.TRANS64.TRYWAIT P0, [R2+URZ+0x28840], R3 ;  /* 0x02884003020075a7 */ /* 0x0044e4000800017f */
[----:B---3--:R-:W-:Y:S05]  /*2a7a0*/  @!P0 NANOSLEEP.SYNCS 0x989680 ;  /* 0x009896800000895d */ /* 0x008fea0003900000 */
[----:B------:R-:W3:Y:S02]  /*2a7b0*/  @!P0 SYNCS.PHASECHK.TRANS64 P0, [R2+URZ+0x28840], R3 ;  /* 0x02884003020085a7 */ /* 0x000ee4000800007f */
[----:B---3--:R-:W-:Y:S05]  /*2a7c0*/  @!P0 BRA `(.L_x_1891) ;  /* 0xfffffffc00f08947 */ /* 0x008fea000383ffff */
[----:B------:R-:W-:Y:S05]  /*2a7d0*/  BRA `(.L_x_2066) ;  /* 0xffffffa800907947 */ /* 0x000fea000383ffff */
.L_x_1897:
[----:B0-----:R0:W1:Y:S02]  /*2a7e0*/  SYNCS.PHASECHK.TRANS64.TRYWAIT P0, [R2+URZ+0x60], R5 ;  /* 0x00006005020075a7 */ /* 0x001064000800017f */
[----:B-1----:R-:W-:Y:S05]  /*2a7f0*/  @!P0 NANOSLEEP.SYNCS 0x989680 ;  /* 0x009896800000895d */ /* 0x002fea0003900000 */
[----:B------:R-:W1:Y:S02]  /*2a800*/  @!P0 SYNCS.PHASECHK.TRANS64 P0, [R2+URZ+0x60], R5 ;  /* 0x00006005020085a7 */ /* 0x000e64000800007f */
[----:B-1----:R-:W-:Y:S05]  /*2a810*/  @!P0 BRA `(.L_x_1897) ;  /* 0xfffffffc00f08947 */ /* 0x002fea000383ffff */
[----:B------:R-:W-:Y:S05]  /*2a820*/  BRA `(.L_x_2067) ;  /* 0xffffffac00647947 */ /* 0x000fea000383ffff */
.L_x_1908:
[----:B--2---:R2:W3:Y:S02]  /*2a830*/  SYNCS.PHASECHK.TRANS64.TRYWAIT P0, [R0+URZ+0x28860], R2 ;  /* 0x02886002000075a7 */ /* 0x0044e4000800017f */
[----:B---3--:R-:W-:Y:S05]  /*2a840*/  @!P0 NANOSLEEP.SYNCS 0x989680 ;  /* 0x009896800000895d */ /* 0x008fea0003900000 */
[----:B------:R-:W3:Y:S02]  /*2a850*/  @!P0 SYNCS.PHASECHK.TRANS64 P0, [R0+URZ+0x28860], R2 ;  /* 0x02886002000085a7 */ /* 0x000ee4000800007f */
[----:B---3--:R-:W-:Y:S05]  /*2a860*/  @!P0 BRA `(.L_x_1908) ;  /* 0xfffffffc00f08947 */ /* 0x008fea000383ffff */
[----:B------:R-:W-:Y:S05]  /*2a870*/  BRA `(.L_x_2068) ;  /* 0xffffffb000b07947 */ /* 0x000fea000383ffff */
.L_x_1915:
[----:B------:R-:W2:Y:S01]  /*2a880*/  LDL R0, [R1] ;  /* 0x0000000001007983 */ /* 0x000ea20000100800 */
[----:B------:R-:W-:Y:S01]  /*2a890*/  BSSY B0, `(.L_x_2069) ;  /* 0x0000008000007945 */ /* 0x000fe20003800000 */
[----:B------:R-:W-:Y:S02]  /*2a8a0*/  IMAD.MOV.U32 R12, RZ, RZ, RZ ;  /* 0x000000ffff0c7224 */ /* 0x000fe400078e00ff */
[----:B------:R-:W-:Y:S02]  /*2a8b0*/  IMAD.MOV.U32 R11, RZ, RZ, 0x1f ;  /* 0x0000001fff0b7424 */ /* 0x000fe400078e00ff */
[----:B0-----:R-:W-:Y:S02]  /*2a8c0*/  IMAD.MOV.U32 R15, RZ, RZ, -0x1 ;  /* 0xffffffffff0f7424 */ /* 0x001fe400078e00ff */
[----:B--2---:R-:W-:-:S07]  /*2a8d0*/  IMAD.MOV.U32 R13, RZ, RZ, R0 ;  /* 0x000000ffff0d7224 */ /* 0x004fce00078e0000 */
[----:B-1-3--:R-:W-:Y:S05]  /*2a8e0*/  WARPSYNC.COLLECTIVE R15, `(.L_x_2070) ;  /* 0x000000000f087348 */ /* 0x00afea0003c00000 */
[----:B------:R0:W2:Y:S02]  /*2a8f0*/  SHFL.IDX P6, R14, R13, R12, R11 ;  /* 0x0000000c0d0e7389 */ /* 0x0000a400000c000b */
[----:B0123--:R-:W-:Y:S01]  /*2a900*/  ENDCOLLECTIVE ;  /* 0x000000000000791b */ /* 0x00ffe20003800000 */
.L_x_2070:
[----:B------:R-:W-:Y:S05]  /*2a910*/  BSYNC B0 ;  /* 0x0000000000007941 */ /* 0x000fea0003800000 */
.L_x_2069:
        /* <DEDUP_REMOVED lines=9> */
.L_x_2071:
        /* <DEDUP_REMOVED lines=26> */
.L_x_2072:
        /* <DEDUP_REMOVED lines=8> */
.L_x_2073:
        /* <DEDUP_REMOVED lines=8> */
.L_x_2074:
        /* <DEDUP_REMOVED lines=8> */
.L_x_2075:
        /* <DEDUP_REMOVED lines=8> */
.L_x_2076:
        /* <DEDUP_REMOVED lines=9> */
.L_x_2077:
[----:B------:R-:W-:Y:S01]  /*2ade0*/  IMAD.MOV.U32 R9, RZ, RZ, R14 ;  /* 0x000000ffff097224 */ /* 0x000fe200078e000e */
[----:B------:R-:W-:Y:S06]  /*2adf0*/  BRA `(.L_x_2078) ;  /* 0xffffffb400247947 */ /* 0x000fec000383ffff */
.L_x_1918:
        /* <DEDUP_REMOVED lines=8> */
.L_x_2080:
[----:B------:R-:W-:Y:S05]  /*2ae80*/  BSYNC B0 ;  /* 0x0000000000007941 */ /* 0x000fea0003800000 */
.L_x_2079:
        /* <DEDUP_REMOVED lines=10> */
.L_x_2081:
        /* <DEDUP_REMOVED lines=8> */
.L_x_2082:
        /* <DEDUP_REMOVED lines=8> */
.L_x_2083:
        /* <DEDUP_REMOVED lines=8> */
.L_x_2084:
        /* <DEDUP_REMOVED lines=9> */
.L_x_2085:
[----:B------:R-:W-:Y:S01]  /*2b140*/  IMAD.MOV.U32 R9, RZ, RZ, R14 ;  /* 0x000000ffff097224 */ /* 0x000fe200078e000e */
[----:B------:R-:W-:Y:S06]  /*2b150*/  BRA `(.L_x_2086) ;  /* 0xffffffb000f87947 */ /* 0x000fec000383ffff */
.L_x_1920:
[----:B------:R-:W-:Y:S01]  /*2b160*/  BSSY B0, `(.L_x_2087) ;  /* 0x0000006000007945 */ /* 0x000fe20003800000 */
[----:B------:R-:W-:Y:S01]  /*2b170*/  PLOP3.LUT P6, PT, P6, PT, PT, 0x8, 0x0 ;  /* 0x000000000000781c */ /* 0x000fe200037ce170 */
[----:B------:R-:W-:-:S12]  /*2b180*/  IMAD.MOV.U32 R15, RZ, RZ, -0x1 ;  /* 0xffffffffff0f7424 */ /* 0x000fd800078e00ff */
[----:B0-----:R-:W-:Y:S05]  /*2b190*/  WARPSYNC.COLLECTIVE R15, `(.L_x_2088) ;  /* 0x000000000f087348 */ /* 0x001fea0003c00000 */
[----:B------:R-:W-:Y:S01]  /*2b1a0*/  VOTE.ANY R14, PT, P6 ;  /* 0x00000000000e7806 */ /* 0x000fe200030e0100 */
[----:B0-----:R-:W-:Y:S06]  /*2b1b0*/  ENDCOLLECTIVE ;  /* 0x000000000000791b */ /* 0x001fec0003800000 */
.L_x_2088:
[----:B------:R-:W-:Y:S05]  /*2b1c0*/  BSYNC B0 ;  /* 0x0000000000007941 */ /* 0x000fea0003800000 */
.L_x_2087:
        /* <DEDUP_REMOVED lines=10> */
.L_x_2089:
[----:B------:R-:W-:Y:S02]  /*2b270*/  IMAD.MOV.U32 R13, RZ, RZ, R6 ;  /* 0x000000ffff0d7224 */ /* 0x000fe400078e0006 */
[----:B------:R-:W-:-:S07]  /*2b280*/  IMAD.MOV.U32 R4, RZ, RZ, R14 ;  /* 0x000000ffff047224 */ /* 0x000fce00078e000e */
[----:B------:R-:W-:Y:S05]  /*2b290*/  WARPSYNC.COLLECTIVE R15, `(.L_x_2090) ;  /* 0x000000000f087348 */ /* 0x000fea0003c00000 */
[----:B------:R0:W1:Y:S02]  /*2b2a0*/  SHFL.IDX P6, R14, R13, R12, R11 ;  /* 0x0000000c0d0e7389 */ /* 0x00006400000c000b */
[----:B01----:R-:W-:Y:S01]  /*2b2b0*/  ENDCOLLECTIVE ;  /* 0x000000000000791b */ /* 0x003fe20003800000 */
.L_x_2090:
[----:B------:R-:W-:Y:S02]  /*2b2c0*/  IMAD.MOV.U32 R6, RZ, RZ, R14 ;  /* 0x000000ffff067224 */ /* 0x000fe400078e000e */
[----:B------:R-:W-:-:S05]  /*2b2d0*/  IMAD.IADD R10, R3, 0x1, R10 ;  /* 0x00000001030a7824 */ /* 0x000fca00078e020a */
[----:B------:R2:W-:Y:S01]  /*2b2e0*/  STL [R1+0xc], R10 ;  /* 0x00000c0a01007387 */ /* 0x0005e20000100800 */
[----:B------:R-:W-:Y:S05]  /*2b2f0*/  BRA `(.L_x_2091) ;  /* 0xffffffb000d87947 */ /* 0x000fea000383ffff */
.L_x_1922:
[----:B------:R-:W-:Y:S01]  /*2b300*/  BSSY B0, `(.L_x_2092) ;  /* 0x0000008000007945 */ /* 0x000fe20003800000 */
[----:B------:R-:W-:Y:S02]  /*2b310*/  IMAD.MOV.U32 R13, RZ, RZ, R7 ;  /* 0x000000ffff0d7224 */ /* 0x000fe400078e0007 */
[----:B------:R-:W-:Y:S02]  /*2b320*/  IMAD.MOV.U32 R12, RZ, RZ, R3 ;  /* 0x000000ffff0c7224 */ /* 0x000fe400078e0003 */
[----:B------:R-:W-:Y:S02]  /*2b330*/  IMAD.MOV.U32 R11, RZ, RZ, 0x1f ;  /* 0x0000001fff0b7424 */ /* 0x000fe400078e00ff */
[----:B------:R-:W-:-:S07]  /*2b340*/  IMAD.MOV.U32 R15, RZ, RZ, -0x1 ;  /* 0xffffffffff0f7424 */ /* 0x000fce00078e00ff */
[----:B0-2---:R-:W-:Y:S05]  /*2b350*/  WARPSYNC.COLLECTIVE R15, `(.L_x_2093) ;  /* 0x000000000f087348 */ /* 0x005fea0003c00000 */
[----:B------:R1:W3:Y:S02]  /*2b360*/  SHFL.IDX P6, R14, R13, R12, R11 ;  /* 0x0000000c0d0e7389 */ /* 0x0002e400000c000b */
[----:B0123--:R-:W-:Y:S01]  /*2b370*/  ENDCOLLECTIVE ;  /* 0x000000000000791b */ /* 0x00ffe20003800000 */
.L_x_2093:
[----:B------:R-:W-:Y:S05]  /*2b380*/  BSYNC B0 ;  /* 0x0000000000007941 */ /* 0x000fea0003800000 */
.L_x_2092:
[----:B------:R-:W-:Y:S01]  /*2b390*/  IMAD.MOV.U32 R3, RZ, RZ, R14 ;  /* 0x000000ffff037224 */ /* 0x000fe200078e000e */
[----:B------:R-:W-:Y:S06]  /*2b3a0*/  BRA `(.L_x_2094) ;  /* 0xffffffb000c47947 */ /* 0x000fec000383ffff */
.L_x_1928:
[----:B0-----:R0:W1:Y:S02]  /*2b3b0*/  SYNCS.PHASECHK.TRANS64.TRYWAIT P0, [R0+URZ+0x28820], R3 ;  /* 0x02882003000075a7 */ /* 0x001064000800017f */
[----:B-1----:R-:W-:Y:S05]  /*2b3c0*/  @!P0 NANOSLEEP.SYNCS 0x989680 ;  /* 0x009896800000895d */ /* 0x002fea0003900000 */
[----:B------:R-:W1:Y:S02]  /*2b3d0*/  @!P0 SYNCS.PHASECHK.TRANS64 P0, [R0+URZ+0x28820], R3 ;  /* 0x02882003000085a7 */ /* 0x000e64000800007f */
[----:B-1----:R-:W-:Y:S05]  /*2b3e0*/  @!P0 BRA `(.L_x_1928) ;  /* 0xfffffffc00f08947 */ /* 0x002fea000383ffff */
[----:B------:R-:W-:Y:S05]  /*2b3f0*/  BRA `(.L_x_2095) ;  /* 0xffffffbc00647947 */ /* 0x000fea000383ffff */
.L_x_1929:
        /* <DEDUP_REMOVED lines=11> */
.L_x_2097:
[----:B------:R-:W-:Y:S05]  /*2b4b0*/  BSYNC B0 ;  /* 0x0000000000007941 */ /* 0x000fea0003800000 */
.L_x_2096:
[----:B------:R-:W-:Y:S05]  /*2b4c0*/  BRA `(.L_x_2098) ;  /* 0xffffffbc004c7947 */ /* 0x000fea000383ffff */
.L_x_1930:
[----:B------:R-:W-:Y:S01]  /*2b4d0*/  BSSY B0, `(.L_x_2099) ;  /* 0x0000006000007945 */ /* 0x000fe20003800000 */
[----:B------:R-:W-:-:S07]  /*2b4e0*/  IMAD.MOV.U32 R15, RZ, RZ, -0x1 ;  /* 0xffffffffff0f7424 */ /* 0x000fce00078e00ff */
[----:B01-3--:R-:W-:Y:S05]  /*2b4f0*/  WARPSYNC.COLLECTIVE R15, `(.L_x_2100) ;  /* 0x000000000f0c7348 */ /* 0x00bfea0003c00000 */
[----:B------:R-:W-:Y:S02]  /*2b500*/  ELECT P6, UR62, PT ;  /* 0x00000000003e782f */ /* 0x000fe400038c0000 */
[----:B------:R-:W-:Y:S01]  /*2b510*/  MOV R14, UR62 ;  /* 0x0000003e000e7c02 */ /* 0x000fe20008000f00 */
[----:B01-3--:R-:W-:Y:S10]  /*2b520*/  ENDCOLLECTIVE ;  /* 0x000000000000791b */ /* 0x00bff40003800000 */
.L_x_2100:
[----:B------:R-:W-:Y:S05]  /*2b530*/  BSYNC B0 ;  /* 0x0000000000007941 */ /* 0x000fea0003800000 */
.L_x_2099:
[----:B------:R-:W-:Y:S05]  /*2b540*/  BRA `(.L_x_2101) ;  /* 0xffffffbc00407947 */ /* 0x000fea000383ffff */
.L_x_1932:
[----:B0-----:R0:W1:Y:S02]  /*2b550*/  SYNCS.PHASECHK.TRANS64.TRYWAIT P0, [R6+URZ], R5 ;  /* 0x00000005060075a7 */ /* 0x001064000800017f */
[----:B-1----:R-:W-:Y:S05]  /*2b560*/  @!P0 NANOSLEEP.SYNCS 0x989680 ;  /* 0x009896800000895d */ /* 0x002fea0003900000 */
[----:B------:R-:W1:Y:S02]  /*2b570*/  @!P0 SYNCS.PHASECHK.TRANS64 P0, [R6+URZ], R5 ;  /* 0x00000005060085a7 */ /* 0x000e64000800007f */
[----:B-1----:R-:W-:Y:S05]  /*2b580*/  @!P0 BRA `(.L_x_1932) ;  /* 0xfffffffc00f08947 */ /* 0x002fea000383ffff */
[----:B------:R-:W-:Y:S05]  /*2b590*/  BRA `(.L_x_2102) ;  /* 0xffffffbc00787947 */ /* 0x000fea000383ffff */
.L_x_1933:
[----:B-1----:R1:W2:Y:S02]  /*2b5a0*/  SYNCS.PHASECHK.TRANS64.TRYWAIT P0, [R7+URZ], R2 ;  /* 0x00000002070075a7 */ /* 0x0022a4000800017f */
[----:B--2---:R-:W-:Y:S05]  /*2b5b0*/  @!P0 NANOSLEEP.SYNCS 0x989680 ;  /* 0x009896800000895d */ /* 0x004fea0003900000 */
[----:B------:R-:W2:Y:S02]  /*2b5c0*/  @!P0 SYNCS.PHASECHK.TRANS64 P0, [R7+URZ], R2 ;  /* 0x00000002070085a7 */ /* 0x000ea4000800007f */
[----:B--2---:R-:W-:Y:S05]  /*2b5d0*/  @!P0 BRA `(.L_x_1933) ;  /* 0xfffffffc00f08947 */ /* 0x004fea000383ffff */
[----:B------:R-:W-:Y:S05]  /*2b5e0*/  BRA `(.L_x_2103) ;  /* 0xffffffbc006c7947 */ /* 0x000fea000383ffff */
.L_x_1935:
[----:B--2---:R2:W4:Y:S02]  /*2b5f0*/  SYNCS.PHASECHK.TRANS64.TRYWAIT P0, [R4+URZ], R5 ;  /* 0x00000005040075a7 */ /* 0x004524000800017f */
[----:B----4-:R-:W-:Y:S05]  /*2b600*/  @!P0 NANOSLEEP.SYNCS 0x989680 ;  /* 0x009896800000895d */ /* 0x010fea0003900000 */
[----:B------:R-:W4:Y:S02]  /*2b610*/  @!P0 SYNCS.PHASECHK.TRANS64 P0, [R4+URZ], R5 ;  /* 0x00000005040085a7 */ /* 0x000f24000800007f */
[----:B----4-:R-:W-:Y:S05]  /*2b620*/  @!P0 BRA `(.L_x_1935) ;  /* 0xfffffffc00f08947 */ /* 0x010fea000383ffff */
[----:B------:R-:W-:Y:S05]  /*2b630*/  BRA `(.L_x_2104) ;  /* 0xffffffbc00707947 */ /* 0x000fea000383ffff */
.L_x_2105:
        /* <DEDUP_REMOVED lines=12> */
.L_x_3096:


//--------------------- .text._ZN7cutlass13device_kernelIN5flash11enable_sm90INS1_16FlashAttnFwdSm90INS1_25CollectiveMainloopFwdSm90ILi2EN4cute5tupleIJNS5_1CILi1EEES8_S8_EEENS6_IJNS7_ILi128EEESA_SA_EEELi128ENS_10bfloat16_tEfNS_4arch4Sm90ELb1ELb0ELb0ELb0ELb0ELb0ELb0ELb1ELb1ELb1ELb1ELb0EEENS1_21CollectiveEpilogueFwdISB_S9_SC_SE_Li256ELb0ELb1ELb1ELb0EEENS1_19SingleTileSchedulerILb0ELb1ELb1ELi128EEEEEEEEEvNT_6ParamsE --------------------------
	.section	.text._ZN7cutlass13device_kernelIN5flash11enable_sm90INS1_16FlashAttnFwdSm90INS1_25CollectiveMainloopFwdSm90ILi2EN4cute5tupleIJNS5_1CILi1EEES8_S8_EEENS6_IJNS7_ILi128EEESA_SA_EEELi128ENS_10bfloat16_tEfNS_4arch4Sm90ELb1ELb0ELb0ELb0ELb0ELb0ELb0ELb1ELb1ELb1ELb1ELb0EEENS1_21CollectiveEpilogueFwdISB_S9_SC_SE_Li256ELb0ELb1ELb1ELb0EEENS1_19SingleTileSchedulerILb0ELb1ELb1ELi128EEEEEEEEEvNT_6ParamsE,"ax",@progbits
	.align	128
.text._ZN7cutlass13device_kernelIN5flash11enable_sm90INS1_16FlashAttnFwdSm90INS1_25CollectiveMainloopFwdSm90ILi2EN4cute5tupleIJNS5_1CILi1EEES8_S8_EEENS6_IJNS7_ILi128EEESA_SA_EEELi128ENS_10bfloat16_tEfNS_4arch4Sm90ELb1ELb0ELb0ELb0ELb0ELb0ELb0ELb1ELb1ELb1ELb1ELb0EEENS1_21CollectiveEpilogueFwdISB_S9_SC_SE_Li256ELb0ELb1ELb1ELb0EEENS1_19SingleTileSchedulerILb0ELb1ELb1ELi128EEEEEEEEEvNT_6ParamsE:
        .type           _ZN7cutlass13device_kernelIN5flash11enable_sm90INS1_16FlashAttnFwdSm90INS1_25CollectiveMainloopFwdSm90ILi2EN4cute5tupleIJNS5_1CILi1EEES8_S8_EEENS6_IJNS7_ILi128EEESA_SA_EEELi128ENS_10bfloat16_tEfNS_4arch4Sm90ELb1ELb0ELb0ELb0ELb0ELb0ELb0ELb1ELb1ELb1ELb1ELb0EEENS1_21CollectiveEpilogueFwdISB_S9_SC_SE_Li256ELb0ELb1ELb1ELb0EEENS1_19SingleTileSchedulerILb0ELb1ELb1ELi128EEEEEEEEEvNT_6ParamsE,@function
        .size           _ZN7cutlass13device_kernelIN5flash11enable_sm90INS1_16FlashAttnFwdSm90INS1_25CollectiveMainloopFwdSm90ILi2EN4cute5tupleIJNS5_1CILi1EEES8_S8_EEENS6_IJNS7_ILi128EEESA_SA_EEELi128ENS_10bfloat16_tEfNS_4arch4Sm90ELb1ELb0ELb0ELb0ELb0ELb0ELb0ELb1ELb1ELb1ELb1ELb0EEENS1_21CollectiveEpilogueFwdISB_S9_SC_SE_Li256ELb0ELb1ELb1ELb0EEENS1_19SingleTileSchedulerILb0ELb1ELb1ELi128EEEEEEEEEvNT_6ParamsE,(.L_x_3097 - _ZN7cutlass13device_kernelIN5flash11enable_sm90INS1_16FlashAttnFwdSm90INS1_25CollectiveMainloopFwdSm90ILi2EN4cute5tupleIJNS5_1CILi1EEES8_S8_EEENS6_IJNS7_ILi128EEESA_SA_EEELi128ENS_10bfloat16_tEfNS_4arch4Sm90ELb1ELb0ELb0ELb0ELb0ELb0ELb0ELb1ELb1ELb1ELb1ELb0EEENS1_21CollectiveEpilogueFwdISB_S9_SC_SE_Li256ELb0ELb1ELb1ELb0EEENS1_19SingleTileSchedulerILb0ELb1ELb1ELi128EEEEEEEEEvNT_6ParamsE)
        .other          _ZN7cutlass13device_kernelIN5flash11enable_sm90INS1_16FlashAttnFwdSm90INS1_25CollectiveMainloopFwdSm90ILi2EN4cute5tupleIJNS5_1CILi1EEES8_S8_EEENS6_IJNS7_ILi128EEESA_SA_EEELi128ENS_10bfloat16_tEfNS_4arch4Sm90ELb1ELb0ELb0ELb0ELb0ELb0ELb0ELb1ELb1ELb1ELb1ELb0EEENS1_21CollectiveEpilogueFwdISB_S9_SC_SE_Li256ELb0ELb1ELb1ELb0EEENS1_19SingleTileSchedulerILb0ELb1ELb1ELi128EEEEEEEEEvNT_6ParamsE,@"STO_CUDA_ENTRY STV_DEFAULT"
_ZN7cutlass13device_kernelIN5flash11enable_sm90INS1_16FlashAttnFwdSm90INS1_25CollectiveMainloopFwdSm90ILi2EN4cute5tupleIJNS5_1CILi1EEES8_S8_EEENS6_IJNS7_ILi128EEESA_SA_EEELi128ENS_10bfloat16_tEfNS_4arch4Sm90ELb1ELb0ELb0ELb0ELb0ELb0ELb0ELb1ELb1ELb1ELb1ELb0EEENS1_21CollectiveEpilogueFwdISB_S9_SC_SE_Li256ELb0ELb1ELb1ELb0EEENS1_19SingleTileSchedulerILb0ELb1ELb1ELi128EEEEEEEEEvNT_6ParamsE:
        /* <DEDUP_REMOVED lines=17> */
.L_x_2107:
[----:B------:R-:W-:Y:S05]  /*0110*/  BSYNC B0 ;  /* 0x0000000000007941 */ /* 0x000fea0003800000 */
.L_x_2106:
        /* <DEDUP_REMOVED lines=40> */
.L_x_2108:
        /* <DEDUP_REMOVED lines=22> */
.L_x_2109:
        /* <DEDUP_REMOVED lines=18> */
.L_x_2110:
        /* <DEDUP_REMOVED lines=22> */
.L_x_2111:
        /* <DEDUP_REMOVED lines=22> */
.L_x_2112:
        /* <DEDUP_REMOVED lines=9> */
.L_x_2115:
        /* <DEDUP_REMOVED lines=24> */
[----:B------:R-:W-:Y:S01]  /*0af0*/  SHF.R.U32.HI R4, RZ, 0x10, R17 ;  /* 0x00000010ff047819 */ /* 0x000fe20000011611 */
[----:B------:R-:W-:Y:S01]  /*0b00*/  IMAD.MOV.U32 R22, RZ, RZ, RZ ;  /* 0x000000ffff167224 */ /* 0x000fe200078e00ff */
[----:B------:R-:W-:-:S04]  /*0b10*/  LOP3.LUT R17, R17, 0xffff, RZ, 0xc0, !PT ;  /* 0x0000ffff11117812 */ /* 0x000fc800078ec0ff */
[----:B------:R-:W2:Y:S08]  /*0b20*/  LDC.64 R10, c[0x0][0x418] ;  /* 0x00010600ff0a7b82 */ /* 0x000eb00000000a00 */
[----:B------:R-:W3:Y:S01]  /*0b30*/  LDC R3, c[0x0][0x288] ;  /* 0x0000a200ff037b82 */ /* 0x000ee20000000800 */
[----:B0-----:R-:W-:-:S07]  /*0b40*/  ISETP.NE.AND P1, PT, R0, 0x1, PT ;  /* 0x000000010000780c */ /* 0x001fce0003f25270 */
[----:B------:R-:W0:Y:S01]  /*0b50*/  LDC R16, c[0x0][0x424] ;  /* 0x00010900ff107b82 */ /* 0x000e220000000800 */
[----:B--2---:R-:W-:-:S07]  /*0b60*/  ISETP.NE.U32.AND P0, PT, R10, RZ, PT ;  /* 0x000000ff0a00720c */ /* 0x004fce0003f05070 */
[----:B------:R-:W2:Y:S01]  /*0b70*/  LDC R9, c[0x0][0x2f0] ;  /* 0x0000bc00ff097b82 */ /* 0x000ea20000000800 */
[----:B-1----:R-:W-:Y:S01]  /*0b80*/  IMAD.SHL.U32 R23, R23, 0x80, RZ ;  /* 0x0000008017177824 */ /* 0x002fe200078e00ff */
[----:B------:R-:W-:-:S03]  /*0b90*/  ISETP.NE.AND.EX P0, PT, R11, RZ, PT, P0 ;  /* 0x000000ff0b00720c */ /* 0x000fc60003f05300 */
[----:B------:R-:W-:Y:S01]  /*0ba0*/  @P1 VIADD R0, R23, 0x7f ;  /* 0x0000007f17001836 */ /* 0x000fe20000000000 */
[----:B---3--:R-:W-:Y:S02]  /*0bb0*/  IADD3 R3, -R3, 0x80, RZ ;  /* 0x0000008003037810 */ /* 0x008fe40007ffe1ff */
[----:B------:R-:W1:Y:S08]  /*0bc0*/  @P1 LDC R5, c[0x0][0x44c] ;  /* 0x00011300ff051b82 */ /* 0x000e700000000800 */
[----:B------:R-:W3:Y:S01]  /*0bd0*/  @P1 LDC R7, c[0x0][0x450] ;  /* 0x00011400ff071b82 */ /* 0x000ee20000000800 */
[----:B0-----:R-:W-:-:S02]  /*0be0*/  SEL R16, R16, 0x1, P0 ;  /* 0x0000000110107807 */ /* 0x001fc40000000000 */
[----:B------:R-:W-:-:S03]  /*0bf0*/  ISETP.NE.AND P0, PT, R4, RZ, PT ;  /* 0x000000ff0400720c */ /* 0x000fc60003f05270 */
[----:B--2---:R-:W-:Y:S02]  /*0c00*/  IMAD R3, R16, R9, R3 ;  /* 0x0000000910037224 */ /* 0x004fe400078e0203 */
[----:B-1----:R-:W-:-:S08]  /*0c10*/  @P1 IMAD.HI.U32 R2, R0, R5, RZ ;  /* 0x0000000500021227 */ /* 0x002fd000078e00ff */
[----:B------:R-:W0:Y:S01]  /*0c20*/  @!P0 LDC R4, c[0x0][0x9f0] ;  /* 0x00027c00ff048b82 */ /* 0x000e220000000800 */
[----:B------:R-:W-:Y:S01]  /*0c30*/  VIADD R0, R23, 0x7f ;  /* 0x0000007f17007836 */ /* 0x000fe20000000000 */
[----:B---3--:R-:W-:Y:S01]  /*0c40*/  @P1 SHF.R.U32.HI R0, RZ, R7, R2 ;  /* 0x00000007ff001219 */ /* 0x008fe20000011602 */
[----:B------:R-:W-:-:S04]  /*0c50*/  IMAD R2, R16, R9, 0x7f ;  /* 0x0000007f10027424 */ /* 0x000fc800078e0209 */
[----:B------:R-:W-:Y:S01]  /*0c60*/  IMAD.IADD R0, R3, 0x1, R0 ;  /* 0x0000000103007824 */ /* 0x000fe200078e0200 */
[----:B------:R-:W-:-:S04]  /*0c70*/  SHF.R.S32.HI R3, RZ, 0x1f, R2 ;  /* 0x0000001fff037819 */ /* 0x000fc80000011402 */
[----:B------:R-:W-:Y:S02]  /*0c80*/  SHF.R.S32.HI R5, RZ, 0x1f, R0 ;  /* 0x0000001fff057819 */ /* 0x000fe40000011400 */
[----:B------:R-:W-:Y:S02]  /*0c90*/  LEA.HI R3, R3, R2, RZ, 0x7 ;  /* 0x0000000203037211 */ /* 0x000fe400078f38ff */
[----:B------:R-:W-:Y:S02]  /*0ca0*/  LEA.HI R5, R5, R0, RZ, 0x7 ;  /* 0x0000000005057211 */ /* 0x000fe400078f38ff */
[----:B------:R-:W-:Y:S02]  /*0cb0*/  SHF.R.S32.HI R3, RZ, 0x7, R3 ;  /* 0x00000007ff037819 */ /* 0x000fe40000011403 */
[----:B------:R-:W-:-:S04]  /*0cc0*/  SHF.R.S32.HI R0, RZ, 0x7, R5 ;  /* 0x00000007ff007819 */ /* 0x000fc80000011405 */
[----:B------:R-:W-:-:S04]  /*0cd0*/  VIMNMX R11, R3, R0, PT ;  /* 0x00000000030b7248 */ /* 0x000fc80003fe0100 */
[----:B------:R-:W-:-:S13]  /*0ce0*/  ISETP.GE.AND P1, PT, R11, 0x1, PT ;  /* 0x000000010b00780c */ /* 0x000fda0003f26270 */
[----:B------:R-:W-:Y:S05]  /*0cf0*/  @!P1 BRA `(.L_x_2117) ;  /* 0x00000000006c9947 */ /* 0x000fea0003800000 */
[-C--:B0-----:R-:W-:Y:S02]  /*0d00*/  IABS R7, R4.reuse ;  /* 0x0000000400077213 */ /* 0x081fe40000000000 */
[----:B------:R-:W-:Y:S02]  /*0d10*/  IADD3 R5, R4, -0x1, R11 ;  /* 0xffffffff04057810 */ /* 0x000fe40007ffe00b */
[----:B------:R-:W0:Y:S01]  /*0d20*/  I2F.RP R0, R7 ;  /* 0x0000000700007306 */ /* 0x000e220000209400 */
[----:B------:R-:W-:-:S05]  /*0d30*/  IABS R8, R4 ;  /* 0x0000000400087213 */ /* 0x000fca0000000000 */
[----:B------:R-:W-:Y:S02]  /*0d40*/  IMAD.MOV R8, RZ, RZ, -R8 ;  /* 0x000000ffff087224 */ /* 0x000fe400078e0a08 */
[----:B0-----:R-:W0:Y:S02]  /*0d50*/  MUFU.RCP R0, R0 ;  /* 0x0000000000007308 */ /* 0x001e240000001000 */
[----:B0-----:R-:W-:Y:S01]  /*0d60*/  VIADD R2, R0, 0xffffffe ;  /* 0x0ffffffe00027836 */ /* 0x001fe20000000000 */
[----:B------:R-:W-:Y:S02]  /*0d70*/  IABS R0, R5 ;  /* 0x0000000500007213 */ /* 0x000fe40000000000 */
[----:B------:R-:W-:-:S03]  /*0d80*/  LOP3.LUT R5, R5, R4, RZ, 0x3c, !PT ;  /* 0x0000000405057212 */ /* 0x000fc600078e3cff */
[----:B------:R0:W1:Y:S01]  /*0d90*/  F2I.FTZ.U32.TRUNC.NTZ R3, R2 ;  /* 0x0000000200037305 */ /* 0x000062000021f000 */
[----:B------:R-:W-:Y:S01]  /*0da0*/  ISETP.GE.AND P2, PT, R5, RZ, PT ;  /* 0x000000ff0500720c */ /* 0x000fe20003f46270 */
[----:B0-----:R-:W-:Y:S02]  /*0db0*/  IMAD.MOV.U32 R2, RZ, RZ, RZ ;  /* 0x000000ffff027224 */ /* 0x001fe400078e00ff */
[----:B-1----:R-:W-:-:S04]  /*0dc0*/  IMAD.MOV R6, RZ, RZ, -R3 ;  /* 0x000000ffff067224 */ /* 0x002fc800078e0a03 */
[----:B------:R-:W-:-:S04]  /*0dd0*/  IMAD R9, R6, R7, RZ ;  /* 0x0000000706097224 */ /* 0x000fc800078e02ff */
[----:B------:R-:W-:-:S04]  /*0de0*/  IMAD.HI.U32 R3, R3, R9, R2 ;  /* 0x0000000903037227 */ /* 0x000fc800078e0002 */
        /* <DEDUP_REMOVED lines=12> */
.L_x_2117:
[-C--:B------:R-:W-:Y:S01]  /*0eb0*/  IMAD R17, R17, R22.reuse, RZ ;  /* 0x0000001611117224 */ /* 0x080fe200078e02ff */
[----:B------:R-:W-:Y:S01]  /*0ec0*/  PLOP3.LUT P0, PT, PT, PT, PT, 0x80, 0x0 ;  /* 0x000000000000781c */ /* 0x000fe20003f0f070 */
[----:B------:R-:W-:Y:S01]  /*0ed0*/  VIADD R152, R12, 0xffffff80 ;  /* 0xffffff800c987836 */ /* 0x000fe20000000000 */
[----:B------:R-:W-:Y:S02]  /*0ee0*/  CS2R R2, SRZ ;  /* 0x0000000000027805 */ /* 0x000fe4000001ff00 */
[----:B------:R-:W-:Y:S02]  /*0ef0*/  CS2R R150, SRZ ;  /* 0x0000000000967805 */ /* 0x000fe4000001ff00 */
[----:B------:R-:W-:Y:S02]  /*0f00*/  VIADDMNMX R22, R17, R22, R11, PT ;  /* 0x0000001611167246 */ /* 0x000fe4000380010b */
[----:B------:R-:W-:Y:S02]  /*0f10*/  CS2R R148, SRZ ;  /* 0x0000000000947805 */ /* 0x000fe4000001ff00 */
[----:B------:R-:W-:-:S02]  /*0f20*/  CS2R R146, SRZ ;  /* 0x0000000000927805 */ /* 0x000fc4000001ff00 */
[----:B------:R-:W-:Y:S02]  /*0f30*/  CS2R R144, SRZ ;  /* 0x0000000000907805 */ /* 0x000fe4000001ff00 */
[----:B------:R-:W-:Y:S02]  /*0f40*/  ISETP.GT.AND P1, PT, R22, R17, PT ;  /* 0x000000111600720c */ /* 0x000fe40003f24270 */
        /* <DEDUP_REMOVED lines=34> */
[----:B------:R-:W2:Y:S01]  /*1170*/  SHFL.IDX PT, R0, R90, RZ, 0x1f ;  /* 0x00001fff5a007589 */ /* 0x000ea200000e0000 */
[----:B-1----:R-:W-:-:S04]  /*1180*/  ULEA UR36, UR5, UR36, 0x18 ;  /* 0x0000002405247291 */ /* 0x002fc8000f8ec03f */
[----:B------:R-:W-:-:S04]  /*1190*/  UIADD3 UR5, UR36, 0x10400, URZ ;  /* 0x0001040024057890 */ /* 0x000fc8000fffe03f */
[----:B------:R-:W-:Y:S01]  /*11a0*/  ULOP3.LUT UP0, URZ, UR5, 0x3ff, URZ, 0xc0, !UPT ;  /* 0x000003ff053f7892 */ /* 0x000fe2000f80c03f */
[----:B--2---:R-:W-:-:S05]  /*11b0*/  R2UR UR37, R0 ;  /* 0x00000000002572ca */ /* 0x004fca00000e0000 */
        /* <DEDUP_REMOVED lines=11> */
[----:B0-----:R-:W-:Y:S01]  /*1270*/  IMAD.U32 R4, RZ, RZ, UR4 ;  /* 0x00000004ff047e24 */ /* 0x001fe2000f8e00ff */
        /* <DEDUP_REMOVED lines=12> */
.L_x_2119:
[----:B------:R-:W2:Y:S01]  /*1340*/  LDL.LU R2, [R1+0x14] ;  /* 0x0000140001027983 */ /* 0x000ea20000300800 */
[----:B------:R-:W-:-:S04]  /*1350*/  SHF.L.U32 R3, RZ, 0x1f, RZ ;  /* 0x0000001fff037819 */ /* 0x000fc800000006ff */
[----:B------:R-:W1:Y:S01]  /*1360*/  SYNCS.PHASECHK.TRANS64.TRYWAIT P1, [UR36+0x28800], R3 ;  /* 0x02880003ff0075a7 */ /* 0x000e620008020164 */
[----:B--2---:R-:W-:-:S04]  /*1370*/  LOP3.LUT R0, R2, 0x1, RZ, 0xfc, !PT ;  /* 0x0000000102007812 */ /* 0x004fc800078efcff */
[----:B------:R-:W-:Y:S01]  /*1380*/  ISETP.NE.AND P0, PT, R0, 0x3, PT ;  /* 0x000000030000780c */ /* 0x000fe20003f05270 */
[----:B-1----:R-:W-:-:S12]  /*1390*/  @!P1 BRA `(.L_x_2120) ;  /* 0x000000c800ec9947 */ /* 0x002fd80003800000 */
.L_x_2234:
[----:B------:R-:W-:Y:S05]  /*13a0*/  @!P0 BRA `(.L_x_2121) ;  /* 0x0000000000048947 */ /* 0x000fea0003800000 */
[----:B------:R-:W-:Y:S01]  /*13b0*/  BPT.TRAP 0x1 ;  /* 0x000000040000795c */ /* 0x000fe20000300000 */
.L_x_2121:
[----:B------:R2:W3:Y:S01]  /*13c0*/  SYNCS.PHASECHK.TRANS64.TRYWAIT P2, [UR36+0x28830], R3 ;  /* 0x02883003ff0075a7 */ /* 0x0004e20008040164 */
[----:B------:R-:W-:Y:S05]  /*13d0*/  @!P0 BRA `(.L_x_2122) ;  /* 0x0000000000048947 */ /* 0x000fea0003800000 */
[----:B------:R-:W-:Y:S01]  /*13e0*/  BPT.TRAP 0x1 ;  /* 0x000000040000795c */ /* 0x000fe20000300000 */
.L_x_2122:
[----:B-1----:R-:W1:Y:S01]  /*13f0*/  S2R R0, SR_TID.X ;  /* 0x0000000000007919 */ /* 0x002e620000002100 */
[----:B------:R-:W-:-:S05]  /*1400*/  IMAD.U32 R2, RZ, RZ, UR38 ;  /* 0x00000026ff027e24 */ /* 0x000fca000f8e00ff */
[----:B------:R-:W-:Y:S02]  /*1410*/  LOP3.LUT R2, R2, 0x10000, RZ, 0xfc, !PT ;  /* 0x0001000002027812 */ /* 0x000fe400078efcff */
[----:B-1----:R-:W-:-:S04]  /*1420*/  LOP3.LUT R0, R0, 0x7f, RZ, 0xc0, !PT ;  /* 0x0000007f00007812 */ /* 0x002fc800078ec0ff */
[----:B------:R-:W-:Y:S01]  /*1430*/  ISETP.NE.AND P1, PT, R0, RZ, PT ;  /* 0x000000ff0000720c */ /* 0x000fe20003f25270 */
[----:B---3--:R-:W-:-:S12]  /*1440*/  @P2 BRA `(.L_x_2123) ;  /* 0x0000000000082947 */ /* 0x008fd80003800000 */
[----:B------:R-:W1:Y:S02]  /*1450*/  SYNCS.PHASECHK.TRANS64.TRYWAIT P2, [UR36+0x28830], R3 ;  /* 0x02883003ff0075a7 */ /* 0x000e640008040164 */
[----:B-1----:R-:W-:Y:S05]  /*1460*/  @!P2 BRA `(.L_x_2124) ;  /* 0x000000c800d0a947 */ /* 0x002fea0003800000 */
.L_x_2123:
[----:B------:R-:W-:Y:S05]  /*1470*/  WARPSYNC.ALL ;  /* 0x0000000000007948 */ /* 0x000fea0003800000 */
[----:B-12---:R-:W-:Y:S01]  /*1480*/  IMAD.MOV.U32 R3, RZ, RZ, 0x40000040 ;  /* 0x40000040ff037424 */ /* 0x006fe200078e00ff */
        /* <DEDUP_REMOVED lines=9> */
[----:B------:R-:W1:Y:S01]  /*1520*/  LDC R0, c[0x0][0x448] ;  /* 0x00011200ff007b82 */ /* 0x000e620000000800 */
        /* <DEDUP_REMOVED lines=9> */
[C---:B0-----:R-:W-:Y:S01]  /*15c0*/  IMAD.IADD R4, R152.reuse, 0x1, -R5 ;  /* 0x0000000198047824 */ /* 0x041fe200078e0a05 */
[----:B------:R-:W-:Y:S01]  /*15d0*/  UMOV UR10, UR6 ;  /* 0x00000006000a7c82 */ /* 0x000fe20008000000 */
[----:B------:R-:W-:Y:S01]  /*15e0*/  UIADD3 UR12, UR28, 0x6, URZ ;  /* 0x000000061c0c7890 */ /* 0x000fe2000fffe03f */
[----:B------:R-:W-:Y:S01]  /*15f0*/  HGMMA.64x128x16.F32.BF16 R24, gdesc[UR8], RZ, !UPT, gsb0 ;  /* 0x01e00000081879f0 */ /* 0x000fe2000c0018ff */
[----:B------:R-:W-:Y:S01]  /*1600*/  UIADD3 UR8, UR28, 0x4, URZ ;  /* 0x000000041c087890 */ /* 0x000fe2000fffe03f */
[----:B------:R-:W-:Y:S01]  /*1610*/  SHF.R.S32.HI R5, RZ, 0x1f, R4 ;  /* 0x0000001fff057819 */ /* 0x000fe20000011404 */
[----:B------:R-:W-:Y:S01]  /*1620*/  UIADD3 UR10, UR6, 0x4, URZ ;  /* 0x00000004060a7890 */ /* 0x000fe2000fffe03f */
[----:B------:R-:W-:Y:S01]  /*1630*/  LOP3.LUT R89, R89, 0xfffffffc, RZ, 0xc0, !PT ;  /* 0xfffffffc59597812 */ /* 0x000fe200078ec0ff */
[----:B------:R-:W-:Y:S01]  /*1640*/  UMOV UR9, 0x40000040 ;  /* 0x4000004000097882 */ /* 0x000fe20000000000 */
[----:B------:R-:W-:Y:S01]  /*1650*/  UMOV UR11, 0x40000040 ;  /* 0x40000040000b7882 */ /* 0x000fe20000000000 */
[----:B------:R-:W-:Y:S01]  /*1660*/  UIADD3 UR14, UR6, 0x6, URZ ;  /* 0x00000006060e7890 */ /* 0x000fe2000fffe03f */
[CC--:B------:R-:W-:Y:S01]  /*1670*/  LEA.HI R6, R5.reuse, R4.reuse, RZ, 0x5 ;  /* 0x0000000405067211 */ /* 0x0c0fe200078f28ff */
[----:B------:R-:W-:Y:S01]  /*1680*/  UIADD3 UR16, UR28, 0x400, URZ ;  /* 0x000004001c107890 */ /* 0x000fe2000fffe03f */
[----:B------:R-:W-:Y:S01]  /*1690*/  IMAD.IADD R89, R152, 0x1, -R89 ;  /* 0x0000000198597824 */ /* 0x000fe200078e0a59 */
[----:B------:R-:W-:Y:S01]  /*16a0*/  UIADD3 UR18, UR6, 0x400, URZ ;  /* 0x0000040006127890 */ /* 0x000fe2000fffe03f */
[----:B-1----:R-:W-:Y:S01]  /*16b0*/  ISETP.NE.AND P2, PT, R0, 0x1, PT ;  /* 0x000000010000780c */ /* 0x002fe20003f45270 */
[----:B------:R-:W-:Y:S01]  /*16c0*/  UMOV UR19, 0x40000040 ;  /* 0x4000004000137882 */ /* 0x000fe20000000000 */
[----:B------:R-:W-:Y:S01]  /*16d0*/  UIADD3 UR20, UR28, 0x402, URZ ;  /* 0x000004021c147890 */ /* 0x000fe2000fffe03f */
[----:B------:R-:W-:Y:S01]  /*16e0*/  LEA.HI R0, R5, R4, RZ, 0x2 ;  /* 0x0000000405007211 */ /* 0x000fe200078f10ff */
[----:B------:R-:W-:Y:S01]  /*16f0*/  UIADD3 UR22, UR6, 0x402, URZ ;  /* 0x0000040206167890 */ /* 0x000fe2000fffe03f */
[----:B------:R-:W-:Y:S01]  /*1700*/  SHF.R.S32.HI R6, RZ, 0x5, R6 ;  /* 0x00000005ff067819 */ /* 0x000fe20000011406 */
        /* <DEDUP_REMOVED lines=11> */
[----:B------:R-:W-:Y:S01]  /*17c0*/  LEA.HI R7, R90, R90, RZ, 0x1 ;  /* 0x0000005a5a077211 */ /* 0x000fe200078f08ff */
[----:B------:R-:W-:Y:S01]  /*17d0*/  UMOV UR29, 0x40000040 ;  /* 0x40000040001d7882 */ /* 0x000fe20000000000 */
[----:B------:R-:W-:Y:S01]  /*17e0*/  UMOV UR31, 0x40000040 ;  /* 0x40000040001f7882 */ /* 0x000fe20000000000 */
[----:B------:R-:W-:Y:S01]  /*17f0*/  LEA.HI R8, R8, R5, RZ, 0x3 ;  /* 0x0000000508087211 */ /* 0x000fe200078f18ff */
[----:B------:R-:W-:Y:S01]  /*1800*/  IMAD R10, R6, 0x10, R23 ;  /* 0x00000010060a7824 */ /* 0x000fe200078e0217 */
[----:B------:R-:W-:Y:S01]  /*1810*/  LOP3.LUT R7, R7, 0x3fffffe, RZ, 0xc0, !PT ;  /* 0x03fffffe07077812 */ /* 0x000fe200078ec0ff */
[----:B------:R-:W1:Y:S01]  /*1820*/  @P2 LDC R14, c[0x0][0x450] ;  /* 0x00011400ff0e2b82 */ /* 0x000e620000000800 */
[----:B------:R-:W-:Y:S01]  /*1830*/  LEA.HI R9, R89, R89, RZ, 0x1 ;  /* 0x0000005959097211 */ /* 0x000fe200078f08ff */
[----:B------:R-:W-:Y:S01]  /*1840*/  IMAD.MOV.U32 R11, RZ, RZ, -0x80 ;  /* 0xffffff80ff0b7424 */ /* 0x000fe200078e00ff */
[----:B------:R-:W-:Y:S01]  /*1850*/  LOP3.LUT R8, R8, 0xfffffff8, RZ, 0xc0, !PT ;  /* 0xfffffff808087812 */ /* 0x000fe200078ec0ff */
[----:B------:R-:W-:Y:S01]  /*1860*/  IMAD.IADD R7, R90, 0x1, -R7 ;  /* 0x000000015a077824 */ /* 0x000fe200078e0a07 */
[----:B------:R-:W-:Y:S01]  /*1870*/  LOP3.LUT R6, R9, 0x1ffffffe, RZ, 0xc0, !PT ;  /* 0x1ffffffe09067812 */ /* 0x000fe200078ec0ff */
[----:B------:R-:W-:Y:S01]  /*1880*/  IMAD R11, R22, R11, 0x80 ;  /* 0x00000080160b7424 */ /* 0x000fe200078e020b */
[----:B------:R-:W-:Y:S01]  /*1890*/  IADD3 R8, R10, R5, -R8 ;  /* 0x000000050a087210 */ /* 0x000fe20007ffe808 */
[----:B------:R-:W-:Y:S01]  /*18a0*/  ULDC UR4, c[0x0][0x2f0] ;  /* 0x0000bc0000047ab9 */ /* 0x000fe20000000800 */
[----:B------:R-:W-:Y:S01]  /*18b0*/  LOP3.LUT R9, R0, 0x7ffffffc, RZ, 0xc0, !PT ;  /* 0x7ffffffc00097812 */ /* 0x000fe200078ec0ff */
[----:B------:R-:W-:Y:S01]  /*18c0*/  IMAD.IADD R5, R89, 0x1, -R6 ;  /* 0x0000000159057824 */ /* 0x000fe200078e0a06 */
[----:B------:R-:W-:Y:S01]  /*18d0*/  ULDC UR5, c[0x0][0x988] ;  /* 0x0002620000057ab9 */ /* 0x000fe20000000800 */
[----:B------:R-:W-:Y:S01]  /*18e0*/  IMAD R8, R7, 0x40, R8 ;  /* 0x0000004007087824 */ /* 0x000fe200078e0208 */
[----:B------:R-:W-:Y:S01]  /*18f0*/  CS2R R150, SRZ ;  /* 0x0000000000967805 */ /* 0x000fe2000001ff00 */
[----:B------:R-:W-:Y:S01]  /*1900*/  IMAD.IADD R4, R4, 0x1, -R9 ;  /* 0x0000000104047824 */ /* 0x000fe200078e0a09 */
[----:B------:R-:W-:Y:S01]  /*1910*/  CS2R R148, SRZ ;  /* 0x0000000000947805 */ /* 0x000fe2000001ff00 */
[----:B------:R-:W-:Y:S01]  /*1920*/  IMAD R5, R5, 0x8, R8 ;  /* 0x0000000805057824 */ /* 0x000fe200078e0208 */
[----:B------:R-:W-:Y:S01]  /*1930*/  CS2R R146, SRZ ;  /* 0x0000000000927805 */ /* 0x000fe2000001ff00 */
[----:B------:R-:W-:Y:S01]  /*1940*/  VIADD R9, R11, 0x1 ;  /* 0x000000010b097836 */ /* 0x000fe20000000000 */
[----:B------:R-:W-:Y:S01]  /*1950*/  CS2R R144, SRZ ;  /* 0x0000000000907805 */ /* 0x000fe2000001ff00 */
[----:B0-----:R-:W-:Y:S01]  /*1960*/  @P2 IMAD.HI.U32 R7, R5, R12, RZ ;  /* 0x0000000c05072227 */ /* 0x001fe200078e00ff */
[----:B------:R-:W-:-:S02]  /*1970*/  CS2R R142, SRZ ;  /* 0x00000000008e7805 */ /* 0x000fc4000001ff00 */
[----:B------:R-:W-:Y:S02]  /*1980*/  CS2R R140, SRZ ;  /* 0x00000000008c7805 */ /* 0x000fe4000001ff00 */
[----:B------:R-:W-:Y:S01]  /*1990*/  CS2R R138, SRZ ;  /* 0x00000000008a7805 */ /* 0x000fe2000001ff00 */
[----:B------:R-:W-:Y:S01]  /*19a0*/  IMAD.MOV.U32 R6, RZ, RZ, R5 ;  /* 0x000000ffff067224 */ /* 0x000fe200078e0005 */
[----:B-1----:R-:W-:Y:S01]  /*19b0*/  @P2 SHF.R.U32.HI R6, RZ, R14, R7 ;  /* 0x0000000eff062219 */ /* 0x002fe20000011607 */
[----:B------:R-:W-:Y:S01]  /*19c0*/  IMAD R9, R4, -0x2, R9 ;  /* 0xfffffffe04097824 */ /* 0x000fe200078e0209 */
[----:B------:R-:W0:Y:S01]  /*19d0*/  LDC R7, c[0x0][0x288] ;  /* 0x0000a200ff077b82 */ /* 0x000e220000000800 */
[C---:B------:R-:W-:Y:S01]  /*19e0*/  IMAD R11, R16.reuse, UR4, R11 ;  /* 0x00000004100b7c24 */ /* 0x040fe2000f8e020b */
[----:B------:R-:W-:Y:S01]  /*19f0*/  CS2R R136, SRZ ;  /* 0x0000000000887805 */ /* 0x000fe2000001ff00 */
[----:B------:R-:W1:Y:S01]  /*1a00*/  SHFL.IDX PT, R10, R6, RZ, 0x1c1f ;  /* 0x001c1fff060a7589 */ /* 0x000e6200000e0000 */
[----:B------:R-:W-:Y:S01]  /*1a10*/  IMAD R8, R16, UR4, R9 ;  /* 0x0000000410087c24 */ /* 0x000fe2000f8e0209 */
[----:B------:R-:W-:Y:S01]  /*1a20*/  CS2R R134, SRZ ;  /* 0x0000000000867805 */ /* 0x000fe2000001ff00 */
[----:B------:R-:W-:Y:S01]  /*1a30*/  IMAD R11, R4, -0x2, R11 ;  /* 0xfffffffe040b7824 */ /* 0x000fe200078e020b */
[----:B------:R-:W2:Y:S01]  /*1a40*/  SHFL.IDX PT, R6, R6, 0x1, 0x1c1f ;  /* 0x003c1f0006067f89 */ /* 0x000ea200000e0000 */
[----:B------:R-:W-:-:S02]  /*1a50*/  CS2R R132, SRZ ;  /* 0x0000000000847805 */ /* 0x000fc4000001ff00 */
[----:B------:R-:W-:Y:S02]  /*1a60*/  CS2R R130, SRZ ;  /* 0x0000000000827805 */ /* 0x000fe4000001ff00 */
[----:B------:R-:W-:Y:S01]  /*1a70*/  CS2R R128, SRZ ;  /* 0x0000000000807805 */ /* 0x000fe2000001ff00 */
[----:B0-----:R-:W-:-:S05]  /*1a80*/  IMAD.IADD R0, R8, 0x1, -R7 ;  /* 0x0000000108007824 */ /* 0x001fca00078e0a07 */
[----:B-1----:R-:W-:Y:S02]  /*1a90*/  VIADDMNMX R0, R10, R0, R11, PT ;  /* 0x000000000a007246 */ /* 0x002fe4000380010b */
[----:B--2---:R-:W-:Y:S02]  /*1aa0*/  IADD3 R8, R6, -R7, R8 ;  /* 0x8000000706087210 */ /* 0x004fe40007ffe008 */
[C---:B------:R-:W-:Y:S02]  /*1ab0*/  ISETP.GT.AND P3, PT, R0.reuse, RZ, PT ;  /* 0x000000ff0000720c */ /* 0x040fe40003f64270 */
[C---:B------:R-:W-:Y:S02]  /*1ac0*/  ISETP.GT.AND P4, PT, R0.reuse, 0x1, PT ;  /* 0x000000010000780c */ /* 0x040fe40003f84270 */
[----:B------:R-:W-:Y:S02]  /*1ad0*/  ISETP.GT.AND P5, PT, R0, 0x8, PT ;  /* 0x000000080000780c */ /* 0x000fe40003fa4270 */
[----:B------:R-:W-:Y:S01]  /*1ae0*/  VIMNMX R8, R11, R8, PT ;  /* 0x000000080b087248 */ /* 0x000fe20003fe0100 */
[----:B------:R-:W-:-:S02]  /*1af0*/  WARPGROUP.DEPBAR.LE gsb0, 0x0 ;  /* 0x00008000000079c5 */ /* 0x000fc40000010000 */
        /* <DEDUP_REMOVED lines=21> */
[----:B------:R-:W-:Y:S02]  /*1c50*/  FSEL R13, R24, -INF , P3 ;  /* 0xff800000180d7808 */ /* 0x000fe40001800000 */
[----:B------:R-:W-:Y:S02]  /*1c60*/  FSEL R25, R25, -INF , P4 ;  /* 0xff80000019197808 */ /* 0x000fe40002000000 */
[----:B------:R-:W-:Y:S02]  /*1c70*/  ISETP.GT.AND P3, PT, R0, 0x9, PT ;  /* 0x000000090000780c */ /* 0x000fe40003f64270 */
[----:B------:R-:W-:-:S02]  /*1c80*/  FSEL R15, R28, -INF , P5 ;  /* 0xff8000001c0f7808 */ /* 0x000fc40002800000 */
[----:B------:R-:W-:Y:S02]  /*1c90*/  FMNMX.FTZ R10, R13, R25, !PT ;  /* 0x000000190d0a7209 */ /* 0x000fe40007810000 */
[C---:B------:R-:W-:Y:S02]  /*1ca0*/  ISETP.GT.AND P4, PT, R0.reuse, 0x10, PT ;  /* 0x000000100000780c */ /* 0x040fe40003f84270 */
[----:B------:R-:W-:Y:S02]  /*1cb0*/  FSEL R29, R29, -INF , P3 ;  /* 0xff8000001d1d7808 */ /* 0x000fe40001800000 */
[----:B------:R-:W-:Y:S02]  /*1cc0*/  FMNMX.FTZ R10, R15, R10, !PT ;  /* 0x0000000a0f0a7209 */ /* 0x000fe40007810000 */
[----:B------:R-:W-:Y:S02]  /*1cd0*/  ISETP.GT.AND P3, PT, R0, 0x11, PT ;  /* 0x000000110000780c */ /* 0x000fe40003f64270 */
[----:B------:R-:W-:-:S02]  /*1ce0*/  FSEL R21, R32, -INF , P4 ;  /* 0xff80000020157808 */ /* 0x000fc40002000000 */
[----:B------:R-:W-:Y:S02]  /*1cf0*/  FMNMX.FTZ R10, R29, R10, !PT ;  /* 0x0000000a1d0a7209 */ /* 0x000fe40007810000 */
[C---:B------:R-:W-:Y:S02]  /*1d00*/  ISETP.GT.AND P4, PT, R0.reuse, 0x18, PT ;  /* 0x000000180000780c */ /* 0x040fe40003f84270 */
[----:B------:R-:W-:Y:S02]  /*1d10*/  FSEL R33, R33, -INF , P3 ;  /* 0xff80000021217808 */ /* 0x000fe40001800000 */
[----:B------:R-:W-:Y:S02]  /*1d20*/  FMNMX.FTZ R10, R21, R10, !PT ;  /* 0x0000000a150a7209 */ /* 0x000fe40007810000 */
[----:B------:R-:W-:Y:S02]  /*1d30*/  ISETP.GT.AND P3, PT, R0, 0x19, PT ;  /* 0x000000190000780c */ /* 0x000fe40003f64270 */
[----:B------:R-:W-:Y:S01]  /*1d40*/  FSEL R89, R36, -INF , P4 ;  /* 0xff80000024597808 */ /* 0x000fe20002000000 */
[----:B------:R-:W-:Y:S01]  /*1d50*/  IMAD.U32 R36, RZ, RZ, UR36 ;  /* 0x00000024ff247e24 */ /* 0x000fe2000f8e00ff */
[----:B------:R-:W-:-:S02]  /*1d60*/  FMNMX.FTZ R10, R33, R10, !PT ;  /* 0x0000000a210a7209 */ /* 0x000fc40007810000 */
[C---:B------:R-:W-:Y:S02]  /*1d70*/  ISETP.GT.AND P4, PT, R0.reuse, 0x20, PT ;  /* 0x000000200000780c */ /* 0x040fe40003f84270 */
[----:B------:R-:W-:Y:S02]  /*1d80*/  FSEL R37, R37, -INF , P3 ;  /* 0xff80000025257808 */ /* 0x000fe40001800000 */
[----:B------:R-:W-:Y:S02]  /*1d90*/  FMNMX.FTZ R10, R89, R10, !PT ;  /* 0x0000000a590a7209 */ /* 0x000fe40007810000 */
[----:B------:R-:W-:Y:S02]  /*1da0*/  ISETP.GT.AND P3, PT, R0, 0x21, PT ;  /* 0x000000210000780c */ /* 0x000fe40003f64270 */
[----:B------:R-:W-:Y:S02]  /*1db0*/  FSEL R91, R40, -INF , P4 ;  /* 0xff800000285b7808 */ /* 0x000fe40002000000 */
[----:B------:R-:W-:Y:S01]  /*1dc0*/  FMNMX.FTZ R10, R37, R10, !PT ;  /* 0x0000000a250a7209 */ /* 0x000fe20007810000 */
[----:B------:R-:W0:Y:S01]  /*1dd0*/  @P2 LDC R40, c[0x0][0x44c] ;  /* 0x00011300ff282b82 */ /* 0x000e220000000800 */
[----:B------:R-:W-:-:S02]  /*1de0*/  ISETP.GT.AND P4, PT, R0, 0x28, PT ;  /* 0x000000280000780c */ /* 0x000fc40003f84270 */
[----:B------:R-:W-:Y:S02]  /*1df0*/  FSEL R41, R41, -INF , P3 ;  /* 0xff80000029297808 */ /* 0x000fe40001800000 */
[----:B------:R-:W-:Y:S02]  /*1e00*/  FMNMX.FTZ R10, R91, R10, !PT ;  /* 0x0000000a5b0a7209 */ /* 0x000fe40007810000 */
[----:B------:R-:W-:Y:S02]  /*1e10*/  ISETP.GT.AND P3, PT, R0, 0x29, PT ;  /* 0x000000290000780c */ /* 0x000fe40003f64270 */
[----:B------:R-:W-:Y:S02]  /*1e20*/  FSEL R93, R44, -INF , P4 ;  /* 0xff8000002c5d7808 */ /* 0x000fe40002000000 */
[----:B------:R-:W-:Y:S02]  /*1e30*/  FMNMX.FTZ R10, R41, R10, !PT ;  /* 0x0000000a290a7209 */ /* 0x000fe40007810000 */
[----:B------:R-:W-:-:S02]  /*1e40*/  ISETP.GT.AND P4, PT, R0, 0x30, PT ;  /* 0x000000300000780c */ /* 0x000fc40003f84270 */
[----:B------:R-:W-:Y:S02]  /*1e50*/  FSEL R45, R45, -INF , P3 ;  /* 0xff8000002d2d7808 */ /* 0x000fe40001800000 */
[----:B------:R-:W-:Y:S02]  /*1e60*/  FMNMX.FTZ R10, R93, R10, !PT ;  /* 0x0000000a5d0a7209 */ /* 0x000fe40007810000 */
[----:B------:R-:W-:Y:S02]  /*1e70*/  ISETP.GT.AND P3, PT, R0, 0x31, PT ;  /* 0x000000310000780c */ /* 0x000fe40003f64270 */
[----:B------:R-:W-:Y:S02]  /*1e80*/  FSEL R95, R48, -INF , P4 ;  /* 0xff800000305f7808 */ /* 0x000fe40002000000 */
[----:B------:R-:W-:Y:S01]  /*1e90*/  FMNMX.FTZ R10, R45, R10, !PT ;  /* 0x0000000a2d0a7209 */ /* 0x000fe20007810000 */
[----:B0-----:R-:W-:Y:S01]  /*1ea0*/  @P2 IMAD.HI.U32 R40, R23, R40, RZ ;  /* 0x0000002817282227 */ /* 0x001fe200078e00ff */
        /* <DEDUP_REMOVED lines=51> */
[----:B------:R-:W-:Y:S01]  /*21e0*/  ISETP.GT.AND P3, PT, R0, 0x79, PT ;  /* 0x000000790000780c */ /* 0x000fe20003f64270 */
[----:B------:R-:W-:Y:S01]  /*21f0*/  IMAD.U32 R0, RZ, RZ, UR5 ;  /* 0x00000005ff007e24 */ /* 0x000fe2000f8e00ff */
[----:B------:R-:W-:Y:S02]  /*2200*/  FSEL R113, R84, -INF , P4 ;  /* 0xff80000054717808 */ /* 0x000fe40002000000 */
[----:B------:R-:W-:Y:S02]  /*2210*/  FMNMX.FTZ R10, R81, R10, !PT ;  /* 0x0000000a510a7209 */ /* 0x000fe40007810000 */
[----:B------:R-:W-:-:S02]  /*2220*/  FSEL R85, R85, -INF , P3 ;  /* 0xff80000055557808 */ /* 0x000fc40001800000 */
[----:B------:R-:W-:Y:S02]  /*2230*/  FMNMX.FTZ R10, R113, R10, !PT ;  /* 0x0000000a710a7209 */ /* 0x000fe40007810000 */
[C---:B------:R-:W-:Y:S02]  /*2240*/  ISETP.GT.AND P4, PT, R8.reuse, 0x1, PT ;  /* 0x000000010800780c */ /* 0x040fe40003f84270 */
[----:B------:R-:W-:Y:S02]  /*2250*/  FMNMX.FTZ R10, R85, R10, !PT ;  /* 0x0000000a550a7209 */ /* 0x000fe40007810000 */
[----:B------:R-:W-:Y:S02]  /*2260*/  ISETP.GT.AND P5, PT, R8, 0x8, PT ;  /* 0x000000080800780c */ /* 0x000fe40003fa4270 */
[----:B------:R-:W-:Y:S01]  /*2270*/  FSEL R6, R27, -INF , P4 ;  /* 0xff8000001b067808 */ /* 0x000fe20002000000 */
[----:B------:R-:W0:Y:S01]  /*2280*/  SHFL.BFLY PT, R9, R10, 0x2, 0x1f ;  /* 0x0c401f000a097f89 */ /* 0x000e2200000e0000 */
[----:B------:R-:W-:-:S02]  /*2290*/  FSEL R117, R30, -INF , P5 ;  /* 0xff8000001e757808 */ /* 0x000fc40002800000 */
[----:B------:R-:W-:-:S04]  /*22a0*/  ISETP.GT.AND P4, PT, R8, 0x10, PT ;  /* 0x000000100800780c */ /* 0x000fc80003f84270 */
[----:B------:R-:W-:Y:S02]  /*22b0*/  FSEL R121, R34, -INF , P4 ;  /* 0xff80000022797808 */ /* 0x000fe40002000000 */
[----:B------:R-:W-:-:S04]  /*22c0*/  ISETP.GT.AND P4, PT, R8, 0x18, PT ;  /* 0x000000180800780c */ /* 0x000fc80003f84270 */
[----:B------:R-:W-:Y:S02]  /*22d0*/  FSEL R125, R38, -INF , P4 ;  /* 0xff800000267d7808 */ /* 0x000fe40002000000 */
[----:B------:R-:W-:-:S04]  /*22e0*/  ISETP.GT.AND P4, PT, R8, 0x20, PT ;  /* 0x000000200800780c */ /* 0x000fc80003f84270 */
[----:B------:R-:W-:Y:S01]  /*22f0*/  FSEL R127, R42, -INF , P4 ;  /* 0xff8000002a7f7808 */ /* 0x000fe20002000000 */
[----:B------:R-:W-:Y:S01]  /*2300*/  IMAD R42, R16, UR4, -R7 ;  /* 0x00000004102a7c24 */ /* 0x000fe2000f8e0a07 */
[----:B------:R-:W-:Y:S01]  /*2310*/  ISETP.GT.AND P4, PT, R8, 0x28, PT ;  /* 0x000000280800780c */ /* 0x000fe20003f84270 */
[----:B------:R-:W-:Y:S01]  /*2320*/  UMOV UR4, URZ ;  /* 0x0000003f00047c82 */ /* 0x000fe20008000000 */
[----:B0-----:R-:W-:-:S05]  /*2330*/  FMNMX.FTZ R12, R10, R9, !PT ;  /* 0x000000090a0c7209 */ /* 0x001fca0007810000 */
[----:B------:R-:W0:Y:S02]  /*2340*/  SHFL.BFLY PT, R9, R12, 0x1, 0x1f ;  /* 0x0c201f000c097f89 */ /* 0x000e2400000e0000 */
[----:B0-----:R-:W-:-:S04]  /*2350*/  FMNMX.FTZ R9, R12, R9, !PT ;  /* 0x000000090c097209 */ /* 0x001fc80007810000 */
[C---:B------:R-:W-:Y:S01]  /*2360*/  FSETP.NEU.FTZ.AND P3, PT, R9.reuse, -INF , PT ;  /* 0xff8000000900780b */ /* 0x040fe20003f7d000 */
[----:B------:R-:W-:-:S05]  /*2370*/  FMUL.FTZ R14, R9, R0 ;  /* 0x00000000090e7220 */ /* 0x000fca0000410000 */
[----:B------:R-:W-:Y:S02]  /*2380*/  FSEL R14, R14, RZ, P3 ;  /* 0x000000ff0e0e7208 */ /* 0x000fe40001800000 */
[----:B------:R-:W-:-:S03]  /*2390*/  ISETP.GT.AND P3, PT, R8, RZ, PT ;  /* 0x000000ff0800720c */ /* 0x000fc60003f64270 */
[-CC-:B------:R-:W-:Y:S01]  /*23a0*/  FFMA.FTZ R178, R89, R0.reuse, -R14.reuse ;  /* 0x0000000059b27223 */ /* 0x180fe2000001080e */
[----:B------:R-:W-:Y:S01]  /*23b0*/  FSEL R115, R26, -INF , P3 ;  /* 0xff8000001a737808 */ /* 0x000fe20001800000 */
[-CC-:B------:R-:W-:Y:S01]  /*23c0*/  FFMA.FTZ R180, R13, R0.reuse, -R14.reuse ;  /* 0x000000000db47223 */ /* 0x180fe2000001080e */
[C---:B------:R-:W-:Y:S01]  /*23d0*/  ISETP.GT.AND P3, PT, R8.reuse, 0x9, PT ;  /* 0x000000090800780c */ /* 0x040fe20003f64270 */
[--C-:B------:R-:W-:Y:S01]  /*23e0*/  FFMA.FTZ R13, R25, R0, -R14.reuse ;  /* 0x00000000190d7223 */ /* 0x100fe2000001080e */
[----:B------:R-:W-:Y:S01]  /*23f0*/  FMNMX.FTZ R10, R115, R6, !PT ;  /* 0x00000006730a7209 */ /* 0x000fe20007810000 */
[-CC-:B------:R-:W-:Y:S01]  /*2400*/  FFMA.FTZ R25, R37, R0.reuse, -R14.reuse ;  /* 0x0000000025197223 */ /* 0x180fe2000001080e */
[----:B------:R-:W-:Y:S01]  /*2410*/  FSEL R119, R31, -INF , P3 ;  /* 0xff8000001f777808 */ /* 0x000fe20001800000 */
[--C-:B------:R-:W-:Y:S01]  /*2420*/  FFMA.FTZ R172, R91, R0, -R14.reuse ;  /* 0x000000005bac7223 */ /* 0x100fe2000001080e */
[----:B------:R-:W-:Y:S01]  /*2430*/  FMNMX.FTZ R10, R117, R10, !PT ;  /* 0x0000000a750a7209 */ /* 0x000fe20007810000 */
        /* <DEDUP_REMOVED lines=24> */
[----:B------:R-:W-:Y:S01]  /*25c0*/  MUFU.EX2 R180, R180 ;  /* 0x000000b400b47308 */ /* 0x000fe20000000800 */
[----:B------:R-:W-:Y:S01]  /*25d0*/  ISETP.GT.AND P3, PT, R8, 0x29, PT ;  /* 0x000000290800780c */ /* 0x000fe20003f64270 */
[-CC-:B------:R-:W-:Y:S01]  /*25e0*/  FFMA.FTZ R35, R57, R0.reuse, -R14.reuse ;  /* 0x0000000039237223 */ /* 0x180fe2000001080e */
[----:B------:R-:W-:Y:S01]  /*25f0*/  FSEL R89, R46, -INF , P4 ;  /* 0xff8000002e597808 */ /* 0x000fe20002000000 */
[--C-:B------:R-:W-:Y:S01]  /*2600*/  FFMA.FTZ R154, R101, R0, -R14.reuse ;  /* 0x00000000659a7223 */ /* 0x100fe2000001080e */
[----:B------:R-:W-:Y:S01]  /*2610*/  FMNMX.FTZ R10, R43, R10, !PT ;  /* 0x0000000a2b0a7209 */ /* 0x000fe20007810000 */
[-CC-:B------:R-:W-:Y:S01]  /*2620*/  FFMA.FTZ R61, R61, R0.reuse, -R14.reuse ;  /* 0x000000003d3d7223 */ /* 0x180fe2000001080e */
[C---:B------:R-:W-:Y:S01]  /*2630*/  ISETP.GT.AND P4, PT, R8.reuse, 0x30, PT ;  /* 0x000000300800780c */ /* 0x040fe20003f84270 */
[----:B------:R-:W0:Y:S01]  /*2640*/  MUFU.EX2 R13, R13 ;  /* 0x0000000d000d7308 */ /* 0x000e220000000800 */
[----:B------:R-:W-:Y:S01]  /*2650*/  FSEL R47, R47, -INF , P3 ;  /* 0xff8000002f2f7808 */ /* 0x000fe20001800000 */
[--C-:B------:R-:W-:Y:S01]  /*2660*/  FFMA.FTZ R103, R103, R0, -R14.reuse ;  /* 0x0000000067677223 */ /* 0x100fe2000001080e */
[----:B------:R-:W-:Y:S01]  /*2670*/  FMNMX.FTZ R10, R89, R10, !PT ;  /* 0x0000000a590a7209 */ /* 0x000fe20007810000 */
[-CC-:B------:R-:W-:Y:S01]  /*2680*/  FFMA.FTZ R65, R65, R0.reuse, -R14.reuse ;  /* 0x0000000041417223 */ /* 0x180fe2000001080e */
[----:B------:R-:W-:Y:S01]  /*2690*/  ISETP.GT.AND P3, PT, R8, 0x31, PT ;  /* 0x000000310800780c */ /* 0x000fe20003f64270 */
[--C-:B------:R-:W-:Y:S01]  /*26a0*/  FFMA.FTZ R105, R105, R0, -R14.reuse ;  /* 0x0000000069697223 */ /* 0x100fe2000001080e */
[----:B------:R-:W-:Y:S01]  /*26b0*/  FSEL R37, R50, -INF , P4 ;  /* 0xff80000032257808 */ /* 0x000fe20002000000 */
[----:B------:R-:W1:Y:S01]  /*26c0*/  MUFU.EX2 R182, R182 ;  /* 0x000000b600b67308 */ /* 0x000e620000000800 */
[----:B------:R-:W-:Y:S01]  /*26d0*/  FMNMX.FTZ R10, R47, R10, !PT ;  /* 0x0000000a2f0a7209 */ /* 0x000fe20007810000 */
[-CC-:B------:R-:W-:Y:S01]  /*26e0*/  FFMA.FTZ R69, R69, R0.reuse, -R14.reuse ;  /* 0x0000000045457223 */ /* 0x180fe2000001080e */
[C---:B------:R-:W-:Y:S01]  /*26f0*/  ISETP.GT.AND P4, PT, R8.reuse, 0x38, PT ;  /* 0x000000380800780c */ /* 0x040fe20003f84270 */
[-CC-:B------:R-:W-:Y:S01]  /*2700*/  FFMA.FTZ R107, R107, R0.reuse, -R14.reuse ;  /* 0x000000006b6b7223 */ /* 0x180fe2000001080e */
[----:B------:R-:W-:Y:S01]  /*2710*/  FSEL R51, R51, -INF , P3 ;  /* 0xff80000033337808 */ /* 0x000fe20001800000 */
[--C-:B------:R-:W-:Y:S01]  /*2720*/  FFMA.FTZ R73, R73, R0, -R14.reuse ;  /* 0x0000000049497223 */ /* 0x100fe2000001080e */
[----:B------:R-:W-:Y:S01]  /*2730*/  FMNMX.FTZ R10, R37, R10, !PT ;  /* 0x0000000a250a7209 */ /* 0x000fe20007810000 */
[----:B------:R-:W2:Y:S01]  /*2740*/  MUFU.EX2 R15, R15 ;  /* 0x0000000f000f7308 */ /* 0x000ea20000000800 */
[----:B------:R-:W-:Y:S01]  /*2750*/  ISETP.GT.AND P3, PT, R8, 0x39, PT ;  /* 0x000000390800780c */ /* 0x000fe20003f64270 */
[-CC-:B------:R-:W-:Y:S01]  /*2760*/  FFMA.FTZ R109, R109, R0.reuse, -R14.reuse ;  /* 0x000000006d6d7223 */ /* 0x180fe2000001080e */
[----:B------:R-:W-:Y:S01]  /*2770*/  FSEL R91, R54, -INF , P4 ;  /* 0xff800000365b7808 */ /* 0x000fe20002000000 */
[--C-:B------:R-:W-:Y:S01]  /*2780*/  FFMA.FTZ R77, R77, R0, -R14.reuse ;  /* 0x000000004d4d7223 */ /* 0x100fe2000001080e */
[----:B------:R-:W-:Y:S01]  /*2790*/  FMNMX.FTZ R10, R51, R10, !PT ;  /* 0x0000000a330a7209 */ /* 0x000fe20007810000 */
[-CC-:B------:R-:W-:Y:S01]  /*27a0*/  FFMA.FTZ R111, R111, R0.reuse, -R14.reuse ;  /* 0x000000006f6f7223 */ /* 0x180fe2000001080e */
[C---:B------:R-:W-:Y:S01]  /*27b0*/  ISETP.GT.AND P4, PT, R8.reuse, 0x40, PT ;  /* 0x000000400800780c */ /* 0x040fe20003f84270 */
[----:B------:R-:W3:Y:S01]  /*27c0*/  MUFU.EX2 R176, R176 ;  /* 0x000000b000b07308 */ /* 0x000ee20000000800 */
[----:B------:R-:W-:Y:S01]  /*27d0*/  FSEL R55, R55, -INF , P3 ;  /* 0xff80000037377808 */ /* 0x000fe20001800000 */
[--C-:B------:R-:W-:Y:S01]  /*27e0*/  FFMA.FTZ R81, R81, R0, -R14.reuse ;  /* 0x0000000051517223 */ /* 0x100fe2000001080e */
[----:B------:R-:W-:Y:S01]  /*27f0*/  FMNMX.FTZ R10, R91, R10, !PT ;  /* 0x0000000a5b0a7209 */ /* 0x000fe20007810000 */
[-CC-:B------:R-:W-:Y:S01]  /*2800*/  FFMA.FTZ R113, R113, R0.reuse, -R14.reuse ;  /* 0x0000000071717223 */ /* 0x180fe2000001080e */
[----:B------:R-:W-:Y:S01]  /*2810*/  ISETP.GT.AND P3, PT, R8, 0x41, PT ;  /* 0x000000410800780c */ /* 0x000fe20003f64270 */
[----:B------:R-:W-:Y:S01]  /*2820*/  FFMA.FTZ R14, R85, R0, -R14 ;  /* 0x00000000550e7223 */ /* 0x000fe2000001080e */
[----:B------:R-:W-:Y:S01]  /*2830*/  FSEL R41, R58, -INF , P4 ;  /* 0xff8000003a297808 */ /* 0x000fe20002000000 */
[----:B------:R-:W4:Y:S01]  /*2840*/  MUFU.EX2 R21, R21 ;  /* 0x0000001500157308 */ /* 0x000f220000000800 */
[----:B------:R-:W-:-:S02]  /*2850*/  FMNMX.FTZ R10, R55, R10, !PT ;  /* 0x0000000a370a7209 */ /* 0x000fc40007810000 */
[----:B------:R-:W-:Y:S02]  /*2860*/  CS2R R100, SRZ ;  /* 0x0000000000647805 */ /* 0x000fe4000001ff00 */
[C---:B------:R-:W-:Y:S02]  /*2870*/  ISETP.GT.AND P4, PT, R8.reuse, 0x48, PT ;  /* 0x000000480800780c */ /* 0x040fe40003f84270 */
[----:B------:R-:W-:Y:S02]  /*2880*/  FSEL R59, R59, -INF , P3 ;  /* 0xff8000003b3b7808 */ /* 0x000fe40001800000 */
[----:B------:R-:W-:Y:S01]  /*2890*/  FMNMX.FTZ R10, R41, R10, !PT ;  /* 0x0000000a290a7209 */ /* 0x000fe20007810000 */
[----:B------:R-:W5:Y:S01]  /*28a0*/  MUFU.EX2 R178, R178 ;  /* 0x000000b200b27308 */ /* 0x000f620000000800 */
[----:B------:R-:W-:Y:S02]  /*28b0*/  ISETP.GT.AND P3, PT, R8, 0x49, PT ;  /* 0x000000490800780c */ /* 0x000fe40003f64270 */
[----:B------:R-:W-:-:S02]  /*28c0*/  FSEL R93, R62, -INF , P4 ;  /* 0xff8000003e5d7808 */ /* 0x000fc40002000000 */
[----:B------:R-:W-:Y:S02]  /*28d0*/  FMNMX.FTZ R10, R59, R10, !PT ;  /* 0x0000000a3b0a7209 */ /* 0x000fe40007810000 */
[C---:B------:R-:W-:Y:S01]  /*28e0*/  ISETP.GT.AND P4, PT, R8.reuse, 0x50, PT ;  /* 0x000000500800780c */ /* 0x040fe20003f84270 */
[----:B------:R-:W-:Y:S01]  /*28f0*/  MUFU.EX2 R25, R25 ;  /* 0x0000001900197308 */ /* 0x000fe20000000800 */
[----:B------:R-:W-:Y:S02]  /*2900*/  FSEL R63, R63, -INF , P3 ;  /* 0xff8000003f3f7808 */ /* 0x000fe40001800000 */
[----:B------:R-:W-:Y:S02]  /*2910*/  FMNMX.FTZ R10, R93, R10, !PT ;  /* 0x0000000a5d0a7209 */ /* 0x000fe40007810000 */
[----:B------:R-:W-:Y:S02]  /*2920*/  ISETP.GT.AND P3, PT, R8, 0x51, PT ;  /* 0x000000510800780c */ /* 0x000fe40003f64270 */
[----:B------:R-:W-:Y:S01]  /*2930*/  FSEL R45, R66, -INF , P4 ;  /* 0xff800000422d7808 */ /* 0x000fe20002000000 */
[----:B------:R-:W-:Y:S01]  /*2940*/  MUFU.EX2 R172, R172 ;  /* 0x000000ac00ac7308 */ /* 0x000fe20000000800 */
[----:B------:R-:W-:-:S02]  /*2950*/  FMNMX.FTZ R10, R63, R10, !PT ;  /* 0x0000000a3f0a7209 */ /* 0x000fc40007810000 */
[C---:B------:R-:W-:Y:S02]  /*2960*/  ISETP.GT.AND P4, PT, R8.reuse, 0x58, PT ;  /* 0x000000580800780c */ /* 0x040fe40003f84270 */
[----:B------:R-:W-:Y:S02]  /*2970*/  FSEL R67, R67, -INF , P3 ;  /* 0xff80000043437808 */ /* 0x000fe40001800000 */
[----:B------:R-:W-:Y:S01]  /*2980*/  FMNMX.FTZ R10, R45, R10, !PT ;  /* 0x0000000a2d0a7209 */ /* 0x000fe20007810000 */
[----:B------:R-:W-:Y:S01]  /*2990*/  MUFU.EX2 R27, R27 ;  /* 0x0000001b001b7308 */ /* 0x000fe20000000800 */
[----:B------:R-:W-:Y:S02]  /*29a0*/  ISETP.GT.AND P3, PT, R8, 0x59, PT ;  /* 0x000000590800780c */ /* 0x000fe40003f64270 */
[----:B------:R-:W-:Y:S02]  /*29b0*/  FSEL R95, R70, -INF , P4 ;  /* 0xff800000465f7808 */ /* 0x000fe40002000000 */
[----:B------:R-:W-:-:S02]  /*29c0*/  FMNMX.FTZ R10, R67, R10, !PT ;  /* 0x0000000a430a7209 */ /* 0x000fc40007810000 */
        /* <DEDUP_REMOVED lines=30> */
[----:B------:R-:W-:Y:S01]  /*2bb0*/  FSEL R87, R87, -INF , P3 ;  /* 0xff80000057577808 */ /* 0x000fe20001800000 */
[----:B------:R-:W-:Y:S01]  /*2bc0*/  MUFU.EX2 R152, R152 ;  /* 0x0000009800987308 */ /* 0x000fe20000000800 */
[----:B------:R-:W-:-:S04]  /*2bd0*/  FMNMX.FTZ R10, R99, R10, !PT ;  /* 0x0000000a630a7209 */ /* 0x000fc80007810000 */
[----:B------:R-:W-:-:S03]  /*2be0*/  FMNMX.FTZ R10, R87, R10, !PT ;  /* 0x0000000a570a7209 */ /* 0x000fc60007810000 */
[----:B------:R-:W-:Y:S02]  /*2bf0*/  MUFU.EX2 R35, R35 ;  /* 0x0000002300237308 */ /* 0x000fe40000000800 */
[----:B------:R-:W0:Y:S06]  /*2c00*/  SHFL.BFLY PT, R11, R10, 0x2, 0x1f ;  /* 0x0c401f000a0b7f89 */ /* 0x000e2c00000e0000 */
        /* <DEDUP_REMOVED lines=10> */
[C---:B------:R-:W-:Y:S01]  /*2cb0*/  FSETP.NEU.FTZ.AND P3, PT, R11.reuse, -INF , PT ;  /* 0xff8000000b00780b */ /* 0x040fe20003f7d000 */
[----:B------:R-:W-:-:S06]  /*2cc0*/  FMUL.FTZ R8, R11, R0 ;  /* 0x000000000b087220 */ /* 0x000fcc0000410000 */
[----:B------:R-:W-:Y:S01]  /*2cd0*/  MUFU.EX2 R160, R73 ;  /* 0x0000004900a07308 */ /* 0x000fe20000000800 */
[----:B------:R-:W-:-:S05]  /*2ce0*/  FSEL R8, R8, RZ, P3 ;  /* 0x000000ff08087208 */ /* 0x000fca0001800000 */
[-CC-:B------:R-:W-:Y:S01]  /*2cf0*/  FFMA.FTZ R39, R39, R0.reuse, -R8.reuse ;  /* 0x0000000027277223 */ /* 0x180fe20000010808 */
[-CC-:B------:R-:W-:Y:S01]  /*2d00*/  FFMA.FTZ R115, R115, R0.reuse, -R8.reuse ;  /* 0x0000000073737223 */ /* 0x180fe20000010808 */
[-CC-:B------:R-:W-:Y:S01]  /*2d10*/  FFMA.FTZ R6, R6, R0.reuse, -R8.reuse ;  /* 0x0000000006067223 */ /* 0x180fe20000010808 */
[-CC-:B------:R-:W-:Y:S01]  /*2d20*/  FFMA.FTZ R117, R117, R0.reuse, -R8.reuse ;  /* 0x0000000075757223 */ /* 0x180fe20000010808 */
[----:B------:R0:W-:Y:S01]  /*2d30*/  MUFU.EX2 R24, R39 ;  /* 0x0000002700187308 */ /* 0x0001e20000000800 */
[-CC-:B------:R-:W-:Y:S01]  /*2d40*/  FFMA.FTZ R119, R119, R0.reuse, -R8.reuse ;  /* 0x0000000077777223 */ /* 0x180fe20000010808 */
[-CC-:B------:R-:W-:Y:S01]  /*2d50*/  FFMA.FTZ R121, R121, R0.reuse, -R8.reuse ;  /* 0x0000000079797223 */ /* 0x180fe20000010808 */
[-CC-:B------:R-:W-:Y:S01]  /*2d60*/  FFMA.FTZ R47, R47, R0.reuse, -R8.reuse ;  /* 0x000000002f2f7223 */ /* 0x180fe20000010808 */
[-CC-:B------:R-:W-:Y:S01]  /*2d70*/  FFMA.FTZ R123, R123, R0.reuse, -R8.reuse ;  /* 0x000000007b7b7223 */ /* 0x180fe20000010808 */
[-CC-:B------:R-:W-:Y:S01]  /*2d80*/  FFMA.FTZ R125, R125, R0.reuse, -R8.reuse ;  /* 0x000000007d7d7223 */ /* 0x180fe20000010808 */
[-CC-:B------:R-:W-:Y:S01]  /*2d90*/  FFMA.FTZ R43, R43, R0.reuse, -R8.reuse ;  /* 0x000000002b2b7223 */ /* 0x180fe20000010808 */
[-CC-:B------:R-:W-:Y:S01]  /*2da0*/  FFMA.FTZ R127, R127, R0.reuse, -R8.reuse ;  /* 0x000000007f7f7223 */ /* 0x180fe20000010808 */
[----:B------:R1:W-:Y:S01]  /*2db0*/  MUFU.EX2 R10, R6 ;  /* 0x00000006000a7308 */ /* 0x0003e20000000800 */
[----:B0-----:R-:W-:Y:S01]  /*2dc0*/  FADD.FTZ R39, R180, R13 ;  /* 0x0000000db4277221 */ /* 0x001fe20000010000 */
[-CC-:B------:R-:W-:Y:S01]  /*2dd0*/  FFMA.FTZ R89, R89, R0.reuse, -R8.reuse ;  /* 0x0000000059597223 */ /* 0x180fe20000010808 */
[-CC-:B------:R-:W-:Y:S01]  /*2de0*/  FFMA.FTZ R37, R37, R0.reuse, -R8.reuse ;  /* 0x0000000025257223 */ /* 0x180fe20000010808 */
[-CC-:B------:R-:W-:Y:S01]  /*2df0*/  FFMA.FTZ R51, R51, R0.reuse, -R8.reuse ;  /* 0x0000000033337223 */ /* 0x180fe20000010808 */
[-CC-:B------:R-:W-:Y:S01]  /*2e00*/  FFMA.FTZ R91, R91, R0.reuse, -R8.reuse ;  /* 0x000000005b5b7223 */ /* 0x180fe20000010808 */
[-CC-:B------:R-:W-:Y:S01]  /*2e10*/  FFMA.FTZ R55, R55, R0.reuse, -R8.reuse ;  /* 0x0000000037377223 */ /* 0x180fe20000010808 */
[-CC-:B------:R-:W-:Y:S01]  /*2e20*/  FFMA.FTZ R41, R41, R0.reuse, -R8.reuse ;  /* 0x0000000029297223 */ /* 0x180fe20000010808 */
[----:B------:R-:W0:Y:S01]  /*2e30*/  MUFU.EX2 R115, R115 ;  /* 0x0000007300737308 */ /* 0x000e220000000800 */
[----:B-1----:R-:W-:Y:S01]  /*2e40*/  FADD.FTZ R6, R182, R39 ;  /* 0x00000027b6067221 */ /* 0x002fe20000010000 */
[-CC-:B------:R-:W-:Y:S01]  /*2e50*/  FFMA.FTZ R59, R59, R0.reuse, -R8.reuse ;  /* 0x000000003b3b7223 */ /* 0x180fe20000010808 */
[-CC-:B------:R-:W-:Y:S01]  /*2e60*/  FFMA.FTZ R93, R93, R0.reuse, -R8.reuse ;  /* 0x000000005d5d7223 */ /* 0x180fe20000010808 */
[-C--:B------:R-:W-:Y:S01]  /*2e70*/  FFMA.FTZ R63, R63, R0.reuse, -R8 ;  /* 0x000000003f3f7223 */ /* 0x080fe20000010808 */
[----:B--2---:R-:W-:Y:S01]  /*2e80*/  FADD.FTZ R39, R15, R6 ;  /* 0x000000060f277221 */ /* 0x004fe20000010000 */
[-CC-:B------:R-:W-:Y:S01]  /*2e90*/  FFMA.FTZ R45, R45, R0.reuse, -R8.reuse ;  /* 0x000000002d2d7223 */ /* 0x180fe20000010808 */
[-CC-:B------:R-:W-:Y:S01]  /*2ea0*/  FFMA.FTZ R67, R67, R0.reuse, -R8.reuse ;  /* 0x0000000043437223 */ /* 0x180fe20000010808 */
[----:B------:R-:W1:Y:S01]  /*2eb0*/  MUFU.EX2 R117, R117 ;  /* 0x0000007500757308 */ /* 0x000e620000000800 */
[----:B---3--:R-:W-:Y:S01]  /*2ec0*/  FADD.FTZ R6, R176, R39 ;  /* 0x00000027b0067221 */ /* 0x008fe20000010000 */
[--C-:B------:R-:W-:Y:S01]  /*2ed0*/  FFMA.FTZ R95, R95, R0, -R8.reuse ;  /* 0x000000005f5f7223 */ /* 0x100fe20000010808 */
[----:B------:R-:W-:Y:S01]  /*2ee0*/  F2FP.BF16.F32.PACK_AB R180, R13, R180 ;  /* 0x000000b40db4723e */ /* 0x000fe200000010ff */
[----:B------:R-:W-:Y:S01]  /*2ef0*/  FFMA.FTZ R71, R71, R0, -R8 ;  /* 0x0000000047477223 */ /* 0x000fe20000010808 */
[----:B----4-:R-:W-:Y:S01]  /*2f00*/  FADD.FTZ R39, R21, R6 ;  /* 0x0000000615277221 */ /* 0x010fe20000010000 */
[----:B------:R-:W-:-:S02]  /*2f10*/  @!P1 VIADD R6, R36, 0x28840 ;  /* 0x0002884024069836 */ /* 0x000fc40000000000 */
[-C--:B------:R-:W-:Y:S01]  /*2f20*/  FFMA.FTZ R49, R49, R0.reuse, -R8 ;  /* 0x0000000031317223 */ /* 0x080fe20000010808 */
[----:B------:R2:W3:Y:S01]  /*2f30*/  MUFU.EX2 R12, R119 ;  /* 0x00000077000c7308 */ /* 0x0004e20000000800 */
[----:B-----5:R-:W-:Y:S01]  /*2f40*/  FADD.FTZ R38, R178, R39 ;  /* 0x00000027b2267221 */ /* 0x020fe20000010000 */
[----:B0-----:R-:W-:Y:S01]  /*2f50*/  FADD.FTZ R36, R115, R10 ;  /* 0x0000000a73247221 */ /* 0x001fe20000010000 */
[----:B------:R-:W-:Y:S01]  /*2f60*/  @!P1 PRMT R6, RZ, 0x654, R6 ;  /* 0x00000654ff069816 */ /* 0x000fe20000000006 */
[-CC-:B------:R-:W-:Y:S01]  /*2f70*/  FFMA.FTZ R75, R75, R0.reuse, -R8.reuse ;  /* 0x000000004b4b7223 */ /* 0x180fe20000010808 */
[-CC-:B------:R-:W-:Y:S01]  /*2f80*/  FFMA.FTZ R97, R97, R0.reuse, -R8.reuse ;  /* 0x0000000061617223 */ /* 0x180fe20000010808 */
[-C--:B------:R-:W-:Y:S01]  /*2f90*/  FFMA.FTZ R79, R79, R0.reuse, -R8 ;  /* 0x000000004f4f7223 */ /* 0x080fe20000010808 */
[----:B------:R3:W-:Y:S01]  /*2fa0*/  @!P1 SYNCS.ARRIVE.TRANS64.RED.A1T0 RZ, [R6+URZ], RZ ;  /* 0x000000ff06ff99a7 */ /* 0x0007e2000810043f */
[----:B------:R-:W0:Y:S01]  /*2fb0*/  MUFU.EX2 R121, R121 ;  /* 0x0000007900797308 */ /* 0x000e220000000800 */
[----:B-1----:R-:W-:Y:S01]  /*2fc0*/  FADD.FTZ R39, R117, R36 ;  /* 0x0000002475277221 */ /* 0x002fe20000010000 */
[-CC-:B------:R-:W-:Y:S01]  /*2fd0*/  FFMA.FTZ R53, R53, R0.reuse, -R8.reuse ;  /* 0x0000000035357223 */ /* 0x180fe20000010808 */
[-CC-:B------:R-:W-:Y:S01]  /*2fe0*/  FFMA.FTZ R83, R83, R0.reuse, -R8.reuse ;  /* 0x0000000053537223 */ /* 0x180fe20000010808 */
[-CC-:B------:R-:W-:Y:S01]  /*2ff0*/  FFMA.FTZ R99, R99, R0.reuse, -R8.reuse ;  /* 0x0000000063637223 */ /* 0x180fe20000010808 */
[----:B------:R-:W-:Y:S01]  /*3000*/  FFMA.FTZ R87, R87, R0, -R8 ;  /* 0x0000000057577223 */ /* 0x000fe20000010808 */
[----:B------:R-:W-:-:S02]  /*3010*/  F2FP.BF16.F32.PACK_AB R181, R10, R115 ;  /* 0x000000730ab5723e */ /* 0x000fc400000010ff */
[----:B--2---:R-:W-:Y:S01]  /*3020*/  CS2R R118, SRZ ;  /* 0x0000000000767805 */ /* 0x004fe2000001ff00 */
[----:B------:R1:W-:Y:S01]  /*3030*/  MUFU.EX2 R28, R47 ;  /* 0x0000002f001c7308 */ /* 0x0003e20000000800 */
[C---:B---3--:R-:W-:Y:S01]  /*3040*/  FADD.FTZ R6, R12.reuse, R39 ;  /* 0x000000270c067221 */ /* 0x048fe20000010000 */
[----:B------:R-:W-:Y:S02]  /*3050*/  F2FP.BF16.F32.PACK_AB R183, R12, R117 ;  /* 0x000000750cb7723e */ /* 0x000fe400000010ff */
[----:B------:R-:W-:Y:S02]  /*3060*/  CS2R R116, SRZ ;  /* 0x0000000000747805 */ /* 0x000fe4000001ff00 */
[----:B------:R-:W-:Y:S02]  /*3070*/  F2FP.BF16.F32.PACK_AB R182, R15, R182 ;  /* 0x000000b60fb6723e */ /* 0x000fe400000010ff */
[----:B------:R-:W-:Y:S02]  /*3080*/  CS2R R114, SRZ ;  /* 0x0000000000727805 */ /* 0x000fe4000001ff00 */
[----:B------:R-:W-:Y:S01]  /*3090*/  F2FP.BF16.F32.PACK_AB R176, R21, R176 ;  /* 0x000000b015b0723e */ /* 0x000fe200000010ff */
[----:B------:R2:W3:Y:S01]  /*30a0*/  MUFU.EX2 R20, R123 ;  /* 0x0000007b00147308 */ /* 0x0004e20000000800 */
[----:B-1----:R-:W1:Y:S01]  /*30b0*/  @P2 LDC R47, c[0x0][0x450] ;  /* 0x00011400ff2f2b82 */ /* 0x002e620000000800 */
[----:B0-----:R-:W-:Y:S01]  /*30c0*/  FADD.FTZ R39, R121, R6 ;  /* 0x0000000679277221 */ /* 0x001fe20000010000 */
[----:B------:R-:W-:-:S05]  /*30d0*/  F2FP.BF16.F32.PACK_AB R178, R25, R178 ;  /* 0x000000b219b2723e */ /* 0x000fca00000010ff */
[----:B------:R0:W-:Y:S01]  /*30e0*/  MUFU.EX2 R26, R43 ;  /* 0x0000002b001a7308 */ /* 0x0001e20000000800 */
[----:B--2---:R-:W-:-:S07]  /*30f0*/  CS2R R122, SRZ ;  /* 0x00000000007a7805 */ /* 0x004fce000001ff00 */
[----:B------:R-:W2:Y:S01]  /*3100*/  MUFU.EX2 R125, R125 ;  /* 0x0000007d007d7308 */ /* 0x000ea20000000800 */
[----:B0-----:R-:W-:Y:S01]  /*3110*/  FADD.FTZ R43, R25, R38 ;  /* 0x00000026192b7221 */ /* 0x001fe20000010000 */
[C---:B---3--:R-:W-:Y:S01]  /*3120*/  FADD.FTZ R6, R20.reuse, R39 ;  /* 0x0000002714067221 */ /* 0x048fe20000010000 */
[----:B------:R-:W-:Y:S02]  /*3130*/  F2FP.BF16.F32.PACK_AB R177, R20, R121 ;  /* 0x0000007914b1723e */ /* 0x000fe400000010ff */
[----:B------:R-:W-:Y:S01]  /*3140*/  CS2R R120, SRZ ;  /* 0x0000000000787805 */ /* 0x000fe2000001ff00 */
[----:B------:R-:W-:Y:S01]  /*3150*/  FADD.FTZ R38, R172, R43 ;  /* 0x0000002bac267221 */ /* 0x000fe20000010000 */
[C---:B------:R-:W-:Y:S01]  /*3160*/  F2FP.BF16.F32.PACK_AB R172, R27.reuse, R172 ;  /* 0x000000ac1bac723e */ /* 0x040fe200000010ff */
[----:B------:R-:W0:Y:S02]  /*3170*/  MUFU.EX2 R127, R127 ;  /* 0x0000007f007f7308 */ /* 0x000e240000000800 */
[----:B------:R-:W-:Y:S01]  /*3180*/  FADD.FTZ R43, R27, R38 ;  /* 0x000000261b2b7221 */ /* 0x000fe20000010000 */
[----:B-1----:R-:W-:-:S03]  /*3190*/  @P2 SHF.R.U32.HI R23, RZ, R47, R40 ;  /* 0x0000002fff172219 */ /* 0x002fc60000011628 */
[----:B------:R-:W-:Y:S01]  /*31a0*/  FADD.FTZ R38, R174, R43 ;  /* 0x0000002bae267221 */ /* 0x000fe20000010000 */
[C---:B------:R-:W-:Y:S01]  /*31b0*/  F2FP.BF16.F32.PACK_AB R174, R29.reuse, R174 ;  /* 0x000000ae1dae723e */ /* 0x040fe200000010ff */
[----:B------:R-:W1:Y:S02]  /*31c0*/  MUFU.EX2 R89, R89 ;  /* 0x0000005900597308 */ /* 0x000e640000000800 */
[----:B------:R-:W-:Y:S01]  /*31d0*/  FADD.FTZ R39, R29, R38 ;  /* 0x000000261d277221 */ /* 0x000fe20000010000 */
[----:B--2---:R-:W-:Y:S01]  /*31e0*/  FADD.FTZ R7, R125, R6 ;  /* 0x000000067d077221 */ /* 0x004fe20000010000 */
[----:B------:R-:W-:Y:S02]  /*31f0*/  F2FP.BF16.F32.PACK_AB R179, R24, R125 ;  /* 0x0000007d18b3723e */ /* 0x000fe400000010ff */
[----:B------:R-:W-:Y:S01]  /*3200*/  CS2R R124, SRZ ;  /* 0x00000000007c7805 */ /* 0x000fe2000001ff00 */
[----:B------:R-:W-:Y:S01]  /*3210*/  FADD.FTZ R40, R168, R39 ;  /* 0x00000027a8287221 */ /* 0x000fe20000010000 */
[----:B------:R-:W-:Y:S01]  /*3220*/  FADD.FTZ R6, R24, R7 ;  /* 0x0000000718067221 */ /* 0x000fe20000010000 */
[----:B------:R-:W-:Y:S01]  /*3230*/  IMAD.IADD R39, R42, 0x1, R23 ;  /* 0x000000012a277824 */ /* 0x000fe200078e0217 */
[----:B------:R-:W2:Y:S01]  /*3240*/  MUFU.EX2 R37, R37 ;  /* 0x0000002500257308 */ /* 0x000ea20000000800 */
[----:B------:R-:W-:Y:S01]  /*3250*/  FADD.FTZ R23, R31, R40 ;  /* 0x000000281f177221 */ /* 0x000fe20000010000 */
[----:B0-----:R-:W-:Y:S01]  /*3260*/  FADD.FTZ R7, R127, R6 ;  /* 0x000000067f077221 */ /* 0x001fe20000010000 */
[----:B------:R-:W-:-:S02]  /*3270*/  F2FP.BF16.F32.PACK_AB R173, R26, R127 ;  /* 0x0000007f1aad723e */ /* 0x000fc400000010ff */
[----:B------:R-:W-:Y:S01]  /*3280*/  CS2R R126, SRZ ;  /* 0x00000000007e7805 */ /* 0x000fe2000001ff00 */
[----:B------:R-:W-:Y:S01]  /*3290*/  FADD.FTZ R40, R170, R23 ;  /* 0x00000017aa287221 */ /* 0x000fe20000010000 */
[----:B------:R-:W-:Y:S01]  /*32a0*/  FADD.FTZ R6, R26, R7 ;  /* 0x000000071a067221 */ /* 0x000fe20000010000 */
[----:B------:R-:W-:Y:S01]  /*32b0*/  SHF.R.S32.HI R44, RZ, 0x1f, R39 ;  /* 0x0000001fff2c7819 */ /* 0x000fe20000011427 */
[----:B------:R-:W0:Y:S01]  /*32c0*/  MUFU.EX2 R30, R51 ;  /* 0x00000033001e7308 */ /* 0x000e220000000800 */
[----:B------:R-:W-:Y:S01]  /*32d0*/  FADD.FTZ R23, R33, R40 ;  /* 0x0000002821177221 */ /* 0x000fe20000010000 */
[----:B-1----:R-:W-:Y:S01]  /*32e0*/  FADD.FTZ R7, R89, R6 ;  /* 0x0000000659077221 */ /* 0x002fe20000010000 */
[----:B------:R-:W-:Y:S02]  /*32f0*/  LEA.HI R39, R44, R39, RZ, 0x7 ;  /* 0x000000272c277211 */ /* 0x000fe400078f38ff */
[----:B------:R-:W-:Y:S01]  /*3300*/  FADD.FTZ R42, R152, R23 ;  /* 0x00000017982a7221 */ /* 0x000fe20000010000 */
[C---:B------:R-:W-:Y:S01]  /*3310*/  FADD.FTZ R6, R28.reuse, R7 ;  /* 0x000000071c067221 */ /* 0x040fe20000010000 */
[----:B------:R-:W-:Y:S01]  /*3320*/  F2FP.BF16.F32.PACK_AB R175, R28, R89 ;  /* 0x000000591caf723e */ /* 0x000fe200000010ff */
[----:B------:R-:W1:Y:S01]  /*3330*/  MUFU.EX2 R91, R91 ;  /* 0x0000005b005b7308 */ /* 0x000e620000000800 */
[----:B------:R-:W-:Y:S01]  /*3340*/  FADD.FTZ R23, R35, R42 ;  /* 0x0000002a23177221 */ /* 0x000fe20000010000 */
[----:B--2---:R-:W-:Y:S01]  /*3350*/  FADD.FTZ R7, R37, R6 ;  /* 0x0000000625077221 */ /* 0x004fe20000010000 */
[----:B------:R-:W-:-:S02]  /*3360*/  F2FP.BF16.F32.PACK_AB R168, R31, R168 ;  /* 0x000000a81fa8723e */ /* 0x000fc400000010ff */
[----:B------:R-:W-:Y:S01]  /*3370*/  CS2R R88, SRZ ;  /* 0x0000000000587805 */ /* 0x000fe2000001ff00 */
[----:B------:R-:W-:Y:S01]  /*3380*/  FADD.FTZ R42, R154, R23 ;  /* 0x000000179a2a7221 */ /* 0x000fe20000010000 */
[----:B------:R-:W-:Y:S01]  /*3390*/  F2FP.BF16.F32.PACK_AB R170, R33, R170 ;  /* 0x000000aa21aa723e */ /* 0x000fe200000010ff */
[----:B------:R-:W2:Y:S01]  /*33a0*/  MUFU.EX2 R32, R55 ;  /* 0x0000003700207308 */ /* 0x000ea20000000800 */
[C---:B0-----:R-:W-:Y:S01]  /*33b0*/  FADD.FTZ R6, R30.reuse, R7 ;  /* 0x000000071e067221 */ /* 0x041fe20000010000 */
[----:B------:R-:W-:Y:S01]  /*33c0*/  FADD.FTZ R42, R61, R42 ;  /* 0x0000002a3d2a7221 */ /* 0x000fe20000010000 */
[----:B------:R-:W-:Y:S02]  /*33d0*/  F2FP.BF16.F32.PACK_AB R152, R35, R152 ;  /* 0x000000982398723e */ /* 0x000fe400000010ff */
[----:B------:R-:W-:Y:S01]  /*33e0*/  F2FP.BF16.F32.PACK_AB R154, R61, R154 ;  /* 0x0000009a3d9a723e */ /* 0x000fe200000010ff */
[----:B------:R-:W-:Y:S01]  /*33f0*/  FADD.FTZ R23, R103, R42 ;  /* 0x0000002a67177221 */ /* 0x000fe20000010000 */
[----:B------:R-:W-:Y:S01]  /*3400*/  F2FP.BF16.F32.PACK_AB R169, R30, R37 ;  /* 0x000000251ea9723e */ /* 0x000fe200000010ff */
[----:B------:R-:W0:Y:S01]  /*3410*/  MUFU.EX2 R41, R41 ;  /* 0x0000002900297308 */ /* 0x000e220000000800 */
[----:B-1----:R-:W-:Y:S01]  /*3420*/  FADD.FTZ R7, R91, R6 ;  /* 0x000000065b077221 */ /* 0x002fe20000010000 */
[C---:B------:R-:W-:Y:S01]  /*3430*/  FADD.FTZ R42, R156.reuse, R23 ;  /* 0x000000179c2a7221 */ /* 0x040fe20000010000 */
[----:B------:R-:W-:-:S02]  /*3440*/  F2FP.BF16.F32.PACK_AB R156, R156, R103 ;  /* 0x000000679c9c723e */ /* 0x000fc400000010ff */
[----:B------:R-:W-:Y:S01]  /*3450*/  CS2R R102, SRZ ;  /* 0x0000000000667805 */ /* 0x000fe2000001ff00 */
[----:B------:R-:W-:Y:S02]  /*3460*/  FADD.FTZ R13, R105, R42 ;  /* 0x0000002a690d7221 */ /* 0x000fe40000010000 */
[----:B------:R-:W1:Y:S01]  /*3470*/  MUFU.EX2 R34, R59 ;  /* 0x0000003b00227308 */ /* 0x000e620000000800 */
[----:B--2---:R-:W-:Y:S01]  /*3480*/  FADD.FTZ R6, R32, R7 ;  /* 0x0000000720067221 */ /* 0x004fe20000010000 */
[C---:B------:R-:W-:Y:S01]  /*3490*/  FADD.FTZ R42, R158.reuse, R13 ;  /* 0x0000000d9e2a7221 */ /* 0x040fe20000010000 */
[----:B------:R-:W-:Y:S02]  /*34a0*/  F2FP.BF16.F32.PACK_AB R158, R158, R105 ;  /* 0x000000699e9e723e */ /* 0x000fe400000010ff */
[----:B------:R-:W-:Y:S02]  /*34b0*/  CS2R R104, SRZ ;  /* 0x0000000000687805 */ /* 0x000fe4000001ff00 */
[----:B------:R-:W-:Y:S01]  /*34c0*/  F2FP.BF16.F32.PACK_AB R171, R32, R91 ;  /* 0x0000005b20ab723e */ /* 0x000fe200000010ff */
[----:B------:R-:W-:Y:S01]  /*34d0*/  FADD.FTZ R13, R107, R42 ;  /* 0x0000002a6b0d7221 */ /* 0x000fe20000010000 */
[----:B------:R-:W-:Y:S01]  /*34e0*/  CS2R R90, SRZ ;  /* 0x00000000005a7805 */ /* 0x000fe2000001ff00 */
[----:B------:R-:W2:Y:S01]  /*34f0*/  MUFU.EX2 R93, R93 ;  /* 0x0000005d005d7308 */ /* 0x000ea20000000800 */
[----:B0-----:R-:W-:Y:S01]  /*3500*/  FADD.FTZ R7, R41, R6 ;  /* 0x0000000629077221 */ /* 0x001fe20000010000 */
[C---:B------:R-:W-:Y:S01]  /*3510*/  FADD.FTZ R44, R160.reuse, R13 ;  /* 0x0000000da02c7221 */ /* 0x040fe20000010000 */
[----:B------:R-:W-:-:S02]  /*3520*/  F2FP.BF16.F32.PACK_AB R160, R160, R107 ;  /* 0x0000006ba0a0723e */ /* 0x000fc400000010ff */
[----:B------:R-:W-:-:S03]  /*3530*/  CS2R R106, SRZ ;  /* 0x00000000006a7805 */ /* 0x000fc6000001ff00 */
[----:B------:R-:W0:Y:S01]  /*3540*/  MUFU.EX2 R36, R63 ;  /* 0x0000003f00247308 */ /* 0x000e220000000800 */
[C---:B-1----:R-:W-:Y:S01]  /*3550*/  FADD.FTZ R6, R34.reuse, R7 ;  /* 0x0000000722067221 */ /* 0x042fe20000010000 */
[----:B------:R-:W-:-:S06]  /*3560*/  F2FP.BF16.F32.PACK_AB R153, R34, R41 ;  /* 0x000000292299723e */ /* 0x000fcc00000010ff */
[----:B------:R-:W1:Y:S01]  /*3570*/  MUFU.EX2 R45, R45 ;  /* 0x0000002d002d7308 */ /* 0x000e620000000800 */
[----:B--2---:R-:W-:-:S07]  /*3580*/  FADD.FTZ R7, R93, R6 ;  /* 0x000000065d077221 */ /* 0x004fce0000010000 */
[----:B------:R-:W2:Y:S01]  /*3590*/  MUFU.EX2 R109, R109 ;  /* 0x0000006d006d7308 */ /* 0x000ea20000000800 */
[C---:B0-----:R-:W-:Y:S01]  /*35a0*/  FADD.FTZ R6, R36.reuse, R7 ;  /* 0x0000000724067221 */ /* 0x041fe20000010000 */
[----:B------:R-:W-:Y:S02]  /*35b0*/  F2FP.BF16.F32.PACK_AB R155, R36, R93 ;  /* 0x0000005d249b723e */ /* 0x000fe400000010ff */
[----:B------:R-:W-:-:S04]  /*35c0*/  CS2R R92, SRZ ;  /* 0x00000000005c7805 */ /* 0x000fc8000001ff00 */
        /* <DEDUP_REMOVED lines=9> */
[----:B------:R-:W-:Y:S02]  /*3660*/  F2FP.BF16.F32.PACK_AB R162, R162, R109 ;  /* 0x0000006da2a2723e */ /* 0x000fe400000010ff */
[----:B------:R-:W-:-:S04]  /*3670*/  CS2R R108, SRZ ;  /* 0x00000000006c7805 */ /* 0x000fc8000001ff00 */
[----:B------:R-:W1:Y:S01]  /*3680*/  MUFU.EX2 R40, R71 ;  /* 0x0000004700287308 */ /* 0x000e620000000800 */
[----:B--2---:R-:W-:-:S07]  /*3690*/  FADD.FTZ R7, R95, R6 ;  /* 0x000000065f077221 */ /* 0x004fce0000010000 */
[----:B------:R-:W2:Y:S01]  /*36a0*/  MUFU.EX2 R164, R81 ;  /* 0x0000005100a47308 */ /* 0x000ea20000000800 */
[----:B0-----:R-:W-:-:S07]  /*36b0*/  FADD.FTZ R13, R111, R44 ;  /* 0x0000002c6f0d7221 */ /* 0x001fce0000010000 */
[----:B------:R-:W0:Y:S01]  /*36c0*/  MUFU.EX2 R49, R49 ;  /* 0x0000003100317308 */ /* 0x000e220000000800 */
[C---:B-1----:R-:W-:Y:S01]  /*36d0*/  FADD.FTZ R6, R40.reuse, R7 ;  /* 0x0000000728067221 */ /* 0x042fe20000010000 */
[----:B------:R-:W-:Y:S02]  /*36e0*/  F2FP.BF16.F32.PACK_AB R159, R40, R95 ;  /* 0x0000005f289f723e */ /* 0x000fe400000010ff */
[----:B------:R-:W-:-:S04]  /*36f0*/  CS2R R94, SRZ ;  /* 0x00000000005e7805 */ /* 0x000fc8000001ff00 */
[----:B------:R-:W1:Y:S01]  /*3700*/  MUFU.EX2 R113, R113 ;  /* 0x0000007100717308 */ /* 0x000e620000000800 */
[C---:B--2---:R-:W-:Y:S01]  /*3710*/  FADD.FTZ R46, R164.reuse, R13 ;  /* 0x0000000da42e7221 */ /* 0x044fe20000010000 */
[----:B------:R-:W-:Y:S02]  /*3720*/  F2FP.BF16.F32.PACK_AB R164, R164, R111 ;  /* 0x0000006fa4a4723e */ /* 0x000fe400000010ff */
[----:B------:R-:W-:-:S04]  /*3730*/  CS2R R110, SRZ ;  /* 0x00000000006e7805 */ /* 0x000fc8000001ff00 */
[----:B------:R-:W2:Y:S01]  /*3740*/  MUFU.EX2 R8, R75 ;  /* 0x0000004b00087308 */ /* 0x000ea20000000800 */
[----:B0-----:R-:W-:-:S07]  /*3750*/  FADD.FTZ R7, R49, R6 ;  /* 0x0000000631077221 */ /* 0x001fce0000010000 */
[----:B------:R-:W0:Y:S01]  /*3760*/  MUFU.EX2 R97, R97 ;  /* 0x0000006100617308 */ /* 0x000e220000000800 */
[----:B-1----:R-:W-:-:S07]  /*3770*/  FADD.FTZ R13, R113, R46 ;  /* 0x0000002e710d7221 */ /* 0x002fce0000010000 */
[----:B------:R-:W1:Y:S01]  /*3780*/  MUFU.EX2 R42, R79 ;  /* 0x0000004f002a7308 */ /* 0x000e620000000800 */
[C---:B--2---:R-:W-:Y:S01]  /*3790*/  FADD.FTZ R46, R8.reuse, R7 ;  /* 0x00000007082e7221 */ /* 0x044fe20000010000 */
[----:B------:R-:W-:Y:S01]  /*37a0*/  F2FP.BF16.F32.PACK_AB R161, R8, R49 ;  /* 0x0000003108a1723e */ /* 0x000fe200000010ff */
[----:B------:R-:W-:-:S05]  /*37b0*/  IMAD.MOV.U32 R8, RZ, RZ, RZ ;  /* 0x000000ffff087224 */ /* 0x000fca00078e00ff */
[----:B------:R-:W2:Y:S01]  /*37c0*/  MUFU.EX2 R53, R53 ;  /* 0x0000003500357308 */ /* 0x000ea20000000800 */
[----:B0-----:R-:W-:-:S07]  /*37d0*/  FADD.FTZ R7, R97, R46 ;  /* 0x0000002e61077221 */ /* 0x001fce0000010000 */
[----:B------:R-:W0:Y:S01]  /*37e0*/  MUFU.EX2 R44, R83 ;  /* 0x00000053002c7308 */ /* 0x000e220000000800 */
[C---:B-1----:R-:W-:Y:S01]  /*37f0*/  FADD.FTZ R12, R42.reuse, R7 ;  /* 0x000000072a0c7221 */ /* 0x042fe20000010000 */
[----:B------:R-:W-:Y:S02]  /*3800*/  F2FP.BF16.F32.PACK_AB R163, R42, R97 ;  /* 0x000000612aa3723e */ /* 0x000fe400000010ff */
[----:B------:R-:W-:-:S04]  /*3810*/  CS2R R96, SRZ ;  /* 0x0000000000607805 */ /* 0x000fc8000001ff00 */
[----:B------:R-:W1:Y:S01]  /*3820*/  MUFU.EX2 R99, R99 ;  /* 0x0000006300637308 */ /* 0x000e620000000800 */
[----:B--2---:R-:W-:-:S07]  /*3830*/  FADD.FTZ R7, R53, R12 ;  /* 0x0000000c35077221 */ /* 0x004fce0000010000 */
[----:B------:R-:W2:Y:S01]  /*3840*/  MUFU.EX2 R10, R87 ;  /* 0x00000057000a7308 */ /* 0x000ea20000000800 */
[C---:B0-----:R-:W-:Y:S01]  /*3850*/  FADD.FTZ R12, R44.reuse, R7 ;  /* 0x000000072c0c7221 */ /* 0x041fe20000010000 */
[----:B------:R-:W-:-:S06]  /*3860*/  F2FP.BF16.F32.PACK_AB R165, R44, R53 ;  /* 0x000000352ca5723e */ /* 0x000fcc00000010ff */
[----:B------:R-:W0:Y:S01]  /*3870*/  MUFU.EX2 R14, R14 ;  /* 0x0000000e000e7308 */ /* 0x000e220000000800 */
[----:B-1----:R-:W-:Y:S01]  /*3880*/  FADD.FTZ R7, R99, R12 ;  /* 0x0000000c63077221 */ /* 0x002fe20000010000 */
[----:B------:R-:W-:-:S04]  /*3890*/  SHF.R.S32.HI R12, RZ, 0x7, R39 ;  /* 0x00000007ff0c7819 */ /* 0x000fc80000011427 */
[----:B------:R-:W-:Y:S01]  /*38a0*/  VIMNMX R15, R17, R12, !PT ;  /* 0x0000000c110f7248 */ /* 0x000fe20007fe0100 */
[C---:B--2---:R-:W-:Y:S01]  /*38b0*/  FADD.FTZ R7, R10.reuse, R7 ;  /* 0x000000070a077221 */ /* 0x044fe20000010000 */
[----:B------:R-:W-:Y:S01]  /*38c0*/  F2FP.BF16.F32.PACK_AB R167, R10, R99 ;  /* 0x000000630aa7723e */ /* 0x000fe200000010ff */
[----:B------:R-:W-:Y:S01]  /*38d0*/  VIADD R10, R22, 0xfffffffe ;  /* 0xfffffffe160a7836 */ /* 0x000fe20000000000 */
[----:B------:R-:W-:-:S04]  /*38e0*/  CS2R R98, SRZ ;  /* 0x0000000000627805 */ /* 0x000fc8000001ff00 */
[----:B------:R-:W-:Y:S01]  /*38f0*/  ISETP.GE.AND P3, PT, R10, R15, PT ;  /* 0x0000000f0a00720c */ /* 0x000fe20003f66270 */
[C---:B0-----:R-:W-:Y:S01]  /*3900*/  FADD.FTZ R6, R14.reuse, R13 ;  /* 0x0000000d0e067221 */ /* 0x041fe20000010000 */
[----:B------:R-:W-:Y:S02]  /*3910*/  F2FP.BF16.F32.PACK_AB R166, R14, R113 ;  /* 0x000000710ea6723e */ /* 0x000fe400000010ff */
[----:B------:R-:W-:-:S09]  /*3920*/  CS2R R112, SRZ ;  /* 0x0000000000707805 */ /* 0x000fd2000001ff00 */
[----:B------:R-:W-:Y:S05]  /*3930*/  @!P3 BRA `(.L_x_2125) ;  /* 0x000000280048b947 */ /* 0x000fea0003800000 */
[----:B------:R-:W-:Y:S01]  /*3940*/  IMAD.MOV.U32 R13, RZ, RZ, R11 ;  /* 0x000000ffff0d7224 */ /* 0x000fe200078e000b */
[----:B------:R-:W-:Y:S01]  /*3950*/  UMOV UR5, URZ ;  /* 0x0000003f00057c82 */ /* 0x000fe20008000000 */
[----:B------:R-:W-:Y:S01]  /*3960*/  IMAD.MOV.U32 R12, RZ, RZ, R9 ;  /* 0x000000ffff0c7224 */ /* 0x000fe200078e0009 */
[----:B------:R-:W-:Y:S01]  /*3970*/  ULDC UR39, c[0x0][0x288] ;  /* 0x0000a20000277ab9 */ /* 0x000fe20000000800 */
[----:B------:R-:W-:Y:S01]  /*3980*/  IMAD.MOV.U32 R14, RZ, RZ, RZ ;  /* 0x000000ffff0e7224 */ /* 0x000fe200078e00ff */
[----:B------:R-:W-:Y:S01]  /*3990*/  ULDC UR38, c[0x0][0x2f0] ;  /* 0x0000bc0000267ab9 */ /* 0x000fe20000000800 */
[----:B------:R-:W-:-:S07]  /*39a0*/  IMAD.MOV.U32 R151, RZ, RZ, RZ ;  /* 0x000000ffff977224 */ /* 0x000fce00078e00ff */
.L_x_2134:
        /* <DEDUP_REMOVED lines=9> */
.L_x_2127:
[----:B------:R-:W-:Y:S01]  /*3a40*/  ULEA UR7, UR4, UR36, 0x3 ;  /* 0x0000002404077291 */ /* 0x000fe2000f8e183f */
[----:B------:R-:W-:-:S08]  /*3a50*/  SHF.L.U32 R0, R8, 0x1f, RZ ;  /* 0x0000001f08007819 */ /* 0x000fd000000006ff */
[----:B------:R0:W1:Y:S01]  /*3a60*/  SYNCS.PHASECHK.TRANS64.TRYWAIT P3, [UR7+0x28830], R0 ;  /* 0x02883000ff0075a7 */ /* 0x0000620008060147 */
[----:B------:R-:W-:Y:S05]  /*3a70*/  @!P0 BRA `(.L_x_2128) ;  /* 0x0000000000048947 */ /* 0x000fea0003800000 */
[----:B------:R-:W-:Y:S01]  /*3a80*/  BPT.TRAP 0x1 ;  /* 0x000000040000795c */ /* 0x000fe20000300000 */
.L_x_2128:
[----:B-1----:R-:W-:Y:S05]  /*3a90*/  @P3 BRA `(.L_x_2126) ;  /* 0x0000000000083947 */ /* 0x002fea0003800000 */
[----:B------:R-:W1:Y:S02]  /*3aa0*/  SYNCS.PHASECHK.TRANS64.TRYWAIT P3, [UR7+0x28830], R0 ;  /* 0x02883000ff0075a7 */ /* 0x000e640008060147 */
[----:B-1----:R-:W-:Y:S05]  /*3ab0*/  @!P3 BRA `(.L_x_2129) ;  /* 0x000000a40054b947 */ /* 0x002fea0003800000 */
.L_x_2126:
        /* <DEDUP_REMOVED lines=47> */
.L_x_2131:
[----:B------:R-:W-:Y:S01]  /*3db0*/  ULEA UR7, UR5, UR36, 0x3 ;  /* 0x0000002405077291 */ /* 0x000fe2000f8e183f */
[----:B------:R-:W-:-:S08]  /*3dc0*/  SHF.L.U32 R0, R14, 0x1f, RZ ;  /* 0x0000001f0e007819 */ /* 0x000fd000000006ff */
[----:B------:R0:W1:Y:S01]  /*3dd0*/  SYNCS.PHASECHK.TRANS64.TRYWAIT P3, [UR7+0x28850], R0 ;  /* 0x02885000ff0075a7 */ /* 0x0000620008060147 */
[----:B------:R-:W-:Y:S05]  /*3de0*/  @!P0 BRA `(.L_x_2132) ;  /* 0x0000000000048947 */ /* 0x000fea0003800000 */
[----:B------:R-:W-:Y:S01]  /*3df0*/  BPT.TRAP 0x1 ;  /* 0x000000040000795c */ /* 0x000fe20000300000 */
.L_x_2132:
[----:B-1----:R-:W-:Y:S05]  /*3e00*/  @P3 BRA `(.L_x_2130) ;  /* 0x0000000000083947 */ /* 0x002fea0003800000 */
[----:B------:R-:W1:Y:S02]  /*3e10*/  SYNCS.PHASECHK.TRANS64.TRYWAIT P3, [UR7+0x28850], R0 ;  /* 0x02885000ff0075a7 */ /* 0x000e640008060147 */
[----:B-1----:R-:W-:Y:S05]  /*3e20*/  @!P3 BRA `(.L_x_2133) ;  /* 0x000000a00090b947 */ /* 0x002fea0003800000 */
.L_x_2130:
[----:B------:R-:W-:Y:S01]  /*3e30*/  UIADD3 UR7, UR36, 0x400, URZ ;  /* 0x0000040024077890 */ /* 0x000fe2000fffe03f */
[----:B------:R-:W-:Y:S01]  /*3e40*/  WARPGROUP.ARRIVE ;  /* 0x00000000000079c5 */ /* 0x000fe20000000000 */
[----:B------:R-:W-:Y:S01]  /*3e50*/  UMOV UR11, 0x40000040 ;  /* 0x40000040000b7882 */ /* 0x000fe20000000000 */
[----:B------:R-:W-:Y:S01]  /*3e60*/  UMOV UR15, 0x40000040 ;  /* 0x40000040000f7882 */ /* 0x000fe20000000000 */
[----:B------:R-:W-:Y:S01]  /*3e70*/  USHF.R.U32.HI UR7, URZ, 0x4, UR7 ;  /* 0x000000043f077899 */ /* 0x000fe20008011607 */
[----:B01----:R-:W0:Y:S01]  /*3e80*/  @P2 LDC R0, c[0x0][0x44c] ;  /* 0x00011300ff002b82 */ /* 0x003e220000000800 */
[----:B------:R-:W-:Y:S02]  /*3e90*/  IMAD.MOV.U32 R23, RZ, RZ, R5 ;  /* 0x000000ffff177224 */ /* 0x000fe400078e0005 */
[----:B------:R-:W-:-:S04]  /*3ea0*/  ULOP3.LUT UR7, UR7, 0x3fff, URZ, 0xc0, !UPT ;  /* 0x00003fff07077892 */ /* 0x000fc8000f8ec03f */
[----:B------:R-:W-:Y:S01]  /*3eb0*/  ULOP3.LUT UR7, UR7, 0x4000000, URZ, 0xfc, !UPT ;  /* 0x0400000007077892 */ /* 0x000fe2000f8efc3f */
[----:B------:R-:W1:Y:S03]  /*3ec0*/  @P2 LDC R9, c[0x0][0x450] ;  /* 0x00011400ff092b82 */ /* 0x000e660000000800 */
[----:B------:R-:W-:-:S04]  /*3ed0*/  ULEA UR10, UR5, UR7, 0xb ;  /* 0x00000007050a7291 */ /* 0x000fc8000f8e583f */
[----:B------:R-:W-:-:S05]  /*3ee0*/  UIADD3 UR14, UR10, 0x80, URZ ;  /* 0x000000800a0e7890 */ /* 0x000fca000fffe03f */
[----:B------:R-:W-:Y:S01]  /*3ef0*/  HGMMA.64x128x16.F32.BF16 R88, R180, gdesc[UR8].tnspB, R88, gsb0 ;  /* 0x41e00008b4587df0 */ /* 0x000fe20008001858 */
[----:B------:R-:W-:Y:S01]  /*3f00*/  UMOV UR11, 0x40000040 ;  /* 0x40000040000b7882 */ /* 0x000fe20000000000 */
[----:B0-----:R-:W-:-:S05]  /*3f10*/  @P2 IMAD.HI.U32 R0, R5, R0, RZ ;  /* 0x0000000005002227 */ /* 0x001fca00078e00ff */
[----:B-1----:R-:W-:Y:S01]  /*3f20*/  @P2 SHF.R.U32.HI R23, RZ, R9, R0 ;  /* 0x00000009ff172219 */ /* 0x002fe20000011600 */
[----:B------:R-:W-:-:S04]  /*3f30*/  IMAD.MOV.U32 R9, RZ, RZ, -0x80 ;  /* 0xffffff80ff097424 */ /* 0x000fc800078e00ff */
[----:B------:R-:W0:Y:S01]  /*3f40*/  SHFL.IDX PT, R0, R23, 0x1, 0x1c1f ;  /* 0x003c1f0017007f89 */ /* 0x000e2200000e0000 */
[----:B------:R-:W-:-:S04]  /*3f50*/  IMAD R9, R10, R9, 0x1 ;  /* 0x000000010a097424 */ /* 0x000fc800078e0209 */
[----:B------:R-:W-:-:S04]  /*3f60*/  IMAD R9, R4, -0x2, R9 ;  /* 0xfffffffe04097824 */ /* 0x000fc800078e0209 */
[----:B------:R-:W-:-:S05]  /*3f70*/  IMAD R9, R16, UR38, R9 ;  /* 0x0000002610097c24 */ /* 0x000fca000f8e0209 */
[----:B0-----:R-:W-:-:S04]  /*3f80*/  IADD3 R0, R0, -UR39, R9 ;  /* 0x8000002700007c10 */ /* 0x001fc8000fffe009 */
[C---:B------:R-:W-:Y:S02]  /*3f90*/  ISETP.GT.AND P3, PT, R0.reuse, RZ, PT ;  /* 0x000000ff0000720c */ /* 0x040fe40003f64270 */
[----:B------:R-:W-:Y:S02]  /*3fa0*/  ISETP.GT.AND P4, PT, R0, 0x1, PT ;  /* 0x000000010000780c */ /* 0x000fe40003f84270 */
[----:B------:R-:W-:Y:S02]  /*3fb0*/  FSEL R14, R26, -INF , P3 ;  /* 0xff8000001a0e7808 */ /* 0x000fe40001800000 */
[----:B------:R-:W-:Y:S02]  /*3fc0*/  ISETP.GT.AND P3, PT, R0, 0x8, PT ;  /* 0x000000080000780c */ /* 0x000fe40003f64270 */
[----:B------:R-:W-:Y:S02]  /*3fd0*/  FSEL R190, R27, -INF , P4 ;  /* 0xff8000001bbe7808 */ /* 0x000fe40002000000 */
[----:B------:R-:W-:-:S02]  /*3fe0*/  FMNMX.FTZ R11, R14, R13, !PT ;  /* 0x0000000d0e0b7209 */ /* 0x000fc40007810000 */
[----:B------:R-:W-:Y:S02]  /*3ff0*/  ISETP.GT.AND P4, PT, R0, 0x9, PT ;  /* 0x000000090000780c */ /* 0x000fe40003f84270 */
[----:B------:R-:W-:Y:S02]  /*4000*/  FSEL R188, R30, -INF , P3 ;  /* 0xff8000001ebc7808 */ /* 0x000fe40001800000 */
[----:B------:R-:W-:Y:S02]  /*4010*/  FMNMX.FTZ R11, R190, R11, !PT ;  /* 0x0000000bbe0b7209 */ /* 0x000fe40007810000 */
        /* <DEDUP_REMOVED lines=10> */
[----:B------:R-:W-:Y:S01]  /*40c0*/  FMNMX.FTZ R11, R184, R11, !PT ;  /* 0x0000000bb80b7209 */ /* 0x000fe20007810000 */
[----:B------:R-:W-:Y:S02]  /*40d0*/  WARPGROUP.DEPBAR.LE gsb0, 0x0 ;  /* 0x00008000000079c5 */ /* 0x000fe40000010000 */
[----:B------:R-:W-:Y:S01]  /*40e0*/  WARPGROUP.ARRIVE ;  /* 0x00000000000079c5 */ /* 0x000fe20000000000 */
[----:B------:R-:W-:Y:S02]  /*40f0*/  FSEL R182, R38, -INF , P3 ;  /* 0xff80000026b67808 */ /* 0x000fe40001800000 */
[----:B------:R-:W-:Y:S02]  /*4100*/  ISETP.GT.AND P3, PT, R0, 0x20, PT ;  /* 0x000000200000780c */ /* 0x000fe40003f64270 */
[----:B------:R-:W-:Y:S01]  /*4110*/  FSEL R180, R39, -INF , P4 ;  /* 0xff80000027b47808 */ /* 0x000fe20002000000 */
[----:B------:R-:W-:Y:S01]  /*4120*/  HGMMA.64x128x16.F32.BF16 R88, R176, gdesc[UR12].tnspB, R88, gsb0 ;  /* 0x41e0000cb0587df0 */ /* 0x000fe20008001858 */
[----:B------:R-:W-:Y:S01]  /*4130*/  UIADD3 UR14, UR10, 0x100, URZ ;  /* 0x000001000a0e7890 */ /* 0x000fe2000fffe03f */
[----:B------:R-:W-:Y:S01]  /*4140*/  FMNMX.FTZ R11, R182, R11, !PT ;  /* 0x0000000bb60b7209 */ /* 0x000fe20007810000 */
[----:B------:R-:W-:Y:S01]  /*4150*/  UMOV UR15, 0x40000040 ;  /* 0x40000040000f7882 */ /* 0x000fe20000000000 */
[----:B------:R-:W-:-:S02]  /*4160*/  ISETP.GT.AND P4, PT, R0, 0x21, PT ;  /* 0x000000210000780c */ /* 0x000fc40003f84270 */
        /* <DEDUP_REMOVED lines=29> */
[----:B------:R-:W-:Y:S01]  /*4340*/  FMNMX.FTZ R11, R170, R11, !PT ;  /* 0x0000000baa0b7209 */ /* 0x000fe20007810000 */
[----:B------:R-:W-:Y:S01]  /*4350*/  UIADD3 UR14, UR10, 0x280, URZ ;  /* 0x000002800a0e7890 */ /* 0x000fe2000fffe03f */
[----:B------:R-:W-:Y:S01]  /*4360*/  ISETP.GT.AND P4, PT, R0, 0x39, PT ;  /* 0x000000390000780c */ /* 0x000fe20003f84270 */
[----:B------:R-:W-:Y:S01]  /*4370*/  UMOV UR15, 0x40000040 ;  /* 0x40000040000f7882 */ /* 0x000fe20000000000 */
[----:B------:R-:W-:-:S02]  /*4380*/  FSEL R54, R54, -INF , P3 ;  /* 0xff80000036367808 */ /* 0x000fc40001800000 */
[----:B------:R-:W-:Y:S02]  /*4390*/  FMNMX.FTZ R11, R168, R11, !PT ;  /* 0x0000000ba80b7209 */ /* 0x000fe40007810000 */
[----:B------:R-:W-:Y:S02]  /*43a0*/  ISETP.GT.AND P3, PT, R0, 0x40, PT ;  /* 0x000000400000780c */ /* 0x000fe40003f64270 */
[----:B------:R-:W-:Y:S02]  /*43b0*/  FSEL R42, R55, -INF , P4 ;  /* 0xff800000372a7808 */ /* 0x000fe40002000000 */
[----:B------:R-:W-:Y:S02]  /*43c0*/  FMNMX.FTZ R11, R54, R11, !PT ;  /* 0x0000000b360b7209 */ /* 0x000fe40007810000 */
[----:B------:R-:W-:Y:S02]  /*43d0*/  ISETP.GT.AND P4, PT, R0, 0x41, PT ;  /* 0x000000410000780c */ /* 0x000fe40003f84270 */
        /* <DEDUP_REMOVED lines=44> */
[----:B------:R-:W-:Y:S02]  /*46a0*/  FSEL R87, R87, -INF , P4 ;  /* 0xff80000057577808 */ /* 0x000fe40002000000 */
[----:B------:R-:W-:-:S04]  /*46b0*/  FMNMX.FTZ R0, R86, R11, !PT ;  /* 0x0000000b56007209 */ /* 0x000fc80007810000 */
[----:B------:R-:W-:-:S05]  /*46c0*/  FMNMX.FTZ R27, R87, R0, !PT ;  /* 0x00000000571b7209 */ /* 0x000fca0007810000 */
[----:B------:R-:W0:Y:S02]  /*46d0*/  SHFL.BFLY PT, R0, R27, 0x2, 0x1f ;  /* 0x0c401f001b007f89 */ /* 0x000e2400000e0000 */
[----:B0-----:R-:W-:Y:S01]  /*46e0*/  FMNMX.FTZ R31, R27, R0, !PT ;  /* 0x000000001b1f7209 */ /* 0x001fe20007810000 */
[----:B------:R-:W-:Y:S02]  /*46f0*/  WARPGROUP.DEPBAR.LE gsb0, 0x0 ;  /* 0x00008000000079c5 */ /* 0x000fe40000010000 */
[----:B------:R-:W-:Y:S01]  /*4700*/  WARPGROUP.ARRIVE ;  /* 0x00000000000079c5 */ /* 0x000fe20000000000 */
[----:B------:R-:W0:Y:S01]  /*4710*/  SHFL.IDX PT, R152, R23, RZ, 0x1c1f ;  /* 0x001c1fff17987589 */ /* 0x000e2200000e0000 */
[----:B------:R-:W1:Y:S03]  /*4720*/  LDC R0, c[0x0][0x988] ;  /* 0x00026200ff007b82 */ /* 0x000e660000000800 */
[----:B------:R-:W2:Y:S01]  /*4730*/  SHFL.BFLY PT, R154, R31, 0x1, 0x1f ;  /* 0x0c201f001f9a7f89 */ /* 0x000ea200000e0000 */
[----:B------:R-:W-:Y:S01]  /*4740*/  HGMMA.64x128x16.F32.BF16 R88, R156, gdesc[UR12].tnspB, R88, gsb0 ;  /* 0x41e0000c9c587df0 */ /* 0x000fe20008001858 */
[----:B------:R-:W-:Y:S01]  /*4750*/  UIADD3 UR14, UR10, 0x300, URZ ;  /* 0x000003000a0e7890 */ /* 0x000fe2000fffe03f */
[----:B------:R-:W-:Y:S01]  /*4760*/  UMOV UR15, 0x40000040 ;  /* 0x40000040000f7882 */ /* 0x000fe20000000000 */
[----:B------:R-:W-:Y:S01]  /*4770*/  UIADD3 UR10, UR10, 0x380, URZ ;  /* 0x000003800a0a7890 */ /* 0x000fe2000fffe03f */
[----:B0-----:R-:W-:-:S04]  /*4780*/  IADD3 R9, R152, -UR39, R9 ;  /* 0x8000002798097c10 */ /* 0x001fc8000fffe009 */
[C---:B------:R-:W-:Y:S02]  /*4790*/  ISETP.GT.AND P4, PT, R9.reuse, RZ, PT ;  /* 0x000000ff0900720c */ /* 0x040fe40003f84270 */
[C---:B------:R-:W-:Y:S02]  /*47a0*/  ISETP.GT.AND P5, PT, R9.reuse, 0x1, PT ;  /* 0x000000010900780c */ /* 0x040fe40003fa4270 */
        /* <DEDUP_REMOVED lines=10> */
[----:B--2---:R-:W-:Y:S02]  /*4850*/  FMNMX.FTZ R11, R31, R154, !PT ;  /* 0x0000009a1f0b7209 */ /* 0x004fe40007810000 */
[----:B------:R-:W-:Y:S02]  /*4860*/  ISETP.GT.AND P5, PT, R9, 0x11, PT ;  /* 0x000000110900780c */ /* 0x000fe40003fa4270 */
[----:B------:R-:W-:Y:S01]  /*4870*/  FSEL R31, R32, -INF , P4 ;  /* 0xff800000201f7808 */ /* 0x000fe20002000000 */
[----:B-1----:R-:W-:Y:S01]  /*4880*/  FMUL.FTZ R21, R11, R0 ;  /* 0x000000000b157220 */ /* 0x002fe20000410000 */
        /* <DEDUP_REMOVED lines=44> */
[----:B------:R-:W-:Y:S01]  /*4b50*/  FSEL R61, R61, -INF , P5 ;  /* 0xff8000003d3d7808 */ /* 0x000fe20002800000 */
[----:B------:R-:W-:-:S02]  /*4b60*/  WARPGROUP.DEPBAR.LE gsb0, 0x0 ;  /* 0x00008000000079c5 */ /* 0x000fc40000010000 */
[----:B------:R-:W-:Y:S01]  /*4b70*/  WARPGROUP.ARRIVE ;  /* 0x00000000000079c5 */ /* 0x000fe20000000000 */
[----:B------:R-:W-:Y:S02]  /*4b80*/  FMNMX.FTZ R36, R47, R36, !PT ;  /* 0x000000242f247209 */ /* 0x000fe40007810000 */
[----:B------:R-:W-:Y:S02]  /*4b90*/  ISETP.GT.AND P5, PT, R9, 0x51, PT ;  /* 0x000000510900780c */ /* 0x000fe40003fa4270 */
[----:B------:R-:W-:Y:S01]  /*4ba0*/  FSEL R49, R64, -INF , P4 ;  /* 0xff80000040317808 */ /* 0x000fe20002000000 */
[----:B------:R-:W-:Y:S01]  /*4bb0*/  HGMMA.64x128x16.F32.BF16 R88, R160, gdesc[UR12].tnspB, R88, gsb0 ;  /* 0x41e0000ca0587df0 */ /* 0x000fe20008001858 */
        /* <DEDUP_REMOVED lines=31> */
[----:B------:R-:W-:Y:S02]  /*4db0*/  FSEL R189, R85, -INF , P5 ;  /* 0xff80000055bd7808 */ /* 0x000fe40002800000 */
[----:B------:R-:W-:-:S02]  /*4dc0*/  FMNMX.FTZ R44, R187, R44, !PT ;  /* 0x0000002cbb2c7209 */ /* 0x000fc40007810000 */
[----:B------:R-:W-:Y:S02]  /*4dd0*/  FSETP.NEU.FTZ.AND P3, PT, R11, -INF , PT ;  /* 0xff8000000b00780b */ /* 0x000fe40003f7d000 */
[----:B------:R-:W-:Y:S02]  /*4de0*/  FMNMX.FTZ R44, R189, R44, !PT ;  /* 0x0000002cbd2c7209 */ /* 0x000fe40007810000 */
[----:B------:R-:W-:Y:S02]  /*4df0*/  FSEL R21, R21, RZ, P3 ;  /* 0x000000ff15157208 */ /* 0x000fe40001800000 */
[----:B------:R-:W-:Y:S01]  /*4e00*/  FSEL R52, R11, RZ, P3 ;  /* 0x000000ff0b347208 */ /* 0x000fe20001800000 */
[----:B------:R-:W0:Y:S01]  /*4e10*/  SHFL.BFLY PT, R9, R44, 0x2, 0x1f ;  /* 0x0c401f002c097f89 */ /* 0x000e2200000e0000 */
[----:B------:R-:W-:Y:S01]  /*4e20*/  ISETP.GT.AND P3, PT, R10, R15, PT ;  /* 0x0000000f0a00720c */ /* 0x000fe20003f64270 */
[-CC-:B------:R-:W-:Y:S01]  /*4e30*/  FFMA.FTZ R81, R50, R0.reuse, -R21.reuse ;  /* 0x0000000032517223 */ /* 0x180fe20000010815 */
        /* <DEDUP_REMOVED lines=21> */
[----:B0-----:R-:W-:Y:S01]  /*4f90*/  FMNMX.FTZ R48, R44, R9, !PT ;  /* 0x000000092c307209 */ /* 0x001fe20007810000 */
[-CC-:B------:R-:W-:Y:S01]  /*4fa0*/  FFMA.FTZ R155, R62, R0.reuse, -R21.reuse ;  /* 0x000000003e9b7223 */ /* 0x180fe20000010815 */
[-CC-:B------:R-:W-:Y:S01]  /*4fb0*/  FFMA.FTZ R30, R30, R0.reuse, -R21.reuse ;  /* 0x000000001e1e7223 */ /* 0x180fe20000010815 */
[-CC-:B------:R-:W-:Y:S01]  /*4fc0*/  FFMA.FTZ R157, R66, R0.reuse, -R21.reuse ;  /* 0x00000000429d7223 */ /* 0x180fe20000010815 */
[-CC-:B------:R-:W-:Y:S01]  /*4fd0*/  FFMA.FTZ R26, R26, R0.reuse, -R21.reuse ;  /* 0x000000001a1a7223 */ /* 0x180fe20000010815 */
[----:B------:R-:W0:Y:S01]  /*4fe0*/  SHFL.BFLY PT, R9, R48, 0x1, 0x1f ;  /* 0x0c201f0030097f89 */ /* 0x000e2200000e0000 */
        /* <DEDUP_REMOVED lines=8> */
[----:B------:R-:W-:Y:S01]  /*5070*/  VIADD R10, R10, 0xffffffff ;  /* 0xffffffff0a0a7836 */ /* 0x000fe20000000000 */
[----:B------:R-:W-:Y:S08]  /*5080*/  MUFU.EX2 R181, R181 ;  /* 0x000000b500b57308 */ /* 0x000ff00000000800 */
[----:B------:R-:W-:Y:S01]  /*5090*/  MUFU.EX2 R183, R183 ;  /* 0x000000b700b77308 */ /* 0x000fe20000000800 */
[----:B0-----:R-:W-:Y:S01]  /*50a0*/  FMNMX.FTZ R9, R48, R9, !PT ;  /* 0x0000000930097209 */ /* 0x001fe20007810000 */
[----:B------:R-:W-:-:S06]  /*50b0*/  FFMA.FTZ R48, R82, R0, -R21 ;  /* 0x0000000052307223 */ /* 0x000fcc0000010815 */
[----:B------:R-:W-:Y:S01]  /*50c0*/  MUFU.EX2 R20, R20 ;  /* 0x0000001400147308 */ /* 0x000fe20000000800 */
[-C--:B------:R-:W-:Y:S01]  /*50d0*/  FFMA.FTZ R21, R87, R0.reuse, -R21 ;  /* 0x0000000057157223 */ /* 0x080fe20000010815 */
[C---:B------:R-:W-:Y:S01]  /*50e0*/  FSETP.NEU.FTZ.AND P4, PT, R9.reuse, -INF , PT ;  /* 0xff8000000900780b */ /* 0x040fe20003f9d000 */
[----:B------:R-:W-:-:S05]  /*50f0*/  FMUL.FTZ R50, R9, R0 ;  /* 0x0000000009327220 */ /* 0x000fca0000410000 */
[----:B------:R-:W-:Y:S01]  /*5100*/  FSEL R50, R50, RZ, P4 ;  /* 0x000000ff32327208 */ /* 0x000fe20002000000 */
[----:B------:R-:W-:Y:S01]  /*5110*/  MUFU.EX2 R177, R177 ;  /* 0x000000b100b17308 */ /* 0x000fe20000000800 */
[----:B------:R-:W-:Y:S02]  /*5120*/  WARPGROUP.DEPBAR.LE gsb0, 0x0 ;  /* 0x00008000000079c5 */ /* 0x000fe40000010000 */
[----:B------:R-:W-:Y:S01]  /*5130*/  WARPGROUP.ARRIVE ;  /* 0x00000000000079c5 */ /* 0x000fe20000000000 */
[-CC-:B-1----:R-:W-:Y:S01]  /*5140*/  FFMA.FTZ R172, R39, R0.reuse, -R50.reuse ;  /* 0x0000000027ac7223 */ /* 0x182fe20000010832 */
[----:B------:R-:W-:Y:S01]  /*5150*/  FADD.FTZ R39, -R52, R13 ;  /* 0x0000000d34277221 */ /* 0x000fe20000010100 */
[----:B------:R-:W-:Y:S01]  /*5160*/  FSEL R13, R9, RZ, P4 ;  /* 0x000000ff090d7208 */ /* 0x000fe20002000000 */
[-CC-:B------:R-:W-:Y:S01]  /*5170*/  FFMA.FTZ R174, R43, R0.reuse, -R50.reuse ;  /* 0x000000002bae7223 */ /* 0x180fe20000010832 */
[-C--:B------:R-:W-:Y:S01]  /*5180*/  FFMA.FTZ R23, R23, R0.reuse, -R50 ;  /* 0x0000000017177223 */ /* 0x080fe20000010832 */
[----:B------:R-:W-:Y:S01]  /*5190*/  HGMMA.64x128x16.F32.BF16 R88, R164, gdesc[UR8].tnspB, R88, gsb0 ;  /* 0x41e00008a4587df0 */ /* 0x000fe20008001858 */
[-C--:B------:R-:W-:Y:S01]  /*51a0*/  FMUL.FTZ R43, R39, R0.reuse ;  /* 0x00000000272b7220 */ /* 0x080fe20000410000 */
[----:B------:R-:W-:Y:S01]  /*51b0*/  FADD.FTZ R39, -R13, R12 ;  /* 0x0000000c0d277221 */ /* 0x000fe20000010100 */
[-CC-:B--2---:R-:W-:Y:S01]  /*51c0*/  FFMA.FTZ R176, R31, R0.reuse, -R50.reuse ;  /* 0x000000001fb07223 */ /* 0x184fe20000010832 */
[----:B------:R-:W-:Y:S01]  /*51d0*/  FFMA.FTZ R31, R41, R0, -R50 ;  /* 0x00000000291f7223 */ /* 0x000fe20000010832 */
[----:B------:R-:W-:-:S02]  /*51e0*/  IMAD.U32 R41, RZ, RZ, UR4 ;  /* 0x00000004ff297e24 */ /* 0x000fc4000f8e00ff */
[-C--:B------:R-:W-:Y:S01]  /*51f0*/  FMUL.FTZ R12, R39, R0.reuse ;  /* 0x00000000270c7220 */ /* 0x080fe20000410000 */
[-CC-:B---3--:R-:W-:Y:S01]  /*5200*/  FFMA.FTZ R180, R25, R0.reuse, -R50.reuse ;  /* 0x0000000019b47223 */ /* 0x188fe20000010832 */
        /* <DEDUP_REMOVED lines=16> */
[----:B------:R1:W2:Y:S01]  /*5310*/  MUFU.EX2 R13, R43 ;  /* 0x0000002b000d7308 */ /* 0x0002a20000000800 */
[-CC-:B------:R-:W-:Y:S01]  /*5320*/  FFMA.FTZ R154, R47, R0.reuse, -R50.reuse ;  /* 0x000000002f9a7223 */ /* 0x180fe20000010832 */
[-CC-:B------:R-:W-:Y:S01]  /*5330*/  FFMA.FTZ R61, R61, R0.reuse, -R50.reuse ;  /* 0x000000003d3d7223 */ /* 0x180fe20000010832 */
[-CC-:B------:R-:W-:Y:S01]  /*5340*/  FFMA.FTZ R49, R49, R0.reuse, -R50.reuse ;  /* 0x0000000031317223 */ /* 0x180fe20000010832 */
[-CC-:B------:R-:W-:Y:S01]  /*5350*/  FFMA.FTZ R65, R65, R0.reuse, -R50.reuse ;  /* 0x0000000041417223 */ /* 0x180fe20000010832 */
[-CC-:B------:R-:W-:Y:S01]  /*5360*/  FFMA.FTZ R67, R67, R0.reuse, -R50.reuse ;  /* 0x0000000043437223 */ /* 0x180fe20000010832 */
[-CC-:B------:R-:W-:Y:S01]  /*5370*/  FFMA.FTZ R69, R69, R0.reuse, -R50.reuse ;  /* 0x0000000045457223 */ /* 0x180fe20000010832 */
[-CC-:B------:R-:W-:Y:S01]  /*5380*/  FFMA.FTZ R71, R71, R0.reuse, -R50.reuse ;  /* 0x0000000047477223 */ /* 0x180fe20000010832 */
[----:B------:R-:W3:Y:S01]  /*5390*/  MUFU.EX2 R180, R180 ;  /* 0x000000b400b47308 */ /* 0x000ee20000000800 */
[----:B-1----:R-:W-:Y:S01]  /*53a0*/  @!P1 PRMT R43, RZ, 0x654, R39 ;  /* 0x00000654ff2b9816 */ /* 0x002fe20000000027 */
[-CC-:B------:R-:W-:Y:S01]  /*53b0*/  FFMA.FTZ R73, R73, R0.reuse, -R50.reuse ;  /* 0x0000000049497223 */ /* 0x180fe20000010832 */
[-CC-:B------:R-:W-:Y:S01]  /*53c0*/  FFMA.FTZ R75, R75, R0.reuse, -R50.reuse ;  /* 0x000000004b4b7223 */ /* 0x180fe20000010832 */
[-CC-:B------:R-:W-:Y:S01]  /*53d0*/  FFMA.FTZ R77, R77, R0.reuse, -R50.reuse ;  /* 0x000000004d4d7223 */ /* 0x180fe20000010832 */
[-CC-:B------:R-:W-:Y:S01]  /*53e0*/  FFMA.FTZ R83, R83, R0.reuse, -R50.reuse ;  /* 0x0000000053537223 */ /* 0x180fe20000010832 */
[-CC-:B------:R-:W-:Y:S01]  /*53f0*/  FFMA.FTZ R185, R185, R0.reuse, -R50.reuse ;  /* 0x00000000b9b97223 */ /* 0x180fe20000010832 */
[----:B------:R-:W-:Y:S01]  /*5400*/  FFMA.FTZ R187, R187, R0, -R50 ;  /* 0x00000000bbbb7223 */ /* 0x000fe20000010832 */
[----:B------:R-:W1:Y:S01]  /*5410*/  MUFU.EX2 R182, R182 ;  /* 0x000000b600b67308 */ /* 0x000e620000000800 */
[----:B------:R-:W-:Y:S01]  /*5420*/  IMAD.U32 R45, RZ, RZ, UR5 ;  /* 0x00000005ff2d7e24 */ /* 0x000fe2000f8e00ff */
[----:B------:R-:W-:-:S04]  /*5430*/  UMOV UR5, UR4 ;  /* 0x0000000400057c82 */ /* 0x000fc80008000000 */
[----:B------:R-:W-:Y:S02]  /*5440*/  @!P1 LEA R45, R45, UR36, 0x3 ;  /* 0x000000242d2d9c11 */ /* 0x000fe4000f8e18ff */
[----:B------:R-:W4:Y:S03]  /*5450*/  MUFU.EX2 R25, R25 ;  /* 0x0000001900197308 */ /* 0x000f260000000800 */
[----:B------:R-:W-:-:S05]  /*5460*/  @!P1 VIADD R45, R45, 0x28860 ;  /* 0x000288602d2d9836 */ /* 0x000fca0000000000 */
[----:B------:R-:W5:Y:S01]  /*5470*/  MUFU.EX2 R176, R176 ;  /* 0x000000b000b07308 */ /* 0x000f620000000800 */
[----:B------:R-:W-:-:S07]  /*5480*/  @!P1 PRMT R45, RZ, 0x654, R45 ;  /* 0x00000654ff2d9816 */ /* 0x000fce000000002d */
        /* <DEDUP_REMOVED lines=13> */
[----:B------:R3:W-:Y:S01]  /*5560*/  MUFU.EX2 R40, R168 ;  /* 0x000000a800287308 */ /* 0x0007e20000000800 */
[-C--:B0-----:R-:W-:Y:S01]  /*5570*/  FMUL.FTZ R88, R88, R12.reuse ;  /* 0x0000000c58587220 */ /* 0x081fe20000410000 */
[-C--:B------:R-:W-:Y:S01]  /*5580*/  FMUL.FTZ R89, R89, R12.reuse ;  /* 0x0000000c59597220 */ /* 0x080fe20000410000 */
[-C--:B------:R-:W-:Y:S01]  /*5590*/  FMUL.FTZ R92, R92, R12.reuse ;  /* 0x0000000c5c5c7220 */ /* 0x080fe20000410000 */
[-C--:B------:R-:W-:Y:S01]  /*55a0*/  FMUL.FTZ R93, R93, R12.reuse ;  /* 0x0000000c5d5d7220 */ /* 0x080fe20000410000 */
[-C--:B------:R-:W-:Y:S01]  /*55b0*/  FMUL.FTZ R96, R96, R12.reuse ;  /* 0x0000000c60607220 */ /* 0x080fe20000410000 */
[----:B------:R-:W-:Y:S01]  /*55c0*/  FMUL.FTZ R97, R97, R12 ;  /* 0x0000000c61617220 */ /* 0x000fe20000410000 */
[----:B--2---:R-:W-:Y:S01]  /*55d0*/  FFMA.FTZ R43, R12, R6, R23 ;  /* 0x000000060c2b7223 */ /* 0x004fe20000010017 */
[----:B------:R-:W-:Y:S01]  /*55e0*/  FFMA.FTZ R6, R13, R7, R14 ;  /* 0x000000070d067223 */ /* 0x000fe2000001000e */
[----:B---3--:R-:W-:Y:S01]  /*55f0*/  FFMA.FTZ R168, R51, R0, -R50 ;  /* 0x0000000033a87223 */ /* 0x008fe20000010832 */
[----:B------:R-:W0:Y:S01]  /*5600*/  MUFU.EX2 R33, R33 ;  /* 0x0000002100217308 */ /* 0x000e220000000800 */
[----:B------:R-:W-:Y:S01]  /*5610*/  FADD.FTZ R43, R180, R43 ;  /* 0x0000002bb42b7221 */ /* 0x000fe20000010000 */
[C---:B------:R-:W-:Y:S01]  /*5620*/  FADD.FTZ R6, R181.reuse, R6 ;  /* 0x00000006b5067221 */ /* 0x040fe20000010000 */
[----:B------:R-:W-:Y:S01]  /*5630*/  F2FP.BF16.F32.PACK_AB R181, R181, R14 ;  /* 0x0000000eb5b5723e */ /* 0x000fe200000010ff */
[----:B------:R-:W-:Y:S01]  /*5640*/  FFMA.FTZ R50, R189, R0, -R50 ;  /* 0x00000000bd327223 */ /* 0x000fe20000010832 */
[----:B-1----:R-:W-:Y:S01]  /*5650*/  FADD.FTZ R52, R182, R43 ;  /* 0x0000002bb6347221 */ /* 0x002fe20000010000 */
[----:B----4-:R-:W-:Y:S01]  /*5660*/  FADD.FTZ R41, R183, R6 ;  /* 0x00000006b7297221 */ /* 0x010fe20000010000 */
[----:B------:R-:W-:Y:S01]  /*5670*/  F2FP.BF16.F32.PACK_AB R180, R180, R23 ;  /* 0x00000017b4b4723e */ /* 0x000fe200000010ff */
[----:B------:R-:W1:Y:S01]  /*5680*/  MUFU.EX2 R168, R168 ;  /* 0x000000a800a87308 */ /* 0x000e620000000800 */
[C---:B------:R-:W-:Y:S01]  /*5690*/  FADD.FTZ R43, R25.reuse, R52 ;  /* 0x00000034192b7221 */ /* 0x040fe20000010000 */
[----:B------:R-:W-:Y:S01]  /*56a0*/  FADD.FTZ R6, R20, R41 ;  /* 0x0000002914067221 */ /* 0x000fe20000010000 */
[----:B------:R-:W-:Y:S01]  /*56b0*/  F2FP.BF16.F32.PACK_AB R182, R25, R182 ;  /* 0x000000b619b6723e */ /* 0x000fe200000010ff */
[----:B------:R2:W-:Y:S01]  /*56c0*/  @!P1 SYNCS.ARRIVE.TRANS64.RED.A1T0 RZ, [R45+URZ], RZ ;  /* 0x000000ff2dff99a7 */ /* 0x0005e2000810043f */
[----:B-----5:R-:W-:Y:S01]  /*56d0*/  FADD.FTZ R52, R176, R43 ;  /* 0x0000002bb0347221 */ /* 0x020fe20000010000 */
        /* <DEDUP_REMOVED lines=10> */
[----:B------:R-:W4:Y:S01]  /*5780*/  MUFU.EX2 R35, R35 ;  /* 0x0000002300237308 */ /* 0x000f220000000800 */
[----:B------:R-:W-:Y:S01]  /*5790*/  FADD.FTZ R43, R29, R52 ;  /* 0x000000341d2b7221 */ /* 0x000fe20000010000 */
[----:B------:R-:W-:Y:S01]  /*57a0*/  FADD.FTZ R6, R28, R41 ;  /* 0x000000291c067221 */ /* 0x000fe20000010000 */
[-C--:B------:R-:W-:Y:S01]  /*57b0*/  FMUL.FTZ R108, R108, R12.reuse ;  /* 0x0000000c6c6c7220 */ /* 0x080fe20000410000 */
[-C--:B------:R-:W-:Y:S01]  /*57c0*/  FMUL.FTZ R109, R109, R12.reuse ;  /* 0x0000000c6d6d7220 */ /* 0x080fe20000410000 */
[----:B------:R-:W-:Y:S01]  /*57d0*/  FADD.FTZ R52, R172, R43 ;  /* 0x0000002bac347221 */ /* 0x000fe20000010000 */
[----:B------:R-:W-:Y:S01]  /*57e0*/  FADD.FTZ R41, R173, R6 ;  /* 0x00000006ad297221 */ /* 0x000fe20000010000 */
[-C--:B------:R-:W-:Y:S01]  /*57f0*/  FMUL.FTZ R112, R112, R12.reuse ;  /* 0x0000000c70707220 */ /* 0x080fe20000410000 */
[----:B------:R-:W5:Y:S01]  /*5800*/  MUFU.EX2 R170, R170 ;  /* 0x000000aa00aa7308 */ /* 0x000f620000000800 */
[----:B------:R-:W-:Y:S01]  /*5810*/  FADD.FTZ R43, R31, R52 ;  /* 0x000000341f2b7221 */ /* 0x000fe20000010000 */
[----:B------:R-:W-:Y:S01]  /*5820*/  FADD.FTZ R6, R32, R41 ;  /* 0x0000002920067221 */ /* 0x000fe20000010000 */
[-C--:B------:R-:W-:Y:S01]  /*5830*/  FMUL.FTZ R113, R113, R12.reuse ;  /* 0x0000000c71717220 */ /* 0x080fe20000410000 */
[-C--:B------:R-:W-:Y:S01]  /*5840*/  FMUL.FTZ R116, R116, R12.reuse ;  /* 0x0000000c74747220 */ /* 0x080fe20000410000 */
[----:B------:R-:W-:Y:S01]  /*5850*/  FADD.FTZ R52, R174, R43 ;  /* 0x0000002bae347221 */ /* 0x000fe20000010000 */
[----:B------:R-:W-:Y:S01]  /*5860*/  FADD.FTZ R41, R175, R6 ;  /* 0x00000006af297221 */ /* 0x000fe20000010000 */
[-C--:B------:R-:W-:Y:S01]  /*5870*/  FMUL.FTZ R117, R117, R12.reuse ;  /* 0x0000000c75757220 */ /* 0x080fe20000410000 */
[----:B------:R-:W2:Y:S01]  /*5880*/  MUFU.EX2 R171, R171 ;  /* 0x000000ab00ab7308 */ /* 0x000ea20000000800 */
[----:B0-----:R-:W-:Y:S01]  /*5890*/  FADD.FTZ R43, R33, R52 ;  /* 0x00000034212b7221 */ /* 0x001fe20000010000 */
[----:B------:R-:W-:Y:S01]  /*58a0*/  FADD.FTZ R6, R36, R41 ;  /* 0x0000002924067221 */ /* 0x000fe20000010000 */
[-C--:B------:R-:W-:Y:S01]  /*58b0*/  FMUL.FTZ R120, R120, R12.reuse ;  /* 0x0000000c78787220 */ /* 0x080fe20000410000 */
[-C--:B------:R-:W-:Y:S01]  /*58c0*/  FMUL.FTZ R121, R121, R12.reuse ;  /* 0x0000000c79797220 */ /* 0x080fe20000410000 */
[----:B-1----:R-:W-:Y:S01]  /*58d0*/  FADD.FTZ R52, R168, R43 ;  /* 0x0000002ba8347221 */ /* 0x002fe20000010000 */
[----:B---3--:R-:W-:Y:S01]  /*58e0*/  FADD.FTZ R41, R169, R6 ;  /* 0x00000006a9297221 */ /* 0x008fe20000010000 */
[-C--:B------:R-:W-:Y:S01]  /*58f0*/  FMUL.FTZ R124, R124, R12.reuse ;  /* 0x0000000c7c7c7220 */ /* 0x080fe20000410000 */
[----:B------:R-:W0:Y:S01]  /*5900*/  MUFU.EX2 R37, R37 ;  /* 0x0000002500257308 */ /* 0x000e220000000800 */
[----:B----4-:R-:W-:Y:S01]  /*5910*/  FADD.FTZ R43, R35, R52 ;  /* 0x00000034232b7221 */ /* 0x010fe20000010000 */
[----:B------:R-:W-:Y:S01]  /*5920*/  FADD.FTZ R6, R40, R41 ;  /* 0x0000002928067221 */ /* 0x000fe20000010000 */
[-C--:B------:R-:W-:Y:S01]  /*5930*/  FMUL.FTZ R125, R125, R12.reuse ;  /* 0x0000000c7d7d7220 */ /* 0x080fe20000410000 */
[-C--:B------:R-:W-:Y:S01]  /*5940*/  FMUL.FTZ R128, R128, R12.reuse ;  /* 0x0000000c80807220 */ /* 0x080fe20000410000 */
[----:B-----5:R-:W-:Y:S01]  /*5950*/  FADD.FTZ R14, R170, R43 ;  /* 0x0000002baa0e7221 */ /* 0x020fe20000010000 */
        /* <DEDUP_REMOVED lines=11> */
[----:B0-----:R-:W-:Y:S01]  /*5a10*/  FADD.FTZ R25, R37, R14 ;  /* 0x0000000e25197221 */ /* 0x001fe20000010000 */
[-C--:B------:R-:W-:Y:S01]  /*5a20*/  FMUL.FTZ R145, R145, R12.reuse ;  /* 0x0000000c91917220 */ /* 0x080fe20000410000 */
[-C--:B------:R-:W-:Y:S01]  /*5a30*/  FMUL.FTZ R148, R148, R12.reuse ;  /* 0x0000000c94947220 */ /* 0x080fe20000410000 */
[----:B------:R-:W-:Y:S01]  /*5a40*/  FMUL.FTZ R149, R149, R12 ;  /* 0x0000000c95957220 */ /* 0x000fe20000410000 */
        /* <DEDUP_REMOVED lines=41> */
[----:B------:R-:W-:Y:S01]  /*5ce0*/  FMUL.FTZ R151, R151, R13 ;  /* 0x0000000d97977220 */ /* 0x000fe20000410000 */
[----:B------:R-:W-:Y:S01]  /*5cf0*/  F2FP.BF16.F32.PACK_AB R183, R20, R183 ;  /* 0x000000b714b7723e */ /* 0x000fe200000010ff */
[----:B------:R-:W2:Y:S01]  /*5d00*/  MUFU.EX2 R7, R61 ;  /* 0x0000003d00077308 */ /* 0x000ea20000000800 */
[----:B0-----:R-:W-:Y:S01]  /*5d10*/  FADD.FTZ R14, R154, R25 ;  /* 0x000000199a0e7221 */ /* 0x001fe20000010000 */
[----:B------:R-:W-:Y:S01]  /*5d20*/  F2FP.BF16.F32.PACK_AB R177, R24, R177 ;  /* 0x000000b118b1723e */ /* 0x000fe200000010ff */
[----:B------:R-:W-:Y:S01]  /*5d30*/  IMAD.MOV.U32 R13, RZ, RZ, R11 ;  /* 0x000000ffff0d7224 */ /* 0x000fe200078e000b */
[----:B------:R-:W-:Y:S01]  /*5d40*/  F2FP.BF16.F32.PACK_AB R176, R27, R176 ;  /* 0x000000b01bb0723e */ /* 0x000fe200000010ff */
[----:B------:R-:W-:Y:S01]  /*5d50*/  IMAD.MOV.U32 R12, RZ, RZ, R9 ;  /* 0x000000ffff0c7224 */ /* 0x000fe200078e0009 */
[----:B------:R-:W-:-:S02]  /*5d60*/  F2FP.BF16.F32.PACK_AB R178, R29, R178 ;  /* 0x000000b21db2723e */ /* 0x000fc400000010ff */
[----:B------:R-:W0:Y:S01]  /*5d70*/  MUFU.EX2 R30, R30 ;  /* 0x0000001e001e7308 */ /* 0x000e220000000800 */
[----:B-1----:R-:W-:Y:S01]  /*5d80*/  FADD.FTZ R23, R155, R6 ;  /* 0x000000069b177221 */ /* 0x002fe20000010000 */
[----:B------:R-:W-:Y:S02]  /*5d90*/  F2FP.BF16.F32.PACK_AB R179, R28, R179 ;  /* 0x000000b31cb3723e */ /* 0x000fe400000010ff */
[----:B------:R-:W-:Y:S02]  /*5da0*/  F2FP.BF16.F32.PACK_AB R172, R31, R172 ;  /* 0x000000ac1fac723e */ /* 0x000fe400000010ff */
[----:B------:R-:W-:Y:S02]  /*5db0*/  F2FP.BF16.F32.PACK_AB R173, R32, R173 ;  /* 0x000000ad20ad723e */ /* 0x000fe400000010ff */
[----:B------:R-:W1:Y:S01]  /*5dc0*/  MUFU.EX2 R49, R49 ;  /* 0x0000003100317308 */ /* 0x000e620000000800 */
[C---:B--2---:R-:W-:Y:S01]  /*5dd0*/  FADD.FTZ R14, R7.reuse, R14 ;  /* 0x0000000e070e7221 */ /* 0x044fe20000010000 */
[----:B------:R-:W-:-:S02]  /*5de0*/  F2FP.BF16.F32.PACK_AB R154, R7, R154 ;  /* 0x0000009a079a723e */ /* 0x000fc400000010ff */
[----:B------:R-:W-:Y:S02]  /*5df0*/  F2FP.BF16.F32.PACK_AB R174, R33, R174 ;  /* 0x000000ae21ae723e */ /* 0x000fe400000010ff */
[----:B------:R-:W-:Y:S02]  /*5e00*/  F2FP.BF16.F32.PACK_AB R175, R36, R175 ;  /* 0x000000af24af723e */ /* 0x000fe400000010ff */
[----:B------:R-:W2:Y:S01]  /*5e10*/  MUFU.EX2 R157, R157 ;  /* 0x0000009d009d7308 */ /* 0x000ea20000000800 */
[----:B0-----:R-:W-:Y:S01]  /*5e20*/  FADD.FTZ R6, R30, R23 ;  /* 0x000000171e067221 */ /* 0x001fe20000010000 */
[----:B------:R-:W-:Y:S02]  /*5e30*/  F2FP.BF16.F32.PACK_AB R168, R35, R168 ;  /* 0x000000a823a8723e */ /* 0x000fe400000010ff */
[----:B------:R-:W-:Y:S02]  /*5e40*/  F2FP.BF16.F32.PACK_AB R169, R40, R169 ;  /* 0x000000a928a9723e */ /* 0x000fe400000010ff */
[----:B------:R-:W-:-:S02]  /*5e50*/  F2FP.BF16.F32.PACK_AB R170, R37, R170 ;  /* 0x000000aa25aa723e */ /* 0x000fc400000010ff */
[----:B------:R-:W0:Y:S01]  /*5e60*/  MUFU.EX2 R65, R65 ;  /* 0x0000004100417308 */ /* 0x000e220000000800 */
[----:B-1----:R-:W-:Y:S01]  /*5e70*/  FADD.FTZ R14, R49, R14 ;  /* 0x0000000e310e7221 */ /* 0x002fe20000010000 */
[----:B------:R-:W-:Y:S02]  /*5e80*/  F2FP.BF16.F32.PACK_AB R171, R42, R171 ;  /* 0x000000ab2aab723e */ /* 0x000fe400000010ff */
[----:B------:R-:W-:Y:S02]  /*5e90*/  F2FP.BF16.F32.PACK_AB R152, R39, R152 ;  /* 0x000000982798723e */ /* 0x000fe400000010ff */
[----:B------:R-:W-:Y:S02]  /*5ea0*/  F2FP.BF16.F32.PACK_AB R153, R22, R153 ;  /* 0x000000991699723e */ /* 0x000fe400000010ff */
[----:B------:R-:W1:Y:S01]  /*5eb0*/  MUFU.EX2 R26, R26 ;  /* 0x0000001a001a7308 */ /* 0x000e620000000800 */
[----:B--2---:R-:W-:Y:S01]  /*5ec0*/  FADD.FTZ R23, R157, R6 ;  /* 0x000000069d177221 */ /* 0x004fe20000010000 */
[----:B------:R-:W-:-:S06]  /*5ed0*/  F2FP.BF16.F32.PACK_AB R155, R30, R155 ;  /* 0x0000009b1e9b723e */ /* 0x000fcc00000010ff */
        /* <DEDUP_REMOVED lines=51> */
[----:B------:R-:W-:Y:S01]  /*6210*/  F2FP.BF16.F32.PACK_AB R166, R50, R187 ;  /* 0x000000bb32a6723e */ /* 0x000fe200000010ff */
[----:B------:R-:W-:Y:S02]  /*6220*/  IMAD.MOV.U32 R14, RZ, RZ, R8 ;  /* 0x000000ffff0e7224 */ /* 0x000fe400078e0008 */
[C---:B0-----:R-:W-:Y:S01]  /*6230*/  FADD.FTZ R7, R21.reuse, R7 ;  /* 0x0000000715077221 */ /* 0x041fe20000010000 */
[----:B------:R-:W-:Y:S01]  /*6240*/  F2FP.BF16.F32.PACK_AB R167, R21, R46 ;  /* 0x0000002e15a7723e */ /* 0x000fe200000010ff */
[----:B------:R-:W-:Y:S06]  /*6250*/  @P3 BRA `(.L_x_2134) ;  /* 0xffffffd400d43947 */ /* 0x000fec000383ffff */
.L_x_2125:
[----:B------:R-:W-:-:S13]  /*6260*/  ISETP.GE.AND P2, PT, R10, R17, PT ;  /* 0x000000110a00720c */ /* 0x000fda0003f46270 */
[----:B------:R-:W-:Y:S05]  /*6270*/  @!P2 BRA `(.L_x_2135) ;  /* 0x0000001c00f0a947 */ /* 0x000fea0003800000 */
[C---:B------:R-:W-:Y:S01]  /*6280*/  VIADD R4, R19.reuse, 0x8 ;  /* 0x0000000813047836 */ /* 0x040fe20000000000 */
[----:B------:R-:W-:Y:S01]  /*6290*/  IADD3 R19, -R19, 0xb, RZ ;  /* 0x0000000b13137810 */ /* 0x000fe20007ffe1ff */
[----:B------:R-:W-:Y:S01]  /*62a0*/  IMAD.MOV.U32 R12, RZ, RZ, R11 ;  /* 0x000000ffff0c7224 */ /* 0x000fe200078e000b */
[----:B------:R-:W-:Y:S01]  /*62b0*/  UMOV UR5, UR4 ;  /* 0x0000000400057c82 */ /* 0x000fe20008000000 */
[----:B------:R-:W-:Y:S02]  /*62c0*/  IMAD.MOV.U32 R5, RZ, RZ, R9 ;  /* 0x000000ffff057224 */ /* 0x000fe400078e0009 */
[----:B------:R-:W-:-:S07]  /*62d0*/  IMAD.MOV.U32 R13, RZ, RZ, R8 ;  /* 0x000000ffff0d7224 */ /* 0x000fce00078e0008 */
.L_x_2144:
        /* <DEDUP_REMOVED lines=9> */
.L_x_2137:
[----:B------:R-:W-:Y:S01]  /*6370*/  ULEA UR7, UR4, UR36, 0x3 ;  /* 0x0000002404077291 */ /* 0x000fe2000f8e183f */
[----:B------:R-:W-:-:S08]  /*6380*/  SHF.L.U32 R0, R8, 0x1f, RZ ;  /* 0x0000001f08007819 */ /* 0x000fd000000006ff */
[----:B------:R0:W1:Y:S01]  /*6390*/  SYNCS.PHASECHK.TRANS64.TRYWAIT P2, [UR7+0x28830], R0 ;  /* 0x02883000ff0075a7 */ /* 0x0000620008040147 */
[----:B------:R-:W-:Y:S05]  /*63a0*/  @!P0 BRA `(.L_x_2138) ;  /* 0x0000000000048947 */ /* 0x000fea0003800000 */
[----:B------:R-:W-:Y:S01]  /*63b0*/  BPT.TRAP 0x1 ;  /* 0x000000040000795c */ /* 0x000fe20000300000 */
.L_x_2138:
[----:B-1----:R-:W-:Y:S05]  /*63c0*/  @P2 BRA `(.L_x_2136) ;  /* 0x0000000000082947 */ /* 0x002fea0003800000 */
[----:B------:R-:W1:Y:S02]  /*63d0*/  SYNCS.PHASECHK.TRANS64.TRYWAIT P2, [UR7+0x28830], R0 ;  /* 0x02883000ff0075a7 */ /* 0x000e640008040147 */
[----:B-1----:R-:W-:Y:S05]  /*63e0*/  @!P2 BRA `(.L_x_2139) ;  /* 0x0000007c0038a947 */ /* 0x002fea0003800000 */
.L_x_2136:
        /* <DEDUP_REMOVED lines=46> */
.L_x_2141:
[----:B------:R-:W-:Y:S01]  /*66d0*/  ULEA UR7, UR5, UR36, 0x3 ;  /* 0x0000002405077291 */ /* 0x000fe2000f8e183f */
[----:B01----:R-:W-:-:S08]  /*66e0*/  SHF.L.U32 R0, R13, 0x1f, RZ ;  /* 0x0000001f0d007819 */ /* 0x003fd000000006ff */
[----:B------:R0:W1:Y:S01]  /*66f0*/  SYNCS.PHASECHK.TRANS64.TRYWAIT P2, [UR7+0x28850], R0 ;  /* 0x02885000ff0075a7 */ /* 0x0000620008040147 */
[----:B------:R-:W-:Y:S05]  /*6700*/  @!P0 BRA `(.L_x_2142) ;  /* 0x0000000000048947 */ /* 0x000fea0003800000 */
[----:B------:R-:W-:Y:S01]  /*6710*/  BPT.TRAP 0x1 ;  /* 0x000000040000795c */ /* 0x000fe20000300000 */
.L_x_2142:
[----:B-1----:R-:W-:Y:S05]  /*6720*/  @P2 BRA `(.L_x_2140) ;  /* 0x0000000000082947 */ /* 0x002fea0003800000 */
[----:B------:R-:W1:Y:S02]  /*6730*/  SYNCS.PHASECHK.TRANS64.TRYWAIT P2, [UR7+0x28850], R0 ;  /* 0x02885000ff0075a7 */ /* 0x000e640008040147 */
[----:B-1----:R-:W-:Y:S05]  /*6740*/  @!P2 BRA `(.L_x_2143) ;  /* 0x000000780078a947 */ /* 0x002fea0003800000 */
.L_x_2140:
        /* <DEDUP_REMOVED lines=47> */
[----:B------:R-:W0:Y:S03]  /*6a40*/  LDC R0, c[0x0][0x988] ;  /* 0x00026200ff007b82 */ /* 0x000e260000000800 */
[----:B------:R-:W1:Y:S01]  /*6a50*/  SHFL.BFLY PT, R14, R13, 0x1, 0x1f ;  /* 0x0c201f000d0e7f89 */ /* 0x000e6200000e0000 */
[----:B------:R-:W-:Y:S02]  /*6a60*/  WARPGROUP.DEPBAR.LE gsb0, 0x0 ;  /* 0x00008000000079c5 */ /* 0x000fe40000010000 */
[----:B------:R-:W-:-:S06]  /*6a70*/  WARPGROUP.ARRIVE ;  /* 0x00000000000079c5 */ /* 0x000fcc0000000000 */
[----:B------:R-:W-:Y:S01]  /*6a80*/  HGMMA.64x128x16.F32.BF16 R88, R176, gdesc[UR12].tnspB, R88, gsb0 ;  /* 0x41e0000cb0587df0 */ /* 0x000fe20008001858 */
[----:B------:R-:W-:Y:S01]  /*6a90*/  UIADD3 UR14, UR10, 0x100, URZ ;  /* 0x000001000a0e7890 */ /* 0x000fe2000fffe03f */
[----:B------:R-:W-:Y:S01]  /*6aa0*/  UMOV UR15, 0x40000040 ;  /* 0x40000040000f7882 */ /* 0x000fe20000000000 */
[----:B-1----:R-:W-:Y:S02]  /*6ab0*/  FMNMX.FTZ R9, R13, R14, !PT ;  /* 0x0000000e0d097209 */ /* 0x002fe40007810000 */
[----:B------:R-:W-:-:S03]  /*6ac0*/  FMNMX.FTZ R14, R26, R12, !PT ;  /* 0x0000000c1a0e7209 */ /* 0x000fc60007810000 */
[----:B------:R-:W-:Y:S01]  /*6ad0*/  FADD.FTZ R5, -R9, R5 ;  /* 0x0000000509057221 */ /* 0x000fe20000010100 */
[----:B------:R-:W-:-:S03]  /*6ae0*/  FMNMX.FTZ R11, R27, R14, !PT ;  /* 0x0000000e1b0b7209 */ /* 0x000fc60007810000 */
[----:B0-----:R-:W-:Y:S01]  /*6af0*/  FMUL.FTZ R5, R5, R0 ;  /* 0x0000000005057220 */ /* 0x001fe20000410000 */
        /* <DEDUP_REMOVED lines=37> */
[----:B0-----:R-:W-:-:S05]  /*6d50*/  FMNMX.FTZ R22, R11, R16, !PT ;  /* 0x000000100b167209 */ /* 0x001fca0007810000 */
[----:B------:R-:W0:Y:S02]  /*6d60*/  SHFL.BFLY PT, R11, R22, 0x1, 0x1f ;  /* 0x0c201f00160b7f89 */ /* 0x000e2400000e0000 */
[----:B0-----:R-:W-:Y:S01]  /*6d70*/  FMNMX.FTZ R11, R22, R11, !PT ;  /* 0x0000000b160b7209 */ /* 0x001fe20007810000 */
[----:B------:R-:W-:Y:S02]  /*6d80*/  WARPGROUP.DEPBAR.LE gsb0, 0x0 ;  /* 0x00008000000079c5 */ /* 0x000fe40000010000 */
[----:B------:R-:W-:-:S06]  /*6d90*/  WARPGROUP.ARRIVE ;  /* 0x00000000000079c5 */ /* 0x000fcc0000000000 */
[----:B------:R-:W-:Y:S01]  /*6da0*/  HGMMA.64x128x16.F32.BF16 R88, R168, gdesc[UR12].tnspB, R88, gsb0 ;  /* 0x41e0000ca8587df0 */ /* 0x000fe20008001858 */
[----:B------:R-:W-:Y:S01]  /*6db0*/  UIADD3 UR14, UR10, 0x200, URZ ;  /* 0x000002000a0e7890 */ /* 0x000fe2000fffe03f */
[----:B------:R-:W-:Y:S01]  /*6dc0*/  UMOV UR15, 0x40000040 ;  /* 0x40000040000f7882 */ /* 0x000fe20000000000 */
[----:B------:R-:W-:Y:S02]  /*6dd0*/  WARPGROUP.DEPBAR.LE gsb0, 0x0 ;  /* 0x00008000000079c5 */ /* 0x000fe40000010000 */
[----:B------:R-:W-:Y:S01]  /*6de0*/  WARPGROUP.ARRIVE ;  /* 0x00000000000079c5 */ /* 0x000fe20000000000 */
[----:B------:R-:W-:-:S04]  /*6df0*/  FMUL.FTZ R169, R9, R0 ;  /* 0x0000000009a97220 */ /* 0x000fc80000410000 */
[-CC-:B------:R-:W-:Y:S02]  /*6e00*/  FFMA.FTZ R13, R25, R0.reuse, -R169.reuse ;  /* 0x00000000190d7223 */ /* 0x180fe400000108a9 */
[----:B------:R-:W-:Y:S01]  /*6e10*/  HGMMA.64x128x16.F32.BF16 R88, R152, gdesc[UR12].tnspB, R88, gsb0 ;  /* 0x41e0000c98587df0 */ /* 0x000fe20008001858 */
[----:B------:R-:W-:Y:S01]  /*6e20*/  UIADD3 UR14, UR10, 0x280, URZ ;  /* 0x000002800a0e7890 */ /* 0x000fe2000fffe03f */
[-CC-:B------:R-:W-:Y:S01]  /*6e30*/  FFMA.FTZ R25, R41, R0.reuse, -R169.reuse ;  /* 0x0000000029197223 */ /* 0x180fe200000108a9 */
[----:B------:R-:W-:Y:S01]  /*6e40*/  UMOV UR15, 0x40000040 ;  /* 0x40000040000f7882 */ /* 0x000fe20000000000 */
[-CC-:B------:R-:W-:Y:S01]  /*6e50*/  FFMA.FTZ R41, R57, R0.reuse, -R169.reuse ;  /* 0x0000000039297223 */ /* 0x180fe200000108a9 */
[-CC-:B------:R-:W-:Y:S01]  /*6e60*/  FFMA.FTZ R57, R73, R0.reuse, -R169.reuse ;  /* 0x0000000049397223 */ /* 0x180fe200000108a9 */
[----:B------:R-:W-:Y:S01]  /*6e70*/  FADD.FTZ R73, -R11, R12 ;  /* 0x0000000c0b497221 */ /* 0x000fe20000010100 */
[-CC-:B------:R-:W-:Y:S01]  /*6e80*/  FFMA.FTZ R180, R24, R0.reuse, -R169.reuse ;  /* 0x0000000018b47223 */ /* 0x180fe200000108a9 */
[-CC-:B------:R-:W-:Y:S01]  /*6e90*/  FFMA.FTZ R176, R32, R0.reuse, -R169.reuse ;  /* 0x0000000020b07223 */ /* 0x180fe200000108a9 */
[-CC-:B------:R-:W-:Y:S01]  /*6ea0*/  FFMA.FTZ R182, R28, R0.reuse, -R169.reuse ;  /* 0x000000001cb67223 */ /* 0x180fe200000108a9 */
[-C--:B------:R-:W-:Y:S01]  /*6eb0*/  FMUL.FTZ R12, R73, R0.reuse ;  /* 0x00000000490c7220 */ /* 0x080fe20000410000 */
[-C--:B------:R-:W-:Y:S01]  /*6ec0*/  FMUL.FTZ R73, R11, R0.reuse ;  /* 0x000000000b497220 */ /* 0x080fe20000410000 */
[----:B------:R-:W-:Y:S01]  /*6ed0*/  MUFU.EX2 R13, R13 ;  /* 0x0000000d000d7308 */ /* 0x000fe20000000800 */
[-CC-:B------:R-:W-:Y:S01]  /*6ee0*/  FFMA.FTZ R172, R40, R0.reuse, -R169.reuse ;  /* 0x0000000028ac7223 */ /* 0x180fe200000108a9 */
[-C--:B------:R-:W-:Y:S01]  /*6ef0*/  FFMA.FTZ R15, R29, R0.reuse, -R169 ;  /* 0x000000001d0f7223 */ /* 0x080fe200000108a9 */
[-CC-:B------:R-:W-:Y:S01]  /*6f00*/  FFMA.FTZ R181, R26, R0.reuse, -R73.reuse ;  /* 0x000000001ab57223 */ /* 0x180fe20000010849 */
[----:B------:R-:W-:Y:S01]  /*6f10*/  FFMA.FTZ R32, R27, R0, -R73 ;  /* 0x000000001b207223 */ /* 0x000fe20000010849 */
[----:B------:R-:W-:-:S02]  /*6f20*/  IMAD.U32 R27, RZ, RZ, UR4 ;  /* 0x00000004ff1b7e24 */ /* 0x000fc4000f8e00ff */
[-CC-:B------:R-:W-:Y:S01]  /*6f30*/  FFMA.FTZ R183, R30, R0.reuse, -R73.reuse ;  /* 0x000000001eb77223 */ /* 0x180fe20000010849 */
[-CC-:B------:R-:W-:Y:S01]  /*6f40*/  FFMA.FTZ R40, R31, R0.reuse, -R73.reuse ;  /* 0x000000001f287223 */ /* 0x180fe20000010849 */
[----:B------:R-:W0:Y:S01]  /*6f50*/  MUFU.EX2 R180, R180 ;  /* 0x000000b400b47308 */ /* 0x000e220000000800 */
[-C--:B------:R-:W-:Y:S01]  /*6f60*/  FFMA.FTZ R177, R34, R0.reuse, -R73 ;  /* 0x0000000022b17223 */ /* 0x080fe20000010849 */
[----:B------:R-:W-:Y:S01]  /*6f70*/  @!P1 LEA R27, R27, UR36, 0x3 ;  /* 0x000000241b1b9c11 */ /* 0x000fe2000f8e18ff */
[-CC-:B------:R-:W-:Y:S01]  /*6f80*/  FFMA.FTZ R178, R36, R0.reuse, -R169.reuse ;  /* 0x0000000024b27223 */ /* 0x180fe200000108a9 */
[-C--:B------:R-:W-:Y:S01]  /*6f90*/  FFMA.FTZ R21, R33, R0.reuse, -R169 ;  /* 0x0000000021157223 */ /* 0x080fe200000108a9 */
[-CC-:B------:R-:W-:Y:S01]  /*6fa0*/  FFMA.FTZ R36, R35, R0.reuse, -R73.reuse ;  /* 0x0000000023247223 */ /* 0x180fe20000010849 */
[-C--:B------:R-:W-:Y:S01]  /*6fb0*/  FFMA.FTZ R179, R38, R0.reuse, -R73 ;  /* 0x0000000026b37223 */ /* 0x080fe20000010849 */
[----:B------:R-:W-:Y:S01]  /*6fc0*/  @!P1 VIADD R27, R27, 0x28840 ;  /* 0x000288401b1b9836 */ /* 0x000fe20000000000 */
[----:B------:R-:W-:Y:S01]  /*6fd0*/  MUFU.EX2 R12, R12 ;  /* 0x0000000c000c7308 */ /* 0x000fe20000000800 */
[-C--:B------:R-:W-:Y:S01]  /*6fe0*/  FFMA.FTZ R23, R37, R0.reuse, -R169 ;  /* 0x0000000025177223 */ /* 0x080fe200000108a9 */
[-CC-:B------:R-:W-:Y:S01]  /*6ff0*/  FFMA.FTZ R38, R39, R0.reuse, -R73.reuse ;  /* 0x0000000027267223 */ /* 0x180fe20000010849 */
[-C--:B------:R-:W-:Y:S01]  /*7000*/  FFMA.FTZ R173, R42, R0.reuse, -R73 ;  /* 0x000000002aad7223 */ /* 0x080fe20000010849 */
[----:B------:R-:W-:Y:S01]  /*7010*/  @!P1 PRMT R27, RZ, 0x654, R27 ;  /* 0x00000654ff1b9816 */ /* 0x000fe2000000001b */
[-C--:B------:R-:W-:Y:S01]  /*7020*/  FFMA.FTZ R30, R43, R0.reuse, -R73 ;  /* 0x000000002b1e7223 */ /* 0x080fe20000010849 */
[-C--:B------:R-:W-:Y:S01]  /*7030*/  FFMA.FTZ R174, R44, R0.reuse, -R169 ;  /* 0x000000002cae7223 */ /* 0x080fe200000108a9 */
[----:B------:R-:W-:Y:S01]  /*7040*/  FFMA.FTZ R175, R46, R0, -R73 ;  /* 0x000000002eaf7223 */ /* 0x000fe20000010849 */
[----:B------:R-:W1:Y:S01]  /*7050*/  MUFU.EX2 R181, R181 ;  /* 0x000000b500b57308 */ /* 0x000e620000000800 */
[----:B0-----:R-:W-:Y:S01]  /*7060*/  FFMA.FTZ R6, R5, R6, R180 ;  /* 0x0000000605067223 */ /* 0x001fe200000100b4 */
[-C--:B------:R-:W-:Y:S01]  /*7070*/  FFMA.FTZ R29, R45, R0.reuse, -R169 ;  /* 0x000000002d1d7223 */ /* 0x080fe200000108a9 */
[-C--:B------:R-:W-:Y:S01]  /*7080*/  FFMA.FTZ R26, R47, R0.reuse, -R73 ;  /* 0x000000002f1a7223 */ /* 0x080fe20000010849 */
        /* <DEDUP_REMOVED lines=13> */
[----:B-1----:R-:W-:Y:S01]  /*7160*/  FFMA.FTZ R7, R12, R7, R181 ;  /* 0x000000070c077223 */ /* 0x002fe200000100b5 */
[-CC-:B------:R-:W-:Y:S01]  /*7170*/  FFMA.FTZ R65, R81, R0.reuse, -R169.reuse ;  /* 0x0000000051417223 */ /* 0x180fe200000108a9 */
[-CC-:B------:R-:W-:Y:S01]  /*7180*/  FFMA.FTZ R84, R84, R0.reuse, -R169.reuse ;  /* 0x0000000054547223 */ /* 0x180fe200000108a9 */
[-C--:B------:R-:W-:Y:S01]  /*7190*/  FFMA.FTZ R69, R85, R0.reuse, -R169 ;  /* 0x0000000055457223 */ /* 0x080fe200000108a9 */
[-CC-:B------:R-:W-:Y:S01]  /*71a0*/  FFMA.FTZ R28, R51, R0.reuse, -R73.reuse ;  /* 0x00000000331c7223 */ /* 0x180fe20000010849 */
[-CC-:B------:R-:W-:Y:S01]  /*71b0*/  FFMA.FTZ R171, R54, R0.reuse, -R73.reuse ;  /* 0x0000000036ab7223 */ /* 0x180fe20000010849 */
[-CC-:B------:R-:W-:Y:S01]  /*71c0*/  FFMA.FTZ R24, R55, R0.reuse, -R73.reuse ;  /* 0x0000000037187223 */ /* 0x180fe20000010849 */
[----:B------:R-:W-:Y:S01]  /*71d0*/  MUFU.EX2 R183, R183 ;  /* 0x000000b700b77308 */ /* 0x000fe20000000800 */
[-CC-:B------:R-:W-:Y:S01]  /*71e0*/  FFMA.FTZ R34, R59, R0.reuse, -R73.reuse ;  /* 0x000000003b227223 */ /* 0x180fe20000010849 */
[--C-:B------:R-:W-:Y:S01]  /*71f0*/  FFMA.FTZ R62, R62, R0, -R73.reuse ;  /* 0x000000003e3e7223 */ /* 0x100fe20000010849 */
[----:B------:R-:W-:Y:S01]  /*7200*/  F2FP.BF16.F32.PACK_AB R180, R13, R180 ;  /* 0x000000b40db4723e */ /* 0x000fe200000010ff */
[-CC-:B------:R-:W-:Y:S01]  /*7210*/  FFMA.FTZ R63, R63, R0.reuse, -R73.reuse ;  /* 0x000000003f3f7223 */ /* 0x180fe20000010849 */
[-CC-:B------:R-:W-:Y:S01]  /*7220*/  FFMA.FTZ R66, R66, R0.reuse, -R73.reuse ;  /* 0x0000000042427223 */ /* 0x180fe20000010849 */
[-CC-:B------:R-:W-:Y:S01]  /*7230*/  FFMA.FTZ R67, R67, R0.reuse, -R73.reuse ;  /* 0x0000000043437223 */ /* 0x180fe20000010849 */
[----:B0-----:R-:W-:Y:S01]  /*7240*/  F2FP.BF16.F32.PACK_AB R181, R32, R181 ;  /* 0x000000b520b5723e */ /* 0x001fe200000010ff */
        /* <DEDUP_REMOVED lines=10> */
[----:B------:R-:W-:Y:S01]  /*72f0*/  FFMA.FTZ R86, R86, R0, -R73 ;  /* 0x0000000056567223 */ /* 0x000fe20000010849 */
[----:B------:R-:W-:Y:S01]  /*7300*/  IMAD.U32 R31, RZ, RZ, UR5 ;  /* 0x00000005ff1f7e24 */ /* 0x000fe2000f8e00ff */
[----:B------:R-:W-:-:S04]  /*7310*/  UMOV UR5, UR4 ;  /* 0x0000000400057c82 */ /* 0x000fc80008000000 */
[----:B------:R-:W-:Y:S01]  /*7320*/  MUFU.EX2 R176, R176 ;  /* 0x000000b000b07308 */ /* 0x000fe20000000800 */
[----:B------:R-:W-:-:S05]  /*7330*/  @!P1 LEA R31, R31, UR36, 0x3 ;  /* 0x000000241f1f9c11 */ /* 0x000fca000f8e18ff */
[----:B------:R-:W-:Y:S02]  /*7340*/  @!P1 VIADD R31, R31, 0x28860 ;  /* 0x000288601f1f9836 */ /* 0x000fe40000000000 */
[----:B------:R-:W-:Y:S03]  /*7350*/  MUFU.EX2 R177, R177 ;  /* 0x000000b100b17308 */ /* 0x000fe60000000800 */
[----:B------:R-:W-:-:S05]  /*7360*/  @!P1 PRMT R31, RZ, 0x654, R31 ;  /* 0x00000654ff1f9816 */ /* 0x000fca000000001f */
        /* <DEDUP_REMOVED lines=9> */
[-C--:B------:R-:W-:Y:S01]  /*7400*/  FFMA.FTZ R154, R60, R0.reuse, -R169 ;  /* 0x000000003c9a7223 */ /* 0x080fe200000108a9 */
[----:B------:R-:W-:Y:S02]  /*7410*/  FFMA.FTZ R153, R58, R0, -R73 ;  /* 0x000000003a997223 */ /* 0x000fe40000010849 */
[----:B------:R-:W-:Y:S01]  /*7420*/  MUFU.EX2 R172, R172 ;  /* 0x000000ac00ac7308 */ /* 0x000fe20000000800 */
[----:B------:R-:W-:Y:S01]  /*7430*/  HGMMA.64x128x16.F32.BF16 R88, R156, gdesc[UR12].tnspB, R88, gsb0 ;  /* 0x41e0000c9c587df0 */ /* 0x000fe20008001858 */
[----:B------:R-:W-:Y:S01]  /*7440*/  UIADD3 UR14, UR10, 0x300, URZ ;  /* 0x000003000a0e7890 */ /* 0x000fe2000fffe03f */
[----:B------:R-:W-:Y:S01]  /*7450*/  UMOV UR15, 0x40000040 ;  /* 0x40000040000f7882 */ /* 0x000fe20000000000 */
[----:B------:R-:W-:-:S04]  /*7460*/  UIADD3 UR10, UR10, 0x380, URZ ;  /* 0x000003800a0a7890 */ /* 0x000fc8000fffe03f */
        /* <DEDUP_REMOVED lines=21> */
[-CC-:B------:R-:W-:Y:S02]  /*75c0*/  FFMA.FTZ R169, R50, R0.reuse, -R73.reuse ;  /* 0x0000000032a97223 */ /* 0x180fe40000010849 */
[----:B------:R-:W-:Y:S01]  /*75d0*/  MUFU.EX2 R34, R34 ;  /* 0x0000002200227308 */ /* 0x000fe20000000800 */
[----:B------:R-:W-:Y:S01]  /*75e0*/  FFMA.FTZ R73, R87, R0, -R73 ;  /* 0x0000000057497223 */ /* 0x000fe20000010849 */
[----:B------:R-:W-:Y:S06]  /*75f0*/  HGMMA.64x128x16.F32.BF16 R88, R160, gdesc[UR12].tnspB, R88, gsb0 ;  /* 0x41e0000ca0587df0 */ /* 0x000fec0008001858 */
[----:B------:R-:W-:Y:S08]  /*7600*/  MUFU.EX2 R169, R169 ;  /* 0x000000a900a97308 */ /* 0x000ff00000000800 */
[----:B------:R-:W-:Y:S08]  /*7610*/  MUFU.EX2 R154, R154 ;  /* 0x0000009a009a7308 */ /* 0x000ff00000000800 */
[----:B------:R-:W-:Y:S08]  /*7620*/  MUFU.EX2 R62, R62 ;  /* 0x0000003e003e7308 */ /* 0x000ff00000000800 */
[----:B------:R-:W-:Y:S08]  /*7630*/  MUFU.EX2 R45, R45 ;  /* 0x0000002d002d7308 */ /* 0x000ff00000000800 */
[----:B------:R-:W0:Y:S08]  /*7640*/  MUFU.EX2 R63, R63 ;  /* 0x0000003f003f7308 */ /* 0x000e300000000800 */
[----:B------:R-:W-:Y:S08]  /*7650*/  MUFU.EX2 R156, R156 ;  /* 0x0000009c009c7308 */ /* 0x000ff00000000800 */
[----:B------:R-:W-:Y:S01]  /*7660*/  MUFU.EX2 R66, R66 ;  /* 0x0000004200427308 */ /* 0x000fe20000000800 */
[----:B0-----:R-:W-:-:S07]  /*7670*/  F2FP.BF16.F32.PACK_AB R155, R63, R62 ;  /* 0x0000003e3f9b723e */ /* 0x001fce00000010ff */
        /* <DEDUP_REMOVED lines=10> */
[----:B------:R-:W0:Y:S08]  /*7720*/  MUFU.EX2 R57, R57 ;  /* 0x0000003900397308 */ /* 0x000e300000000800 */
[----:B------:R-:W1:Y:S01]  /*7730*/  MUFU.EX2 R75, R75 ;  /* 0x0000004b004b7308 */ /* 0x000e620000000800 */
[----:B------:R-:W-:Y:S02]  /*7740*/  WARPGROUP.DEPBAR.LE gsb0, 0x0 ;  /* 0x00008000000079c5 */ /* 0x000fe40000010000 */
[----:B------:R-:W-:-:S05]  /*7750*/  WARPGROUP.ARRIVE ;  /* 0x00000000000079c5 */ /* 0x000fca0000000000 */
[----:B------:R-:W-:Y:S01]  /*7760*/  MUFU.EX2 R16, R16 ;  /* 0x0000001000107308 */ /* 0x000fe20000000800 */
[----:B0-----:R-:W-:Y:S01]  /*7770*/  F2FP.BF16.F32.PACK_AB R160, R57, R14 ;  /* 0x0000000e39a0723e */ /* 0x001fe200000010ff */
[----:B------:R-:W-:Y:S01]  /*7780*/  HGMMA.64x128x16.F32.BF16 R88, R164, gdesc[UR8].tnspB, R88, gsb0 ;  /* 0x41e00008a4587df0 */ /* 0x000fe20008001858 */
[----:B-1----:R-:W-:-:S05]  /*7790*/  F2FP.BF16.F32.PACK_AB R161, R75, R74 ;  /* 0x0000004a4ba1723e */ /* 0x002fca00000010ff */
[----:B------:R-:W-:Y:S08]  /*77a0*/  MUFU.EX2 R78, R78 ;  /* 0x0000004e004e7308 */ /* 0x000ff00000000800 */
[----:B------:R-:W0:Y:S08]  /*77b0*/  MUFU.EX2 R61, R61 ;  /* 0x0000003d003d7308 */ /* 0x000e300000000800 */
[----:B------:R-:W1:Y:S08]  /*77c0*/  MUFU.EX2 R79, R79 ;  /* 0x0000004f004f7308 */ /* 0x000e700000000800 */
[----:B------:R-:W2:Y:S01]  /*77d0*/  MUFU.EX2 R20, R20 ;  /* 0x0000001400147308 */ /* 0x000ea20000000800 */
[----:B0-----:R-:W-:-:S07]  /*77e0*/  F2FP.BF16.F32.PACK_AB R162, R61, R16 ;  /* 0x000000103da2723e */ /* 0x001fce00000010ff */
[----:B------:R-:W0:Y:S01]  /*77f0*/  MUFU.EX2 R82, R82 ;  /* 0x0000005200527308 */ /* 0x000e220000000800 */
[----:B-1----:R-:W-:-:S07]  /*7800*/  F2FP.BF16.F32.PACK_AB R163, R79, R78 ;  /* 0x0000004e4fa3723e */ /* 0x002fce00000010ff */
[----:B------:R-:W1:Y:S08]  /*7810*/  MUFU.EX2 R65, R65 ;  /* 0x0000004100417308 */ /* 0x000e700000000800 */
[----:B------:R-:W3:Y:S08]  /*7820*/  MUFU.EX2 R83, R83 ;  /* 0x0000005300537308 */ /* 0x000ef00000000800 */
[----:B------:R-:W4:Y:S08]  /*7830*/  MUFU.EX2 R22, R84 ;  /* 0x0000005400167308 */ /* 0x000f300000000800 */
[----:B------:R-:W5:Y:S08]  /*7840*/  MUFU.EX2 R86, R86 ;  /* 0x0000005600567308 */ /* 0x000f700000000800 */
[----:B------:R-:W5:Y:S08]  /*7850*/  MUFU.EX2 R69, R69 ;  /* 0x0000004500457308 */ /* 0x000f700000000800 */
[----:B------:R-:W5:Y:S01]  /*7860*/  MUFU.EX2 R73, R73 ;  /* 0x0000004900497308 */ /* 0x000f620000000800 */
[----:B------:R-:W-:-:S02]  /*7870*/  WARPGROUP.DEPBAR.LE gsb0, 0x0 ;  /* 0x00008000000079c5 */ /* 0x000fc40000010000 */
[----:B------:R0:W-:Y:S06]  /*7880*/  BAR.ARV R19, 0x100 ;  /* 0x000400130000751d */ /* 0x0001ec0000002000 */
        /* <DEDUP_REMOVED lines=8> */
[----:B--2---:R-:W-:Y:S01]  /*7910*/  FADD.FTZ R27, R13, R6 ;  /* 0x000000060d1b7221 */ /* 0x004fe20000010000 */
[----:B------:R-:W-:Y:S01]  /*7920*/  FADD.FTZ R6, R32, R7 ;  /* 0x0000000720067221 */ /* 0x000fe20000010000 */
[----:B------:R2:W-:Y:S01]  /*7930*/  @!P1 SYNCS.ARRIVE.TRANS64.RED.A1T0 RZ, [R31+URZ], RZ ;  /* 0x000000ff1fff99a7 */ /* 0x0005e2000810043f */
        /* <DEDUP_REMOVED lines=109> */
[----:B-1----:R-:W-:Y:S01]  /*8010*/  FADD.FTZ R13, R65, R6 ;  /* 0x00000006410d7221 */ /* 0x002fe20000010000 */
[----:B---3--:R-:W-:Y:S01]  /*8020*/  FADD.FTZ R7, R83, R7 ;  /* 0x0000000753077221 */ /* 0x008fe20000010000 */
[-C--:B------:R-:W-:Y:S01]  /*8030*/  FMUL.FTZ R150, R150, R12.reuse ;  /* 0x0000000c96967220 */ /* 0x080fe20000410000 */
[----:B------:R-:W-:Y:S01]  /*8040*/  FMUL.FTZ R151, R151, R12 ;  /* 0x0000000c97977220 */ /* 0x000fe20000410000 */
[----:B----4-:R-:W-:Y:S01]  /*8050*/  FADD.FTZ R6, R22, R13 ;  /* 0x0000000d16067221 */ /* 0x010fe20000010000 */
[----:B-----5:R-:W-:Y:S01]  /*8060*/  FADD.FTZ R7, R86, R7 ;  /* 0x0000000756077221 */ /* 0x020fe20000010000 */
[----:B------:R-:W-:Y:S01]  /*8070*/  F2FP.BF16.F32.PACK_AB R182, R15, R182 ;  /* 0x000000b60fb6723e */ /* 0x000fe200000010ff */
[----:B------:R-:W-:Y:S01]  /*8080*/  IMAD.MOV.U32 R13, RZ, RZ, R8 ;  /* 0x000000ffff0d7224 */ /* 0x000fe200078e0008 */
[----:B------:R-:W-:Y:S01]  /*8090*/  F2FP.BF16.F32.PACK_AB R176, R21, R176 ;  /* 0x000000b015b0723e */ /* 0x000fe200000010ff */
[----:B------:R-:W-:Y:S01]  /*80a0*/  FADD.FTZ R6, R69, R6 ;  /* 0x0000000645067221 */ /* 0x000fe20000010000 */
[----:B------:R-:W-:Y:S01]  /*80b0*/  F2FP.BF16.F32.PACK_AB R183, R40, R183 ;  /* 0x000000b728b7723e */ /* 0x000fe200000010ff */
[----:B------:R-:W-:Y:S01]  /*80c0*/  FADD.FTZ R7, R73, R7 ;  /* 0x0000000749077221 */ /* 0x000fe20000010000 */
        /* <DEDUP_REMOVED lines=21> */
[----:B------:R-:W-:Y:S01]  /*8220*/  F2FP.BF16.F32.PACK_AB R167, R73, R86 ;  /* 0x0000005649a7723e */ /* 0x000fe200000010ff */
[----:B--2---:R-:W-:Y:S06]  /*8230*/  @P2 BRA `(.L_x_2144) ;  /* 0xffffffe000282947 */ /* 0x004fec000383ffff */
.L_x_2135:
[----:B------:R-:W-:Y:S06]  /*8240*/  BAR.ARV 0x8, 0x180 ;  /* 0x0206000000007b1d */ /* 0x000fec0000002000 */
[----:B------:R-:W-:Y:S05]  /*8250*/  @!P0 BRA `(.L_x_2145) ;  /* 0x0000000000048947 */ /* 0x000fea0003800000 */
[----:B------:R-:W-:Y:S01]  /*8260*/  BPT.TRAP 0x1 ;  /* 0x000000040000795c */ /* 0x000fe20000300000 */
.L_x_2145:
[----:B------:R-:W-:Y:S01]  /*8270*/  ULEA UR5, UR4, UR36, 0x3 ;  /* 0x0000002404057291 */ /* 0x000fe2000f8e183f */
[----:B------:R-:W-:-:S08]  /*8280*/  SHF.L.U32 R8, R8, 0x1f, RZ ;  /* 0x0000001f08087819 */ /* 0x000fd000000006ff */
[----:B------:R0:W1:Y:S01]  /*8290*/  SYNCS.PHASECHK.TRANS64.TRYWAIT P2, [UR5+0x28850], R8 ;  /* 0x02885008ff0075a7 */ /* 0x0000620008040145 */
[----:B------:R-:W-:Y:S05]  /*82a0*/  @!P0 BRA `(.L_x_2146) ;  /* 0x0000000000048947 */ /* 0x000fea0003800000 */
[----:B------:R-:W-:Y:S01]  /*82b0*/  BPT.TRAP 0x1 ;  /* 0x000000040000795c */ /* 0x000fe20000300000 */
.L_x_2146:
[----:B-1----:R-:W-:Y:S05]  /*82c0*/  @P2 BRA `(.L_x_2147) ;  /* 0x0000000000082947 */ /* 0x002fea0003800000 */
[----:B------:R-:W1:Y:S02]  /*82d0*/  SYNCS.PHASECHK.TRANS64.TRYWAIT P0, [UR5+0x28850], R8 ;  /* 0x02885008ff0075a7 */ /* 0x000e640008000145 */
[----:B-1----:R-:W-:Y:S05]  /*82e0*/  @!P0 BRA `(.L_x_2148) ;  /* 0x0000005c00a88947 */ /* 0x002fea0003800000 */
.L_x_2147:
[----:B------:R-:W-:Y:S01]  /*82f0*/  UIADD3 UR36, UR36, 0x400, URZ ;  /* 0x0000040024247890 */ /* 0x000fe2000fffe03f */
[----:B------:R-:W-:Y:S01]  /*8300*/  WARPGROUP.ARRIVE ;  /* 0x00000000000079c5 */ /* 0x000fe20000000000 */
[----:B------:R-:W-:Y:S01]  /*8310*/  UMOV UR7, 0x40000040 ;  /* 0x4000004000077882 */ /* 0x000fe20000000000 */
[----:B-1----:R-:W1:Y:S01]  /*8320*/  SHFL.BFLY PT, R3, R6, 0x2, 0x1f ;  /* 0x0c401f0006037f89 */ /* 0x002e6200000e0000 */
[----:B------:R-:W-:Y:S01]  /*8330*/  USHF.R.U32.HI UR36, URZ, 0x4, UR36 ;  /* 0x000000043f247899 */ /* 0x000fe20008011624 */
[----:B------:R-:W-:Y:S02]  /*8340*/  IMAD.U32 R12, RZ, RZ, UR5 ;  /* 0x00000005ff0c7e24 */ /* 0x000fe4000f8e00ff */
[----:B------:R-:W2:Y:S01]  /*8350*/  SHFL.BFLY PT, R2, R7, 0x2, 0x1f ;  /* 0x0c401f0007027f89 */ /* 0x000ea200000e0000 */
        /* <DEDUP_REMOVED lines=10> */
[----:B------:R-:W-:Y:S02]  /*8400*/  IMAD.MOV.U32 R6, RZ, RZ, RZ ;  /* 0x000000ffff067224 */ /* 0x000fe400078e00ff */
[----:B--2---:R-:W-:Y:S02]  /*8410*/  FADD.FTZ R4, R2, R7 ;  /* 0x0000000702047221 */ /* 0x004fe40000010000 */
[----:B------:R-:W1:Y:S04]  /*8420*/  SHFL.BFLY PT, R2, R3, 0x1, 0x1f ;  /* 0x0c201f0003027f89 */ /* 0x000e6800000e0000 */
[----:B------:R-:W2:Y:S01]  /*8430*/  SHFL.BFLY PT, R5, R4, 0x1, 0x1f ;  /* 0x0c201f0004057f89 */ /* 0x000ea200000e0000 */
[----:B-1----:R-:W-:Y:S01]  /*8440*/  FADD.FTZ R13, R3, R2 ;  /* 0x00000002030d7221 */ /* 0x002fe20000010000 */
[----:B------:R-:W-:-:S02]  /*8450*/  IMAD.MOV.U32 R3, RZ, RZ, -0x800000 ;  /* 0xff800000ff037424 */ /* 0x000fc400078e00ff */
[----:B------:R-:W-:Y:S02]  /*8460*/  IMAD.MOV.U32 R2, RZ, RZ, -0x800000 ;  /* 0xff800000ff027424 */ /* 0x000fe400078e00ff */
[----:B--2---:R-:W-:Y:S01]  /*8470*/  FADD.FTZ R14, R4, R5 ;  /* 0x00000005040e7221 */ /* 0x004fe20000010000 */
[----:B------:R-:W-:Y:S01]  /*8480*/  FSETP.NE.FTZ.AND P0, PT, R13, RZ, PT ;  /* 0x000000ff0d00720b */ /* 0x000fe20003f15000 */
[----:B------:R-:W-:-:S03]  /*8490*/  IMAD.MOV.U32 R5, RZ, RZ, RZ ;  /* 0x000000ffff057224 */ /* 0x000fc600078e00ff */
[----:B------:R-:W-:-:S09]  /*84a0*/  FSETP.NE.FTZ.AND P2, PT, R14, RZ, PT ;  /* 0x000000ff0e00720b */ /* 0x000fd20003f55000 */
[----:B0-----:R-:W0:Y:S01]  /*84b0*/  @P0 MUFU.LG2 R8, R13 ;  /* 0x0000000d00080308 */ /* 0x001e220000000c00 */
        /* <DEDUP_REMOVED lines=110> */
.L_x_2118:
[----:B------:R-:W-:Y:S05]  /*8ba0*/  @P0 BRA `(.L_x_2149) ;  /* 0x0000001400340947 */ /* 0x000fea0003800000 */
[----:B------:R-:W1:Y:S01]  /*8bb0*/  S2R R0, SR_TID.X ;  /* 0x0000000000007919 */ /* 0x000e620000002100 */
[----:B------:R-:W2:Y:S01]  /*8bc0*/  LDC R17, c[0x0][0xbe8] ;  /* 0x0002fa00ff117b82 */ /* 0x000ea20000000800 */
[----:B------:R-:W-:Y:S01]  /*8bd0*/  ULDC.64 UR4, c[0x0][0xbd0] ;  /* 0x0002f40000047ab9 */ /* 0x000fe20000000a00 */
[----:B------:R-:W-:Y:S01]  /*8be0*/  ULDC.64 UR6, c[0x0][0xb38] ;  /* 0x0002ce0000067ab9 */ /* 0x000fe20000000a00 */
[----:B------:R-:W3:Y:S01]  /*8bf0*/  S2R R19, SR_CTAID.X ;  /* 0x0000000000137919 */ /* 0x000ee20000002500 */
[----:B------:R-:W-:Y:S04]  /*8c00*/  BSSY B0, `(.L_x_2150) ;  /* 0x00000e3000007945 */ /* 0x000fe80003800000 */
[----:B------:R-:W4:Y:S08]  /*8c10*/  S2UR UR9, SR_CTAID.Z ;  /* 0x00000000000979c3 */ /* 0x000f300000002700 */
[----:B------:R-:W5:Y:S08]  /*8c20*/  LDC.64 R20, c[0x0][0xbd8] ;  /* 0x0002f600ff147b82 */ /* 0x000f700000000a00 */
[----:B------:R-:W-:Y:S01]  /*8c30*/  BAR.SYNC.DEFER_BLOCKING 0x1, 0x100 ;  /* 0x0044000000007b1d */ /* 0x000fe20000010000 */
[----:B--2---:R-:W-:-:S07]  /*8c40*/  ISETP.NE.AND P0, PT, R17, 0x1, PT ;  /* 0x000000011100780c */ /* 0x004fce0003f05270 */
[----:B------:R-:W2:Y:S01]  /*8c50*/  S2UR UR8, SR_CTAID.Y ;  /* 0x00000000000879c3 */ /* 0x000ea20000002600 */
[----:B-1----:R-:W-:-:S07]  /*8c60*/  VIADD R0, R0, 0xffffff80 ;  /* 0xffffff8000007836 */ /* 0x002fce0000000000 */
[----:B------:R-:W2:Y:S01]  /*8c70*/  LDC R25, c[0x0][0xc50] ;  /* 0x00031400ff197b82 */ /* 0x000ea20000000800 */
[----:B------:R-:W-:-:S04]  /*8c80*/  SHF.R.S32.HI R5, RZ, 0x1f, R0 ;  /* 0x0000001fff057819 */ /* 0x000fc80000011400 */
[----:B------:R-:W-:-:S03]  /*8c90*/  LEA.HI R6, R5, R0, RZ, 0x7 ;  /* 0x0000000005067211 */ /* 0x000fc600078f38ff */
[----:B------:R-:W1:Y:S01]  /*8ca0*/  LDC.64 R22, c[0x0][0xb40] ;  /* 0x0002d000ff167b82 */ /* 0x000e620000000a00 */
[----:B------:R-:W-:Y:S02]  /*8cb0*/  LEA.HI R5, R5, R0, RZ, 0x2 ;  /* 0x0000000005057211 */ /* 0x000fe400078f10ff */
[----:B------:R-:W-:Y:S02]  /*8cc0*/  LOP3.LUT R7, R6, 0xffffff80, RZ, 0xc0, !PT ;  /* 0xffffff8006077812 */ /* 0x000fe400078ec0ff */
[----:B------:R-:W-:Y:S02]  /*8cd0*/  LOP3.LUT R11, R5, 0xfffffffc, RZ, 0xc0, !PT ;  /* 0xfffffffc050b7812 */ /* 0x000fe400078ec0ff */
[----:B------:R-:W-:Y:S01]  /*8ce0*/  SHF.R.S32.HI R5, RZ, 0x7, R6 ;  /* 0x00000007ff057819 */ /* 0x000fe20000011406 */
[C---:B------:R-:W-:Y:S01]  /*8cf0*/  IMAD.IADD R24, R0.reuse, 0x1, -R7 ;  /* 0x0000000100187824 */ /* 0x040fe200078e0a07 */
[----:B------:R-:W2:Y:S01]  /*8d00*/  @P0 LDC R13, c[0x0][0xbec] ;  /* 0x0002fb00ff0d0b82 */ /* 0x000ea20000000800 */
[----:B------:R-:W-:Y:S01]  /*8d10*/  IMAD.IADD R11, R0, 0x1, -R11 ;  /* 0x00000001000b7824 */ /* 0x000fe200078e0a0b */
[----:B------:R-:W-:-:S02]  /*8d20*/  LEA.HI R0, R6, R5, RZ, 0x1 ;  /* 0x0000000506007211 */ /* 0x000fc400078f08ff */
[----:B------:R-:W-:Y:S02]  /*8d30*/  SHF.R.S32.HI R7, RZ, 0x1f, R24 ;  /* 0x0000001fff077819 */ /* 0x000fe40000011418 */
[----:B------:R-:W-:Y:S02]  /*8d40*/  LEA.HI R6, R11, R11, RZ, 0x1 ;  /* 0x0000000b0b067211 */ /* 0x000fe400078f08ff */
[-C--:B------:R-:W-:Y:S01]  /*8d50*/  LEA.HI R26, R7, R24.reuse, RZ, 0x2 ;  /* 0x00000018071a7211 */ /* 0x080fe200078f10ff */
[----:B------:R-:W2:Y:S01]  /*8d60*/  @P0 LDC R29, c[0x0][0xbec] ;  /* 0x0002fb00ff1d0b82 */ /* 0x000ea20000000800 */
[----:B------:R-:W-:Y:S02]  /*8d70*/  LOP3.LUT R6, R6, 0x1ffffffe, RZ, 0xc0, !PT ;  /* 0x1ffffffe06067812 */ /* 0x000fe400078ec0ff */
[--C-:B0-----:R-:W-:Y:S02]  /*8d80*/  SHF.R.S32.HI R4, RZ, 0x2, R26.reuse ;  /* 0x00000002ff047819 */ /* 0x101fe4000001141a */
[----:B------:R-:W-:Y:S01]  /*8d90*/  SHF.R.S32.HI R9, RZ, 0x1f, R26 ;  /* 0x0000001fff097819 */ /* 0x000fe2000001141a */
[----:B------:R-:W-:Y:S01]  /*8da0*/  IMAD.IADD R27, R11, 0x1, -R6 ;  /* 0x000000010b1b7824 */ /* 0x000fe200078e0a06 */
[----:B------:R-:W-:Y:S01]  /*8db0*/  LEA.HI R7, R7, R24, RZ, 0x5 ;  /* 0x0000001807077211 */ /* 0x000fe200078f28ff */
[----:B------:R-:W0:Y:S01]  /*8dc0*/  @P0 LDC R15, c[0x0][0xbf0] ;  /* 0x0002fc00ff0f0b82 */ /* 0x000e220000000800 */
[----:B------:R-:W-:-:S02]  /*8dd0*/  LEA.HI R9, R9, R4, RZ, 0x3 ;  /* 0x0000000409097211 */ /* 0x000fc400078f18ff */
[----:B------:R-:W-:Y:S02]  /*8de0*/  LOP3.LUT R0, R0, 0x3fffffe, RZ, 0xc0, !PT ;  /* 0x03fffffe00007812 */ /* 0x000fe400078ec0ff */
[----:B------:R-:W-:Y:S02]  /*8df0*/  LOP3.LUT R9, R9, 0xfffffff8, RZ, 0xc0, !PT ;  /* 0xfffffff809097812 */ /* 0x000fe400078ec0ff */
[----:B------:R-:W-:Y:S01]  /*8e00*/  SHF.R.S32.HI R7, RZ, 0x5, R7 ;  /* 0x00000005ff077819 */ /* 0x000fe20000011407 */
[----:B------:R-:W-:Y:S01]  /*8e10*/  IMAD.IADD R0, R5, 0x1, -R0 ;  /* 0x0000000105007824 */ /* 0x000fe200078e0a00 */
[----:B------:R-:W-:Y:S01]  /*8e20*/  SHF.R.S32.HI R11, RZ, 0x1f, R18 ;  /* 0x0000001fff0b7819 */ /* 0x000fe20000011412 */
[----:B------:R-:W-:Y:S01]  /*8e30*/  IMAD.IADD R4, R4, 0x1, -R9 ;  /* 0x0000000104047824 */ /* 0x000fe200078e0a09 */
[----:B------:R-:W0:Y:S03]  /*8e40*/  @P0 LDC R14, c[0x0][0xbf0] ;  /* 0x0002fc00ff0e0b82 */ /* 0x000e260000000800 */
[----:B------:R-:W-:-:S02]  /*8e50*/  IMAD R5, R7, 0x10, R4 ;  /* 0x0000001007057824 */ /* 0x000fc400078e0204 */
[----:B------:R-:W-:Y:S02]  /*8e60*/  IMAD R7, R11, UR4, RZ ;  /* 0x000000040b077c24 */ /* 0x000fe4000f8e02ff */
[----:B------:R-:W-:Y:S02]  /*8e70*/  IMAD R0, R0, 0x40, R5 ;  /* 0x0000004000007824 */ /* 0x000fe400078e0205 */
[----:B------:R-:W-:Y:S01]  /*8e80*/  IMAD.WIDE.U32 R4, R18, UR4, RZ ;  /* 0x0000000412047c25 */ /* 0x000fe2000f8e00ff */
[----:B----4-:R-:W-:-:S03]  /*8e90*/  USHF.R.S32.HI UR4, URZ, 0x1f, UR9 ;  /* 0x0000001f3f047899 */ /* 0x010fc60008011409 */
        /* <DEDUP_REMOVED lines=8> */
[----:B-----5:R-:W-:Y:S02]  /*8f20*/  IMAD R10, R20, UR4, RZ ;  /* 0x00000004140a7c24 */ /* 0x020fe4000f8e02ff */
[----:B---3--:R-:W-:Y:S02]  /*8f30*/  IMAD R8, R19, 0x80, R8 ;  /* 0x0000008013087824 */ /* 0x008fe400078e0208 */
[----:B-1----:R-:W-:Y:S01]  /*8f40*/  IMAD R12, R22, UR4, RZ ;  /* 0x00000004160c7c24 */ /* 0x002fe2000f8e02ff */
[----:B------:R-:W-:Y:S01]  /*8f50*/  ULDC.64 UR4, c[0x0][0xbe0] ;  /* 0x0002f80000047ab9 */ /* 0x000fe20000000a00 */
[----:B--2---:R-:W-:-:S02]  /*8f60*/  IMAD R25, R25, R18, UR8 ;  /* 0x0000000819197e24 */ /* 0x004fc4000f8e0212 */
[----:B------:R-:W-:Y:S02]  /*8f70*/  IMAD.IADD R7, R7, 0x1, R9 ;  /* 0x0000000107077824 */ /* 0x000fe400078e0209 */
[----:B------:R-:W-:Y:S02]  /*8f80*/  IMAD R11, R21, UR9, R10 ;  /* 0x00000009150b7c24 */ /* 0x000fe4000f8e020a */
[----:B------:R-:W-:-:S04]  /*8f90*/  IMAD.WIDE.U32 R4, R20, UR9, R4 ;  /* 0x0000000914047c25 */ /* 0x000fc8000f8e0004 */
[----:B------:R-:W-:-:S04]  /*8fa0*/  @P0 IMAD.HI.U32 R10, R8, R13, RZ ;  /* 0x0000000d080a0227 */ /* 0x000fc800078e00ff */
        /* <DEDUP_REMOVED lines=8> */
[----:B0-----:R-:W-:Y:S01]  /*9030*/  @P0 SHF.R.U32.HI R9, RZ, R15, R10 ;  /* 0x0000000fff090219 */ /* 0x001fe2000001160a */
        /* <DEDUP_REMOVED lines=82> */
[----:B------:R-:W-:Y:S01]  /*9560*/  @!P3 LEA.HI R0, R0, R0, RZ, 0x1 ;  /* 0x000000000000b211 */ /* 0x000fe200078f08ff */
[----:B------:R-:W-:Y:S01]  /*9570*/  VIADD R18, R19, 0x60 ;  /* 0x0000006013127836 */ /* 0x000fe20000000000 */
        /* <DEDUP_REMOVED lines=8> */
[----:B------:R-:W-:Y:S02]  /*9600*/  @!P5 LOP3.LUT R13, R10, 0xfffffffe, RZ, 0xc0, !PT ;  /* 0xfffffffe0a0dd812 */ /* 0x000fe400078ec0ff */
[----:B------:R1:W-:Y:S01]  /*9610*/  @!P3 ST.E.64 desc[UR42][R4.64], R92 ;  /* 0x0000005c0400b985 */ /* 0x0003e2000c101b2a */
[----:B------:R-:W-:-:S02]  /*9620*/  ISETP.GE.AND P3, PT, R8, UR4, PT ;  /* 0x0000000408007c0c */ /* 0x000fc4000bf66270 */
[----:B0-----:R-:W-:Y:S02]  /*9630*/  @!P0 LOP3.LUT R3, R6, 0xfffffffe, RZ, 0xc0, !PT ;  /* 0xfffffffe06038812 */ /* 0x001fe400078ec0ff */
[----:B------:R-:W-:-:S03]  /*9640*/  @!P4 LEA.HI R6, R9, R9, RZ, 0x1 ;  /* 0x000000090906c211 */ /* 0x000fc600078f08ff */
        /* <DEDUP_REMOVED lines=15> */
[----:B------:R0:W-:Y:S02]  /*9740*/  @!P2 ST.E.64 desc[UR42][R6.64], R104 ;  /* 0x000000680600a985 */ /* 0x0001e4000c101b2a */
[----:B------:R-:W-:Y:S02]  /*9750*/  VIADD R0, R19, 0x48 ;  /* 0x0000004813007836 */ /* 0x000fe40000000000 */
[--C-:B------:R-:W-:Y:S01]  /*9760*/  @!P5 IMAD.WIDE R8, R13, 0x4, R14.reuse ;  /* 0x000000040d08d825 */ /* 0x100fe200078e020e */
[----:B------:R2:W-:Y:S01]  /*9770*/  @!P3 ST.E.64 desc[UR42][R2.64], R108 ;  /* 0x0000006c0200b985 */ /* 0x0005e2000c101b2a */
[----:B------:R-:W-:Y:S02]  /*9780*/  ISETP.GE.AND P3, PT, R18, UR4, PT ;  /* 0x0000000412007c0c */ /* 0x000fe4000bf66270 */
[----:B------:R-:W-:Y:S01]  /*9790*/  VIADD R13, R19, 0x58 ;  /* 0x00000058130d7836 */ /* 0x000fe20000000000 */
[----:B------:R-:W-:Y:S01]  /*97a0*/  ISETP.GE.AND P0, PT, R0, UR4, PT ;  /* 0x0000000400007c0c */ /* 0x000fe2000bf06270 */
[----:B-1----:R-:W-:Y:S01]  /*97b0*/  @!P4 IMAD.WIDE R4, R11, 0x4, R14 ;  /* 0x000000040b04c825 */ /* 0x002fe200078e020e */
[----:B------:R-:W-:-:S02]  /*97c0*/  @!P1 LEA.HI R12, R12, R12, RZ, 0x1 ;  /* 0x0000000c0c0c9211 */ /* 0x000fc400078f08ff */
[----:B------:R-:W-:Y:S01]  /*97d0*/  ISETP.GE.AND P2, PT, R13, UR4, PT ;  /* 0x000000040d007c0c */ /* 0x000fe2000bf46270 */
[----:B------:R-:W-:Y:S01]  /*97e0*/  @!P6 IMAD.WIDE R10, R21, 0x4, R14 ;  /* 0x00000004150ae825 */ /* 0x000fe200078e020e */
[----:B------:R1:W-:Y:S03]  /*97f0*/  @!P4 ST.E.64 desc[UR42][R4.64], R112 ;  /* 0x000000700400c985 */ /* 0x0003e6000c101b2a */
[C---:B0-----:R-:W-:Y:S01]  /*9800*/  VIADD R6, R19.reuse, 0x68 ;  /* 0x0000006813067836 */ /* 0x041fe20000000000 */
[----:B------:R0:W-:Y:S01]  /*9810*/  @!P5 ST.E.64 desc[UR42][R8.64], R116 ;  /* 0x000000740800d985 */ /* 0x0001e2000c101b2a */
[C---:B--2---:R-:W-:Y:S01]  /*9820*/  VIADD R3, R19.reuse, 0x78 ;  /* 0x0000007813037836 */ /* 0x044fe20000000000 */
[----:B------:R-:W-:Y:S01]  /*9830*/  @!P3 LEA.HI R18, R18, R18, RZ, 0x1 ;  /* 0x000000121212b211 */ /* 0x000fe200078f08ff */
[----:B------:R-:W-:Y:S01]  /*9840*/  VIADD R7, R19, 0x70 ;  /* 0x0000007013077836 */ /* 0x000fe20000000000 */
[----:B------:R2:W-:Y:S01]  /*9850*/  @!P6 ST.E.64 desc[UR42][R10.64], R120 ;  /* 0x000000780a00e985 */ /* 0x0005e2000c101b2a */
[----:B------:R-:W-:-:S02]  /*9860*/  ISETP.GE.AND P4, PT, R6, UR4, PT ;  /* 0x0000000406007c0c */ /* 0x000fc4000bf86270 */
[----:B------:R-:W-:Y:S02]  /*9870*/  ISETP.GE.AND P6, PT, R3, UR4, PT ;  /* 0x0000000403007c0c */ /* 0x000fe4000bfc6270 */
[----:B------:R-:W-:Y:S02]  /*9880*/  ISETP.GE.AND P5, PT, R7, UR4, PT ;  /* 0x0000000407007c0c */ /* 0x000fe4000bfa6270 */
[----:B------:R-:W-:Y:S02]  /*9890*/  @!P0 LEA.HI R0, R0, R0, RZ, 0x1 ;  /* 0x0000000000008211 */ /* 0x000fe400078f08ff */
[----:B------:R-:W-:Y:S02]  /*98a0*/  @!P2 LEA.HI R13, R13, R13, RZ, 0x1 ;  /* 0x0000000d0d0da211 */ /* 0x000fe400078f08ff */
[----:B-1----:R-:W-:Y:S02]  /*98b0*/  @!P1 LOP3.LUT R5, R12, 0xfffffffe, RZ, 0xc0, !PT ;  /* 0xfffffffe0c059812 */ /* 0x002fe400078ec0ff */
[----:B0-----:R-:W-:-:S02]  /*98c0*/  @!P3 LOP3.LUT R9, R18, 0xfffffffe, RZ, 0xc0, !PT ;  /* 0xfffffffe1209b812 */ /* 0x001fc400078ec0ff */
[----:B------:R-:W-:Y:S02]  /*98d0*/  @!P4 LEA.HI R6, R6, R6, RZ, 0x1 ;  /* 0x000000060606c211 */ /* 0x000fe400078f08ff */
[----:B------:R-:W-:Y:S01]  /*98e0*/  @!P6 LEA.HI R4, R3, R3, RZ, 0x1 ;  /* 0x000000030304e211 */ /* 0x000fe200078f08ff */
[----:B------:R-:W-:Y:S01]  /*98f0*/  @!P3 IMAD.WIDE R8, R9, 0x4, R14 ;  /* 0x000000040908b825 */ /* 0x000fe200078e020e */
[----:B------:R-:W-:Y:S02]  /*9900*/  @!P5 LEA.HI R2, R7, R7, RZ, 0x1 ;  /* 0x000000070702d211 */ /* 0x000fe400078f08ff */
[----:B------:R-:W-:Y:S02]  /*9910*/  @!P0 LOP3.LUT R3, R0, 0xfffffffe, RZ, 0xc0, !PT ;  /* 0xfffffffe00038812 */ /* 0x000fe400078ec0ff */
[----:B------:R-:W-:Y:S02]  /*9920*/  @!P2 LOP3.LUT R7, R13, 0xfffffffe, RZ, 0xc0, !PT ;  /* 0xfffffffe0d07a812 */ /* 0x000fe400078ec0ff */
[----:B--2---:R-:W-:-:S02]  /*9930*/  @!P4 LOP3.LUT R11, R6, 0xfffffffe, RZ, 0xc0, !PT ;  /* 0xfffffffe060bc812 */ /* 0x004fc400078ec0ff */
        /* <DEDUP_REMOVED lines=15> */
.L_x_2151:
[----:B------:R-:W-:Y:S05]  /*9a30*/  BSYNC B0 ;  /* 0x0000000000007941 */ /* 0x000fea0003800000 */
.L_x_2150:
        /* <DEDUP_REMOVED lines=100> */
.L_x_2149:
[----:B------:R-:W1:Y:S02]  /*a080*/  S2R R0, SR_TID.X ;  /* 0x0000000000007919 */ /* 0x000e640000002100 */
[----:B-1----:R-:W-:-:S05]  /*a090*/  VIADD R2, R0, 0xffffff80 ;  /* 0xffffff8000027836 */ /* 0x002fca0000000000 */
[----:B------:R-:W-:-:S13]  /*a0a0*/  ISETP.GT.AND P0, PT, R2, 0x7f, PT ;  /* 0x0000007f0200780c */ /* 0x000fda0003f04270 */
[----:B------:R-:W-:Y:S05]  /*a0b0*/  @P0 BRA `(.L_x_2116) ;  /* 0x0000003c009c0947 */ /* 0x000fea0003800000 */
[----:B------:R-:W1:Y:S01]  /*a0c0*/  S2R R3, SR_CTAID.X ;  /* 0x0000000000037919 */ /* 0x000e620000002500 */
[----:B------:R-:W2:Y:S01]  /*a0d0*/  LDC R6, c[0x0][0xbe8] ;  /* 0x0002fa00ff067b82 */ /* 0x000ea20000000800 */
[----:B------:R-:W-:Y:S01]  /*a0e0*/  ULDC UR4, c[0x0][0xa88] ;  /* 0x0002a20000047ab9 */ /* 0x000fe20000000800 */
[----:B-1----:R-:W-:Y:S02]  /*a0f0*/  IMAD R0, R3, 0x80, R0 ;  /* 0x0000008003007824 */ /* 0x002fe400078e0200 */
[----:B--2---:R-:W-:Y:S02]  /*a100*/  IMAD R3, R6, UR4, RZ ;  /* 0x0000000406037c24 */ /* 0x004fe4000f8e02ff */
[----:B------:R-:W-:-:S05]  /*a110*/  VIADD R0, R0, 0xffffff80 ;  /* 0xffffff8000007836 */ /* 0x000fca0000000000 */
[----:B------:R-:W-:-:S13]  /*a120*/  ISETP.GE.AND P0, PT, R0, R3, PT ;  /* 0x000000030000720c */ /* 0x000fda0003f06270 */
[----:B------:R-:W-:Y:S05]  /*a130*/  @P0 BRA `(.L_x_2116) ;  /* 0x0000003c007c0947 */ /* 0x000fea0003800000 */
[----:B------:R-:W-:Y:S01]  /*a140*/  ISETP.NE.AND P0, PT, R6, 0x1, PT ;  /* 0x000000010600780c */ /* 0x000fe20003f05270 */
[----:B------:R-:W1:Y:S01]  /*a150*/  S2UR UR4, SR_CTAID.Z ;  /* 0x00000000000479c3 */ /* 0x000e620000002700 */
[----:B------:R-:W-:Y:S01]  /*a160*/  SHF.R.S32.HI R5, RZ, 0x1f, R18 ;  /* 0x0000001fff057819 */ /* 0x000fe20000011412 */
[----:B------:R-:W-:Y:S02]  /*a170*/  ULDC.64 UR6, c[0x0][0xbd0] ;  /* 0x0002f40000067ab9 */ /* 0x000fe40000000a00 */
[----:B------:R-:W-:-:S04]  /*a180*/  IMAD.WIDE.U32 R2, R18, UR6, RZ ;  /* 0x0000000612027c25 */ /* 0x000fc8000f8e00ff */
[----:B------:R-:W2:Y:S01]  /*a190*/  LDC.64 R12, c[0x0][0xbd8] ;  /* 0x0002f600ff0c7b82 */ /* 0x000ea20000000a00 */
[----:B------:R-:W-:-:S04]  /*a1a0*/  IMAD R5, R5, UR6, RZ ;  /* 0x0000000605057c24 */ /* 0x000fc8000f8e02ff */
[----:B------:R-:W-:Y:S02]  /*a1b0*/  IMAD R5, R18, UR7, R5 ;  /* 0x0000000712057c24 */ /* 0x000fe4000f8e0205 */
[----:B------:R-:W-:Y:S01]  /*a1c0*/  IMAD.MOV R18, RZ, RZ, -R18 ;  /* 0x000000ffff127224 */ /* 0x000fe200078e0a12 */
[----:B------:R-:W0:Y:S01]  /*a1d0*/  @P0 LDC R9, c[0x0][0xbec] ;  /* 0x0002fb00ff090b82 */ /* 0x000e220000000800 */
[----:B------:R-:W-:Y:S02]  /*a1e0*/  IMAD.IADD R3, R3, 0x1, R5 ;  /* 0x0000000103037824 */ /* 0x000fe400078e0205 */
[----:B------:R-:W-:-:S05]  /*a1f0*/  IMAD.MOV.U32 R5, RZ, RZ, R0 ;  /* 0x000000ffff057224 */ /* 0x000fca00078e0000 */
[----:B------:R-:W3:Y:S01]  /*a200*/  S2UR UR8, SR_CTAID.Y ;  /* 0x00000000000879c3 */ /* 0x000ee20000002600 */
[----:B-1----:R-:W-:-:S07]  /*a210*/  USHF.R.S32.HI UR5, URZ, 0x1f, UR4 ;  /* 0x0000001f3f057899 */ /* 0x002fce0008011404 */
[----:B------:R-:W3:Y:S01]  /*a220*/  LDC R7, c[0x0][0xc50] ;  /* 0x00031400ff077b82 */ /* 0x000ee20000000800 */
[C---:B--2---:R-:W-:Y:S02]  /*a230*/  IMAD R8, R12.reuse, UR5, RZ ;  /* 0x000000050c087c24 */ /* 0x044fe4000f8e02ff */
[----:B------:R-:W-:-:S04]  /*a240*/  IMAD.WIDE.U32 R2, R12, UR4, R2 ;  /* 0x000000040c027c25 */ /* 0x000fc8000f8e0002 */
[----:B------:R-:W-:Y:S01]  /*a250*/  IMAD R13, R13, UR4, R8 ;  /* 0x000000040d0d7c24 */ /* 0x000fe2000f8e0208 */
[----:B------:R-:W1:Y:S01]  /*a260*/  @P0 LDC R11, c[0x0][0xbf0] ;  /* 0x0002fc00ff0b0b82 */ /* 0x000e620000000800 */
[----:B0-----:R-:W-:Y:S01]  /*a270*/  @P0 IMAD.HI.U32 R4, R0, R9, RZ ;  /* 0x0000000900040227 */ /* 0x001fe200078e00ff */
[----:B------:R-:W-:-:S03]  /*a280*/  ULDC.64 UR4, c[0x0][0xbe0] ;  /* 0x0002f80000047ab9 */ /* 0x000fc60000000a00 */
[----:B------:R-:W-:Y:S02]  /*a290*/  IMAD.IADD R3, R13, 0x1, R3 ;  /* 0x000000010d037824 */ /* 0x000fe400078e0203 */
[----:B---3--:R-:W-:-:S04]  /*a2a0*/  IMAD R9, R7, R18, UR8 ;  /* 0x0000000807097e24 */ /* 0x008fc8000f8e0212 */
[----:B------:R-:W-:Y:S01]  /*a2b0*/  IMAD.WIDE.U32 R2, R9, UR4, R2 ;  /* 0x0000000409027c25 */ /* 0x000fe2000f8e0002 */
[----:B-1----:R-:W-:Y:S02]  /*a2c0*/  @P0 SHF.R.U32.HI R5, RZ, R11, R4 ;  /* 0x0000000bff050219 */ /* 0x002fe40000011604 */
        /* <DEDUP_REMOVED lines=20> */
.L_x_2114:
        /* <DEDUP_REMOVED lines=18> */
.L_x_2152:
[----:B------:R-:W-:Y:S01]  /*a530*/  ULDC UR39, c[0x0][0xc50] ;  /* 0x0003140000277ab9 */ /* 0x000fe20000000800 */
[----:B------:R-:W-:Y:S01]  /*a540*/  UMOV UR36, UR6 ;  /* 0x0000000600247c82 */ /* 0x000fe20008000000 */
[----:B------:R-:W-:-:S11]  /*a550*/  UISETP.NE.AND UP0, UPT, UR39, 0x1, UPT ;  /* 0x000000012700788c */ /* 0x000fd6000bf05270 */
[----:B------:R-:W-:Y:S01]  /*a560*/  @UP0 ULDC UR4, c[0x0][0xc54] ;  /* 0x0003150000040ab9 */ /* 0x000fe20000000800 */
[----:B------:R-:W-:Y:S01]  /*a570*/  @UP0 ULDC UR7, c[0x0][0xc58] ;  /* 0x0003160000070ab9 */ /* 0x000fe20000000800 */
[----:B------:R-:W-:-:S04]  /*a580*/  UIMAD.WIDE.U32 UR4, UR6, UR4, URZ ;  /* 0x00000004060472a5 */ /* 0x000fc8000f8e003f */
[----:B------:R-:W-:-:S12]  /*a590*/  @UP0 USHF.R.U32.HI UR36, URZ, UR7, UR5 ;  /* 0x000000073f240299 */ /* 0x000fd80008011605 */
.L_x_2153:
        /* <DEDUP_REMOVED lines=8> */
[----:B------:R-:W-:Y:S01]  /*a620*/  ULDC UR5, c[0x0][0x448] ;  /* 0x0001120000057ab9 */ /* 0x000fe20000000800 */
[----:B------:R-:W-:Y:S01]  /*a630*/  ULDC.64 UR6, c[0x0][0x418] ;  /* 0x0001060000067ab9 */ /* 0x000fe20000000a00 */
[----:B------:R-:W-:Y:S01]  /*a640*/  UISETP.NE.AND UP1, UPT, UR5, 0x1, UPT ;  /* 0x000000010500788c */ /* 0x000fe2000bf25270 */
[----:B------:R1:W-:Y:S01]  /*a650*/  STL [R1+0xc], RZ ;  /* 0x00000cff01007387 */ /* 0x0003e20000100800 */
[----:B------:R-:W-:Y:S01]  /*a660*/  UISETP.NE.U32.AND UP0, UPT, UR6, URZ, UPT ;  /* 0x0000003f0600728c */ /* 0x000fe2000bf05070 */
[----:B------:R-:W-:Y:S02]  /*a670*/  ULDC UR5, c[0x0][0x288] ;  /* 0x0000a20000057ab9 */ /* 0x000fe40000000800 */
[----:B------:R-:W-:Y:S01]  /*a680*/  ULDC UR6, c[0x0][0x424] ;  /* 0x0001090000067ab9 */ /* 0x000fe20000000800 */
[----:B------:R-:W-:Y:S02]  /*a690*/  UISETP.NE.AND.EX UP0, UPT, UR7, URZ, UPT, UP0 ;  /* 0x0000003f0700728c */ /* 0x000fe4000bf05300 */
[----:B------:R-:W-:-:S02]  /*a6a0*/  UIADD3 UR10, -UR5, 0x80, URZ ;  /* 0x00000080050a7890 */ /* 0x000fc4000fffe13f */
[----:B------:R-:W-:Y:S01]  /*a6b0*/  USEL UR7, UR6, 0x1, UP0 ;  /* 0x0000000106077887 */ /* 0x000fe20008000000 */
[----:B------:R-:W-:-:S03]  /*a6c0*/  ULDC UR9, c[0x0][0x2f0] ;  /* 0x0000bc0000097ab9 */ /* 0x000fc60000000800 */
[----:B------:R-:W-:Y:S02]  /*a6d0*/  UIMAD UR10, UR7, UR9, UR10 ;  /* 0x00000009070a72a4 */ /* 0x000fe4000f8e020a */
[----:B------:R-:W-:Y:S02]  /*a6e0*/  UIMAD UR7, UR7, UR9, 0x7f ;  /* 0x0000007f070774a4 */ /* 0x000fe4000f8e0209 */
[----:B0-----:R-:W-:-:S03]  /*a6f0*/  ULEA UR8, UR4, 0x7f, 0x7 ;  /* 0x0000007f04087891 */ /* 0x001fc6000f8e383f */
[----:B------:R-:W-:Y:S02]  /*a700*/  @UP1 ULDC UR4, c[0x0][0x44c] ;  /* 0x0001130000041ab9 */ /* 0x000fe40000000800 */
[----:B------:R-:W-:Y:S02]  /*a710*/  UIMAD.WIDE.U32 UR4, UR8, UR4, URZ ;  /* 0x00000004080472a5 */ /* 0x000fe4000f8e003f */
[----:B------:R-:W-:Y:S01]  /*a720*/  UMOV UR6, UR8 ;  /* 0x0000000800067c82 */ /* 0x000fe20008000000 */
[----:B------:R-:W-:Y:S02]  /*a730*/  @UP1 ULDC UR8, c[0x0][0x450] ;  /* 0x0001140000081ab9 */ /* 0x000fe40000000800 */
[----:B------:R-:W-:Y:S02]  /*a740*/  @UP1 USHF.R.U32.HI UR6, URZ, UR8, UR5 ;  /* 0x000000083f061299 */ /* 0x000fe40008011605 */
[----:B------:R-:W-:Y:S02]  /*a750*/  USHF.R.S32.HI UR5, URZ, 0x1f, UR7 ;  /* 0x0000001f3f057899 */ /* 0x000fe40008011407 */
[----:B------:R-:W-:-:S02]  /*a760*/  UIADD3 UR6, UR10, UR6, URZ ;  /* 0x000000060a067290 */ /* 0x000fc4000fffe03f */
[----:B------:R-:W-:Y:S02]  /*a770*/  ULEA.HI UR5, UR5, UR7, URZ, 0x7 ;  /* 0x0000000705057291 */ /* 0x000fe4000f8f383f */
[----:B------:R-:W-:Y:S02]  /*a780*/  USHF.R.S32.HI UR4, URZ, 0x1f, UR6 ;  /* 0x0000001f3f047899 */ /* 0x000fe40008011406 */
[----:B------:R-:W-:Y:S02]  /*a790*/  USHF.R.S32.HI UR5, URZ, 0x7, UR5 ;  /* 0x000000073f057899 */ /* 0x000fe40008011405 */
[----:B------:R-:W-:-:S04]  /*a7a0*/  ULEA.HI UR4, UR4, UR6, URZ, 0x7 ;  /* 0x0000000604047291 */ /* 0x000fc8000f8f383f */
[----:B------:R-:W-:-:S04]  /*a7b0*/  USHF.R.S32.HI UR4, URZ, 0x7, UR4 ;  /* 0x000000073f047899 */ /* 0x000fc80008011404 */
[----:B------:R-:W-:-:S04]  /*a7c0*/  UISETP.LT.AND UP0, UPT, UR5, UR4, UPT ;  /* 0x000000040500728c */ /* 0x000fc8000bf01270 */
[----:B------:R-:W-:Y:S02]  /*a7d0*/  USEL UR40, UR5, UR4, UP0 ;  /* 0x0000000405287287 */ /* 0x000fe40008000000 */
[----:B------:R-:W-:Y:S02]  /*a7e0*/  USHF.R.U32.HI UR5, URZ, 0x10, UR39 ;  /* 0x000000103f057899 */ /* 0x000fe40008011627 */
[----:B------:R-:W-:Y:S02]  /*a7f0*/  UISETP.GE.AND UP1, UPT, UR40, 0x1, UPT ;  /* 0x000000012800788c */ /* 0x000fe4000bf26270 */
[----:B------:R-:W-:Y:S02]  /*a800*/  UISETP.NE.AND UP0, UPT, UR5, URZ, UPT ;  /* 0x0000003f0500728c */ /* 0x000fe4000bf05270 */
[----:B------:R-:W-:Y:S02]  /*a810*/  ULOP3.LUT UR39, UR39, 0xffff, URZ, 0xc0, !UPT ;  /* 0x0000ffff27277892 */ /* 0x000fe4000f8ec03f */
[----:B------:R-:W-:-:S07]  /*a820*/  PLOP3.LUT P0, PT, PT, PT, UP1, 0x80, 0x0 ;  /* 0x000000000000781c */ /* 0x000fce0003f0f018 */
[----:B------:R-:W-:-:S06]  /*a830*/  @!UP0 ULDC UR5, c[0x0][0x9f0] ;  /* 0x00027c0000058ab9 */ /* 0x000fcc0000000800 */
[----:B-1----:R-:W-:Y:S05]  /*a840*/  @!P0 BRA `(.L_x_2155) ;  /* 0x0000000000708947 */ /* 0x002fea0003800000 */
[----:B------:R-:W-:Y:S01]  /*a850*/  IMAD.U32 R6, RZ, RZ, UR5 ;  /* 0x00000005ff067e24 */ /* 0x000fe2000f8e00ff */
[----:B------:R-:W-:-:S04]  /*a860*/  UIADD3 UR4, UR5, -0x1, UR40 ;  /* 0xffffffff05047890 */ /* 0x000fc8000fffe028 */
[-C--:B------:R-:W-:Y:S02]  /*a870*/  IABS R0, R6.reuse ;  /* 0x0000000600007213 */ /* 0x080fe40000000000 */
[----:B------:R-:W-:Y:S02]  /*a880*/  IABS R6, R6 ;  /* 0x0000000600067213 */ /* 0x000fe40000000000 */
[----:B------:R-:W0:Y:S08]  /*a890*/  I2F.RP R4, R0 ;  /* 0x0000000000047306 */ /* 0x000e300000209400 */
[----:B0-----:R-:W0:Y:S02]  /*a8a0*/  MUFU.RCP R4, R4 ;  /* 0x0000000400047308 */ /* 0x001e240000001000 */
[----:B0-----:R-:W-:-:S06]  /*a8b0*/  VIADD R2, R4, 0xffffffe ;  /* 0x0ffffffe04027836 */ /* 0x001fcc0000000000 */
[----:B------:R0:W1:Y:S02]  /*a8c0*/  F2I.FTZ.U32.TRUNC.NTZ R3, R2 ;  /* 0x0000000200037305 */ /* 0x000064000021f000 */
[----:B0-----:R-:W-:Y:S02]  /*a8d0*/  IMAD.MOV.U32 R2, RZ, RZ, RZ ;  /* 0x000000ffff027224 */ /* 0x001fe400078e00ff */
[----:B-1----:R-:W-:-:S04]  /*a8e0*/  IMAD.MOV R5, RZ, RZ, -R3 ;  /* 0x000000ffff057224 */ /* 0x002fc800078e0a03 */
[----:B------:R-:W-:-:S04]  /*a8f0*/  IMAD R5, R5, R0, RZ ;  /* 0x0000000005057224 */ /* 0x000fc800078e02ff */
[----:B------:R-:W-:-:S04]  /*a900*/  IMAD.HI.U32 R3, R3, R5, R2 ;  /* 0x0000000503037227 */ /* 0x000fc800078e0002 */
[----:B------:R-:W-:Y:S01]  /*a910*/  IMAD.U32 R5, RZ, RZ, UR4 ;  /* 0x00000004ff057e24 */ /* 0x000fe2000f8e00ff */
[----:B------:R-:W-:-:S04]  /*a920*/  ULOP3.LUT UR4, UR4, UR5, URZ, 0x3c, !UPT ;  /* 0x0000000504047292 */ /* 0x000fc8000f8e3c3f */
[----:B------:R-:W-:Y:S01]  /*a930*/  IABS R2, R5 ;  /* 0x0000000500027213 */ /* 0x000fe20000000000 */
[----:B------:R-:W-:Y:S01]  /*a940*/  IMAD.MOV R5, RZ, RZ, -R6 ;  /* 0x000000ffff057224 */ /* 0x000fe200078e0a06 */
[----:B------:R-:W-:-:S03]  /*a950*/  ISETP.LE.AND P2, PT, RZ, UR4, PT ;  /* 0x00000004ff007c0c */ /* 0x000fc6000bf43270 */
[----:B------:R-:W-:-:S04]  /*a960*/  IMAD.HI.U32 R3, R3, R2, RZ ;  /* 0x0000000203037227 */ /* 0x000fc800078e00ff */
        /* <DEDUP_REMOVED lines=10> */
.L_x_2155:
[----:B------:R-:W2:Y:S01]  /*aa10*/  LDL R2, [R1+0xc] ;  /* 0x00000c0001027983 */ /* 0x000ea20000100800 */
[----:B0-----:R-:W-:Y:S02]  /*aa20*/  IMAD.MOV.U32 R3, RZ, RZ, 0x1 ;  /* 0x00000001ff037424 */ /* 0x001fe400078e00ff */
[----:B--2---:R-:W-:-:S05]  /*aa30*/  IMAD R0, R2, UR39, RZ ;  /* 0x0000002702007c24 */ /* 0x004fca000f8e02ff */
[----:B------:R-:W-:Y:S01]  /*aa40*/  VIADDMNMX R17, R0, R2, UR40, PT ;  /* 0x0000002800117e46 */ /* 0x000fe2000b800102 */
[----:B------:R0:W-:Y:S03]  /*aa50*/  STL [R1+0x8], R0 ;  /* 0x0000080001007387 */ /* 0x0001e60000100800 */
[----:B------:R-:W-:Y:S01]  /*aa60*/  ISETP.GT.AND P0, PT, R17, R0, PT ;  /* 0x000000001100720c */ /* 0x000fe20003f04270 */
[----:B------:R1:W-:Y:S01]  /*aa70*/  STL [R1+0x10], R17 ;  /* 0x0000101101007387 */ /* 0x0003e20000100800 */
[----:B0-----:R-:W-:-:S11]  /*aa80*/  IMAD.MOV.U32 R0, RZ, RZ, RZ ;  /* 0x000000ffff007224 */ /* 0x001fd600078e00ff */
[----:B-1----:R-:W-:Y:S05]  /*aa90*/  @!P0 BRA `(.L_x_2154) ;  /* 0x0000003000648947 */ /* 0x002fea0003800000 */
        /* <DEDUP_REMOVED lines=23> */
.L_x_2156:
        /* <DEDUP_REMOVED lines=20> */
.L_x_2158:
        /* <DEDUP_REMOVED lines=15> */
.L_x_2157:
[----:B------:R-:W0:Y:S02]  /*ae40*/  LDC.64 R2, c[0x0][0x9f8] ;  /* 0x00027e00ff027b82 */ /* 0x000e240000000a00 */
[----:B0-----:R-:W-:-:S04]  /*ae50*/  ISETP.NE.U32.AND P0, PT, R2, RZ, PT ;  /* 0x000000ff0200720c */ /* 0x001fc80003f05070 */
[----:B------:R-:W-:-:S13]  /*ae60*/  ISETP.NE.AND.EX P0, PT, R3, RZ, PT, P0 ;  /* 0x000000ff0300720c */ /* 0x000fda0003f05300 */
[----:B------:R-:W0:Y:S02]  /*ae70*/  @P0 LDC.64 R2, c[0x0][0x9f8] ;  /* 0x00027e00ff020b82 */ /* 0x000e240000000a00 */
[----:B0-----:R-:W-:-:S05]  /*ae80*/  @P0 IMAD.WIDE R2, R18, 0x4, R2 ;  /* 0x0000000412020825 */ /* 0x001fca00078e0202 */
[----:B------:R0:W2:Y:S01]  /*ae90*/  @P0 LDG.E R18, desc[UR42][R2.64] ;  /* 0x0000002a02120981 */ /* 0x0000a2000c1e1900 */
[----:B------:R-:W-:Y:S01]  /*aea0*/  UMOV UR4, 0xffffffff ;  /* 0xffffffff00047882 */ /* 0x000fe20000000000 */
[----:B------:R-:W-:Y:S01]  /*aeb0*/  VIADD R17, R17, 0xffffffff ;  /* 0xffffffff11117836 */ /* 0x000fe20000000000 */
[----:B------:R-:W1:Y:S01]  /*aec0*/  S2R R16, SR_TID.X ;  /* 0x0000000000107919 */ /* 0x000e620000002100 */
[----:B0-----:R-:W0:Y:S02]  /*aed0*/  LDC.64 R2, c[0x0][0x418] ;  /* 0x00010600ff027b82 */ /* 0x001e240000000a00 */
[----:B0-----:R-:W-:Y:S02]  /*aee0*/  ISETP.NE.U32.AND P0, PT, R2, RZ, PT ;  /* 0x000000ff0200720c */ /* 0x001fe40003f05070 */
[----:B-1----:R-:W-:Y:S02]  /*aef0*/  SHF.R.U32.HI R0, RZ, 0x5, R16 ;  /* 0x00000005ff007819 */ /* 0x002fe40000011610 */
[----:B------:R-:W-:-:S02]  /*af00*/  ISETP.NE.AND.EX P1, PT, R3, RZ, PT, P0 ;  /* 0x000000ff0300720c */ /* 0x000fc40003f25300 */
[----:B------:R-:W-:Y:S02]  /*af10*/  LOP3.LUT R0, R0, 0x3, RZ, 0xc0, !PT ;  /* 0x0000000300007812 */ /* 0x000fe400078ec0ff */
[----:B------:R-:W-:-:S05]  /*af20*/  P2R R4, PR, RZ, 0x2 ;  /* 0x00000002ff047803 */ /* 0x000fca0000000000 */
[----:B------:R0:W-:Y:S01]  /*af30*/  STL [R1+0x4], R4 ;  /* 0x0000040401007387 */ /* 0x0001e20000100800 */
[----:B--2---:R-:W-:Y:S02]  /*af40*/  SHF.R.S32.HI R19, RZ, 0x1f, R18 ;  /* 0x0000001fff137819 */ /* 0x004fe40000011412 */
[----:B------:R-:W-:Y:S01]  /*af50*/  SEL R16, R18, RZ, !P1 ;  /* 0x000000ff12107207 */ /* 0x000fe20004800000 */
[----:B0-----:R-:W-:Y:S06]  /*af60*/  BRA.DIV UR4, `(.L_x_2159) ;  /* 0x0000003204a07947 */ /* 0x001fec000b800000 */
[----:B------:R0:W1:Y:S02]  /*af70*/  SHFL.IDX PT, R14, R0, RZ, 0x1f ;  /* 0x00001fff000e7589 */ /* 0x00006400000e0000 */
.L_x_2236:
[----:B------:R-:W-:Y:S02]  /*af80*/  PLOP3.LUT P2, PT, PT, PT, PT, 0x8, 0x0 ;  /* 0x000000000000781c */ /* 0x000fe40003f4e170 */
[----:B-1----:R-:W-:Y:S02]  /*af90*/  ISETP.NE.AND P0, PT, R14, RZ, PT ;  /* 0x000000ff0e00720c */ /* 0x002fe40003f05270 */
[----:B0-----:R-:W-:-:S05]  /*afa0*/  P2R R0, PR, RZ, 0x4 ;  /* 0x00000004ff007803 */ /* 0x001fca0000000000 */
[----:B------:R0:W-:Y:S06]  /*afb0*/  STL [R1], R0 ;  /* 0x0000000001007387 */ /* 0x0001ec0000100800 */
[----:B------:R-:W-:Y:S05]  /*afc0*/  @P0 BRA `(.L_x_2160) ;  /* 0x0000000000f40947 */ /* 0x000fea0003800000 */
[----:B------:R-:W-:-:S03]  /*afd0*/  UMOV UR4, 0xffffffff ;  /* 0xffffffff00047882 */ /* 0x000fc60000000000 */
[----:B------:R-:W-:Y:S05]  /*afe0*/  BRA.DIV UR4, `(.L_x_2161) ;  /* 0x0000003204a07947 */ /* 0x000fea000b800000 */
[----:B------:R-:W-:-:S13]  /*aff0*/  ELECT P6, URZ, PT ;  /* 0x00000000003f782f */ /* 0x000fda00038c0000 */
.L_x_2239:
[----:B------:R-:W-:Y:S05]  /*b000*/  @!P6 BRA `(.L_x_2160) ;  /* 0x0000000000e4e947 */ /* 0x000fea0003800000 */
[----:B------:R-:W-:Y:S01]  /*b010*/  IMAD.MOV.U32 R16, RZ, RZ, R18 ;  /* 0x000000ffff107224 */ /* 0x000fe200078e0012 */
[----:B------:R-:W-:Y:S06]  /*b020*/  @!P1 BRA `(.L_x_2162) ;  /* 0x0000000000489947 */ /* 0x000fec0003800000 */
[----:B------:R-:W1:Y:S01]  /*b030*/  LDC R6, c[0x0][0x43c] ;  /* 0x00010f00ff067b82 */ /* 0x000e620000000800 */
[----:B0-----:R-:W-:Y:S01]  /*b040*/  IMAD.MOV.U32 R0, RZ, RZ, R17 ;  /* 0x000000ffff007224 */ /* 0x001fe200078e0011 */
[----:B------:R-:W-:Y:S02]  /*b050*/  ULDC.64 UR4, c[0x0][0x428] ;  /* 0x00010a0000047ab9 */ /* 0x000fe40000000a00 */
[----:B------:R-:W-:-:S04]  /*b060*/  IMAD R7, R19, UR4, RZ ;  /* 0x0000000413077c24 */ /* 0x000fc8000f8e02ff */
[----:B------:R-:W-:Y:S01]  /*b070*/  IMAD R7, R18, UR5, R7 ;  /* 0x0000000512077c24 */ /* 0x000fe2000f8e0207 */
[----:B-1----:R-:W-:-:S13]  /*b080*/  ISETP.NE.AND P0, PT, R6, 0x1, PT ;  /* 0x000000010600780c */ /* 0x002fda0003f05270 */
        /* <DEDUP_REMOVED lines=12> */
.L_x_2162:
[----:B0-----:R-:W-:Y:S01]  /*b150*/  IMAD.MOV.U32 R0, RZ, RZ, 0x1 ;  /* 0x00000001ff007424 */ /* 0x001fe200078e00ff */
[----:B------:R-:W1:Y:S04]  /*b160*/  S2R R8, SR_TID.X ;  /* 0x0000000000087919 */ /* 0x000e680000002100 */
[----:B------:R-:W-:-:S04]  /*b170*/  SHF.L.U32 R0, R0, 0x1f, RZ ;  /* 0x0000001f00007819 */ /* 0x000fc800000006ff */
[----:B------:R-:W0:Y:S01]  /*b180*/  SYNCS.PHASECHK.TRANS64.TRYWAIT P0, [UR38+0x28840], R0 ;  /* 0x02884000ff0075a7 */ /* 0x000e220008000166 */
[----:B-1----:R-:W-:-:S04]  /*b190*/  LOP3.LUT R2, R8, 0x7f, RZ, 0xc0, !PT ;  /* 0x0000007f08027812 */ /* 0x002fc800078ec0ff */
[----:B------:R-:W-:Y:S01]  /*b1a0*/  ISETP.NE.AND P1, PT, R2, RZ, PT ;  /* 0x000000ff0200720c */ /* 0x000fe20003f25270 */
[----:B0-----:R-:W-:-:S12]  /*b1b0*/  @!P0 BRA `(.L_x_2163) ;  /* 0x00000030004c8947 */ /* 0x001fd80003800000 */
.L_x_2240:
[----:B------:R-:W-:Y:S05]  /*b1c0*/  @P1 BRA `(.L_x_2164) ;  /* 0x0000000000181947 */ /* 0x000fea0003800000 */
[----:B------:R-:W1:Y:S01]  /*b1d0*/  S2R R2, SR_TID.X ;  /* 0x0000000000027919 */ /* 0x000e620000002100 */
[----:B0-----:R-:W-:-:S04]  /*b1e0*/  IMAD.MOV.U32 R0, RZ, RZ, 0x8000 ;  /* 0x00008000ff007424 */ /* 0x001fc800078e00ff */
[----:B------:R2:W-:Y:S01]  /*b1f0*/  SYNCS.ARRIVE.TRANS64 RZ, [UR38+0x28830], R0 ;  /* 0x02883000ffff79a7 */ /* 0x0005e20008000026 */
[----:B-1----:R-:W-:-:S13]  /*b200*/  LOP3.LUT P0, RZ, R2, 0x1f, RZ, 0xc0, !PT ;  /* 0x0000001f02ff7812 */ /* 0x002fda000780c0ff */
[----:B--2---:R-:W-:Y:S05]  /*b210*/  @!P0 BRA `(.L_x_2164) ;  /* 0x0000000000048947 */ /* 0x004fea0003800000 */
[----:B------:R-:W-:Y:S01]  /*b220*/  BPT.TRAP 0x1 ;  /* 0x000000040000795c */ /* 0x000fe20000300000 */
.L_x_2164:
[----:B------:R-:W-:Y:S01]  /*b230*/  R2UR UR11, R17 ;  /* 0x00000000110b72ca */ /* 0x000fe200000e0000 */
[----:B------:R-:W-:Y:S01]  /*b240*/  ULDC.64 UR4, c[0x0][0x198] ;  /* 0x0000660000047ab9 */ /* 0x000fe20000000a00 */
[----:B-----5:R-:W-:Y:S01]  /*b250*/  R2UR UR13, R16 ;  /* 0x00000000100d72ca */ /* 0x020fe200000e0000 */
[----:B------:R-:W-:Y:S01]  /*b260*/  UIADD3 UR4, UP0, UR4, 0x370, URZ ;  /* 0x0000037004047890 */ /* 0x000fe2000ff1e03f */
[----:B------:R-:W-:Y:S01]  /*b270*/  PLOP3.LUT P0, PT, PT, PT, PT, 0x80, 0x0 ;  /* 0x000000000000781c */ /* 0x000fe20003f0f070 */
[----:B------:R-:W-:Y:S02]  /*b280*/  UIADD3 UR8, UR38, 0x18400, URZ ;  /* 0x0001840026087890 */ /* 0x000fe4000fffe03f */
[----:B------:R-:W-:Y:S01]  /*b290*/  UIADD3 UR9, UR38, 0x28830, URZ ;  /* 0x0002883026097890 */ /* 0x000fe2000fffe03f */
[----:B0-----:R-:W-:Y:S01]  /*b2a0*/  P2R R0, PR, RZ, 0x1 ;  /* 0x00000001ff007803 */ /* 0x001fe20000000000 */
[----:B------:R-:W-:Y:S02]  /*b2b0*/  UIADD3.X UR5, URZ, UR5, URZ, UP0, !UPT ;  /* 0x000000053f057290 */ /* 0x000fe400087fe43f */
[----:B------:R-:W-:-:S02]  /*b2c0*/  UIADD3 UR32, UR38, 0x1c400, URZ ;  /* 0x0001c40026207890 */ /* 0x000fc4000fffe03f */
[----:B------:R-:W-:Y:S01]  /*b2d0*/  USHF.L.U32 UR11, UR11, 0x7, URZ ;  /* 0x000000070b0b7899 */ /* 0x000fe2000800063f */
[----:B------:R1:W-:Y:S01]  /*b2e0*/  STL [R1], R0 ;  /* 0x0000000001007387 */ /* 0x0003e20000100800 */
        /* <DEDUP_REMOVED lines=9> */
[----:B------:R1:W-:Y:S02]  /*b380*/  UTMALDG.4D [UR32], [UR4], desc[UR6] ;  /* 0x00000620040075b4 */ /* 0x0003e40008019000 */
[----:B-1----:R-:W-:Y:S01]  /*b390*/  NOP ;  /* 0x0000000000007918 */ /* 0x002fe20000000000 */
.L_x_2160:
        /* <DEDUP_REMOVED lines=22> */
.L_x_2165:
[----:B------:R-:W1:Y:S01]  /*b500*/  S2R R4, SR_CTAID.Z ;  /* 0x0000000000047919 */ /* 0x000e620000002700 */
[----:B------:R-:W2:Y:S01]  /*b510*/  LDC R8, c[0x0][0x448] ;  /* 0x00011200ff087b82 */ /* 0x000ea20000000800 */
[----:B------:R-:W-:Y:S01]  /*b520*/  USHF.R.S32.HI UR4, URZ, 0x1f, UR36 ;  /* 0x0000001f3f047899 */ /* 0x000fe20008011424 */
[----:B------:R-:W3:Y:S01]  /*b530*/  S2R R12, SR_TID.X ;  /* 0x00000000000c7919 */ /* 0x000ee20000002100 */
[----:B------:R-:W-:Y:S02]  /*b540*/  ULDC.64 UR8, c[0x0][0x2d8] ;  /* 0x0000b60000087ab9 */ /* 0x000fe40000000a00 */
[----:B------:R-:W-:Y:S01]  /*b550*/  UIMAD UR6, UR4, UR8, URZ ;  /* 0x00000008040672a4 */ /* 0x000fe2000f8e023f */
[----:B------:R-:W4:Y:S02]  /*b560*/  S2R R9, SR_CTAID.X ;  /* 0x0000000000097919 */ /* 0x000f240000002500 */
[----:B------:R-:W0:Y:S01]  /*b570*/  LDC.64 R2, c[0x0][0x2e0] ;  /* 0x0000b800ff027b82 */ /* 0x000e220000000a00 */
[----:B------:R-:W-:-:S02]  /*b580*/  UIMAD.WIDE.U32 UR4, UR36, UR8, URZ ;  /* 0x00000008240472a5 */ /* 0x000fc4000f8e003f */
[----:B------:R-:W-:-:S04]  /*b590*/  UIMAD UR6, UR36, UR9, UR6 ;  /* 0x00000009240672a4 */ /* 0x000fc8000f8e0206 */
[----:B------:R-:W-:Y:S01]  /*b5a0*/  UIADD3 UR5, UR5, UR6, URZ ;  /* 0x0000000605057290 */ /* 0x000fe2000fffe03f */
[----:B--2---:R-:W-:Y:S02]  /*b5b0*/  ISETP.NE.AND P0, PT, R8, 0x1, PT ;  /* 0x000000010800780c */ /* 0x004fe40003f05270 */
[----:B-1----:R-:W-:Y:S02]  /*b5c0*/  SHF.R.S32.HI R5, RZ, 0x1f, R4 ;  /* 0x0000001fff057819 */ /* 0x002fe40000011404 */
[----:B---3--:R-:W-:-:S03]  /*b5d0*/  LOP3.LUT R11, R12, 0x7f, RZ, 0xc0, !PT ;  /* 0x0000007f0c0b7812 */ /* 0x008fc600078ec0ff */
[----:B0-----:R-:W-:Y:S01]  /*b5e0*/  IMAD R0, R5, R2, RZ ;  /* 0x0000000205007224 */ /* 0x001fe200078e02ff */
[----:B------:R-:W-:-:S03]  /*b5f0*/  SHF.R.U32.HI R6, RZ, 0x3, R11 ;  /* 0x00000003ff067819 */ /* 0x000fc6000001160b */
[C---:B------:R-:W-:Y:S02]  /*b600*/  IMAD R5, R4.reuse, R3, R0 ;  /* 0x0000000304057224 */ /* 0x040fe400078e0200 */
[----:B------:R-:W-:Y:S01]  /*b610*/  IMAD.WIDE.U32 R2, R4, R2, UR4 ;  /* 0x0000000404027e25 */ /* 0x000fe2000f8e0002 */
[----:B------:R-:W0:Y:S01]  /*b620*/  @P0 LDC R0, c[0x0][0x450] ;  /* 0x00011400ff000b82 */ /* 0x000e220000000800 */
[----:B------:R-:W-:Y:S02]  /*b630*/  ULDC.64 UR4, c[0x0][0x2d0] ;  /* 0x0000b40000047ab9 */ /* 0x000fe40000000a00 */
[----:B------:R-:W-:Y:S02]  /*b640*/  IMAD.IADD R3, R3, 0x1, R5 ;  /* 0x0000000103037824 */ /* 0x000fe400078e0205 */
[----:B------:R-:W-:-:S03]  /*b650*/  IMAD.SHL.U32 R5, R12, 0x10, RZ ;  /* 0x000000100c057824 */ /* 0x000fc600078e00ff */
[----:B------:R-:W1:Y:S02]  /*b660*/  @P0 LDC R4, c[0x0][0x44c] ;  /* 0x00011300ff040b82 */ /* 0x000e640000000800 */
[----:B------:R-:W-:-:S05]  /*b670*/  LOP3.LUT R10, R6, 0x70, R5, 0xf8, !PT ;  /* 0x00000070060a7812 */ /* 0x000fca00078ef805 */
[----:B----4-:R-:W-:-:S04]  /*b680*/  IMAD R5, R9, 0x80, R10 ;  /* 0x0000008009057824 */ /* 0x010fc800078e020a */
        /* <DEDUP_REMOVED lines=34> */
[----:B------:R-:W-:Y:S02]  /*b8b0*/  IMAD R6, R9, 0x80, R6 ;  /* 0x0000008009067824 */ /* 0x000fe400078e0206 */
[----:B------:R-:W0:Y:S01]  /*b8c0*/  SHFL.IDX PT, R3, R0, RZ, 0x181f ;  /* 0x00181fff00037589 */ /* 0x000e2200000e0000 */
[----:B------:R-:W-:Y:S02]  /*b8d0*/  IMAD R4, R8, UR4, RZ ;  /* 0x0000000408047c24 */ /* 0x000fe4000f8e02ff */
[C---:B------:R-:W-:Y:S01]  /*b8e0*/  VIADD R9, R6.reuse, 0x10 ;  /* 0x0000001006097836 */ /* 0x040fe20000000000 */
[----:B------:R-:W-:Y:S01]  /*b8f0*/  SHFL.IDX PT, R14, R0, 0x1, 0x181f ;  /* 0x00381f00000e7f89 */ /* 0x000fe200000e0000 */
[C---:B------:R-:W-:Y:S01]  /*b900*/  VIADD R11, R6.reuse, 0x20 ;  /* 0x00000020060b7836 */ /* 0x040fe20000000000 */
        /* <DEDUP_REMOVED lines=8> */
[----:B------:R-:W-:-:S03]  /*b990*/  ISETP.GE.AND P2, PT, R9, R4, PT ;  /* 0x000000040900720c */ /* 0x000fc60003f46270 */
        /* <DEDUP_REMOVED lines=58> */
.L_x_2257:
[----:B------:R-:W-:Y:S01]  /*bd40*/  VIADD R3, R6, 0x70 ;  /* 0x0000007006037836 */ /* 0x000fe20000000000 */
[----:B------:R-:W-:Y:S04]  /*bd50*/  BSSY B0, `(.L_x_2167) ;  /* 0x000000c000007945 */ /* 0x000fe80003800000 */
[----:B------:R-:W-:Y:S01]  /*bd60*/  ISETP.GE.AND P2, PT, R3, R4, PT ;  /* 0x000000040300720c */ /* 0x000fe20003f46270 */
[----:B--2---:R-:W-:Y:S02]  /*bd70*/  IMAD.MOV.U32 R3, RZ, RZ, R2 ;  /* 0x000000ffff037224 */ /* 0x004fe400078e0002 */
[----:B-1----:R-:W-:-:S10]  /*bd80*/  IMAD.MOV.U32 R2, RZ, RZ, R14 ;  /* 0x000000ffff027224 */ /* 0x002fd400078e000e */
        /* <DEDUP_REMOVED lines=8> */
.L_x_2168:
[----:B------:R-:W-:Y:S05]  /*be10*/  BSYNC B0 ;  /* 0x0000000000007941 */ /* 0x000fea0003800000 */
.L_x_2167:
[----:B------:R-:W-:Y:S01]  /*be20*/  NOP ;  /* 0x0000000000007918 */ /* 0x000fe20000000000 */
[----:B------:R-:W-:Y:S01]  /*be30*/  SYNCS.ARRIVE.TRANS64.RED.A0T1 RZ, [UR38+0x28800], RZ ;  /* 0x028800ffffff79a7 */ /* 0x000fe20008200426 */
[----:B-1----:R-:W-:Y:S01]  /*be40*/  IMAD.MOV.U32 R2, RZ, RZ, 0x1 ;  /* 0x00000001ff027424 */ /* 0x002fe200078e00ff */
[----:B------:R-:W-:Y:S04]  /*be50*/  ARRIVES.LDGSTSBAR.64.TRANSCNT [UR38+0x28800] ;  /* 0x02880000ff0079b0 */ /* 0x000fe80008000aa6 */
[----:B------:R-:W-:Y:S01]  /*be60*/  SHF.L.U32 R2, R2, 0x1f, RZ ;  /* 0x0000001f02027819 */ /* 0x000fe200000006ff */
[----:B------:R-:W-:Y:S01]  /*be70*/  NOP ;  /* 0x0000000000007918 */ /* 0x000fe20000000000 */
[----:B------:R-:W0:Y:S01]  /*be80*/  LDL.LU R4, [R1+0x10] ;  /* 0x0000100001047983 */ /* 0x000e220000300800 */
[----:B------:R-:W-:Y:S03]  /*be90*/  SYNCS.ARRIVE.TRANS64.A1T0 RZ, [UR38+0x28800], RZ ;  /* 0x028800ffffff79a7 */ /* 0x000fe60008100026 */
[----:B------:R-:W2:Y:S01]  /*bea0*/  LDL R3, [R1+0x8] ;  /* 0x0000080001037983 */ /* 0x000ea20000100800 */
[----:B------:R-:W1:Y:S01]  /*beb0*/  SYNCS.PHASECHK.TRANS64.TRYWAIT P0, [UR38+0x28820], R2 ;  /* 0x02882002ff0075a7 */ /* 0x000e620008000166 */
[----:B0-----:R-:W-:-:S05]  /*bec0*/  VIADD R0, R4, 0xfffffffe ;  /* 0xfffffffe04007836 */ /* 0x001fca0000000000 */
[----:B--2---:R-:W-:Y:S01]  /*bed0*/  ISETP.GE.AND P1, PT, R0, R3, PT ;  /* 0x000000030000720c */ /* 0x004fe20003f26270 */
[----:B-1----:R-:W-:-:S12]  /*bee0*/  @!P0 BRA `(.L_x_2169) ;  /* 0x0000002c00a88947 */ /* 0x002fd80003800000 */
.L_x_2258:
[----:B------:R-:W-:Y:S02]  /*bef0*/  IMAD.MOV.U32 R9, RZ, RZ, 0x1 ;  /* 0x00000001ff097424 */ /* 0x000fe400078e00ff */
[----:B------:R-:W-:Y:S01]  /*bf00*/  IMAD.MOV.U32 R8, RZ, RZ, RZ ;  /* 0x000000ffff087224 */ /* 0x000fe200078e00ff */
[----:B------:R-:W-:Y:S06]  /*bf10*/  @!P1 BRA `(.L_x_2170) ;  /* 0x0000001800489947 */ /* 0x000fec0003800000 */
[----:B------:R-:W2:Y:S04]  /*bf20*/  LDL.LU R4, [R1+0xc] ;  /* 0x00000c0001047983 */ /* 0x000ea80000300800 */
[----:B0-----:R-:W3:Y:S01]  /*bf30*/  LDL.LU R3, [R1+0x8] ;  /* 0x0000080001037983 */ /* 0x001ee20000300800 */
[----:B------:R-:W-:Y:S01]  /*bf40*/  UIADD3 UR4, UR39, 0x1, URZ ;  /* 0x0000000127047890 */ /* 0x000fe2000fffe03f */
[----:B------:R-:W-:Y:S01]  /*bf50*/  IMAD.MOV.U32 R9, RZ, RZ, 0x1 ;  /* 0x00000001ff097424 */ /* 0x000fe200078e00ff */
[----:B------:R-:W0:Y:S02]  /*bf60*/  S2R R6, SR_TID.X ;  /* 0x0000000000067919 */ /* 0x000e240000002100 */
[----:B0-----:R-:W-:Y:S02]  /*bf70*/  LOP3.LUT R10, R6, 0x1f, RZ, 0xc0, !PT ;  /* 0x0000001f060a7812 */ /* 0x001fe400078ec0ff */
[----:B--2---:R-:W-:Y:S01]  /*bf80*/  IMAD R2, R4, UR4, RZ ;  /* 0x0000000404027c24 */ /* 0x004fe2000f8e02ff */
[----:B---3--:R-:W-:-:S04]  /*bf90*/  LOP3.LUT R3, RZ, R3, RZ, 0x33, !PT ;  /* 0x00000003ff037212 */ /* 0x008fc800078e33ff */
[----:B------:R-:W-:-:S05]  /*bfa0*/  VIMNMX R2, R2, UR40, PT ;  /* 0x0000002802027c48 */ /* 0x000fca000bfe0100 */
[----:B------:R-:W-:-:S05]  /*bfb0*/  IMAD.MOV R4, RZ, RZ, -R2 ;  /* 0x000000ffff047224 */ /* 0x000fca00078e0a02 */
[----:B------:R-:W-:Y:S02]  /*bfc0*/  VIADDMNMX R5, R4, 0x1, R3, !PT ;  /* 0x0000000104057846 */ /* 0x000fe40007800103 */
[----:B------:R-:W-:-:S03]  /*bfd0*/  LOP3.LUT R3, RZ, R2, RZ, 0x33, !PT ;  /* 0x00000002ff037212 */ /* 0x000fc600078e33ff */
[----:B------:R-:W-:Y:S02]  /*bfe0*/  VIADD R4, R5, 0xfffffffe ;  /* 0xfffffffe05047836 */ /* 0x000fe40000000000 */
[----:B------:R-:W-:-:S03]  /*bff0*/  IMAD.IADD R5, R2, 0x1, R5 ;  /* 0x0000000102057824 */ /* 0x000fc600078e0205 */
[----:B------:R-:W-:Y:S01]  /*c000*/  ISETP.NE.AND P0, PT, R4, R3, PT ;  /* 0x000000030400720c */ /* 0x000fe20003f05270 */
[----:B------:R-:W-:Y:S01]  /*c010*/  IMAD.MOV.U32 R4, RZ, RZ, R16 ;  /* 0x000000ffff047224 */ /* 0x000fe200078e0010 */
[----:B------:R-:W-:-:S11]  /*c020*/  LOP3.LUT R12, R5, 0x1, RZ, 0xc0, !PT ;  /* 0x00000001050c7812 */ /* 0x000fd600078ec0ff */
[----:B------:R-:W-:Y:S05]  /*c030*/  @!P0 BRA `(.L_x_2171) ;  /* 0x0000001000088947 */ /* 0x000fea0003800000 */
[----:B------:R-:W-:Y:S01]  /*c040*/  BSSY B0, `(.L_x_2171) ;  /* 0x0000101000007945 */ /* 0x000fe20003800000 */
[----:B------:R-:W-:Y:S02]  /*c050*/  IMAD.IADD R6, R5, 0x1, -R12 ;  /* 0x0000000105067824 */ /* 0x000fe400078e0a0c */
[----:B------:R-:W-:Y:S02]  /*c060*/  IMAD.MOV.U32 R7, RZ, RZ, 0x1 ;  /* 0x00000001ff077424 */ /* 0x000fe400078e00ff */
[----:B------:R-:W-:-:S07]  /*c070*/  IMAD.MOV.U32 R4, RZ, RZ, R16 ;  /* 0x000000ffff047224 */ /* 0x000fce00078e0010 */
.L_x_2202:
[----:B------:R-:W2:Y:S01]  /*c080*/  LDL R2, [R1] ;  /* 0x0000000001027983 */ /* 0x000ea20000100800 */
[----:B------:R-:W-:Y:S01]  /*c090*/  VIADD R6, R6, 0xfffffffe ;  /* 0xfffffffe06067836 */ /* 0x000fe20000000000 */
[----:B------:R-:W-:Y:S04]  /*c0a0*/  BSSY B1, `(.L_x_2172) ;  /* 0x000007a000017945 */ /* 0x000fe80003800000 */
[----:B------:R-:W-:Y:S02]  /*c0b0*/  ISETP.NE.AND P1, PT, R6, RZ, PT ;  /* 0x000000ff0600720c */ /* 0x000fe40003f25270 */
[----:B--2---:R-:W-:-:S13]  /*c0c0*/  ISETP.NE.AND P0, PT, R2, RZ, PT ;  /* 0x000000ff0200720c */ /* 0x004fda0003f05270 */
[----:B------:R-:W-:Y:S05]  /*c0d0*/  @!P0 BRA `(.L_x_2173) ;  /* 0x0000000400d88947 */ /* 0x000fea0003800000 */
[----:B------:R-:W2:Y:S01]  /*c0e0*/  LDL R2, [R1+0x4] ;  /* 0x0000040001027983 */ /* 0x000ea20000100800 */
[----:B------:R-:W-:Y:S01]  /*c0f0*/  IMAD.MOV.U32 R9, RZ, RZ, R0 ;  /* 0x000000ffff097224 */ /* 0x000fe200078e0000 */
[----:B--2---:R-:W-:-:S13]  /*c100*/  ISETP.NE.AND P0, PT, R2, RZ, PT ;  /* 0x000000ff0200720c */ /* 0x004fda0003f05270 */
[----:B------:R-:W-:Y:S05]  /*c110*/  @!P0 BRA `(.L_x_2174) ;  /* 0x0000000000488947 */ /* 0x000fea0003800000 */
[----:B------:R-:W0:Y:S01]  /*c120*/  LDC R9, c[0x0][0x43c] ;  /* 0x00010f00ff097b82 */ /* 0x000e220000000800 */
[----:B------:R-:W-:Y:S02]  /*c130*/  ULDC.64 UR4, c[0x0][0x428] ;  /* 0x00010a0000047ab9 */ /* 0x000fe40000000a00 */
[----:B------:R-:W-:Y:S01]  /*c140*/  IMAD R5, R19, UR4, RZ ;  /* 0x0000000413057c24 */ /* 0x000fe2000f8e02ff */
[----:B0-----:R-:W-:-:S13]  /*c150*/  ISETP.NE.AND P0, PT, R9, 0x1, PT ;  /* 0x000000010900780c */ /* 0x001fda0003f05270 */
[----:B------:R-:W0:Y:S02]  /*c160*/  @P0 LDC.64 R2, c[0x0][0x440] ;  /* 0x00011000ff020b82 */ /* 0x000e240000000a00 */
[----:B0-----:R-:W-:-:S04]  /*c170*/  @P0 IMAD.HI.U32 R4, R0, R2, RZ ;  /* 0x0000000200040227 */ /* 0x001fc800078e00ff */
[----:B------:R-:W-:Y:S01]  /*c180*/  IMAD.MOV.U32 R2, RZ, RZ, R0 ;  /* 0x000000ffff027224 */ /* 0x000fe200078e0000 */
[----:B------:R-:W-:Y:S01]  /*c190*/  @P0 SHF.R.U32.HI R2, RZ, R3, R4 ;  /* 0x00000003ff020219 */ /* 0x000fe20000011604 */
[----:B------:R-:W-:-:S04]  /*c1a0*/  IMAD R4, R18, UR5, R5 ;  /* 0x0000000512047c24 */ /* 0x000fc8000f8e0205 */
[----:B------:R-:W-:-:S04]  /*c1b0*/  IMAD.MOV R3, RZ, RZ, -R2 ;  /* 0x000000ffff037224 */ /* 0x000fc800078e0a02 */
[----:B------:R-:W-:Y:S01]  /*c1c0*/  IMAD R9, R9, R3, R0 ;  /* 0x0000000309097224 */ /* 0x000fe200078e0200 */
[----:B------:R-:W-:-:S03]  /*c1d0*/  SHF.R.S32.HI R3, RZ, 0x1f, R2 ;  /* 0x0000001fff037819 */ /* 0x000fc60000011402 */
[----:B------:R-:W-:Y:S01]  /*c1e0*/  IMAD.WIDE.U32 R2, R18, UR4, R2 ;  /* 0x0000000412027c25 */ /* 0x000fe2000f8e0002 */
[----:B------:R-:W-:-:S03]  /*c1f0*/  ULDC.64 UR4, c[0x0][0x418] ;  /* 0x0001060000047ab9 */ /* 0x000fc60000000a00 */
[----:B------:R-:W-:Y:S01]  /*c200*/  IMAD.IADD R3, R4, 0x1, R3 ;  /* 0x0000000104037824 */ /* 0x000fe200078e0203 */
[----:B------:R-:W-:-:S04]  /*c210*/  LEA R4, P0, R2, UR4, 0x2 ;  /* 0x0000000402047c11 */ /* 0x000fc8000f8010ff */
[----:B------:R-:W-:-:S05]  /*c220*/  LEA.HI.X R5, R2, UR5, R3, 0x2, P0 ;  /* 0x0000000502057c11 */ /* 0x000fca00080f1403 */
[----:B------:R0:W5:Y:S04]  /*c230*/  LDG.E R4, desc[UR42][R4.64] ;  /* 0x0000002a04047981 */ /* 0x000168000c1e1900 */
.L_x_2174:
[----:B------:R-:W1:Y:S01]  /*c240*/  S2R R2, SR_TID.X ;  /* 0x0000000000027919 */ /* 0x000e620000002100 */
[----:B------:R-:W-:Y:S01]  /*c250*/  BSSY B2, `(.L_x_2175) ;  /* 0x0000006000027945 */ /* 0x000fe20003800000 */
[----:B-1----:R-:W-:Y:S02]  /*c260*/  LOP3.LUT R3, R2, 0x7f, RZ, 0xc0, !PT ;  /* 0x0000007f02037812 */ /* 0x002fe400078ec0ff */
[----:B------:R-:W-:Y:S02]  /*c270*/  SHF.L.U32 R2, R7, 0x1f, RZ ;  /* 0x0000001f07027819 */ /* 0x000fe400000006ff */
[----:B------:R-:W-:Y:S02]  /*c280*/  ISETP.NE.AND P2, PT, R3, RZ, PT ;  /* 0x000000ff0300720c */ /* 0x000fe40003f45270 */
[----:B------:R-:W1:Y:S02]  /*c290*/  SYNCS.PHASECHK.TRANS64.TRYWAIT P0, [UR38+0x28848], R2 ;  /* 0x02884802ff0075a7 */ /* 0x000e640008000166 */
[----:B-1----:R-:W-:Y:S09]  /*c2a0*/  @!P0 BRA `(.L_x_2176) ;  /* 0x0000002800d08947 */ /* 0x002ff20003800000 */
.L_x_2259:
[----:B------:R-:W-:Y:S05]  /*c2b0*/  BSYNC B2 ;  /* 0x0000000000027941 */ /* 0x000fea0003800000 */
.L_x_2175:
[----:B------:R-:W-:Y:S04]  /*c2c0*/  BSSY B2, `(.L_x_2177) ;  /* 0x0000007000027945 */ /* 0x000fe80003800000 */
[----:B------:R-:W-:Y:S05]  /*c2d0*/  @P2 BRA `(.L_x_2178) ;  /* 0x0000000000142947 */ /* 0x000fea0003800000 */
[----:B------:R-:W-:Y:S01]  /*c2e0*/  ISETP.NE.AND P0, PT, R10, RZ, PT ;  /* 0x000000ff0a00720c */ /* 0x000fe20003f05270 */
[----:B-1----:R-:W-:-:S04]  /*c2f0*/  IMAD.MOV.U32 R3, RZ, RZ, 0x8000 ;  /* 0x00008000ff037424 */ /* 0x002fc800078e00ff */
[----:B------:R2:W-:Y:S08]  /*c300*/  SYNCS.ARRIVE.TRANS64 RZ, [UR38+0x28838], R3 ;  /* 0x02883803ffff79a7 */ /* 0x0005f00008000026 */
[----:B--2---:R-:W-:Y:S05]  /*c310*/  @!P0 BRA `(.L_x_2178) ;  /* 0x0000000000048947 */ /* 0x004fea0003800000 */
[----:B------:R-:W-:Y:S01]  /*c320*/  BPT.TRAP 0x1 ;  /* 0x000000040000795c */ /* 0x000fe20000300000 */
.L_x_2178:
[----:B------:R-:W-:Y:S05]  /*c330*/  BSYNC B2 ;  /* 0x0000000000027941 */ /* 0x000fea0003800000 */
.L_x_2177:
        /* <DEDUP_REMOVED lines=11> */
.L_x_2179:
        /* <DEDUP_REMOVED lines=13> */
.L_x_2180:
        /* <DEDUP_REMOVED lines=12> */
.L_x_2260:
[----:B------:R-:W-:Y:S05]  /*c580*/  BSYNC B2 ;  /* 0x0000000000027941 */ /* 0x000fea0003800000 */
.L_x_2181:
        /* <DEDUP_REMOVED lines=9> */
.L_x_2184:
[----:B------:R-:W-:Y:S05]  /*c620*/  BSYNC B2 ;  /* 0x0000000000027941 */ /* 0x000fea0003800000 */
.L_x_2183:
        /* <DEDUP_REMOVED lines=10> */
.L_x_2185:
        /* <DEDUP_REMOVED lines=13> */
.L_x_2186:
        /* <DEDUP_REMOVED lines=10> */
.L_x_2173:
[----:B------:R-:W-:Y:S05]  /*c840*/  BSYNC B1 ;  /* 0x0000000000017941 */ /* 0x000fea0003800000 */
.L_x_2172:
[----:B------:R-:W2:Y:S01]  /*c850*/  LDL R2, [R1] ;  /* 0x0000000001027983 */ /* 0x000ea20000100800 */
[----:B------:R-:W-:Y:S01]  /*c860*/  BSSY B1, `(.L_x_2187) ;  /* 0x000007b000017945 */ /* 0x000fe20003800000 */
[----:B------:R-:W-:Y:S02]  /*c870*/  LOP3.LUT R9, R7, 0x1, RZ, 0x3c, !PT ;  /* 0x0000000107097812 */ /* 0x000fe400078e3cff */
[----:B--2---:R-:W-:-:S13]  /*c880*/  ISETP.NE.AND P0, PT, R2, RZ, PT ;  /* 0x000000ff0200720c */ /* 0x004fda0003f05270 */
[----:B------:R-:W-:Y:S05]  /*c890*/  @!P0 BRA `(.L_x_2188) ;  /* 0x0000000400dc8947 */ /* 0x000fea0003800000 */
[----:B------:R-:W2:Y:S01]  /*c8a0*/  LDL R2, [R1+0x4] ;  /* 0x0000040001027983 */ /* 0x000ea20000100800 */
[----:B------:R-:W-:Y:S01]  /*c8b0*/  VIADD R11, R0, 0xffffffff ;  /* 0xffffffff000b7836 */ /* 0x000fe20000000000 */
[----:B--2---:R-:W-:-:S13]  /*c8c0*/  ISETP.NE.AND P0, PT, R2, RZ, PT ;  /* 0x000000ff0200720c */ /* 0x004fda0003f05270 */
[----:B------:R-:W-:Y:S05]  /*c8d0*/  @!P0 BRA `(.L_x_2189) ;  /* 0x0000000000488947 */ /* 0x000fea0003800000 */
        /* <DEDUP_REMOVED lines=10> */
[----:B------:R-:W-:-:S04]  /*c980*/  IMAD R4, R19, UR4, RZ ;  /* 0x0000000413047c24 */ /* 0x000fc8000f8e02ff */
[C---:B------:R-:W-:Y:S02]  /*c990*/  IMAD R4, R18.reuse, UR5, R4 ;  /* 0x0000000512047c24 */ /* 0x040fe4000f8e0204 */
[----:B------:R-:W-:Y:S01]  /*c9a0*/  IMAD.WIDE.U32 R2, R18, UR4, R2 ;  /* 0x0000000412027c25 */ /* 0x000fe2000f8e0002 */
[----:B------:R-:W-:-:S03]  /*c9b0*/  ULDC.64 UR4, c[0x0][0x418] ;  /* 0x0001060000047ab9 */ /* 0x000fc60000000a00 */
[----:B------:R-:W-:Y:S01]  /*c9c0*/  IMAD.IADD R3, R4, 0x1, R3 ;  /* 0x0000000104037824 */ /* 0x000fe200078e0203 */
[----:B------:R-:W-:-:S04]  /*c9d0*/  LEA R4, P0, R2, UR4, 0x2 ;  /* 0x0000000402047c11 */ /* 0x000fc8000f8010ff */
[----:B------:R-:W-:-:S05]  /*c9e0*/  LEA.HI.X R5, R2, UR5, R3, 0x2, P0 ;  /* 0x0000000502057c11 */ /* 0x000fca00080f1403 */
[----:B------:R0:W5:Y:S04]  /*c9f0*/  LDG.E R4, desc[UR42][R4.64] ;  /* 0x0000002a04047981 */ /* 0x000168000c1e1900 */
.L_x_2189:
[----:B------:R-:W1:Y:S01]  /*ca00*/  S2R R2, SR_TID.X ;  /* 0x0000000000027919 */ /* 0x000e620000002100 */
[----:B------:R-:W-:Y:S01]  /*ca10*/  BSSY B2, `(.L_x_2190) ;  /* 0x0000006000027945 */ /* 0x000fe20003800000 */
[----:B-1----:R-:W-:Y:S02]  /*ca20*/  LOP3.LUT R3, R2, 0x7f, RZ, 0xc0, !PT ;  /* 0x0000007f02037812 */ /* 0x002fe400078ec0ff */
[----:B------:R-:W-:Y:S02]  /*ca30*/  SHF.L.U32 R2, R9, 0x1f, RZ ;  /* 0x0000001f09027819 */ /* 0x000fe400000006ff */
[----:B------:R-:W-:Y:S02]  /*ca40*/  ISETP.NE.AND P2, PT, R3, RZ, PT ;  /* 0x000000ff0300720c */ /* 0x000fe40003f45270 */
[----:B------:R-:W1:Y:S02]  /*ca50*/  SYNCS.PHASECHK.TRANS64.TRYWAIT P0, [UR38+0x28840], R2 ;  /* 0x02884002ff0075a7 */ /* 0x000e640008000166 */
[----:B-1----:R-:W-:Y:S09]  /*ca60*/  @!P0 BRA `(.L_x_2191) ;  /* 0x0000002400108947 */ /* 0x002ff20003800000 */
.L_x_2261:
[----:B------:R-:W-:Y:S05]  /*ca70*/  BSYNC B2 ;  /* 0x0000000000027941 */ /* 0x000fea0003800000 */
.L_x_2190:
[----:B------:R-:W-:Y:S04]  /*ca80*/  BSSY B2, `(.L_x_2192) ;  /* 0x0000007000027945 */ /* 0x000fe80003800000 */
[----:B------:R-:W-:Y:S05]  /*ca90*/  @P2 BRA `(.L_x_2193) ;  /* 0x0000000000142947 */ /* 0x000fea0003800000 */
[----:B------:R-:W-:Y:S01]  /*caa0*/  ISETP.NE.AND P0, PT, R10, RZ, PT ;  /* 0x000000ff0a00720c */ /* 0x000fe20003f05270 */
[----:B-1----:R-:W-:-:S04]  /*cab0*/  IMAD.MOV.U32 R2, RZ, RZ, 0x8000 ;  /* 0x00008000ff027424 */ /* 0x002fc800078e00ff */
[----:B------:R2:W-:Y:S08]  /*cac0*/  SYNCS.ARRIVE.TRANS64 RZ, [UR38+0x28830], R2 ;  /* 0x02883002ffff79a7 */ /* 0x0005f00008000026 */
[----:B--2---:R-:W-:Y:S05]  /*cad0*/  @!P0 BRA `(.L_x_2193) ;  /* 0x0000000000048947 */ /* 0x004fea0003800000 */
[----:B------:R-:W-:Y:S01]  /*cae0*/  BPT.TRAP 0x1 ;  /* 0x000000040000795c */ /* 0x000fe20000300000 */
.L_x_2193:
[----:B------:R-:W-:Y:S05]  /*caf0*/  BSYNC B2 ;  /* 0x0000000000027941 */ /* 0x000fea0003800000 */
.L_x_2192:
        /* <DEDUP_REMOVED lines=11> */
.L_x_2194:
        /* <DEDUP_REMOVED lines=14> */
.L_x_2195:
        /* <DEDUP_REMOVED lines=12> */
.L_x_2262:
[----:B------:R-:W-:Y:S05]  /*cd50*/  BSYNC B2 ;  /* 0x0000000000027941 */ /* 0x000fea0003800000 */
.L_x_2196:
        /* <DEDUP_REMOVED lines=9> */
.L_x_2199:
[----:B------:R-:W-:Y:S05]  /*cdf0*/  BSYNC B2 ;  /* 0x0000000000027941 */ /* 0x000fea0003800000 */
.L_x_2198:
        /* <DEDUP_REMOVED lines=10> */
.L_x_2200:
        /* <DEDUP_REMOVED lines=13> */
.L_x_2201:
        /* <DEDUP_REMOVED lines=10> */
.L_x_2188:
[----:B------:R-:W-:Y:S05]  /*d010*/  BSYNC B1 ;  /* 0x0000000000017941 */ /* 0x000fea0003800000 */
.L_x_2187:
[----:B------:R-:W-:Y:S02]  /*d020*/  VIADD R0, R0, 0xfffffffe ;  /* 0xfffffffe00007836 */ /* 0x000fe40000000000 */
[----:B------:R-:W-:Y:S01]  /*d030*/  IMAD.MOV.U32 R7, RZ, RZ, R9 ;  /* 0x000000ffff077224 */ /* 0x000fe200078e0009 */
[----:B------:R-:W-:Y:S06]  /*d040*/  @P1 BRA `(.L_x_2202) ;  /* 0xfffffff0000c1947 */ /* 0x000fec000383ffff */
[----:B------:R-:W-:Y:S05]  /*d050*/  BSYNC B0 ;  /* 0x0000000000007941 */ /* 0x000fea0003800000 */
.L_x_2171:
[----:B------:R-:W-:Y:S01]  /*d060*/  ISETP.NE.AND P0, PT, R12, RZ, PT ;  /* 0x000000ff0c00720c */ /* 0x000fe20003f05270 */
[----:B------:R-:W-:-:S12]  /*d070*/  BSSY B0, `(.L_x_2170) ;  /* 0x000007c000007945 */ /* 0x000fd80003800000 */
[----:B------:R-:W-:Y:S05]  /*d080*/  @!P0 BRA `(.L_x_2203) ;  /* 0x0000000400e88947 */ /* 0x000fea0003800000 */
[----:B------:R-:W2:Y:S01]  /*d090*/  LDL R2, [R1] ;  /* 0x0000000001027983 */ /* 0x000ea20000100800 */
[----:B------:R-:W-:Y:S01]  /*d0a0*/  IMAD.MOV.U32 R8, RZ, RZ, 0x1 ;  /* 0x00000001ff087424 */ /* 0x000fe200078e00ff */
[----:B--2---:R-:W-:-:S13]  /*d0b0*/  ISETP.NE.AND P1, PT, R2, RZ, PT ;  /* 0x000000ff0200720c */ /* 0x004fda0003f25270 */
[----:B------:R-:W-:Y:S05]  /*d0c0*/  @!P1 BRA `(.L_x_2203) ;  /* 0x0000000400d89947 */ /* 0x000fea0003800000 */
[----:B------:R-:W2:Y:S02]  /*d0d0*/  LDL.LU R2, [R1+0x4] ;  /* 0x0000040001027983 */ /* 0x000ea40000300800 */
[----:B--2---:R-:W-:-:S13]  /*d0e0*/  ISETP.NE.AND P1, PT, R2, RZ, PT ;  /* 0x000000ff0200720c */ /* 0x004fda0003f25270 */
[----:B------:R-:W-:Y:S05]  /*d0f0*/  @!P1 BRA `(.L_x_2204) ;  /* 0x00000000004c9947 */ /* 0x000fea0003800000 */
[----:B------:R-:W0:Y:S01]  /*d100*/  LDC R7, c[0x0][0x43c] ;  /* 0x00010f00ff077b82 */ /* 0x000e220000000800 */
[----:B------:R-:W-:Y:S01]  /*d110*/  IMAD.MOV.U32 R6, RZ, RZ, R0 ;  /* 0x000000ffff067224 */ /* 0x000fe200078e0000 */
[----:B------:R-:W-:Y:S02]  /*d120*/  ULDC.64 UR4, c[0x0][0x428] ;  /* 0x00010a0000047ab9 */ /* 0x000fe40000000a00 */
[----:B------:R-:W-:-:S04]  /*d130*/  IMAD R19, R19, UR4, RZ ;  /* 0x0000000413137c24 */ /* 0x000fc8000f8e02ff */
[----:B------:R-:W-:Y:S01]  /*d140*/  IMAD R19, R18, UR5, R19 ;  /* 0x0000000512137c24 */ /* 0x000fe2000f8e0213 */
[----:B0-----:R-:W-:-:S13]  /*d150*/  ISETP.NE.AND P0, PT, R7, 0x1, PT ;  /* 0x000000010700780c */ /* 0x001fda0003f05270 */
[----:B------:R-:W0:Y:S02]  /*d160*/  @P0 LDC.64 R2, c[0x0][0x440] ;  /* 0x00011000ff020b82 */ /* 0x000e240000000a00 */
[----:B0-----:R-:W-:-:S05]  /*d170*/  @P0 IMAD.HI.U32 R2, R0, R2, RZ ;  /* 0x0000000200020227 */ /* 0x001fca00078e00ff */
[----:B------:R-:W-:-:S04]  /*d180*/  @P0 SHF.R.U32.HI R6, RZ, R3, R2 ;  /* 0x00000003ff060219 */ /* 0x000fc80000011602 */
[--C-:B------:R-:W-:Y:S01]  /*d190*/  SHF.R.S32.HI R3, RZ, 0x1f, R6.reuse ;  /* 0x0000001fff037819 */ /* 0x100fe20000011406 */
        /* <DEDUP_REMOVED lines=9> */
.L_x_2204:
[----:B------:R-:W1:Y:S01]  /*d230*/  S2R R2, SR_TID.X ;  /* 0x0000000000027919 */ /* 0x000e620000002100 */
[----:B------:R-:W-:Y:S01]  /*d240*/  BSSY B1, `(.L_x_2205) ;  /* 0x0000006000017945 */ /* 0x000fe20003800000 */
[----:B-1----:R-:W-:Y:S02]  /*d250*/  LOP3.LUT R3, R2, 0x7f, RZ, 0xc0, !PT ;  /* 0x0000007f02037812 */ /* 0x002fe400078ec0ff */
[----:B------:R-:W-:Y:S02]  /*d260*/  SHF.L.U32 R2, R9, 0x1f, RZ ;  /* 0x0000001f09027819 */ /* 0x000fe400000006ff */
[----:B------:R-:W-:Y:S02]  /*d270*/  ISETP.NE.AND P1, PT, R3, RZ, PT ;  /* 0x000000ff0300720c */ /* 0x000fe40003f25270 */
[----:B------:R-:W1:Y:S02]  /*d280*/  SYNCS.PHASECHK.TRANS64.TRYWAIT P0, [UR38+0x28848], R2 ;  /* 0x02884802ff0075a7 */ /* 0x000e640008000166 */
[----:B-1----:R-:W-:Y:S09]  /*d290*/  @!P0 BRA `(.L_x_2206) ;  /* 0x0000001c00348947 */ /* 0x002ff20003800000 */
.L_x_2263:
[----:B------:R-:W-:Y:S05]  /*d2a0*/  BSYNC B1 ;  /* 0x0000000000017941 */ /* 0x000fea0003800000 */
.L_x_2205:
[----:B------:R-:W-:Y:S04]  /*d2b0*/  BSSY B1, `(.L_x_2207) ;  /* 0x0000007000017945 */ /* 0x000fe80003800000 */
[----:B------:R-:W-:Y:S05]  /*d2c0*/  @P1 BRA `(.L_x_2208) ;  /* 0x0000000000141947 */ /* 0x000fea0003800000 */
[----:B------:R-:W-:Y:S01]  /*d2d0*/  ISETP.NE.AND P0, PT, R10, RZ, PT ;  /* 0x000000ff0a00720c */ /* 0x000fe20003f05270 */
[----:B-1----:R-:W-:-:S04]  /*d2e0*/  IMAD.MOV.U32 R3, RZ, RZ, 0x8000 ;  /* 0x00008000ff037424 */ /* 0x002fc800078e00ff */
[----:B------:R2:W-:Y:S08]  /*d2f0*/  SYNCS.ARRIVE.TRANS64 RZ, [UR38+0x28838], R3 ;  /* 0x02883803ffff79a7 */ /* 0x0005f00008000026 */
[----:B--2---:R-:W-:Y:S05]  /*d300*/  @!P0 BRA `(.L_x_2208) ;  /* 0x0000000000048947 */ /* 0x004fea0003800000 */
[----:B------:R-:W-:Y:S01]  /*d310*/  BPT.TRAP 0x1 ;  /* 0x000000040000795c */ /* 0x000fe20000300000 */
.L_x_2208:
[----:B------:R-:W-:Y:S05]  /*d320*/  BSYNC B1 ;  /* 0x0000000000017941 */ /* 0x000fea0003800000 */
.L_x_2207:
        /* <DEDUP_REMOVED lines=11> */
.L_x_2209:
        /* <DEDUP_REMOVED lines=14> */
.L_x_2210:
        /* <DEDUP_REMOVED lines=11> */
.L_x_2264:
[----:B------:R-:W-:Y:S05]  /*d570*/  BSYNC B1 ;  /* 0x0000000000017941 */ /* 0x000fea0003800000 */
.L_x_2211:
        /* <DEDUP_REMOVED lines=9> */
.L_x_2214:
[----:B------:R-:W-:Y:S05]  /*d610*/  BSYNC B1 ;  /* 0x0000000000017941 */ /* 0x000fea0003800000 */
.L_x_2213:
        /* <DEDUP_REMOVED lines=10> */
.L_x_2215:
        /* <DEDUP_REMOVED lines=13> */
.L_x_2216:
        /* <DEDUP_REMOVED lines=10> */
.L_x_2203:
[----:B------:R-:W-:Y:S05]  /*d830*/  BSYNC B0 ;  /* 0x0000000000007941 */ /* 0x000fea0003800000 */
.L_x_2170:
[----:B------:R-:W2:Y:S01]  /*d840*/  LDL.LU R0, [R1] ;  /* 0x0000000001007983 */ /* 0x000ea20000300800 */
[----:B------:R-:W-:Y:S01]  /*d850*/  BSSY B0, `(.L_x_2217) ;  /* 0x0000037000007945 */ /* 0x000fe20003800000 */
[----:B--2---:R-:W-:-:S13]  /*d860*/  ISETP.NE.AND P0, PT, R0, RZ, PT ;  /* 0x000000ff0000720c */ /* 0x004fda0003f05270 */
[----:B------:R-:W-:Y:S05]  /*d870*/  @!P0 BRA `(.L_x_2218) ;  /* 0x0000000000d08947 */ /* 0x000fea0003800000 */
[----:B------:R-:W1:Y:S01]  /*d880*/  S2R R0, SR_TID.X ;  /* 0x0000000000007919 */ /* 0x000e620000002100 */
[----:B0-----:R-:W-:Y:S01]  /*d890*/  LEA R3, R8, UR38, 0x3 ;  /* 0x0000002608037c11 */ /* 0x001fe2000f8e18ff */
[----:B------:R-:W-:Y:S01]  /*d8a0*/  BSSY B1, `(.L_x_2219) ;  /* 0x0000006000017945 */ /* 0x000fe20003800000 */
[----:B-1----:R-:W-:Y:S02]  /*d8b0*/  LOP3.LUT R2, R0, 0x7f, RZ, 0xc0, !PT ;  /* 0x0000007f00027812 */ /* 0x002fe400078ec0ff */
[----:B------:R-:W-:Y:S02]  /*d8c0*/  SHF.L.U32 R0, R9, 0x1f, RZ ;  /* 0x0000001f09007819 */ /* 0x000fe400000006ff */
[----:B------:R-:W-:Y:S02]  /*d8d0*/  ISETP.NE.AND P1, PT, R2, RZ, PT ;  /* 0x000000ff0200720c */ /* 0x000fe40003f25270 */
[----:B------:R-:W0:Y:S02]  /*d8e0*/  SYNCS.PHASECHK.TRANS64.TRYWAIT P0, [R3+URZ+0x28860], R0 ;  /* 0x02886000030075a7 */ /* 0x000e24000800017f */
[----:B0-----:R-:W-:Y:S09]  /*d8f0*/  @!P0 BRA `(.L_x_2220) ;  /* 0x0000001400cc8947 */ /* 0x001ff20003800000 */
.L_x_2265:
[----:B------:R-:W-:Y:S05]  /*d900*/  BSYNC B1 ;  /* 0x0000000000017941 */ /* 0x000fea0003800000 */
.L_x_2219:
        /* <DEDUP_REMOVED lines=8> */
.L_x_2222:
[----:B------:R-:W-:Y:S05]  /*d990*/  BSYNC B1 ;  /* 0x0000000000017941 */ /* 0x000fea0003800000 */
.L_x_2221:
        /* <DEDUP_REMOVED lines=13> */
.L_x_2223:
        /* <DEDUP_REMOVED lines=13> */
.L_x_2224:
        /* <DEDUP_REMOVED lines=8> */
.L_x_2218:
[----:B------:R-:W-:Y:S05]  /*dbc0*/  BSYNC B0 ;  /* 0x0000000000007941 */ /* 0x000fea0003800000 */
.L_x_2217:
[----:B0-----:R-:W-:Y:S02]  /*dbd0*/  VIADD R0, R8, 0x1 ;  /* 0x0000000108007836 */ /* 0x001fe40000000000 */
[----:B------:R-:W-:-:S03]  /*dbe0*/  IMAD.MOV.U32 R3, RZ, RZ, RZ ;  /* 0x000000ffff037224 */ /* 0x000fc600078e00ff */
[----:B------:R-:W-:-:S04]  /*dbf0*/  ISETP.NE.AND P0, PT, R0, 0x2, PT ;  /* 0x000000020000780c */ /* 0x000fc80003f05270 */
[----:B------:R-:W-:Y:S02]  /*dc00*/  SEL R2, RZ, 0x1, P0 ;  /* 0x00000001ff027807 */ /* 0x000fe40000000000 */
[----:B------:R-:W-:Y:S02]  /*dc10*/  SEL R0, R0, RZ, P0 ;  /* 0x000000ff00007207 */ /* 0x000fe40000000000 */
[----:B------:R-:W-:-:S07]  /*dc20*/  LOP3.LUT R9, R9, R2, RZ, 0x3c, !PT ;  /* 0x0000000209097212 */ /* 0x000fce00078e3cff */
.L_x_2154:
[----:B------:R-:W0:Y:S01]  /*dc30*/  S2R R5, SR_CgaCtaId ;  /* 0x0000000000057919 */ /* 0x000e220000008800 */
[----:B------:R-:W-:Y:S02]  /*dc40*/  MOV R2, 0x400 ;  /* 0x0000040000027802 */ /* 0x000fe40000000f00 */
[----:B------:R-:W-:Y:S02]  /*dc50*/  SHF.L.U32 R3, R3, 0x1f, RZ ;  /* 0x0000001f03037819 */ /* 0x000fe400000006ff */
[----:B0-----:R-:W-:-:S04]  /*dc60*/  LEA R2, R5, R2, 0x18 ;  /* 0x0000000205027211 */ /* 0x001fc800078ec0ff */
[----:B------:R-:W0:Y:S02]  /*dc70*/  SYNCS.PHASECHK.TRANS64.TRYWAIT P0, [R2+URZ+0x28820], R3 ;  /* 0x02882003020075a7 */ /* 0x000e24000800017f */
[----:B0-----:R-:W-:Y:S05]  /*dc80*/  @!P0 BRA `(.L_x_2225) ;  /* 0x0000001000fc8947 */ /* 0x001fea0003800000 */
.L_x_2266:
[----:B------:R-:W-:-:S03]  /*dc90*/  UMOV UR4, 0xffffffff ;  /* 0xffffffff00047882 */ /* 0x000fc60000000000 */
[----:B------:R-:W-:Y:S05]  /*dca0*/  BRA.DIV UR4, `(.L_x_2226) ;  /* 0x0000001604087947 */ /* 0x000fea000b800000 */
[----:B0-----:R-:W0:Y:S02]  /*dcb0*/  S2R R3, SR_TID.X ;  /* 0x0000000000037919 */ /* 0x001e240000002100 */
[----:B0-----:R-:W-:-:S04]  /*dcc0*/  SHF.R.U32.HI R3, RZ, 0x5, R3 ;  /* 0x00000005ff037819 */ /* 0x001fc80000011603 */
[----:B------:R-:W-:-:S05]  /*dcd0*/  LOP3.LUT R3, R3, 0x3, RZ, 0xc0, !PT ;  /* 0x0000000303037812 */ /* 0x000fca00078ec0ff */
[----:B------:R0:W1:Y:S02]  /*dce0*/  SHFL.IDX PT, R14, R3, RZ, 0x1f ;  /* 0x00001fff030e7589 */ /* 0x00006400000e0000 */
.L_x_2269:
[----:B-1----:R-:W-:-:S13]  /*dcf0*/  ISETP.NE.AND P0, PT, R14, RZ, PT ;  /* 0x000000ff0e00720c */ /* 0x002fda0003f05270 */
[----:B------:R-:W-:Y:S05]  /*dd00*/  @P0 BRA `(.L_x_2116) ;  /* 0x0000000000880947 */ /* 0x000fea0003800000 */
[----:B------:R-:W-:-:S03]  /*dd10*/  UMOV UR4, 0xffffffff ;  /* 0xffffffff00047882 */ /* 0x000fc60000000000 */
[----:B------:R-:W-:Y:S05]  /*dd20*/  BRA.DIV UR4, `(.L_x_2227) ;  /* 0x00000016041c7947 */ /* 0x000fea000b800000 */
[----:B------:R-:W-:-:S13]  /*dd30*/  ELECT P6, URZ, PT ;  /* 0x00000000003f782f */ /* 0x000fda00038c0000 */
.L_x_2272:
[----:B------:R-:W-:Y:S05]  /*dd40*/  @!P6 BRA `(.L_x_2116) ;  /* 0x000000000078e947 */ /* 0x000fea0003800000 */
[----:B0-----:R-:W2:Y:S02]  /*dd50*/  LDL.LU R3, [R1+0x14] ;  /* 0x0000140001037983 */ /* 0x001ea40000300800 */
[----:B--2---:R-:W-:-:S04]  /*dd60*/  LOP3.LUT R3, R3, 0x2, RZ, 0xfc, !PT ;  /* 0x0000000203037812 */ /* 0x004fc800078efcff */
[----:B------:R-:W-:-:S13]  /*dd70*/  ISETP.NE.AND P2, PT, R3, 0x3, PT ;  /* 0x000000030300780c */ /* 0x000fda0003f45270 */
[----:B------:R-:W-:Y:S05]  /*dd80*/  @!P2 BRA `(.L_x_2228) ;  /* 0x000000000004a947 */ /* 0x000fea0003800000 */
[----:B------:R-:W-:Y:S01]  /*dd90*/  BPT.TRAP 0x1 ;  /* 0x000000040000795c */ /* 0x000fe20000300000 */
.L_x_2228:
        /* <DEDUP_REMOVED lines=12> */
.L_x_2273:
[----:B------:R-:W1:Y:S02]  /*de60*/  SYNCS.PHASECHK.TRANS64.TRYWAIT P0, [R3+URZ], R4 ;  /* 0x00000004030075a7 */ /* 0x000e64000800017f */
[----:B-1----:R-:W-:Y:S05]  /*de70*/  @!P0 BRA `(.L_x_2230) ;  /* 0x0000001000fc8947 */ /* 0x002fea0003800000 */
.L_x_2274:
[----:B------:R-:W-:Y:S05]  /*de80*/  @!P2 BRA `(.L_x_2231) ;  /* 0x000000000004a947 */ /* 0x000fea0003800000 */
[----:B------:R-:W-:Y:S01]  /*de90*/  BPT.TRAP 0x1 ;  /* 0x000000040000795c */ /* 0x000fe20000300000 */
.L_x_2231:
[----:B-1----:R-:W-:-:S04]  /*dea0*/  VIADD R3, R2, 0x28860 ;  /* 0x0002886002037836 */ /* 0x002fc80000000000 */
[----:B------:R-:W-:-:S04]  /*deb0*/  IMAD R0, R0, 0x8, R3 ;  /* 0x0000000800007824 */ /* 0x000fc800078e0203 */
[----:B------:R-:W1:Y:S02]  /*dec0*/  SYNCS.PHASECHK.TRANS64.TRYWAIT P0, [R0+URZ], R5 ;  /* 0x00000005000075a7 */ /* 0x000e64000800017f */
[----:B-1----:R-:W-:Y:S05]  /*ded0*/  @!P0 BRA `(.L_x_2232) ;  /* 0x0000001000f88947 */ /* 0x002fea0003800000 */
.L_x_2275:
[----:B------:R-:W-:-:S07]  /*dee0*/  IMAD R3, R8, 0x8, R3 ;  /* 0x0000000808037824 */ /* 0x000fce00078e0203 */
.L_x_2233:
[----:B--2---:R2:W3:Y:S02]  /*def0*/  SYNCS.PHASECHK.TRANS64.TRYWAIT P0, [R3+URZ], R4 ;  /* 0x00000004030075a7 */ /* 0x0044e4000800017f */
[----:B---3--:R-:W-:Y:S05]  /*df00*/  @!P0 NANOSLEEP.SYNCS 0x989680 ;  /* 0x009896800000895d */ /* 0x008fea0003900000 */
[----:B------:R-:W3:Y:S02]  /*df10*/  @!P0 SYNCS.PHASECHK.TRANS64 P0, [R3+URZ], R4 ;  /* 0x00000004030085a7 */ /* 0x000ee4000800007f */
[----:B---3--:R-:W-:Y:S05]  /*df20*/  @!P0 BRA `(.L_x_2233) ;  /* 0xfffffffc00f08947 */ /* 0x008fea000383ffff */
.L_x_2116:
[----:B------:R-:W-:Y:S05]  /*df30*/  BSYNC B6 ;  /* 0x0000000000067941 */ /* 0x000fea0003800000 */
.L_x_2113:
[----:B------:R-:W-:Y:S05]  /*df40*/  EXIT ;  /* 0x000000000000794d */ /* 0x000fea0003800000 */
.L_x_2120:
[----:B-1----:R-:W-:-:S04]  /*df50*/  IMAD.U32 R0, RZ, RZ, UR36 ;  /* 0x00000024ff007e24 */ /* 0x002fc8000f8e00ff */
[----:B------:R1:W2:Y:S03]  /*df60*/  SYNCS.PHASECHK.TRANS64.TRYWAIT P1, [R0+URZ+0x28800], R3 ;  /* 0x02880003000075a7 */ /* 0x0002a6000802017f */
[----:B--2---:R-:W-:Y:S05]  /*df70*/  @!P1 NANOSLEEP.SYNCS 0x989680 ;  /* 0x009896800000995d */ /* 0x004fea0003900000 */
[----:B------:R-:W2:Y:S02]  /*df80*/  @!P1 SYNCS.PHASECHK.TRANS64 P1, [R0+URZ+0x28800], R3 ;  /* 0x02880003000095a7 */ /* 0x000ea4000802007f */
[----:B--2---:R-:W-:Y:S05]  /*df90*/  @!P1 BRA `(.L_x_2120) ;  /* 0xfffffffc00ec9947 */ /* 0x004fea000383ffff */
[----:B------:R-:W-:Y:S05]  /*dfa0*/  BRA `(.L_x_2234) ;  /* 0xffffff3000fc7947 */ /* 0x000fea000383ffff */
.L_x_2124:
[----:B-1----:R-:W-:-:S04]  /*dfb0*/  IMAD.U32 R0, RZ, RZ, UR36 ;  /* 0x00000024ff007e24 */ /* 0x002fc8000f8e00ff */
[----:B------:R1:W3:Y:S03]  /*dfc0*/  SYNCS.PHASECHK.TRANS64.TRYWAIT P2, [R0+URZ+0x28830], R3 ;  /* 0x02883003000075a7 */ /* 0x0002e6000804017f */
[----:B---3--:R-:W-:Y:S05]  /*dfd0*/  @!P2 NANOSLEEP.SYNCS 0x989680 ;  /* 0x009896800000a95d */ /* 0x008fea0003900000 */
[----:B------:R-:W3:Y:S02]  /*dfe0*/  @!P2 SYNCS.PHASECHK.TRANS64 P2, [R0+URZ+0x28830], R3 ;  /* 0x028830030000a5a7 */ /* 0x000ee4000804007f */
[----:B---3--:R-:W-:Y:S05]  /*dff0*/  @!P2 BRA `(.L_x_2124) ;  /* 0xfffffffc00eca947 */ /* 0x008fea000383ffff */
[----:B------:R-:W-:Y:S05]  /*e000*/  BRA `(.L_x_2123) ;  /* 0xffffff3400187947 */ /* 0x000fea000383ffff */
.L_x_2129:
[----:B-1----:R-:W-:-:S04]  /*e010*/  IMAD.U32 R9, RZ, RZ, UR7 ;  /* 0x00000007ff097e24 */ /* 0x002fc8000f8e00ff */
[----:B------:R1:W2:Y:S03]  /*e020*/  SYNCS.PHASECHK.TRANS64.TRYWAIT P3, [R9+URZ+0x28830], R0 ;  /* 0x02883000090075a7 */ /* 0x0002a6000806017f */
[----:B--2---:R-:W-:Y:S05]  /*e030*/  @!P3 NANOSLEEP.SYNCS 0x989680 ;  /* 0x009896800000b95d */ /* 0x004fea0003900000 */
[----:B------:R-:W2:Y:S02]  /*e040*/  @!P3 SYNCS.PHASECHK.TRANS64 P3, [R9+URZ+0x28830], R0 ;  /* 0x028830000900b5a7 */ /* 0x000ea4000806007f */
[----:B--2---:R-:W-:Y:S05]  /*e050*/  @!P3 BRA `(.L_x_2129) ;  /* 0xfffffffc00ecb947 */ /* 0x004fea000383ffff */
[----:B------:R-:W-:Y:S05]  /*e060*/  BRA `(.L_x_2126) ;  /* 0xffffff5800947947 */ /* 0x000fea000383ffff */
.L_x_2133:
[----:B-1----:R-:W-:-:S04]  /*e070*/  IMAD.U32 R9, RZ, RZ, UR7 ;  /* 0x00000007ff097e24 */ /* 0x002fc8000f8e00ff */
[----:B------:R1:W2:Y:S03]  /*e080*/  SYNCS.PHASECHK.TRANS64.TRYWAIT P3, [R9+URZ+0x28850], R0 ;  /* 0x02885000090075a7 */ /* 0x0002a6000806017f */
[----:B--2---:R-:W-:Y:S05]  /*e090*/  @!P3 NANOSLEEP.SYNCS 0x989680 ;  /* 0x009896800000b95d */ /* 0x004fea0003900000 */
[----:B------:R-:W2:Y:S02]  /*e0a0*/  @!P3 SYNCS.PHASECHK.TRANS64 P3, [R9+URZ+0x28850], R0 ;  /* 0x028850000900b5a7 */ /* 0x000ea4000806007f */
[----:B--2---:R-:W-:Y:S05]  /*e0b0*/  @!P3 BRA `(.L_x_2133) ;  /* 0xfffffffc00ecb947 */ /* 0x004fea000383ffff */
[----:B------:R-:W-:Y:S05]  /*e0c0*/  BRA `(.L_x_2130) ;  /* 0xffffff5c00587947 */ /* 0x000fea000383ffff */
.L_x_2139:
[----:B-1----:R-:W-:-:S04]  /*e0d0*/  IMAD.U32 R9, RZ, RZ, UR7 ;  /* 0x00000007ff097e24 */ /* 0x002fc8000f8e00ff */
[----:B------:R1:W2:Y:S03]  /*e0e0*/  SYNCS.PHASECHK.TRANS64.TRYWAIT P2, [R9+URZ+0x28830], R0 ;  /* 0x02883000090075a7 */ /* 0x0002a6000804017f */
[----:B--2---:R-:W-:Y:S05]  /*e0f0*/  @!P2 NANOSLEEP.SYNCS 0x989680 ;  /* 0x009896800000a95d */ /* 0x004fea0003900000 */
[----:B------:R-:W2:Y:S02]  /*e100*/  @!P2 SYNCS.PHASECHK.TRANS64 P2, [R9+URZ+0x28830], R0 ;  /* 0x028830000900a5a7 */ /* 0x000ea4000804007f */
[----:B--2---:R-:W-:Y:S05]  /*e110*/  @!P2 BRA `(.L_x_2139) ;  /* 0xfffffffc00eca947 */ /* 0x004fea000383ffff */
[----:B------:R-:W-:Y:S05]  /*e120*/  BRA `(.L_x_2136) ;  /* 0xffffff8000b07947 */ /* 0x000fea000383ffff */
.L_x_2143:
[----:B-1----:R-:W-:-:S04]  /*e130*/  IMAD.U32 R9, RZ, RZ, UR7 ;  /* 0x00000007ff097e24 */ /* 0x002fc8000f8e00ff */
[----:B------:R1:W2:Y:S03]  /*e140*/  SYNCS.PHASECHK.TRANS64.TRYWAIT P2, [R9+URZ+0x28850], R0 ;  /* 0x02885000090075a7 */ /* 0x0002a6000804017f */
[----:B--2---:R-:W-:Y:S05]  /*e150*/  @!P2 NANOSLEEP.SYNCS 0x989680 ;  /* 0x009896800000a95d */ /* 0x004fea0003900000 */
[----:B------:R-:W2:Y:S02]  /*e160*/  @!P2 SYNCS.PHASECHK.TRANS64 P2, [R9+URZ+0x28850], R0 ;  /* 0x028850000900a5a7 */ /* 0x000ea4000804007f */
[----:B--2---:R-:W-:Y:S05]  /*e170*/  @!P2 BRA `(.L_x_2143) ;  /* 0xfffffffc00eca947 */ /* 0x004fea000383ffff */
[----:B------:R-:W-:Y:S05]  /*e180*/  BRA `(.L_x_2140) ;  /* 0xffffff8400707947 */ /* 0x000fea000383ffff */
.L_x_2148:
[----:B-1----:R-:W-:-:S04]  /*e190*/  IMAD.U32 R3, RZ, RZ, UR5 ;  /* 0x00000005ff037e24 */ /* 0x002fc8000f8e00ff */
[----:B------:R1:W2:Y:S03]  /*e1a0*/  SYNCS.PHASECHK.TRANS64.TRYWAIT P0, [R3+URZ+0x28850], R8 ;  /* 0x02885008030075a7 */ /* 0x0002a6000800017f */
[----:B--2---:R-:W-:Y:S05]  /*e1b0*/  @!P0 NANOSLEEP.SYNCS 0x989680 ;  /* 0x009896800000895d */ /* 0x004fea0003900000 */
[----:B------:R-:W2:Y:S02]  /*e1c0*/  @!P0 SYNCS.PHASECHK.TRANS64 P0, [R3+URZ+0x28850], R8 ;  /* 0x02885008030085a7 */ /* 0x000ea4000800007f */
[----:B--2---:R-:W-:Y:S05]  /*e1d0*/  @!P0 BRA `(.L_x_2148) ;  /* 0xfffffffc00ec8947 */ /* 0x004fea000383ffff */
[----:B------:R-:W-:Y:S05]  /*e1e0*/  BRA `(.L_x_2147) ;  /* 0xffffffa000407947 */ /* 0x000fea000383ffff */
.L_x_2159:
[----:B------:R-:W-:Y:S02]  /*e1f0*/  IMAD.MOV.U32 R13, RZ, RZ, R0 ;  /* 0x000000ffff0d7224 */ /* 0x000fe400078e0000 */
[----:B------:R-:W-:Y:S02]  /*e200*/  IMAD.MOV.U32 R12, RZ, RZ, RZ ;  /* 0x000000ffff0c7224 */ /* 0x000fe400078e00ff */
[----:B------:R-:W-:Y:S02]  /*e210*/  IMAD.MOV.U32 R11, RZ, RZ, 0x1f ;  /* 0x0000001fff0b7424 */ /* 0x000fe400078e00ff */
[----:B------:R-:W-:-:S07]  /*e220*/  IMAD.MOV.U32 R15, RZ, RZ, -0x1 ;  /* 0xffffffffff0f7424 */ /* 0x000fce00078e00ff */
[----:B------:R-:W-:Y:S05]  /*e230*/  WARPSYNC.COLLECTIVE R15, `(.L_x_2235) ;  /* 0x000000000f087348 */ /* 0x000fea0003c00000 */
[----:B------:R0:W1:Y:S02]  /*e240*/  SHFL.IDX P6, R14, R13, R12, R11 ;  /* 0x0000000c0d0e7389 */ /* 0x00006400000c000b */
[----:B01----:R-:W-:Y:S01]  /*e250*/  ENDCOLLECTIVE ;  /* 0x000000000000791b */ /* 0x003fe20003800000 */
.L_x_2235:
[----:B------:R-:W-:Y:S05]  /*e260*/  BRA `(.L_x_2236) ;  /* 0xffffffcc00447947 */ /* 0x000fea000383ffff */
.L_x_2161:
[----:B------:R-:W-:Y:S01]  /*e270*/  BSSY B0, `(.L_x_2237) ;  /* 0x0000006000007945 */ /* 0x000fe20003800000 */
[----:B------:R-:W-:-:S07]  /*e280*/  IMAD.MOV.U32 R15, RZ, RZ, -0x1 ;  /* 0xffffffffff0f7424 */ /* 0x000fce00078e00ff */
[----:B0-----:R-:W-:Y:S05]  /*e290*/  WARPSYNC.COLLECTIVE R15, `(.L_x_2238) ;  /* 0x000000000f0c7348 */ /* 0x001fea0003c00000 */
[----:B------:R-:W-:Y:S02]  /*e2a0*/  ELECT P6, UR62, PT ;  /* 0x00000000003e782f */ /* 0x000fe400038c0000 */
[----:B------:R-:W-:Y:S01]  /*e2b0*/  MOV R14, UR62 ;  /* 0x0000003e000e7c02 */ /* 0x000fe20008000f00 */
[----:B0-----:R-:W-:Y:S10]  /*e2c0*/  ENDCOLLECTIVE ;  /* 0x000000000000791b */ /* 0x001ff40003800000 */
.L_x_2238:
[----:B------:R-:W-:Y:S05]  /*e2d0*/  BSYNC B0 ;  /* 0x0000000000007941 */ /* 0x000fea0003800000 */
.L_x_2237:
[----:B------:R-:W-:Y:S05]  /*e2e0*/  BRA `(.L_x_2239) ;  /* 0xffffffcc00447947 */ /* 0x000fea000383ffff */
.L_x_2163:
[----:B0-----:R-:W-:-:S04]  /*e2f0*/  IMAD.U32 R3, RZ, RZ, UR38 ;  /* 0x00000026ff037e24 */ /* 0x001fc8000f8e00ff */
[----:B------:R0:W1:Y:S03]  /*e300*/  SYNCS.PHASECHK.TRANS64.TRYWAIT P0, [R3+URZ+0x28840], R0 ;  /* 0x02884000030075a7 */ /* 0x000066000800017f */
[----:B-1----:R-:W-:Y:S05]  /*e310*/  @!P0 NANOSLEEP.SYNCS 0x989680 ;  /* 0x009896800000895d */ /* 0x002fea0003900000 */
[----:B------:R-:W1:Y:S02]  /*e320*/  @!P0 SYNCS.PHASECHK.TRANS64 P0, [R3+URZ+0x28840], R0 ;  /* 0x02884000030085a7 */ /* 0x000e64000800007f */
[----:B-1----:R-:W-:Y:S05]  /*e330*/  @!P0 BRA `(.L_x_2163) ;  /* 0xfffffffc00ec8947 */ /* 0x002fea000383ffff */
[----:B------:R-:W-:Y:S05]  /*e340*/  BRA `(.L_x_2240) ;  /* 0xffffffcc009c7947 */ /* 0x000fea000383ffff */
.L_x_2166:
[----:B------:R-:W-:Y:S02]  /*e350*/  IMAD.MOV.U32 R13, RZ, RZ, R5 ;  /* 0x000000ffff0d7224 */ /* 0x000fe400078e0005 */
[----:B------:R-:W-:Y:S02]  /*e360*/  IMAD.MOV.U32 R12, RZ, RZ, RZ ;  /* 0x000000ffff0c7224 */ /* 0x000fe400078e00ff */
[----:B------:R-:W-:Y:S02]  /*e370*/  IMAD.MOV.U32 R11, RZ, RZ, 0x181f ;  /* 0x0000181fff0b7424 */ /* 0x000fe400078e00ff */
[----:B------:R-:W-:Y:S02]  /*e380*/  IMAD.MOV.U32 R15, RZ, RZ, -0x1 ;  /* 0xffffffffff0f7424 */ /* 0x000fe400078e00ff */
[----:B------:R-:W-:-:S07]  /*e390*/  IMAD R6, R9, 0x80, R6 ;  /* 0x0000008009067824 */ /* 0x000fce00078e0206 */
[----:B------:R-:W-:Y:S05]  /*e3a0*/  WARPSYNC.COLLECTIVE R15, `(.L_x_2241) ;  /* 0x000000000f087348 */ /* 0x000fea0003c00000 */
[----:B------:R0:W1:Y:S02]  /*e3b0*/  SHFL.IDX P6, R14, R13, R12, R11 ;  /* 0x0000000c0d0e7389 */ /* 0x00006400000c000b */
[----:B01----:R-:W-:Y:S01]  /*e3c0*/  ENDCOLLECTIVE ;  /* 0x000000000000791b */ /* 0x003fe20003800000 */
.L_x_2241:
[----:B------:R-:W-:Y:S02]  /*e3d0*/  VIADD R9, R6, 0x10 ;  /* 0x0000001006097836 */ /* 0x000fe40000000000 */
[----:B------:R-:W-:Y:S02]  /*e3e0*/  IMAD.MOV.U32 R13, RZ, RZ, R0 ;  /* 0x000000ffff0d7224 */ /* 0x000fe400078e0000 */
[----:B------:R-:W-:-:S07]  /*e3f0*/  IMAD.MOV.U32 R2, RZ, RZ, R14 ;  /* 0x000000ffff027224 */ /* 0x000fce00078e000e */
[----:B------:R-:W-:Y:S05]  /*e400*/  WARPSYNC.COLLECTIVE R15, `(.L_x_2242) ;  /* 0x000000000f087348 */ /* 0x000fea0003c00000 */
[----:B------:R0:W1:Y:S02]  /*e410*/  SHFL.IDX P6, R14, R13, R12, R11 ;  /* 0x0000000c0d0e7389 */ /* 0x00006400000c000b */
[----:B01----:R-:W-:Y:S01]  /*e420*/  ENDCOLLECTIVE ;  /* 0x000000000000791b */ /* 0x003fe20003800000 */
.L_x_2242:
[----:B------:R-:W-:Y:S02]  /*e430*/  ULDC UR4, c[0x0][0x288] ;  /* 0x0000a20000047ab9 */ /* 0x000fe40000000800 */
[----:B------:R-:W-:-:S05]  /*e440*/  IMAD R4, R8, UR4, RZ ;  /* 0x0000000408047c24 */ /* 0x000fca000f8e02ff */
[----:B------:R-:W-:Y:S01]  /*e450*/  ISETP.GE.AND P2, PT, R6, R4, PT ;  /* 0x000000040600720c */ /* 0x000fe20003f46270 */
[----:B------:R-:W-:Y:S02]  /*e460*/  IMAD.MOV.U32 R13, RZ, RZ, R5 ;  /* 0x000000ffff0d7224 */ /* 0x000fe400078e0005 */
[----:B------:R-:W-:-:S10]  /*e470*/  IMAD.MOV.U32 R12, RZ, RZ, 0x1 ;  /* 0x00000001ff0c7424 */ /* 0x000fd400078e00ff */
[----:B------:R-:W-:Y:S01]  /*e480*/  @!P2 LEA R8, R7, UR38, 0x1 ;  /* 0x000000260708ac11 */ /* 0x000fe2000f8e08ff */
[----:B------:R-:W-:-:S07]  /*e490*/  IMAD.MOV.U32 R3, RZ, RZ, R14 ;  /* 0x000000ffff037224 */ /* 0x000fce00078e000e */
[----:B------:R-:W-:Y:S05]  /*e4a0*/  WARPSYNC.COLLECTIVE R15, `(.L_x_2243) ;  /* 0x000000000f087348 */ /* 0x000fea0003c00000 */
[----:B------:R0:W1:Y:S02]  /*e4b0*/  SHFL.IDX P6, R14, R13, R12, R11 ;  /* 0x0000000c0d0e7389 */ /* 0x00006400000c000b */
[----:B01----:R-:W-:Y:S01]  /*e4c0*/  ENDCOLLECTIVE ;  /* 0x000000000000791b */ /* 0x003fe20003800000 */
.L_x_2243:
[----:B------:R-:W-:-:S04]  /*e4d0*/  LOP3.LUT R3, R3, R2, RZ, 0x3c, !PT ;  /* 0x0000000203037212 */ /* 0x000fc800078e3cff */
[----:B------:R-:W-:-:S04]  /*e4e0*/  LOP3.LUT R2, R3, R2, RZ, 0x3c, !PT ;  /* 0x0000000203027212 */ /* 0x000fc800078e3cff */
[----:B------:R-:W-:Y:S01]  /*e4f0*/  LOP3.LUT R3, R3, R2, RZ, 0x3c, !PT ;  /* 0x0000000203037212 */ /* 0x000fe200078e3cff */
[----:B------:R-:W-:Y:S02]  /*e500*/  IMAD.MOV.U32 R13, RZ, RZ, R0 ;  /* 0x000000ffff0d7224 */ /* 0x000fe400078e0000 */
[----:B------:R-:W-:-:S05]  /*e510*/  @!P2 IMAD.WIDE.U32 R2, R10, 0x2, R2 ;  /* 0x000000020a02a825 */ /* 0x000fca00078e0002 */
        /* <DEDUP_REMOVED lines=10> */
.L_x_2244:
[----:B------:R-:W-:Y:S01]  /*e5c0*/  @!P2 LEA R21, R7, UR38, 0x1 ;  /* 0x000000260715ac11 */ /* 0x000fe2000f8e08ff */
[----:B------:R-:W-:Y:S02]  /*e5d0*/  IMAD.MOV.U32 R9, RZ, RZ, R8 ;  /* 0x000000ffff097224 */ /* 0x000fe400078e0008 */
[----:B------:R-:W-:Y:S02]  /*e5e0*/  VIADD R3, R6, 0x20 ;  /* 0x0000002006037836 */ /* 0x000fe40000000000 */
[----:B------:R-:W-:Y:S02]  /*e5f0*/  IMAD.MOV.U32 R13, RZ, RZ, R5 ;  /* 0x000000ffff0d7224 */ /* 0x000fe400078e0005 */
[----:B------:R-:W-:Y:S02]  /*e600*/  IMAD.MOV.U32 R12, RZ, RZ, 0x2 ;  /* 0x00000002ff0c7424 */ /* 0x000fe400078e00ff */
[----:B------:R-:W-:-:S07]  /*e610*/  IMAD.MOV.U32 R8, RZ, RZ, R14 ;  /* 0x000000ffff087224 */ /* 0x000fce00078e000e */
[----:B------:R-:W-:Y:S05]  /*e620*/  WARPSYNC.COLLECTIVE R15, `(.L_x_2245) ;  /* 0x000000000f087348 */ /* 0x000fea0003c00000 */
[----:B------:R0:W1:Y:S02]  /*e630*/  SHFL.IDX P6, R14, R13, R12, R11 ;  /* 0x0000000c0d0e7389 */ /* 0x00006400000c000b */
[----:B01----:R-:W-:Y:S01]  /*e640*/  ENDCOLLECTIVE ;  /* 0x000000000000791b */ /* 0x003fe20003800000 */
.L_x_2245:
        /* <DEDUP_REMOVED lines=14> */
.L_x_2246:
[----:B------:R-:W-:Y:S02]  /*e730*/  IMAD.MOV.U32 R3, RZ, RZ, R2 ;  /* 0x000000ffff037224 */ /* 0x000fe400078e0002 */
[----:B------:R-:W-:Y:S02]  /*e740*/  IMAD.MOV.U32 R13, RZ, RZ, R5 ;  /* 0x000000ffff0d7224 */ /* 0x000fe400078e0005 */
[----:B------:R-:W-:Y:S02]  /*e750*/  IMAD.MOV.U32 R12, RZ, RZ, 0x3 ;  /* 0x00000003ff0c7424 */ /* 0x000fe400078e00ff */
[----:B------:R-:W-:-:S07]  /*e760*/  IMAD.MOV.U32 R2, RZ, RZ, R14 ;  /* 0x000000ffff027224 */ /* 0x000fce00078e000e */
[----:B------:R-:W-:Y:S05]  /*e770*/  WARPSYNC.COLLECTIVE R15, `(.L_x_2247) ;  /* 0x000000000f087348 */ /* 0x000fea0003c00000 */
[----:B------:R0:W1:Y:S02]  /*e780*/  SHFL.IDX P6, R14, R13, R12, R11 ;  /* 0x0000000c0d0e7389 */ /* 0x00006400000c000b */
[----:B01----:R-:W-:Y:S01]  /*e790*/  ENDCOLLECTIVE ;  /* 0x000000000000791b */ /* 0x003fe20003800000 */
.L_x_2247:
        /* <DEDUP_REMOVED lines=14> */
.L_x_2248:
[----:B------:R-:W-:Y:S02]  /*e880*/  IMAD.MOV.U32 R9, RZ, RZ, R8 ;  /* 0x000000ffff097224 */ /* 0x000fe400078e0008 */
[----:B------:R-:W-:Y:S02]  /*e890*/  IMAD.MOV.U32 R13, RZ, RZ, R5 ;  /* 0x000000ffff0d7224 */ /* 0x000fe400078e0005 */
[----:B------:R-:W-:Y:S02]  /*e8a0*/  IMAD.MOV.U32 R12, RZ, RZ, 0x4 ;  /* 0x00000004ff0c7424 */ /* 0x000fe400078e00ff */
[----:B------:R-:W-:-:S07]  /*e8b0*/  IMAD.MOV.U32 R8, RZ, RZ, R14 ;  /* 0x000000ffff087224 */ /* 0x000fce00078e000e */
[----:B------:R-:W-:Y:S05]  /*e8c0*/  WARPSYNC.COLLECTIVE R15, `(.L_x_2249) ;  /* 0x000000000f087348 */ /* 0x000fea0003c00000 */
[----:B------:R0:W1:Y:S02]  /*e8d0*/  SHFL.IDX P6, R14, R13, R12, R11 ;  /* 0x0000000c0d0e7389 */ /* 0x00006400000c000b */
[----:B01----:R-:W-:Y:S01]  /*e8e0*/  ENDCOLLECTIVE ;  /* 0x000000000000791b */ /* 0x003fe20003800000 */
.L_x_2249:
        /* <DEDUP_REMOVED lines=14> */
.L_x_2250:
[----:B------:R-:W-:Y:S02]  /*e9d0*/  IMAD.MOV.U32 R3, RZ, RZ, R2 ;  /* 0x000000ffff037224 */ /* 0x000fe400078e0002 */
[----:B------:R-:W-:Y:S02]  /*e9e0*/  IMAD.MOV.U32 R13, RZ, RZ, R5 ;  /* 0x000000ffff0d7224 */ /* 0x000fe400078e0005 */
[----:B------:R-:W-:Y:S02]  /*e9f0*/  IMAD.MOV.U32 R12, RZ, RZ, 0x5 ;  /* 0x00000005ff0c7424 */ /* 0x000fe400078e00ff */
[----:B------:R-:W-:-:S07]  /*ea00*/  IMAD.MOV.U32 R2, RZ, RZ, R14 ;  /* 0x000000ffff027224 */ /* 0x000fce00078e000e */
[----:B------:R-:W-:Y:S05]  /*ea10*/  WARPSYNC.COLLECTIVE R15, `(.L_x_2251) ;  /* 0x000000000f087348 */ /* 0x000fea0003c00000 */
[----:B------:R0:W1:Y:S02]  /*ea20*/  SHFL.IDX P6, R14, R13, R12, R11 ;  /* 0x0000000c0d0e7389 */ /* 0x00006400000c000b */
[----:B01----:R-:W-:Y:S01]  /*ea30*/  ENDCOLLECTIVE ;  /* 0x000000000000791b */ /* 0x003fe20003800000 */
.L_x_2251:
        /* <DEDUP_REMOVED lines=14> */
.L_x_2252:
[----:B------:R-:W-:Y:S02]  /*eb20*/  IMAD.MOV.U32 R9, RZ, RZ, R8 ;  /* 0x000000ffff097224 */ /* 0x000fe400078e0008 */
[----:B------:R-:W-:Y:S02]  /*eb30*/  IMAD.MOV.U32 R13, RZ, RZ, R5 ;  /* 0x000000ffff0d7224 */ /* 0x000fe400078e0005 */
[----:B------:R-:W-:Y:S02]  /*eb40*/  IMAD.MOV.U32 R12, RZ, RZ, 0x6 ;  /* 0x00000006ff0c7424 */ /* 0x000fe400078e00ff */
[----:B------:R-:W-:-:S07]  /*eb50*/  IMAD.MOV.U32 R8, RZ, RZ, R14 ;  /* 0x000000ffff087224 */ /* 0x000fce00078e000e */
[----:B------:R-:W-:Y:S05]  /*eb60*/  WARPSYNC.COLLECTIVE R15, `(.L_x_2253) ;  /* 0x000000000f087348 */ /* 0x000fea0003c00000 */
[----:B------:R0:W1:Y:S02]  /*eb70*/  SHFL.IDX P6, R14, R13, R12, R11 ;  /* 0x0000000c0d0e7389 */ /* 0x00006400000c000b */
[----:B01----:R-:W-:Y:S01]  /*eb80*/  ENDCOLLECTIVE ;  /* 0x000000000000791b */ /* 0x003fe20003800000 */
.L_x_2253:
        /* <DEDUP_REMOVED lines=13> */
.L_x_2254:
[----:B------:R-:W-:Y:S02]  /*ec60*/  IMAD.MOV.U32 R3, RZ, RZ, R2 ;  /* 0x000000ffff037224 */ /* 0x000fe400078e0002 */
[----:B------:R-:W-:Y:S02]  /*ec70*/  IMAD.MOV.U32 R13, RZ, RZ, R5 ;  /* 0x000000ffff0d7224 */ /* 0x000fe400078e0005 */
[----:B------:R-:W-:Y:S02]  /*ec80*/  IMAD.MOV.U32 R12, RZ, RZ, 0x7 ;  /* 0x00000007ff0c7424 */ /* 0x000fe400078e00ff */
[----:B------:R-:W-:-:S07]  /*ec90*/  IMAD.MOV.U32 R2, RZ, RZ, R14 ;  /* 0x000000ffff027224 */ /* 0x000fce00078e000e */
[----:B------:R-:W-:Y:S05]  /*eca0*/  WARPSYNC.COLLECTIVE R15, `(.L_x_2255) ;  /* 0x000000000f087348 */ /* 0x000fea0003c00000 */
[----:B------:R0:W1:Y:S02]  /*ecb0*/  SHFL.IDX P6, R14, R13, R12, R11 ;  /* 0x0000000c0d0e7389 */ /* 0x00006400000c000b */
[----:B01----:R-:W-:Y:S01]  /*ecc0*/  ENDCOLLECTIVE ;  /* 0x000000000000791b */ /* 0x003fe20003800000 */
.L_x_2255:
        /* <DEDUP_REMOVED lines=11> */
.L_x_2256:
[----:B------:R-:W-:Y:S05]  /*ed80*/  BRA `(.L_x_2257) ;  /* 0xffffffcc00ec7947 */ /* 0x000fea000383ffff */
.L_x_2169:
[----:B0-----:R-:W-:-:S04]  /*ed90*/  IMAD.U32 R3, RZ, RZ, UR38 ;  /* 0x00000026ff037e24 */ /* 0x001fc8000f8e00ff */
[----:B------:R0:W1:Y:S03]  /*eda0*/  SYNCS.PHASECHK.TRANS64.TRYWAIT P0, [R3+URZ+0x28820], R2 ;  /* 0x02882002030075a7 */ /* 0x000066000800017f */
[----:B-1----:R-:W-:Y:S05]  /*edb0*/  @!P0 NANOSLEEP.SYNCS 0x989680 ;  /* 0x009896800000895d */ /* 0x002fea0003900000 */
[----:B------:R-:W1:Y:S02]  /*edc0*/  @!P0 SYNCS.PHASECHK.TRANS64 P0, [R3+URZ+0x28820], R2 ;  /* 0x02882002030085a7 */ /* 0x000e64000800007f */
[----:B-1----:R-:W-:Y:S05]  /*edd0*/  @!P0 BRA `(.L_x_2169) ;  /* 0xfffffffc00ec8947 */ /* 0x002fea000383ffff */
[----:B------:R-:W-:Y:S05]  /*ede0*/  BRA `(.L_x_2258) ;  /* 0xffffffd000407947 */ /* 0x000fea000383ffff */
.L_x_2176:
[----:B-1----:R-:W-:-:S04]  /*edf0*/  IMAD.U32 R3, RZ, RZ, UR38 ;  /* 0x00000026ff037e24 */ /* 0x002fc8000f8e00ff */
[----:B------:R1:W2:Y:S03]  /*ee00*/  SYNCS.PHASECHK.TRANS64.TRYWAIT P0, [R3+URZ+0x28848], R2 ;  /* 0x02884802030075a7 */ /* 0x0002a6000800017f */
[----:B--2---:R-:W-:Y:S05]  /*ee10*/  @!P0 NANOSLEEP.SYNCS 0x989680 ;  /* 0x009896800000895d */ /* 0x004fea0003900000 */
[----:B------:R-:W2:Y:S02]  /*ee20*/  @!P0 SYNCS.PHASECHK.TRANS64 P0, [R3+URZ+0x28848], R2 ;  /* 0x02884802030085a7 */ /* 0x000ea4000800007f */
[----:B--2---:R-:W-:Y:S05]  /*ee30*/  @!P0 BRA `(.L_x_2176) ;  /* 0xfffffffc00ec8947 */ /* 0x004fea000383ffff */
[----:B------:R-:W-:Y:S05]  /*ee40*/  BRA `(.L_x_2259) ;  /* 0xffffffd400187947 */ /* 0x000fea000383ffff */
.L_x_2182:
[----:B0-----:R-:W-:-:S04]  /*ee50*/  IMAD.U32 R3, RZ, RZ, UR38 ;  /* 0x00000026ff037e24 */ /* 0x001fc8000f8e00ff */
[----:B------:R0:W1:Y:S03]  /*ee60*/  SYNCS.PHASECHK.TRANS64.TRYWAIT P0, [R3+URZ+0x28860], R2 ;  /* 0x02886002030075a7 */ /* 0x000066000800017f */
[----:B-1----:R-:W-:Y:S05]  /*ee70*/  @!P0 NANOSLEEP.SYNCS 0x989680 ;  /* 0x009896800000895d */ /* 0x002fea0003900000 */
[----:B------:R-:W1:Y:S02]  /*ee80*/  @!P0 SYNCS.PHASECHK.TRANS64 P0, [R3+URZ+0x28860], R2 ;  /* 0x02886002030085a7 */ /* 0x000e64000800007f */
[----:B-1----:R-:W-:Y:S05]  /*ee90*/  @!P0 BRA `(.L_x_2182) ;  /* 0xfffffffc00ec8947 */ /* 0x002fea000383ffff */
[----:B------:R-:W-:Y:S05]  /*eea0*/  BRA `(.L_x_2260) ;  /* 0xffffffd400b47947 */ /* 0x000fea000383ffff */
.L_x_2191:
[----:B-1----:R-:W-:-:S04]  /*eeb0*/  IMAD.U32 R3, RZ, RZ, UR38 ;  /* 0x00000026ff037e24 */ /* 0x002fc8000f8e00ff */
[----:B------:R1:W2:Y:S03]  /*eec0*/  SYNCS.PHASECHK.TRANS64.TRYWAIT P0, [R3+URZ+0x28840], R2 ;  /* 0x02884002030075a7 */ /* 0x0002a6000800017f */
[----:B--2---:R-:W-:Y:S05]  /*eed0*/  @!P0 NANOSLEEP.SYNCS 0x989680 ;  /* 0x009896800000895d */ /* 0x004fea0003900000 */
[----:B------:R-:W2:Y:S02]  /*eee0*/  @!P0 SYNCS.PHASECHK.TRANS64 P0, [R3+URZ+0x28840], R2 ;  /* 0x02884002030085a7 */ /* 0x000ea4000800007f */
[----:B--2---:R-:W-:Y:S05]  /*eef0*/  @!P0 BRA `(.L_x_2191) ;  /* 0xfffffffc00ec8947 */ /* 0x004fea000383ffff */
[----:B------:R-:W-:Y:S05]  /*ef00*/  BRA `(.L_x_2261) ;  /* 0xffffffd800d87947 */ /* 0x000fea000383ffff */
.L_x_2197:
[----:B0-----:R-:W-:-:S04]  /*ef10*/  IMAD.U32 R3, RZ, RZ, UR38 ;  /* 0x00000026ff037e24 */ /* 0x001fc8000f8e00ff */
[----:B------:R0:W1:Y:S03]  /*ef20*/  SYNCS.PHASECHK.TRANS64.TRYWAIT P0, [R3+URZ+0x28868], R2 ;  /* 0x02886802030075a7 */ /* 0x000066000800017f */
[----:B-1----:R-:W-:Y:S05]  /*ef30*/  @!P0 NANOSLEEP.SYNCS 0x989680 ;  /* 0x009896800000895d */ /* 0x002fea0003900000 */
[----:B------:R-:W1:Y:S02]  /*ef40*/  @!P0 SYNCS.PHASECHK.TRANS64 P0, [R3+URZ+0x28868], R2 ;  /* 0x02886802030085a7 */ /* 0x000e64000800007f */
[----:B-1----:R-:W-:Y:S05]  /*ef50*/  @!P0 BRA `(.L_x_2197) ;  /* 0xfffffffc00ec8947 */ /* 0x002fea000383ffff */
[----:B------:R-:W-:Y:S05]  /*ef60*/  BRA `(.L_x_2262) ;  /* 0xffffffdc00787947 */ /* 0x000fea000383ffff */
.L_x_2206:
[----:B-1----:R-:W-:-:S04]  /*ef70*/  IMAD.U32 R3, RZ, RZ, UR38 ;  /* 0x00000026ff037e24 */ /* 0x002fc8000f8e00ff */
[----:B------:R1:W2:Y:S03]  /*ef80*/  SYNCS.PHASECHK.TRANS64.TRYWAIT P0, [R3+URZ+0x28848], R2 ;  /* 0x02884802030075a7 */ /* 0x0002a6000800017f */
[----:B--2---:R-:W-:Y:S05]  /*ef90*/  @!P0 NANOSLEEP.SYNCS 0x989680 ;  /* 0x009896800000895d */ /* 0x004fea0003900000 */
[----:B------:R-:W2:Y:S02]  /*efa0*/  @!P0 SYNCS.PHASECHK.TRANS64 P0, [R3+URZ+0x28848], R2 ;  /* 0x02884802030085a7 */ /* 0x000ea4000800007f */
[----:B--2---:R-:W-:Y:S05]  /*efb0*/  @!P0 BRA `(.L_x_2206) ;  /* 0xfffffffc00ec8947 */ /* 0x004fea000383ffff */
[----:B------:R-:W-:Y:S05]  /*efc0*/  BRA `(.L_x_2263) ;  /* 0xffffffe000b47947 */ /* 0x000fea000383ffff */
.L_x_2212:
[----:B0-----:R-:W-:-:S04]  /*efd0*/  IMAD.U32 R3, RZ, RZ, UR38 ;  /* 0x00000026ff037e24 */ /* 0x001fc8000f8e00ff */
[----:B------:R0:W1:Y:S03]  /*efe0*/  SYNCS.PHASECHK.TRANS64.TRYWAIT P0, [R3+URZ+0x28860], R2 ;  /* 0x02886002030075a7 */ /* 0x000066000800017f */
[----:B-1----:R-:W-:Y:S05]  /*eff0*/  @!P0 NANOSLEEP.SYNCS 0x989680 ;  /* 0x009896800000895d */ /* 0x002fea0003900000 */
[----:B------:R-:W1:Y:S02]  /*f000*/  @!P0 SYNCS.PHASECHK.TRANS64 P0, [R3+URZ+0x28860], R2 ;  /* 0x02886002030085a7 */ /* 0x000e64000800007f */
[----:B-1----:R-:W-:Y:S05]  /*f010*/  @!P0 BRA `(.L_x_2212) ;  /* 0xfffffffc00ec8947 */ /* 0x002fea000383ffff */
[----:B------:R-:W-:Y:S05]  /*f020*/  BRA `(.L_x_2264) ;  /* 0xffffffe400507947 */ /* 0x000fea000383ffff */
.L_x_2220:
[----:B0-----:R0:W1:Y:S02]  /*f030*/  SYNCS.PHASECHK.TRANS64.TRYWAIT P0, [R3+URZ+0x28860], R0 ;  /* 0x02886000030075a7 */ /* 0x001064000800017f */
[----:B-1----:R-:W-:Y:S05]  /*f040*/  @!P0 NANOSLEEP.SYNCS 0x989680 ;  /* 0x009896800000895d */ /* 0x002fea0003900000 */
[----:B------:R-:W1:Y:S02]  /*f050*/  @!P0 SYNCS.PHASECHK.TRANS64 P0, [R3+URZ+0x28860], R0 ;  /* 0x02886000030085a7 */ /* 0x000e64000800007f */
[----:B-1----:R-:W-:Y:S05]  /*f060*/  @!P0 BRA `(.L_x_2220) ;  /* 0xfffffffc00f08947 */ /* 0x002fea000383ffff */
[----:B------:R-:W-:Y:S05]  /*f070*/  BRA `(.L_x_2265) ;  /* 0xffffffe800207947 */ /* 0x000fea000383ffff */
.L_x_2225:
[----:B0-----:R0:W1:Y:S02]  /*f080*/  SYNCS.PHASECHK.TRANS64.TRYWAIT P0, [R2+URZ+0x28820], R3 ;  /* 0x02882003020075a7 */ /* 0x001064000800017f */
[----:B-1----:R-:W-:Y:S05]  /*f090*/  @!P0 NANOSLEEP.SYNCS 0x989680 ;  /* 0x009896800000895d */ /* 0x002fea0003900000 */
[----:B------:R-:W1:Y:S02]  /*f0a0*/  @!P0 SYNCS.PHASECHK.TRANS64 P0, [R2+URZ+0x28820], R3 ;  /* 0x02882003020085a7 */ /* 0x000e64000800007f */
[----:B-1----:R-:W-:Y:S05]  /*f0b0*/  @!P0 BRA `(.L_x_2225) ;  /* 0xfffffffc00f08947 */ /* 0x002fea000383ffff */
[----:B------:R-:W-:Y:S05]  /*f0c0*/  BRA `(.L_x_2266) ;  /* 0xffffffe800f07947 */ /* 0x000fea000383ffff */
.L_x_2226:
        /* <DEDUP_REMOVED lines=11> */
.L_x_2268:
[----:B------:R-:W-:Y:S05]  /*f180*/  BSYNC B0 ;  /* 0x0000000000007941 */ /* 0x000fea0003800000 */
.L_x_2267:
[----:B------:R-:W-:Y:S05]  /*f190*/  BRA `(.L_x_2269) ;  /* 0xffffffe800d47947 */ /* 0x000fea000383ffff */
.L_x_2227:
[----:B------:R-:W-:Y:S01]  /*f1a0*/  BSSY B0, `(.L_x_2270) ;  /* 0x0000006000007945 */ /* 0x000fe20003800000 */
[----:B------:R-:W-:-:S07]  /*f1b0*/  IMAD.MOV.U32 R15, RZ, RZ, -0x1 ;  /* 0xffffffffff0f7424 */ /* 0x000fce00078e00ff */
[----:B0-----:R-:W-:Y:S05]  /*f1c0*/  WARPSYNC.COLLECTIVE R15, `(.L_x_2271) ;  /* 0x000000000f0c7348 */ /* 0x001fea0003c00000 */
[----:B------:R-:W-:Y:S02]  /*f1d0*/  ELECT P6, UR62, PT ;  /* 0x00000000003e782f */ /* 0x000fe400038c0000 */
[----:B------:R-:W-:Y:S01]  /*f1e0*/  MOV R14, UR62 ;  /* 0x0000003e000e7c02 */ /* 0x000fe20008000f00 */
[----:B0-----:R-:W-:Y:S10]  /*f1f0*/  ENDCOLLECTIVE ;  /* 0x000000000000791b */ /* 0x001ff40003800000 */
.L_x_2271:
[----:B------:R-:W-:Y:S05]  /*f200*/  BSYNC B0 ;  /* 0x0000000000007941 */ /* 0x000fea0003800000 */
.L_x_2270:
[----:B------:R-:W-:Y:S05]  /*f210*/  BRA `(.L_x_2272) ;  /* 0xffffffe800c87947 */ /* 0x000fea000383ffff */
.L_x_2229:
[----:B0-----:R0:W1:Y:S02]  /*f220*/  SYNCS.PHASECHK.TRANS64.TRYWAIT P0, [R6+URZ], R5 ;  /* 0x00000005060075a7 */ /* 0x001064000800017f */
[----:B-1----:R-:W-:Y:S05]  /*f230*/  @!P0 NANOSLEEP.SYNCS 0x989680 ;  /* 0x009896800000895d */ /* 0x002fea0003900000 */
[----:B------:R-:W1:Y:S02]  /*f240*/  @!P0 SYNCS.PHASECHK.TRANS64 P0, [R6+URZ], R5 ;  /* 0x00000005060085a7 */ /* 0x000e64000800007f */
[----:B-1----:R-:W-:Y:S05]  /*f250*/  @!P0 BRA `(.L_x_2229) ;  /* 0xfffffffc00f08947 */ /* 0x002fea000383ffff */
[----:B------:R-:W-:Y:S05]  /*f260*/  BRA `(.L_x_2273) ;  /* 0xffffffe800fc7947 */ /* 0x000fea000383ffff */
.L_x_2230:
[----:B-1----:R1:W2:Y:S02]  /*f270*/  SYNCS.PHASECHK.TRANS64.TRYWAIT P0, [R3+URZ], R4 ;  /* 0x00000004030075a7 */ /* 0x0022a4000800017f */
[----:B--2---:R-:W-:Y:S05]  /*f280*/  @!P0 NANOSLEEP.SYNCS 0x989680 ;  /* 0x009896800000895d */ /* 0x004fea0003900000 */
[----:B------:R-:W2:Y:S02]  /*f290*/  @!P0 SYNCS.PHASECHK.TRANS64 P0, [R3+URZ], R4 ;  /* 0x00000004030085a7 */ /* 0x000ea4000800007f */
[----:B--2---:R-:W-:Y:S05]  /*f2a0*/  @!P0 BRA `(.L_x_2230) ;  /* 0xfffffffc00f08947 */ /* 0x004fea000383ffff */
[----:B------:R-:W-:Y:S05]  /*f2b0*/  BRA `(.L_x_2274) ;  /* 0xffffffe800f07947 */ /* 0x000fea000383ffff */
.L_x_2232:
[----:B-1----:R1:W2:Y:S02]  /*f2c0*/  SYNCS.PHASECHK.TRANS64.TRYWAIT P0, [R0+URZ], R5 ;  /* 0x00000005000075a7 */ /* 0x0022a4000800017f */
[----:B--2---:R-:W-:Y:S05]  /*f2d0*/  @!P0 NANOSLEEP.SYNCS 0x989680 ;  /* 0x009896800000895d */ /* 0x004fea0003900000 */
[----:B------:R-:W2:Y:S02]  /*f2e0*/  @!P0 SYNCS.PHASECHK.TRANS64 P0, [R0+URZ], R5 ;  /* 0x00000005000085a7 */ /* 0x000ea4000800007f */
[----:B--2---:R-:W-:Y:S05]  /*f2f0*/  @!P0 BRA `(.L_x_2232) ;  /* 0xfffffffc00f08947 */ /* 0x004fea000383ffff */
[----:B------:R-:W-:Y:S05]  /*f300*/  BRA `(.L_x_2275) ;  /* 0xffffffe800f47947 */ /* 0x000fea000383ffff */
.L_x_2276:
        /* <DEDUP_REMOVED lines=15> */
.L_x_3097:


//--------------------- .text._ZN7cutlass13device_kernelIN5flash11enable_sm90INS1_16FlashAttnFwdSm90INS1_25CollectiveMainloopFwdSm90ILi2EN4cute5tupleIJNS5_1CILi1EEES8_S8_EEENS6_IJNS7_ILi128EEESA_SA_EEELi128ENS_10bfloat16_tEfNS_4arch4Sm90ELb1ELb0ELb0ELb1ELb0ELb0ELb0ELb1ELb1ELb1ELb1ELb0EEENS1_21CollectiveEpilogueFwdISB_S9_SC_SE_Li256ELb1ELb1ELb1ELb0EEENS1_36VarlenDynamicPersistentTileSchedulerILi128ELi128ELi256ELi128ELb1ELb1ELb1ELb1ELb1ELb1EEEEEEEEEvNT_6ParamsE --------------------------
	.section	.text._ZN7cutlass13device_kernelIN5flash11enable_sm90INS1_16FlashAttnFwdSm90INS1_25CollectiveMainloopFwdSm90ILi2EN4cute5tupleIJNS5_1CILi1EEES8_S8_EEENS6_IJNS7_ILi128EEESA_SA_EEELi128ENS_10bfloat16_tEfNS_4arch4Sm90ELb1ELb0ELb0ELb1ELb0ELb0ELb0ELb1ELb1ELb1ELb1ELb0EEENS1_21CollectiveEpilogueFwdISB_S9_SC_SE_Li256ELb1ELb1ELb1ELb0EEENS1_36VarlenDynamicPersistentTileSchedulerILi128ELi128ELi256ELi128ELb1ELb1ELb1ELb1ELb1ELb1EEEEEEEEEvNT_6ParamsE,"ax",@progbits
	.align	128
.text._ZN7cutlass13device_kernelIN5flash11enable_sm90INS1_16FlashAttnFwdSm90INS1_25CollectiveMainloopFwdSm90ILi2EN4cute5tupleIJNS5_1CILi1EEES8_S8_EEENS6_IJNS7_ILi128EEESA_SA_EEELi128ENS_10bfloat16_tEfNS_4arch4Sm90ELb1ELb0ELb0ELb1ELb0ELb0ELb0ELb1ELb1ELb1ELb1ELb0EEENS1_21CollectiveEpilogueFwdISB_S9_SC_SE_Li256ELb1ELb1ELb1ELb0EEENS1_36VarlenDynamicPersistentTileSchedulerILi128ELi128ELi256ELi128ELb1ELb1ELb1ELb1ELb1ELb1EEEEEEEEEvNT_6ParamsE:
        .type           _ZN7cutlass13device_kernelIN5flash11enable_sm90INS1_16FlashAttnFwdSm90INS1_25CollectiveMainloopFwdSm90ILi2EN4cute5tupleIJNS5_1CILi1EEES8_S8_EEENS6_IJNS7_ILi128EEESA_SA_EEELi128ENS_10bfloat16_tEfNS_4arch4Sm90ELb1ELb0ELb0ELb1ELb0ELb0ELb0ELb1ELb1ELb1ELb1ELb0EEENS1_21CollectiveEpilogueFwdISB_S9_SC_SE_Li256ELb1ELb1ELb1ELb0EEENS1_36VarlenDynamicPersistentTileSchedulerILi128ELi128ELi256ELi128ELb1ELb1ELb1ELb1ELb1ELb1EEEEEEEEEvNT_6ParamsE,@function
        .size           _ZN7cutlass13device_kernelIN5flash11enable_sm90INS1_16FlashAttnFwdSm90INS1_25CollectiveMainloopFwdSm90ILi2EN4cute5tupleIJNS5_1CILi1EEES8_S8_EEENS6_IJNS7_ILi128EEESA_SA_EEELi128ENS_10bfloat16_tEfNS_4arch4Sm90ELb1ELb0ELb0ELb1ELb0ELb0ELb0ELb1ELb1ELb1ELb1ELb0EEENS1_21CollectiveEpilogueFwdISB_S9_SC_SE_Li256ELb1ELb1ELb1ELb0EEENS1_36VarlenDynamicPersistentTileSchedulerILi128ELi128ELi256ELi128ELb1ELb1ELb1ELb1ELb1ELb1EEEEEEEEEvNT_6ParamsE,(.L_x_3098 - _ZN7cutlass13device_kernelIN5flash11enable_sm90INS1_16FlashAttnFwdSm90INS1_25CollectiveMainloopFwdSm90ILi2EN4cute5tupleIJNS5_1CILi1EEES8_S8_EEENS6_IJNS7_ILi128EEESA_SA_EEELi128ENS_10bfloat16_tEfNS_4arch4Sm90ELb1ELb0ELb0ELb1ELb0ELb0ELb0ELb1ELb1ELb1ELb1ELb0EEENS1_21CollectiveEpilogueFwdISB_S9_SC_SE_Li256ELb1ELb1ELb1ELb0EEENS1_36VarlenDynamicPersistentTileSchedulerILi128ELi128ELi256ELi128ELb1ELb1ELb1ELb1ELb1ELb1EEEEEEEEEvNT_6ParamsE)
        .other          _ZN7cutlass13device_kernelIN5flash11enable_sm90INS1_16FlashAttnFwdSm90INS1_25CollectiveMainloopFwdSm90ILi2EN4cute5tupleIJNS5_1CILi1EEES8_S8_EEENS6_IJNS7_ILi128EEESA_SA_EEELi128ENS_10bfloat16_tEfNS_4arch4Sm90ELb1ELb0ELb0ELb1ELb0ELb0ELb0ELb1ELb1ELb1ELb1ELb0EEENS1_21CollectiveEpilogueFwdISB_S9_SC_SE_Li256ELb1ELb1ELb1ELb0EEENS1_36VarlenDynamicPersistentTileSchedulerILi128ELi128ELi256ELi128ELb1ELb1ELb1ELb1ELb1ELb1EEEEEEEEEvNT_6ParamsE,@"STO_CUDA_ENTRY STV_DEFAULT"
_ZN7cutlass13device_kernelIN5flash11enable_sm90INS1_16FlashAttnFwdSm90INS1_25CollectiveMainloopFwdSm90ILi2EN4cute5tupleIJNS5_1CILi1EEES8_S8_EEENS6_IJNS7_ILi128EEESA_SA_EEELi128ENS_10bfloat16_tEfNS_4arch4Sm90ELb1ELb0ELb0ELb1ELb0ELb0ELb0ELb1ELb1ELb1ELb1ELb0EEENS1_21CollectiveEpilogueFwdISB_S9_SC_SE_Li256ELb1ELb1ELb1ELb0EEENS1_36VarlenDynamicPersistentTileSchedulerILi128ELi128ELi256ELi128ELb1ELb1ELb1ELb1ELb1ELb1EEEEEEEEEvNT_6ParamsE:
        /* <DEDUP_REMOVED lines=18> */
.L_x_2278:
[----:B------:R-:W-:Y:S05]  /*0120*/  BSYNC B0 ;  /* 0x0000000000007941 */ /* 0x000fea0003800000 */
.L_x_2277:
        /* <DEDUP_REMOVED lines=41> */
.L_x_2279:
        /* <DEDUP_REMOVED lines=22> */
.L_x_2280:
        /* <DEDUP_REMOVED lines=18> */
.L_x_2281:
        /* <DEDUP_REMOVED lines=22> */
.L_x_2282:
        /* <DEDUP_REMOVED lines=22> */
.L_x_2283:
[----:B------:R-:W-:Y:S01]  /*0900*/  PLOP3.LUT P0, PT, PT, PT, UP0, 0x80, 0x0 ;  /* 0x000000000000781c */ /* 0x000fe20003f0f008 */
[----:B------:R-:W-:Y:S01]  /*0910*/  UMOV UR36, 0x1 ;  /* 0x0000000100247882 */ /* 0x000fe20000000000 */
[----:B------:R-:W-:Y:S01]  /*0920*/  NOP ;  /* 0x0000000000007918 */ /* 0x000fe20000000000 */
[----:B------:R-:W-:Y:S01]  /*0930*/  USEL UR36, UR36, 0x2, !UP0 ;  /* 0x0000000224247887 */ /* 0x000fe2000c000000 */
[----:B------:R-:W-:Y:S01]  /*0940*/  ULDC.64 UR50, c[0x0][0x208] ;  /* 0x0000820000327ab9 */ /* 0x000fe20000000a00 */
[----:B012-4-:R-:W-:Y:S08]  /*0950*/  BAR.SYNC.DEFER_BLOCKING 0x0 ;  /* 0x0000000000007b1d */ /* 0x017ff00000010000 */
[----:B------:R-:W-:Y:S05]  /*0960*/  @!P0 BRA `(.L_x_2284) ;  /* 0x000000b800a88947 */ /* 0x000fea0003800000 */
.L_x_2285:
[----:B------:R-:W-:-:S08]  /*0970*/  NOP ;  /* 0x0000000000007918 */ /* 0x000fd00000000000 */
[----:B------:R-:W0:Y:S02]  /*0980*/  USETMAXREG.TRY_ALLOC.CTAPOOL UP0, 0xf0 ;  /* 0x000000f0000079c8 */ /* 0x000e240008000600 */
[----:B0-----:R-:W-:-:S13]  /*0990*/  PLOP3.LUT P0, PT, PT, PT, UP0, 0x80, 0x0 ;  /* 0x000000000000781c */ /* 0x001fda0003f0f008 */
[----:B------:R-:W-:Y:S05]  /*09a0*/  @!P0 BRA `(.L_x_2285) ;  /* 0xfffffffc00f08947 */ /* 0x000fea000383ffff */
[----:B------:R-:W0:Y:S01]  /*09b0*/  S2R R2, SR_TID.X ;  /* 0x0000000000027919 */ /* 0x000e220000002100 */
        /* <DEDUP_REMOVED lines=20> */
[----:B------:R-:W-:Y:S02]  /*0b00*/  UMOV UR46, URZ ;  /* 0x0000003f002e7c82 */ /* 0x000fe40008000000 */
[CC--:B------:R-:W-:Y:S02]  /*0b10*/  LEA.HI R4, R0.reuse, R219.reuse, RZ, 0x5 ;  /* 0x000000db00047211 */ /* 0x0c0fe400078f28ff */
[----:B------:R-:W-:-:S02]  /*0b20*/  LEA.HI R2, R0, R219, RZ, 0x4 ;  /* 0x000000db00027211 */ /* 0x000fc400078f20ff */
[----:B------:R-:W-:Y:S01]  /*0b30*/  LEA.HI R3, R0, R219, RZ, 0x7 ;  /* 0x000000db00037211 */ /* 0x000fe200078f38ff */
[----:B------:R-:W-:Y:S01]  /*0b40*/  IMAD.SHL.U32 R6, R4, 0x20, RZ ;  /* 0x0000002004067824 */ /* 0x000fe200078e00ff */
[----:B------:R-:W-:Y:S02]  /*0b50*/  LOP3.LUT R4, R2, 0x3fffff0, RZ, 0xc0, !PT ;  /* 0x03fffff002047812 */ /* 0x000fe400078ec0ff */
[----:B------:R-:W-:Y:S02]  /*0b60*/  SHF.R.S32.HI R5, RZ, 0x4, R2 ;  /* 0x00000004ff057819 */ /* 0x000fe40000011402 */
[----:B------:R-:W-:Y:S01]  /*0b70*/  LOP3.LUT R7, R6, 0xfffffc00, RZ, 0xc0, !PT ;  /* 0xfffffc0006077812 */ /* 0x000fe200078ec0ff */
[----:B------:R-:W-:Y:S01]  /*0b80*/  IMAD.IADD R4, R219, 0x1, -R4 ;  /* 0x00000001db047824 */ /* 0x000fe200078e0a04 */
[----:B------:R-:W-:Y:S02]  /*0b90*/  LOP3.LUT R198, R3, 0xffffff80, RZ, 0xc0, !PT ;  /* 0xffffff8003c67812 */ /* 0x000fe400078ec0ff */
[----:B------:R-:W-:Y:S01]  /*0ba0*/  LEA.HI R2, R2, R5, RZ, 0x1 ;  /* 0x0000000502027211 */ /* 0x000fe200078f08ff */
[----:B------:R-:W-:Y:S01]  /*0bb0*/  IMAD R7, R4, 0x40, R7 ;  /* 0x0000004004077824 */ /* 0x000fe200078e0207 */
[----:B------:R-:W-:Y:S01]  /*0bc0*/  LEA.HI R4, R0, R219, RZ, 0x2 ;  /* 0x000000db00047211 */ /* 0x000fe200078f10ff */
[----:B------:R-:W-:Y:S01]  /*0bd0*/  IMAD.IADD R198, R219, 0x1, -R198 ;  /* 0x00000001dbc67824 */ /* 0x000fe200078e0ac6 */
[----:B------:R-:W-:-:S02]  /*0be0*/  LOP3.LUT R2, R2, 0x1ffffffe, RZ, 0xc0, !PT ;  /* 0x1ffffffe02027812 */ /* 0x000fc400078ec0ff */
[----:B------:R-:W-:Y:S02]  /*0bf0*/  LOP3.LUT R4, R4, 0xfffffffc, RZ, 0xc0, !PT ;  /* 0xfffffffc04047812 */ /* 0x000fe400078ec0ff */
[----:B------:R-:W-:Y:S01]  /*0c00*/  SHF.R.S32.HI R9, RZ, 0x1f, R198 ;  /* 0x0000001fff097819 */ /* 0x000fe200000114c6 */
[----:B------:R-:W-:Y:S01]  /*0c10*/  IMAD.IADD R2, R5, 0x1, -R2 ;  /* 0x0000000105027824 */ /* 0x000fe200078e0a02 */
[----:B------:R-:W-:Y:S01]  /*0c20*/  LEA.HI R0, R0, R219, RZ, 0x3 ;  /* 0x000000db00007211 */ /* 0x000fe200078f18ff */
[----:B------:R-:W-:Y:S01]  /*0c30*/  IMAD.IADD R4, R219, 0x1, -R4 ;  /* 0x00000001db047824 */ /* 0x000fe200078e0a04 */
[----:B------:R-:W-:Y:S01]  /*0c40*/  LEA.HI R8, R9, R198, RZ, 0x2 ;  /* 0x000000c609087211 */ /* 0x000fe200078f10ff */
[----:B------:R-:W-:Y:S01]  /*0c50*/  IMAD R216, R2, 0x8, R7 ;  /* 0x0000000802d87824 */ /* 0x000fe200078e0207 */
[----:B------:R-:W-:Y:S02]  /*0c60*/  SHF.R.S32.HI R214, RZ, 0x7, R3 ;  /* 0x00000007ffd67819 */ /* 0x000fe40000011403 */
[----:B------:R-:W-:-:S02]  /*0c70*/  LEA.HI R2, R4, R4, RZ, 0x1 ;  /* 0x0000000404027211 */ /* 0x000fc400078f08ff */
[--C-:B------:R-:W-:Y:S02]  /*0c80*/  SHF.R.S32.HI R6, RZ, 0x2, R8.reuse ;  /* 0x00000002ff067819 */ /* 0x100fe40000011408 */
[----:B------:R-:W-:Y:S02]  /*0c90*/  SHF.R.S32.HI R11, RZ, 0x1f, R8 ;  /* 0x0000001fff0b7819 */ /* 0x000fe40000011408 */
[----:B------:R-:W-:Y:S02]  /*0ca0*/  LOP3.LUT R5, R2, 0x1ffffffe, RZ, 0xc0, !PT ;  /* 0x1ffffffe02057812 */ /* 0x000fe400078ec0ff */
[----:B------:R-:W-:Y:S02]  /*0cb0*/  LEA.HI R11, R11, R6, RZ, 0x3 ;  /* 0x000000060b0b7211 */ /* 0x000fe400078f18ff */
[----:B------:R-:W-:Y:S01]  /*0cc0*/  LOP3.LUT R2, R0, 0xfffffff8, RZ, 0xc0, !PT ;  /* 0xfffffff800027812 */ /* 0x000fe200078ec0ff */
[----:B------:R-:W-:Y:S01]  /*0cd0*/  IMAD.IADD R4, R4, 0x1, -R5 ;  /* 0x0000000104047824 */ /* 0x000fe200078e0a05 */
[----:B------:R-:W-:-:S02]  /*0ce0*/  LOP3.LUT R5, R8, 0x7ffffffc, RZ, 0xc0, !PT ;  /* 0x7ffffffc08057812 */ /* 0x000fc400078ec0ff */
        /* <DEDUP_REMOVED lines=13> */
[----:B------:R-:W-:-:S02]  /*0dc0*/  IMAD.IADD R3, R214, 0x1, -R3 ;  /* 0x00000001d6037824 */ /* 0x000fc400078e0a03 */
[----:B------:R-:W-:Y:S02]  /*0dd0*/  VIADD R18, R2, 0x40 ;  /* 0x0000004002127836 */ /* 0x000fe40000000000 */
        /* <DEDUP_REMOVED lines=33> */
.L_x_2343:
[----:B012-4-:R-:W0:Y:S01]  /*0ff0*/  LDC.64 R4, c[0x0][0xc88] ;  /* 0x00032200ff047b82 */ /* 0x017e220000000a00 */
[----:B------:R-:W-:Y:S01]  /*1000*/  ULDC.64 UR8, c[0x0][0xa28] ;  /* 0x00028a0000087ab9 */ /* 0x000fe20000000a00 */
[----:B------:R-:W-:Y:S01]  /*1010*/  ULDC.64 UR10, c[0x0][0xa18] ;  /* 0x00028600000a7ab9 */ /* 0x000fe20000000a00 */
[----:B------:R-:W-:Y:S01]  /*1020*/  ULOP3.LUT UR4, UR6, 0xff000000, URZ, 0xc0, !UPT ;  /* 0xff00000006047892 */ /* 0x000fe2000f8ec03f */
[----:B------:R-:W-:Y:S01]  /*1030*/  ULDC UR7, c[0x0][0x424] ;  /* 0x0001090000077ab9 */ /* 0x000fe20000000800 */
        /* <DEDUP_REMOVED lines=10> */
[----:B------:R-:W-:-:S04]  /*10e0*/  @UP0 ULEA UR8, UP2, UR42, UR8, 0x2 ;  /* 0x000000082a080291 */ /* 0x000fc8000f84103f */
[----:B------:R-:W-:Y:S02]  /*10f0*/  @UP0 ULEA.HI.X UR9, UR42, UR9, UR37, 0x2, UP2 ;  /* 0x000000092a090291 */ /* 0x000fe400090f1425 */
[----:B------:R-:W-:Y:S01]  /*1100*/  @UP1 ULEA UR10, UP0, UR42, UR10, 0x2 ;  /* 0x0000000a2a0a1291 */ /* 0x000fe2000f80103f */
[----:B------:R-:W-:-:S03]  /*1110*/  IMAD.U32 R4, RZ, RZ, UR8 ;  /* 0x00000008ff047e24 */ /* 0x000fc6000f8e00ff */
[----:B------:R-:W-:Y:S01]  /*1120*/  @UP1 ULEA.HI.X UR11, UR42, UR11, UR37, 0x2, UP0 ;  /* 0x0000000b2a0b1291 */ /* 0x000fe200080f1425 */
[----:B------:R-:W-:Y:S01]  /*1130*/  IMAD.U32 R5, RZ, RZ, UR9 ;  /* 0x00000009ff057e24 */ /* 0x000fe2000f8e00ff */
[----:B------:R-:W-:Y:S01]  /*1140*/  ULDC.64 UR8, c[0x0][0x418] ;  /* 0x0001060000087ab9 */ /* 0x000fe20000000a00 */
[----:B------:R-:W-:-:S03]  /*1150*/  IMAD.U32 R6, RZ, RZ, UR10 ;  /* 0x0000000aff067e24 */ /* 0x000fc6000f8e00ff */
[----:B---3--:R-:W-:Y:S01]  /*1160*/  IMAD.U32 R7, RZ, RZ, UR11 ;  /* 0x0000000bff077e24 */ /* 0x008fe2000f8e00ff */
[----:B------:R-:W2:Y:S01]  /*1170*/  @P0 LDG.E R4, desc[UR50][R4.64] ;  /* 0x0000003204040981 */ /* 0x000ea2000c1e1900 */
[----:B------:R-:W-:Y:S01]  /*1180*/  UISETP.NE.U32.AND UP0, UPT, UR8, URZ, UPT ;  /* 0x0000003f0800728c */ /* 0x000fe2000bf05070 */
[----:B------:R-:W-:Y:S02]  /*1190*/  ULDC.64 UR10, c[0x0][0xa20] ;  /* 0x00028800000a7ab9 */ /* 0x000fe40000000a00 */
[----:B------:R-:W3:Y:S01]  /*11a0*/  @P2 LDG.E R6, desc[UR50][R6.64] ;  /* 0x0000003206062981 */ /* 0x000ee2000c1e1900 */
[----:B------:R-:W-:Y:S01]  /*11b0*/  UISETP.NE.AND.EX UP0, UPT, UR9, URZ, UPT, UP0 ;  /* 0x0000003f0900728c */ /* 0x000fe2000bf05300 */
[----:B------:R-:W-:Y:S01]  /*11c0*/  ISETP.NE.U32.AND P1, PT, RZ, UR10, PT ;  /* 0x0000000aff007c0c */ /* 0x000fe2000bf25070 */
[----:B------:R-:W-:Y:S02]  /*11d0*/  ULOP3.LUT UR45, UR6, 0xff0000, URZ, 0xc0, !UPT ;  /* 0x00ff0000062d7892 */ /* 0x000fe4000f8ec03f */
[----:B------:R-:W-:Y:S01]  /*11e0*/  USHF.R.U32.HI UR4, URZ, 0x8, UR4 ;  /* 0x000000083f047899 */ /* 0x000fe20008011604 */
[----:B------:R-:W-:Y:S01]  /*11f0*/  ISETP.NE.AND.EX P1, PT, RZ, UR11, PT, P1 ;  /* 0x0000000bff007c0c */ /* 0x000fe2000bf25310 */
        /* <DEDUP_REMOVED lines=9> */
[----:B-----5:R-:W-:-:S14]  /*1290*/  @P2 BRA `(.L_x_2286) ;  /* 0x0000000000342947 */ /* 0x020fdc0003800000 */
        /* <DEDUP_REMOVED lines=13> */
.L_x_2286:
[----:B------:R-:W-:Y:S05]  /*1370*/  @!P1 BRA `(.L_x_2287) ;  /* 0x00000000001c9947 */ /* 0x000fea0003800000 */
[----:B------:R-:W-:-:S04]  /*1380*/  ULEA UR4, UP0, UR42, UR10, 0x2 ;  /* 0x0000000a2a047291 */ /* 0x000fc8000f80103f */
[----:B------:R-:W-:Y:S02]  /*1390*/  ULEA.HI.X UR6, UR42, UR11, UR37, 0x2, UP0 ;  /* 0x0000000b2a067291 */ /* 0x000fe400080f1425 */
[----:B------:R-:W-:-:S04]  /*13a0*/  IMAD.U32 R4, RZ, RZ, UR4 ;  /* 0x00000004ff047e24 */ /* 0x000fc8000f8e00ff */
[----:B------:R-:W-:-:S05]  /*13b0*/  IMAD.U32 R5, RZ, RZ, UR6 ;  /* 0x00000006ff057e24 */ /* 0x000fca000f8e00ff */
[----:B------:R-:W2:Y:S02]  /*13c0*/  LDG.E R4, desc[UR50][R4.64] ;  /* 0x0000003204047981 */ /* 0x000ea4000c1e1900 */
[----:B--2---:R-:W-:Y:S01]  /*13d0*/  R2UR UR4, R4 ;  /* 0x00000000040472ca */ /* 0x004fe200000e0000 */
[----:B------:R-:W-:-:S14]  /*13e0*/  BRA `(.L_x_2288) ;  /* 0x0000000000347947 */ /* 0x000fdc0003800000 */
.L_x_2287:
        /* <DEDUP_REMOVED lines=13> */
.L_x_2288:
[----:B------:R-:W-:Y:S01]  /*14c0*/  ULDC UR6, c[0x0][0x448] ;  /* 0x0001120000067ab9 */ /* 0x000fe20000000800 */
[----:B------:R-:W-:Y:S02]  /*14d0*/  USHF.L.U32 UR38, UR5, 0x7, URZ ;  /* 0x0000000705267899 */ /* 0x000fe4000800063f */
[----:B------:R-:W-:Y:S02]  /*14e0*/  UISETP.NE.AND UP0, UPT, UR6, 0x1, UPT ;  /* 0x000000010600788c */ /* 0x000fe4000bf05270 */
[----:B------:R-:W-:Y:S02]  /*14f0*/  UIADD3 UR6, UR38, 0x7f, URZ ;  /* 0x0000007f26067890 */ /* 0x000fe4000fffe03f */
[----:B------:R-:W-:Y:S02]  /*1500*/  UIADD3 UR53, -UR53, UR4, URZ ;  /* 0x0000000435357290 */ /* 0x000fe4000fffe13f */
[----:B------:R-:W-:Y:S02]  /*1510*/  ULOP3.LUT UR39, UR45, 0xff, URZ, 0xc0, !UPT ;  /* 0x000000ff2d277892 */ /* 0x000fe4000f8ec03f */
[----:B------:R-:W-:-:S02]  /*1520*/  UIADD3 UR7, UR53, 0x80, -UR54 ;  /* 0x0000008035077890 */ /* 0x000fc4000fffe836 */
[----:B------:R-:W-:Y:S01]  /*1530*/  USHF.R.U32.HI UR45, URZ, 0x10, UR45 ;  /* 0x000000103f2d7899 */ /* 0x000fe2000801162d */
[----:B------:R-:W-:Y:S01]  /*1540*/  @UP0 ULDC UR4, c[0x0][0x44c] ;  /* 0x0001130000040ab9 */ /* 0x000fe20000000800 */
[----:B------:R-:W-:Y:S01]  /*1550*/  @UP0 ULDC UR8, c[0x0][0x450] ;  /* 0x0001140000080ab9 */ /* 0x000fe20000000800 */
[----:B------:R-:W-:Y:S02]  /*1560*/  UIMAD.WIDE.U32 UR4, UR6, UR4, URZ ;  /* 0x00000004060472a5 */ /* 0x000fe4000f8e003f */
[----:B------:R-:W-:Y:S02]  /*1570*/  UIADD3 UR4, UR53, 0x7f, URZ ;  /* 0x0000007f35047890 */ /* 0x000fe4000fffe03f */
[----:B------:R-:W-:Y:S02]  /*1580*/  @UP0 USHF.R.U32.HI UR6, URZ, UR8, UR5 ;  /* 0x000000083f060299 */ /* 0x000fe40008011605 */
[----:B------:R-:W-:Y:S02]  /*1590*/  USHF.R.S32.HI UR5, URZ, 0x1f, UR4 ;  /* 0x0000001f3f057899 */ /* 0x000fe40008011404 */
[----:B------:R-:W-:-:S02]  /*15a0*/  UIADD3 UR6, UR7, UR6, URZ ;  /* 0x0000000607067290 */ /* 0x000fc4000fffe03f */
[----:B------:R-:W-:Y:S02]  /*15b0*/  ULEA.HI UR5, UR5, UR4, URZ, 0x7 ;  /* 0x0000000405057291 */ /* 0x000fe4000f8f383f */
[----:B------:R-:W-:Y:S02]  /*15c0*/  USHF.R.S32.HI UR7, URZ, 0x1f, UR6 ;  /* 0x0000001f3f077899 */ /* 0x000fe40008011406 */
[----:B------:R-:W-:Y:S02]  /*15d0*/  USHF.R.S32.HI UR5, URZ, 0x7, UR5 ;  /* 0x000000073f057899 */ /* 0x000fe40008011405 */
[----:B------:R-:W-:Y:S01]  /*15e0*/  ULEA.HI UR7, UR7, UR6, URZ, 0x7 ;  /* 0x0000000607077291 */ /* 0x000fe2000f8f383f */
[----:B------:R-:W-:-:S03]  /*15f0*/  UMOV UR4, URZ ;  /* 0x0000003f00047c82 */ /* 0x000fc60008000000 */
[----:B------:R-:W-:-:S04]  /*1600*/  USHF.R.S32.HI UR7, URZ, 0x7, UR7 ;  /* 0x000000073f077899 */ /* 0x000fc80008011407 */
[----:B------:R-:W-:-:S04]  /*1610*/  UISETP.LT.AND UP0, UPT, UR5, UR7, UPT ;  /* 0x000000070500728c */ /* 0x000fc8000bf01270 */
[----:B------:R-:W-:-:S04]  /*1620*/  USEL UR9, UR5, UR7, UP0 ;  /* 0x0000000705097287 */ /* 0x000fc80008000000 */
[----:B------:R-:W-:-:S06]  /*1630*/  UISETP.GE.AND UP0, UPT, UR9, 0x1, UPT ;  /* 0x000000010900788c */ /* 0x000fcc000bf06270 */
[----:B------:R-:W-:-:S13]  /*1640*/  PLOP3.LUT P0, PT, PT, PT, UP0, 0x80, 0x0 ;  /* 0x000000000000781c */ /* 0x000fda0003f0f008 */
[----:B------:R-:W-:Y:S05]  /*1650*/  @!P0 BRA `(.L_x_2289) ;  /* 0x0000000000908947 */ /* 0x000fea0003800000 */
[----:B------:R-:W-:Y:S01]  /*1660*/  UISETP.NE.AND UP0, UPT, UR45, URZ, UPT ;  /* 0x0000003f2d00728c */ /* 0x000fe2000bf05270 */
[----:B------:R-:W-:-:S03]  /*1670*/  ULDC UR4, c[0x0][0x9f0] ;  /* 0x00027c0000047ab9 */ /* 0x000fc60000000800 */
        /* <DEDUP_REMOVED lines=34> */
.L_x_2289:
[----:B------:R-:W-:Y:S01]  /*18a0*/  UIMAD UR40, UR39, UR4, URZ ;  /* 0x00000004272872a4 */ /* 0x000fe2000f8e023f */
[----:B------:R-:W-:Y:S01]  /*18b0*/  IMAD.U32 R0, RZ, RZ, UR9 ;  /* 0x00000009ff007e24 */ /* 0x000fe2000f8e00ff */
[----:B------:R-:W-:Y:S01]  /*18c0*/  PLOP3.LUT P0, PT, PT, PT, PT, 0x80, 0x0 ;  /* 0x000000000000781c */ /* 0x000fe20003f0f070 */
[----:B------:R-:W-:Y:S01]  /*18d0*/  IMAD.U32 R3, RZ, RZ, UR4 ;  /* 0x00000004ff037e24 */ /* 0x000fe2000f8e00ff */
[----:B------:R-:W-:Y:S02]  /*18e0*/  CS2R R150, SRZ ;  /* 0x0000000000967805 */ /* 0x000fe4000001ff00 */
[----:B------:R-:W-:Y:S02]  /*18f0*/  CS2R R148, SRZ ;  /* 0x0000000000947805 */ /* 0x000fe4000001ff00 */
[----:B------:R-:W-:Y:S02]  /*1900*/  CS2R R146, SRZ ;  /* 0x0000000000927805 */ /* 0x000fe4000001ff00 */
[----:B------:R-:W-:-:S02]  /*1910*/  CS2R R144, SRZ ;  /* 0x0000000000907805 */ /* 0x000fc4000001ff00 */
[----:B------:R-:W-:Y:S01]  /*1920*/  VIADDMNMX R3, R3, UR40, R0, PT ;  /* 0x0000002803037c46 */ /* 0x000fe2000b800100 */
[----:B------:R-:W-:Y:S01]  /*1930*/  IMAD.MOV.U32 R0, RZ, RZ, RZ ;  /* 0x000000ffff007224 */ /* 0x000fe200078e00ff */
[----:B------:R-:W-:Y:S02]  /*1940*/  CS2R R142, SRZ ;  /* 0x00000000008e7805 */ /* 0x000fe4000001ff00 */
[----:B------:R-:W-:Y:S02]  /*1950*/  CS2R R140, SRZ ;  /* 0x00000000008c7805 */ /* 0x000fe4000001ff00 */
[----:B------:R-:W-:Y:S01]  /*1960*/  R2UR UR58, R3 ;  /* 0x00000000033a72ca */ /* 0x000fe200000e0000 */
[----:B------:R-:W-:Y:S01]  /*1970*/  IMAD.MOV.U32 R3, RZ, RZ, RZ ;  /* 0x000000ffff037224 */ /* 0x000fe200078e00ff */
        /* <DEDUP_REMOVED lines=11> */
[----:B------:R-:W-:Y:S01]  /*1a30*/  UISETP.GT.AND UP0, UPT, UR58, UR40, UPT ;  /* 0x000000283a00728c */ /* 0x000fe2000bf04270 */
[----:B------:R-:W-:Y:S02]  /*1a40*/  CS2R R116, SRZ ;  /* 0x0000000000747805 */ /* 0x000fe4000001ff00 */
[----:B------:R-:W-:Y:S02]  /*1a50*/  CS2R R114, SRZ ;  /* 0x0000000000727805 */ /* 0x000fe4000001ff00 */
[----:B------:R-:W-:-:S02]  /*1a60*/  CS2R R112, SRZ ;  /* 0x0000000000707805 */ /* 0x000fc4000001ff00 */
[----:B------:R-:W-:Y:S02]  /*1a70*/  CS2R R110, SRZ ;  /* 0x00000000006e7805 */ /* 0x000fe4000001ff00 */
[----:B------:R-:W-:Y:S02]  /*1a80*/  CS2R R108, SRZ ;  /* 0x00000000006c7805 */ /* 0x000fe4000001ff00 */
[----:B------:R-:W-:Y:S02]  /*1a90*/  PLOP3.LUT P1, PT, PT, PT, UP0, 0x80, 0x0 ;  /* 0x000000000000781c */ /* 0x000fe40003f2f008 */
        /* <DEDUP_REMOVED lines=42> */
.L_x_2291:
        /* <DEDUP_REMOVED lines=9> */
.L_x_2467:
[----:B------:R-:W-:Y:S05]  /*1dd0*/  @!P0 BRA `(.L_x_2293) ;  /* 0x0000000000048947 */ /* 0x000fea0003800000 */
[----:B------:R-:W-:Y:S01]  /*1de0*/  BPT.TRAP 0x1 ;  /* 0x000000040000795c */ /* 0x000fe20000300000 */
.L_x_2293:
[----:B0-----:R-:W-:Y:S02]  /*1df0*/  IMAD.U32 R0, RZ, RZ, UR46 ;  /* 0x0000002eff007e24 */ /* 0x001fe4000f8e00ff */
[----:B------:R-:W-:-:S03]  /*1e00*/  IMAD.U32 R3, RZ, RZ, UR47 ;  /* 0x0000002fff037e24 */ /* 0x000fc6000f8e00ff */
[----:B------:R-:W-:Y:S02]  /*1e10*/  LEA R0, R0, UR41, 0x3 ;  /* 0x0000002900007c11 */ /* 0x000fe4000f8e18ff */
[----:B------:R-:W-:-:S04]  /*1e20*/  SHF.L.U32 R3, R3, 0x1f, RZ ;  /* 0x0000001f03037819 */ /* 0x000fc800000006ff */
[----:B------:R0:W1:Y:S01]  /*1e30*/  SYNCS.PHASECHK.TRANS64.TRYWAIT P2, [R0+URZ+0x28830], R3 ;  /* 0x02883003000075a7 */ /* 0x000062000804017f */
[----:B------:R-:W-:Y:S05]  /*1e40*/  @!P0 BRA `(.L_x_2294) ;  /* 0x0000000000048947 */ /* 0x000fea0003800000 */
[----:B------:R-:W-:Y:S01]  /*1e50*/  BPT.TRAP 0x1 ;  /* 0x000000040000795c */ /* 0x000fe20000300000 */
.L_x_2294:
[----:B------:R-:W2:Y:S02]  /*1e60*/  S2R R4, SR_TID.X ;  /* 0x0000000000047919 */ /* 0x000ea40000002100 */
[----:B--2---:R-:W-:Y:S01]  /*1e70*/  LOP3.LUT P1, RZ, R4, 0x7f, RZ, 0xc0, !PT ;  /* 0x0000007f04ff7812 */ /* 0x004fe2000782c0ff */
[----:B-1----:R-:W-:-:S12]  /*1e80*/  @P2 BRA `(.L_x_2295) ;  /* 0x0000000000082947 */ /* 0x002fd80003800000 */
[----:B------:R-:W1:Y:S02]  /*1e90*/  SYNCS.PHASECHK.TRANS64.TRYWAIT P2, [R0+URZ+0x28830], R3 ;  /* 0x02883003000075a7 */ /* 0x000e64000804017f */
[----:B-1----:R-:W-:Y:S05]  /*1ea0*/  @!P2 BRA `(.L_x_2296) ;  /* 0x0000011000b4a947 */ /* 0x002fea0003800000 */
.L_x_2295:
[----:B------:R-:W-:Y:S05]  /*1eb0*/  WARPSYNC.ALL ;  /* 0x0000000000007948 */ /* 0x000fea0003800000 */
[----:B------:R-:W-:Y:S01]  /*1ec0*/  UIADD3 UR4, UR41, 0x18400, URZ ;  /* 0x0001840029047890 */ /* 0x000fe2000fffe03f */
[----:B------:R-:W-:Y:S01]  /*1ed0*/  WARPGROUP.ARRIVE ;  /* 0x00000000000079c5 */ /* 0x000fe20000000000 */
[----:B------:R-:W-:Y:S01]  /*1ee0*/  ULOP3.LUT UR32, UR55, 0x10000, URZ, 0xfc, !UPT ;  /* 0x0001000037207892 */ /* 0x000fe2000f8efc3f */
[----:B01----:R-:W-:Y:S01]  /*1ef0*/  VIADD R3, R17, UR38 ;  /* 0x0000002611037c36 */ /* 0x003fe20008000000 */
[----:B------:R-:W-:Y:S01]  /*1f00*/  USHF.R.U32.HI UR4, URZ, 0x4, UR4 ;  /* 0x000000043f047899 */ /* 0x000fe20008011604 */
[----:B------:R-:W-:Y:S01]  /*1f10*/  IMAD.U32 R9, RZ, RZ, UR54 ;  /* 0x00000036ff097e24 */ /* 0x000fe2000f8e00ff */
[----:B------:R-:W-:Y:S01]  /*1f20*/  UMOV UR33, 0x40000040 ;  /* 0x4000004000217882 */ /* 0x000fe20000000000 */
[----:B------:R-:W-:Y:S01]  /*1f30*/  UMOV UR35, 0x40000040 ;  /* 0x4000004000237882 */ /* 0x000fe20000000000 */
[----:B------:R-:W-:Y:S01]  /*1f40*/  ULOP3.LUT UR4, UR4, 0x3fff, URZ, 0xc0, !UPT ;  /* 0x00003fff04047892 */ /* 0x000fe2000f8ec03f */
[----:B------:R-:W-:Y:S01]  /*1f50*/  @!P1 VIADD R0, R0, 0x28840 ;  /* 0x0002884000009836 */ /* 0x000fe20000000000 */
[----:B------:R-:W-:Y:S01]  /*1f60*/  UMOV UR5, 0x40000040 ;  /* 0x4000004000057882 */ /* 0x000fe20000000000 */
[----:B------:R-:W-:Y:S01]  /*1f70*/  UMOV UR7, 0x40000040 ;  /* 0x4000004000077882 */ /* 0x000fe20000000000 */
[----:B------:R-:W-:Y:S01]  /*1f80*/  ULOP3.LUT UR52, UR4, 0x10000, URZ, 0xfc, !UPT ;  /* 0x0001000004347892 */ /* 0x000fe2000f8efc3f */
[----:B------:R-:W-:Y:S01]  /*1f90*/  CS2R R150, SRZ ;  /* 0x0000000000967805 */ /* 0x000fe2000001ff00 */
[----:B------:R-:W-:Y:S01]  /*1fa0*/  UIADD3 UR4, UR32, 0x2, URZ ;  /* 0x0000000220047890 */ /* 0x000fe2000fffe03f */
[----:B------:R-:W-:Y:S01]  /*1fb0*/  @!P1 PRMT R0, RZ, 0x654, R0 ;  /* 0x00000654ff009816 */ /* 0x000fe20000000000 */
[----:B------:R-:W-:Y:S01]  /*1fc0*/  ULEA UR34, UR46, UR52, 0xb ;  /* 0x000000342e227291 */ /* 0x000fe2000f8e583f */
[----:B------:R-:W-:Y:S01]  /*1fd0*/  CS2R R148, SRZ ;  /* 0x0000000000947805 */ /* 0x000fe2000001ff00 */
[----:B------:R-:W-:Y:S01]  /*1fe0*/  UIADD3 UR8, UR32, 0x4, URZ ;  /* 0x0000000420087890 */ /* 0x000fe2000fffe03f */
[----:B------:R-:W-:Y:S01]  /*1ff0*/  CS2R R146, SRZ ;  /* 0x0000000000927805 */ /* 0x000fe2000001ff00 */
[----:B------:R-:W-:Y:S01]  /*2000*/  UIADD3 UR6, UR34, 0x2, URZ ;  /* 0x0000000222067890 */ /* 0x000fe2000fffe03f */
[----:B------:R-:W-:Y:S01]  /*2010*/  CS2R R144, SRZ ;  /* 0x0000000000907805 */ /* 0x000fe2000001ff00 */
[----:B------:R-:W-:Y:S01]  /*2020*/  UIADD3 UR10, UR34, 0x4, URZ ;  /* 0x00000004220a7890 */ /* 0x000fe2000fffe03f */
[----:B------:R-:W-:Y:S01]  /*2030*/  CS2R R142, SRZ ;  /* 0x00000000008e7805 */ /* 0x000fe2000001ff00 */
[----:B------:R-:W-:Y:S01]  /*2040*/  UMOV UR9, 0x40000040 ;  /* 0x4000004000097882 */ /* 0x000fe20000000000 */
[----:B------:R-:W-:Y:S01]  /*2050*/  HGMMA.64x128x16.F32.BF16 R24, gdesc[UR32], RZ, !UPT, gsb0 ;  /* 0x01e00000201879f0 */ /* 0x000fe2000c0018ff */
[----:B------:R-:W-:Y:S01]  /*2060*/  UMOV UR11, 0x40000040 ;  /* 0x40000040000b7882 */ /* 0x000fe20000000000 */
[----:B------:R-:W-:Y:S01]  /*2070*/  UIADD3 UR12, UR32, 0x6, URZ ;  /* 0x00000006200c7890 */ /* 0x000fe2000fffe03f */
[----:B------:R-:W-:Y:S01]  /*2080*/  CS2R R140, SRZ ;  /* 0x00000000008c7805 */ /* 0x000fe2000001ff00 */
[----:B------:R-:W-:Y:S01]  /*2090*/  UIADD3 UR14, UR34, 0x6, URZ ;  /* 0x00000006220e7890 */ /* 0x000fe2000fffe03f */
[----:B------:R-:W-:Y:S01]  /*20a0*/  CS2R R138, SRZ ;  /* 0x00000000008a7805 */ /* 0x000fe2000001ff00 */
[----:B------:R-:W-:Y:S01]  /*20b0*/  UMOV UR13, 0x40000040 ;  /* 0x40000040000d7882 */ /* 0x000fe20000000000 */
        /* <DEDUP_REMOVED lines=38> */
[----:B------:R-:W-:-:S02]  /*2320*/  WARPGROUP.DEPBAR.LE gsb0, 0x0 ;  /* 0x00008000000079c5 */ /* 0x000fc40000010000 */
[----:B------:R-:W-:-:S06]  /*2330*/  WARPGROUP.ARRIVE ;  /* 0x00000000000079c5 */ /* 0x000fcc0000000000 */
[----:B------:R-:W-:Y:S01]  /*2340*/  HGMMA.64x128x16.F32.BF16 R24, gdesc[UR4], R24, gsb0 ;  /* 0x01e00000041879f0 */ /* 0x000fe20008001818 */
[----:B------:R-:W-:Y:S02]  /*2350*/  ULDC UR6, c[0x0][0x448] ;  /* 0x0001120000067ab9 */ /* 0x000fe40000000800 */
[----:B------:R-:W-:-:S06]  /*2360*/  UISETP.NE.AND UP0, UPT, UR6, 0x1, UPT ;  /* 0x000000010600788c */ /* 0x000fcc000bf05270 */
[----:B------:R-:W-:-:S05]  /*2370*/  PLOP3.LUT P2, PT, PT, PT, UP0, 0x80, 0x0 ;  /* 0x000000000000781c */ /* 0x000fca0003f4f008 */
[----:B------:R-:W-:-:S08]  /*2380*/  @UP0 ULDC UR6, c[0x0][0x44c] ;  /* 0x0001130000060ab9 */ /* 0x000fd00000000800 */
[----:B------:R-:W-:Y:S01]  /*2390*/  @P2 IMAD.HI.U32 R4, R3, UR6, RZ ;  /* 0x0000000603042c27 */ /* 0x000fe2000f8e00ff */
[----:B------:R-:W-:-:S04]  /*23a0*/  @UP0 ULDC UR6, c[0x0][0x450] ;  /* 0x0001140000060ab9 */ /* 0x000fc80000000800 */
[----:B------:R-:W-:Y:S01]  /*23b0*/  @P2 SHF.R.U32.HI R3, RZ, UR6, R4 ;  /* 0x00000006ff032c19 */ /* 0x000fe20008011604 */
[----:B------:R-:W-:Y:S02]  /*23c0*/  UMOV UR6, 0xffffff80 ;  /* 0xffffff8000067882 */ /* 0x000fe40000000000 */
[----:B------:R-:W-:Y:S02]  /*23d0*/  UIMAD UR6, UR58, UR6, 0x80 ;  /* 0x000000803a0674a4 */ /* 0x000fe4000f8e0206 */
[----:B------:R-:W0:Y:S01]  /*23e0*/  SHFL.IDX PT, R7, R3, 0x1, 0x1c1f ;  /* 0x003c1f0003077f89 */ /* 0x000e2200000e0000 */
[----:B------:R-:W-:-:S03]  /*23f0*/  UIADD3 UR58, UR58, -0x2, URZ ;  /* 0xfffffffe3a3a7890 */ /* 0x000fc6000fffe03f */
[----:B------:R-:W-:Y:S01]  /*2400*/  IMAD.U32 R5, RZ, RZ, UR6 ;  /* 0x00000006ff057e24 */ /* 0x000fe2000f8e00ff */
[----:B------:R-:W1:Y:S01]  /*2410*/  SHFL.IDX PT, R3, R3, RZ, 0x1c1f ;  /* 0x001c1fff03037589 */ /* 0x000e6200000e0000 */
[----:B------:R-:W-:Y:S02]  /*2420*/  @UP0 ULDC UR6, c[0x0][0x44c] ;  /* 0x0001130000060ab9 */ /* 0x000fe40000000800 */
[----:B------:R-:W-:Y:S01]  /*2430*/  UIMAD.WIDE.U32 UR6, UR38, UR6, URZ ;  /* 0x00000006260672a5 */ /* 0x000fe2000f8e003f */
[C-C-:B------:R-:W-:Y:S02]  /*2440*/  IADD3 R4, -R16.reuse, 0x1, R5.reuse ;  /* 0x0000000110047810 */ /* 0x140fe40007ffe105 */
[----:B------:R-:W-:Y:S02]  /*2450*/  IADD3 R5, -R16, UR53, R5 ;  /* 0x0000003510057c10 */ /* 0x000fe4000fffe105 */
[----:B------:R-:W-:-:S04]  /*2460*/  IADD3 R6, -R9, UR53, R4 ;  /* 0x0000003509067c10 */ /* 0x000fc8000fffe104 */
[----:B0-----:R-:W-:-:S04]  /*2470*/  VIADDMNMX R7, R7, R6, R5, PT ;  /* 0x0000000607077246 */ /* 0x001fc80003800105 */
[C---:B------:R-:W-:Y:S02]  /*2480*/  ISETP.GT.AND P3, PT, R7.reuse, RZ, PT ;  /* 0x000000ff0700720c */ /* 0x040fe40003f64270 */
[C---:B------:R-:W-:Y:S02]  /*2490*/  ISETP.GT.AND P4, PT, R7.reuse, 0x1, PT ;  /* 0x000000010700780c */ /* 0x040fe40003f84270 */
[----:B------:R-:W-:Y:S02]  /*24a0*/  ISETP.GT.AND P5, PT, R7, 0x8, PT ;  /* 0x000000080700780c */ /* 0x000fe40003fa4270 */
[----:B-1----:R-:W-:Y:S01]  /*24b0*/  VIADDMNMX R5, R3, R6, R5, PT ;  /* 0x0000000603057246 */ /* 0x002fe20003800105 */
[----:B------:R-:W-:Y:S02]  /*24c0*/  WARPGROUP.DEPBAR.LE gsb0, 0x0 ;  /* 0x00008000000079c5 */ /* 0x000fe40000010000 */
[----:B------:R-:W-:-:S06]  /*24d0*/  WARPGROUP.ARRIVE ;  /* 0x00000000000079c5 */ /* 0x000fcc0000000000 */
[----:B------:R-:W-:Y:S01]  /*24e0*/  HGMMA.64x128x16.F32.BF16 R24, gdesc[UR8], R24, gsb0 ;  /* 0x01e00000081879f0 */ /* 0x000fe20008001818 */
[----:B------:R-:W-:Y:S01]  /*24f0*/  ULDC UR10, c[0x0][0x988] ;  /* 0x00026200000a7ab9 */ /* 0x000fe20000000800 */
[----:B------:R-:W-:Y:S01]  /*2500*/  UMOV UR11, UR38 ;  /* 0x00000026000b7c82 */ /* 0x000fe20008000000 */
[----:B------:R-:W-:Y:S02]  /*2510*/  WARPGROUP.DEPBAR.LE gsb0, 0x0 ;  /* 0x00008000000079c5 */ /* 0x000fe40000010000 */
[----:B------:R-:W-:-:S07]  /*2520*/  WARPGROUP.ARRIVE ;  /* 0x00000000000079c5 */ /* 0x000fce0000000000 */
[----:B------:R-:W-:Y:S01]  /*2530*/  HGMMA.64x128x16.F32.BF16 R24, gdesc[UR12], R24, gsb0 ;  /* 0x01e000000c1879f0 */ /* 0x000fe20008001818 */
[----:B------:R-:W-:Y:S02]  /*2540*/  @UP0 ULDC UR14, c[0x0][0x450] ;  /* 0x00011400000e0ab9 */ /* 0x000fe40000000800 */
[----:B------:R-:W-:-:S04]  /*2550*/  @UP0 USHF.R.U32.HI UR11, URZ, UR14, UR7 ;  /* 0x0000000e3f0b0299 */ /* 0x000fc80008011607 */
[----:B------:R-:W-:-:S04]  /*2560*/  UIADD3 UR6, UR11, UR53, -UR54 ;  /* 0x000000350b067290 */ /* 0x000fc8000fffe836 */
[----:B------:R-:W-:-:S04]  /*2570*/  USHF.R.S32.HI UR7, URZ, 0x1f, UR6 ;  /* 0x0000001f3f077899 */ /* 0x000fc80008011406 */
[----:B------:R-:W-:-:S04]  /*2580*/  ULEA.HI UR7, UR7, UR6, URZ, 0x7 ;  /* 0x0000000607077291 */ /* 0x000fc8000f8f383f */
[----:B------:R-:W-:-:S04]  /*2590*/  USHF.R.S32.HI UR7, URZ, 0x7, UR7 ;  /* 0x000000073f077899 */ /* 0x000fc80008011407 */
[----:B------:R-:W-:-:S04]  /*25a0*/  UISETP.LT.AND UP1, UPT, UR40, UR7, UPT ;  /* 0x000000072800728c */ /* 0x000fc8000bf21270 */
[----:B------:R-:W-:-:S04]  /*25b0*/  USEL UR56, UR40, UR7, !UP1 ;  /* 0x0000000728387287 */ /* 0x000fc8000c800000 */
[----:B------:R-:W-:Y:S01]  /*25c0*/  UISETP.GE.AND UP1, UPT, UR58, UR56, UPT ;  /* 0x000000383a00728c */ /* 0x000fe2000bf26270 */
        /* <DEDUP_REMOVED lines=13> */
[----:B------:R-:W-:Y:S01]  /*26a0*/  FSEL R9, R26, -INF , P3 ;  /* 0xff8000001a097808 */ /* 0x000fe20001800000 */
[----:B------:R0:W-:Y:S01]  /*26b0*/  @!P1 SYNCS.ARRIVE.TRANS64.RED.A1T0 RZ, [R0+URZ], RZ ;  /* 0x000000ff00ff99a7 */ /* 0x0001e2000810043f */
[----:B------:R-:W-:Y:S02]  /*26c0*/  FSEL R27, R27, -INF , P4 ;  /* 0xff8000001b1b7808 */ /* 0x000fe40002000000 */
        /* <DEDUP_REMOVED lines=88> */
[----:B------:R-:W-:Y:S02]  /*2c50*/  FMNMX.FTZ R4, R86, R7, !PT ;  /* 0x0000000756047209 */ /* 0x000fe40007810000 */
[----:B------:R-:W-:Y:S02]  /*2c60*/  ISETP.GT.AND P4, PT, R5, 0x1, PT ;  /* 0x000000010500780c */ /* 0x000fe40003f84270 */
[----:B------:R-:W-:Y:S02]  /*2c70*/  FMNMX.FTZ R7, R87, R4, !PT ;  /* 0x0000000457077209 */ /* 0x000fe40007810000 */
[----:B------:R-:W-:-:S02]  /*2c80*/  ISETP.GT.AND P5, PT, R5, 0x8, PT ;  /* 0x000000080500780c */ /* 0x000fc40003fa4270 */
[----:B------:R-:W-:Y:S01]  /*2c90*/  FSEL R30, R25, -INF , P4 ;  /* 0xff800000191e7808 */ /* 0x000fe20002000000 */
[----:B------:R-:W1:Y:S01]  /*2ca0*/  SHFL.BFLY PT, R4, R7, 0x2, 0x1f ;  /* 0x0c401f0007047f89 */ /* 0x000e6200000e0000 */
[----:B------:R-:W-:Y:S02]  /*2cb0*/  FSEL R28, R28, -INF , P5 ;  /* 0xff8000001c1c7808 */ /* 0x000fe40002800000 */
[----:B------:R-:W-:-:S04]  /*2cc0*/  ISETP.GT.AND P4, PT, R5, 0x10, PT ;  /* 0x000000100500780c */ /* 0x000fc80003f84270 */
[----:B------:R-:W-:Y:S02]  /*2cd0*/  FSEL R32, R32, -INF , P4 ;  /* 0xff80000020207808 */ /* 0x000fe40002000000 */
[----:B------:R-:W-:-:S04]  /*2ce0*/  ISETP.GT.AND P4, PT, R5, 0x18, PT ;  /* 0x000000180500780c */ /* 0x000fc80003f84270 */
[----:B------:R-:W-:Y:S02]  /*2cf0*/  FSEL R36, R36, -INF , P4 ;  /* 0xff80000024247808 */ /* 0x000fe40002000000 */
[----:B------:R-:W-:Y:S02]  /*2d00*/  ISETP.GT.AND P4, PT, R5, 0x20, PT ;  /* 0x000000200500780c */ /* 0x000fe40003f84270 */
[----:B-1----:R-:W-:-:S05]  /*2d10*/  FMNMX.FTZ R8, R7, R4, !PT ;  /* 0x0000000407087209 */ /* 0x002fca0007810000 */
[----:B------:R-:W1:Y:S02]  /*2d20*/  SHFL.BFLY PT, R21, R8, 0x1, 0x1f ;  /* 0x0c201f0008157f89 */ /* 0x000e6400000e0000 */
[----:B-1----:R-:W-:-:S04]  /*2d30*/  FMNMX.FTZ R4, R8, R21, !PT ;  /* 0x0000001508047209 */ /* 0x002fc80007810000 */
[C---:B------:R-:W-:Y:S01]  /*2d40*/  FSETP.NEU.FTZ.AND P3, PT, R4.reuse, -INF , PT ;  /* 0xff8000000400780b */ /* 0x040fe20003f7d000 */
[----:B------:R-:W-:-:S05]  /*2d50*/  FMUL.FTZ R26, R4, UR10 ;  /* 0x0000000a041a7c20 */ /* 0x000fca0008410000 */
[----:B------:R-:W-:Y:S02]  /*2d60*/  FSEL R26, R26, RZ, P3 ;  /* 0x000000ff1a1a7208 */ /* 0x000fe40001800000 */
[----:B------:R-:W-:-:S03]  /*2d70*/  ISETP.GT.AND P3, PT, R5, RZ, PT ;  /* 0x000000ff0500720c */ /* 0x000fc60003f64270 */
[--C-:B------:R-:W-:Y:S01]  /*2d80*/  FFMA.FTZ R177, R13, UR10, -R26.reuse ;  /* 0x0000000a0db17c23 */ /* 0x100fe2000801081a */
[----:B------:R-:W-:Y:S01]  /*2d90*/  FSEL R3, R24, -INF , P3 ;  /* 0xff80000018037808 */ /* 0x000fe20001800000 */
[--C-:B------:R-:W-:Y:S01]  /*2da0*/  FFMA.FTZ R179, R15, UR10, -R26.reuse ;  /* 0x0000000a0fb37c23 */ /* 0x100fe2000801081a */
[----:B------:R-:W-:Y:S01]  /*2db0*/  ISETP.GT.AND P3, PT, R5, 0x9, PT ;  /* 0x000000090500780c */ /* 0x000fe20003f64270 */
[--C-:B------:R-:W-:Y:S01]  /*2dc0*/  FFMA.FTZ R181, R9, UR10, -R26.reuse ;  /* 0x0000000a09b57c23 */ /* 0x100fe2000801081a */
[----:B------:R-:W-:Y:S01]  /*2dd0*/  FMNMX.FTZ R7, R3, R30, !PT ;  /* 0x0000001e03077209 */ /* 0x000fe20007810000 */
[--C-:B------:R-:W-:Y:S01]  /*2de0*/  FFMA.FTZ R27, R27, UR10, -R26.reuse ;  /* 0x0000000a1b1b7c23 */ /* 0x100fe2000801081a */
[----:B------:R-:W-:Y:S01]  /*2df0*/  FSEL R29, R29, -INF , P3 ;  /* 0xff8000001d1d7808 */ /* 0x000fe20001800000 */
[--C-:B------:R-:W-:Y:S01]  /*2e00*/  FFMA.FTZ R183, R11, UR10, -R26.reuse ;  /* 0x0000000a0bb77c23 */ /* 0x100fe2000801081a */
[----:B------:R-:W-:Y:S01]  /*2e10*/  FMNMX.FTZ R10, R28, R7, !PT ;  /* 0x000000071c0a7209 */ /* 0x000fe20007810000 */
[----:B------:R-:W-:Y:S01]  /*2e20*/  MUFU.EX2 R181, R181 ;  /* 0x000000b500b57308 */ /* 0x000fe20000000800 */
[----:B------:R-:W-:Y:S01]  /*2e30*/  ISETP.GT.AND P3, PT, R5, 0x11, PT ;  /* 0x000000110500780c */ /* 0x000fe20003f64270 */
[--C-:B------:R-:W-:Y:S01]  /*2e40*/  FFMA.FTZ R8, R31, UR10, -R26.reuse ;  /* 0x0000000a1f087c23 */ /* 0x100fe2000801081a */
[----:B------:R-:W-:Y:S01]  /*2e50*/  FMNMX.FTZ R7, R29, R10, !PT ;  /* 0x0000000a1d077209 */ /* 0x000fe20007810000 */
[--C-:B------:R-:W-:Y:S01]  /*2e60*/  FFMA.FTZ R35, R35, UR10, -R26.reuse ;  /* 0x0000000a23237c23 */ /* 0x100fe2000801081a */
[----:B------:R-:W-:Y:S01]  /*2e70*/  FSEL R33, R33, -INF , P3 ;  /* 0xff80000021217808 */ /* 0x000fe20001800000 */
[--C-:B------:R-:W-:Y:S01]  /*2e80*/  FFMA.FTZ R39, R39, UR10, -R26.reuse ;  /* 0x0000000a27277c23 */ /* 0x100fe2000801081a */
[----:B------:R-:W-:Y:S01]  /*2e90*/  FMNMX.FTZ R10, R32, R7, !PT ;  /* 0x00000007200a7209 */ /* 0x000fe20007810000 */
[----:B------:R-:W1:Y:S01]  /*2ea0*/  MUFU.EX2 R6, R27 ;  /* 0x0000001b00067308 */ /* 0x000e620000000800 */
[----:B------:R-:W-:Y:S01]  /*2eb0*/  ISETP.GT.AND P3, PT, R5, 0x19, PT ;  /* 0x000000190500780c */ /* 0x000fe20003f64270 */
[--C-:B------:R-:W-:Y:S01]  /*2ec0*/  FFMA.FTZ R173, R89, UR10, -R26.reuse ;  /* 0x0000000a59ad7c23 */ /* 0x100fe2000801081a */
[----:B------:R-:W-:Y:S01]  /*2ed0*/  FMNMX.FTZ R7, R33, R10, !PT ;  /* 0x0000000a21077209 */ /* 0x000fe20007810000 */
[--C-:B------:R-:W-:Y:S01]  /*2ee0*/  FFMA.FTZ R43, R43, UR10, -R26.reuse ;  /* 0x0000000a2b2b7c23 */ /* 0x100fe2000801081a */
[----:B------:R-:W-:Y:S01]  /*2ef0*/  FSEL R37, R37, -INF , P3 ;  /* 0xff80000025257808 */ /* 0x000fe20001800000 */
[--C-:B------:R-:W-:Y:S01]  /*2f00*/  FFMA.FTZ R175, R91, UR10, -R26.reuse ;  /* 0x0000000a5baf7c23 */ /* 0x100fe2000801081a */
[----:B------:R-:W-:Y:S01]  /*2f10*/  FMNMX.FTZ R12, R36, R7, !PT ;  /* 0x00000007240c7209 */ /* 0x000fe20007810000 */
[----:B------:R-:W2:Y:S01]  /*2f20*/  MUFU.EX2 R183, R183 ;  /* 0x000000b700b77308 */ /* 0x000ea20000000800 */
[----:B------:R-:W-:Y:S01]  /*2f30*/  ISETP.GT.AND P3, PT, R5, 0x21, PT ;  /* 0x000000210500780c */ /* 0x000fe20003f64270 */
[--C-:B------:R-:W-:Y:S01]  /*2f40*/  FFMA.FTZ R47, R47, UR10, -R26.reuse ;  /* 0x0000000a2f2f7c23 */ /* 0x100fe2000801081a */
[----:B------:R-:W-:Y:S01]  /*2f50*/  FSEL R13, R40, -INF , P4 ;  /* 0xff800000280d7808 */ /* 0x000fe20002000000 */
[--C-:B------:R-:W-:Y:S01]  /*2f60*/  FFMA.FTZ R169, R93, UR10, -R26.reuse ;  /* 0x0000000a5da97c23 */ /* 0x100fe2000801081a */
[----:B------:R-:W-:Y:S01]  /*2f70*/  FMNMX.FTZ R12, R37, R12, !PT ;  /* 0x0000000c250c7209 */ /* 0x000fe20007810000 */
[--C-:B------:R-:W-:Y:S01]  /*2f80*/  FFMA.FTZ R51, R51, UR10, -R26.reuse ;  /* 0x0000000a33337c23 */ /* 0x100fe2000801081a */
[----:B------:R-:W-:Y:S01]  /*2f90*/  ISETP.GT.AND P4, PT, R5, 0x28, PT ;  /* 0x000000280500780c */ /* 0x000fe20003f84270 */
[----:B------:R-:W3:Y:S01]  /*2fa0*/  MUFU.EX2 R8, R8 ;  /* 0x0000000800087308 */ /* 0x000ee20000000800 */
[----:B------:R-:W-:Y:S01]  /*2fb0*/  FSEL R41, R41, -INF , P3 ;  /* 0xff80000029297808 */ /* 0x000fe20001800000 */
[--C-:B------:R-:W-:Y:S01]  /*2fc0*/  FFMA.FTZ R171, R95, UR10, -R26.reuse ;  /* 0x0000000a5fab7c23 */ /* 0x100fe2000801081a */
[----:B------:R-:W-:Y:S01]  /*2fd0*/  FMNMX.FTZ R12, R13, R12, !PT ;  /* 0x0000000c0d0c7209 */ /* 0x000fe20007810000 */
[--C-:B------:R-:W-:Y:S01]  /*2fe0*/  FFMA.FTZ R55, R55, UR10, -R26.reuse ;  /* 0x0000000a37377c23 */ /* 0x100fe2000801081a */
[----:B------:R-:W-:Y:S01]  /*2ff0*/  ISETP.GT.AND P3, PT, R5, 0x29, PT ;  /* 0x000000290500780c */ /* 0x000fe20003f64270 */
[--C-:B------:R-:W-:Y:S01]  /*3000*/  FFMA.FTZ R153, R58, UR10, -R26.reuse ;  /* 0x0000000a3a997c23 */ /* 0x100fe2000801081a */
[----:B------:R-:W-:Y:S01]  /*3010*/  FSEL R15, R44, -INF , P4 ;  /* 0xff8000002c0f7808 */ /* 0x000fe20002000000 */
[----:B------:R-:W4:Y:S01]  /*3020*/  MUFU.EX2 R177, R177 ;  /* 0x000000b100b17308 */ /* 0x000f220000000800 */
[----:B------:R-:W-:Y:S01]  /*3030*/  FMNMX.FTZ R14, R41, R12, !PT ;  /* 0x0000000c290e7209 */ /* 0x000fe20007810000 */
[--C-:B------:R-:W-:Y:S01]  /*3040*/  FFMA.FTZ R59, R59, UR10, -R26.reuse ;  /* 0x0000000a3b3b7c23 */ /* 0x100fe2000801081a */
[----:B------:R-:W-:Y:S01]  /*3050*/  ISETP.GT.AND P4, PT, R5, 0x30, PT ;  /* 0x000000300500780c */ /* 0x000fe20003f84270 */
[--C-:B------:R-:W-:Y:S01]  /*3060*/  FFMA.FTZ R155, R62, UR10, -R26.reuse ;  /* 0x0000000a3e9b7c23 */ /* 0x100fe2000801081a */
[----:B------:R-:W-:Y:S01]  /*3070*/  FSEL R45, R45, -INF , P3 ;  /* 0xff8000002d2d7808 */ /* 0x000fe20001800000 */
[--C-:B------:R-:W-:Y:S01]  /*3080*/  FFMA.FTZ R157, R66, UR10, -R26.reuse ;  /* 0x0000000a429d7c23 */ /* 0x100fe2000801081a */
[----:B------:R-:W-:Y:S01]  /*3090*/  FMNMX.FTZ R14, R15, R14, !PT ;  /* 0x0000000e0f0e7209 */ /* 0x000fe20007810000 */
[----:B------:R-:W5:Y:S01]  /*30a0*/  MUFU.EX2 R10, R35 ;  /* 0x00000023000a7308 */ /* 0x000f620000000800 */
[----:B------:R-:W-:Y:S01]  /*30b0*/  ISETP.GT.AND P3, PT, R5, 0x31, PT ;  /* 0x000000310500780c */ /* 0x000fe20003f64270 */
[--C-:B------:R-:W-:Y:S01]  /*30c0*/  FFMA.FTZ R42, R67, UR10, -R26.reuse ;  /* 0x0000000a432a7c23 */ /* 0x100fe2000801081a */
[----:B------:R-:W-:Y:S01]  /*30d0*/  FSEL R21, R48, -INF , P4 ;  /* 0xff80000030157808 */ /* 0x000fe20002000000 */
[--C-:B------:R-:W-:Y:S01]  /*30e0*/  FFMA.FTZ R159, R70, UR10, -R26.reuse ;  /* 0x0000000a469f7c23 */ /* 0x100fe2000801081a */
[----:B------:R-:W-:Y:S01]  /*30f0*/  FMNMX.FTZ R14, R45, R14, !PT ;  /* 0x0000000e2d0e7209 */ /* 0x000fe20007810000 */
[--C-:B------:R-:W-:Y:S01]  /*3100*/  FFMA.FTZ R44, R71, UR10, -R26.reuse ;  /* 0x0000000a472c7c23 */ /* 0x100fe2000801081a */
[----:B------:R-:W-:Y:S01]  /*3110*/  ISETP.GT.AND P4, PT, R5, 0x38, PT ;  /* 0x000000380500780c */ /* 0x000fe20003f84270 */
[----:B------:R-:W0:Y:S01]  /*3120*/  MUFU.EX2 R179, R179 ;  /* 0x000000b300b37308 */ /* 0x000e220000000800 */
[----:B------:R-:W-:Y:S01]  /*3130*/  FSEL R49, R49, -INF , P3 ;  /* 0xff80000031317808 */ /* 0x000fe20001800000 */
[--C-:B------:R-:W-:Y:S01]  /*3140*/  FFMA.FTZ R161, R74, UR10, -R26.reuse ;  /* 0x0000000a4aa17c23 */ /* 0x100fe2000801081a */
[----:B------:R-:W-:Y:S01]  /*3150*/  FMNMX.FTZ R14, R21, R14, !PT ;  /* 0x0000000e150e7209 */ /* 0x000fe20007810000 */
[--C-:B------:R-:W-:Y:S01]  /*3160*/  FFMA.FTZ R163, R78, UR10, -R26.reuse ;  /* 0x0000000a4ea37c23 */ /* 0x100fe2000801081a */
[----:B------:R-:W-:Y:S01]  /*3170*/  ISETP.GT.AND P3, PT, R5, 0x39, PT ;  /* 0x000000390500780c */ /* 0x000fe20003f64270 */
[--C-:B------:R-:W-:Y:S01]  /*3180*/  FFMA.FTZ R48, R79, UR10, -R26.reuse ;  /* 0x0000000a4f307c23 */ /* 0x100fe2000801081a */
[----:B------:R-:W-:Y:S01]  /*3190*/  FSEL R52, R52, -INF , P4 ;  /* 0xff80000034347808 */ /* 0x000fe20002000000 */
[----:B------:R-:W0:Y:S01]  /*31a0*/  MUFU.EX2 R12, R39 ;  /* 0x00000027000c7308 */ /* 0x000e220000000800 */
[----:B------:R-:W-:Y:S01]  /*31b0*/  FMNMX.FTZ R7, R49, R14, !PT ;  /* 0x0000000e31077209 */ /* 0x000fe20007810000 */
[--C-:B------:R-:W-:Y:S01]  /*31c0*/  FFMA.FTZ R165, R82, UR10, -R26.reuse ;  /* 0x0000000a52a57c23 */ /* 0x100fe2000801081a */
[----:B------:R-:W-:Y:S01]  /*31d0*/  ISETP.GT.AND P4, PT, R5, 0x40, PT ;  /* 0x000000400500780c */ /* 0x000fe20003f84270 */
[--C-:B------:R-:W-:Y:S01]  /*31e0*/  FFMA.FTZ R83, R83, UR10, -R26.reuse ;  /* 0x0000000a53537c23 */ /* 0x100fe2000801081a */
[----:B------:R-:W-:Y:S01]  /*31f0*/  FSEL R53, R53, -INF , P3 ;  /* 0xff80000035357808 */ /* 0x000fe20001800000 */
[----:B------:R-:W-:Y:S01]  /*3200*/  FFMA.FTZ R167, R86, UR10, -R26 ;  /* 0x0000000a56a77c23 */ /* 0x000fe2000801081a */
[----:B------:R-:W-:Y:S01]  /*3210*/  FMNMX.FTZ R20, R52, R7, !PT ;  /* 0x0000000734147209 */ /* 0x000fe20007810000 */
[----:B------:R-:W-:Y:S01]  /*3220*/  MUFU.EX2 R173, R173 ;  /* 0x000000ad00ad7308 */ /* 0x000fe20000000800 */
[----:B------:R-:W-:-:S02]  /*3230*/  ISETP.GT.AND P3, PT, R5, 0x41, PT ;  /* 0x000000410500780c */ /* 0x000fc40003f64270 */
[----:B------:R-:W-:Y:S02]  /*3240*/  CS2R R94, SRZ ;  /* 0x00000000005e7805 */ /* 0x000fe4000001ff00 */
[----:B------:R-:W-:Y:S02]  /*3250*/  FSEL R56, R56, -INF , P4 ;  /* 0xff80000038387808 */ /* 0x000fe40002000000 */
[----:B------:R-:W-:Y:S02]  /*3260*/  CS2R R92, SRZ ;  /* 0x00000000005c7805 */ /* 0x000fe4000001ff00 */
[----:B------:R-:W-:Y:S02]  /*3270*/  FMNMX.FTZ R7, R53, R20, !PT ;  /* 0x0000001435077209 */ /* 0x000fe40007810000 */
[----:B------:R-:W-:Y:S02]  /*3280*/  CS2R R90, SRZ ;  /* 0x00000000005a7805 */ /* 0x000fe4000001ff00 */
[----:B------:R-:W-:Y:S01]  /*3290*/  ISETP.GT.AND P4, PT, R5, 0x48, PT ;  /* 0x000000480500780c */ /* 0x000fe20003f84270 */
[----:B------:R-:W-:Y:S01]  /*32a0*/  MUFU.EX2 R14, R43 ;  /* 0x0000002b000e7308 */ /* 0x000fe20000000800 */
[----:B------:R-:W-:-:S02]  /*32b0*/  FSEL R57, R57, -INF , P3 ;  /* 0xff80000039397808 */ /* 0x000fc40001800000 */
[----:B------:R-:W-:Y:S02]  /*32c0*/  CS2R R88, SRZ ;  /* 0x0000000000587805 */ /* 0x000fe4000001ff00 */
[----:B------:R-:W-:Y:S02]  /*32d0*/  FMNMX.FTZ R20, R56, R7, !PT ;  /* 0x0000000738147209 */ /* 0x000fe40007810000 */
[----:B------:R-:W-:Y:S02]  /*32e0*/  ISETP.GT.AND P3, PT, R5, 0x49, PT ;  /* 0x000000490500780c */ /* 0x000fe40003f64270 */
[----:B------:R-:W-:Y:S01]  /*32f0*/  FSEL R60, R60, -INF , P4 ;  /* 0xff8000003c3c7808 */ /* 0x000fe20002000000 */
[----:B------:R-:W-:Y:S01]  /*3300*/  MUFU.EX2 R175, R175 ;  /* 0x000000af00af7308 */ /* 0x000fe20000000800 */
[----:B------:R-:W-:Y:S02]  /*3310*/  FMNMX.FTZ R7, R57, R20, !PT ;  /* 0x0000001439077209 */ /* 0x000fe40007810000 */
[----:B------:R-:W-:-:S02]  /*3320*/  ISETP.GT.AND P4, PT, R5, 0x50, PT ;  /* 0x000000500500780c */ /* 0x000fc40003f84270 */
[----:B------:R-:W-:Y:S02]  /*3330*/  FSEL R61, R61, -INF , P3 ;  /* 0xff8000003d3d7808 */ /* 0x000fe40001800000 */
[----:B------:R-:W-:Y:S01]  /*3340*/  FMNMX.FTZ R24, R60, R7, !PT ;  /* 0x000000073c187209 */ /* 0x000fe20007810000 */
[----:B------:R-:W-:Y:S01]  /*3350*/  MUFU.EX2 R20, R47 ;  /* 0x0000002f00147308 */ /* 0x000fe20000000800 */
[----:B------:R-:W-:Y:S02]  /*3360*/  ISETP.GT.AND P3, PT, R5, 0x51, PT ;  /* 0x000000510500780c */ /* 0x000fe40003f64270 */
[----:B------:R-:W-:Y:S02]  /*3370*/  FSEL R64, R64, -INF , P4 ;  /* 0xff80000040407808 */ /* 0x000fe40002000000 */
[----:B------:R-:W-:Y:S02]  /*3380*/  FMNMX.FTZ R7, R61, R24, !PT ;  /* 0x000000183d077209 */ /* 0x000fe40007810000 */
[----:B------:R-:W-:Y:S01]  /*3390*/  ISETP.GT.AND P4, PT, R5, 0x58, PT ;  /* 0x000000580500780c */ /* 0x000fe20003f84270 */
[----:B------:R-:W-:Y:S01]  /*33a0*/  MUFU.EX2 R169, R169 ;  /* 0x000000a900a97308 */ /* 0x000fe20000000800 */
[----:B------:R-:W-:-:S02]  /*33b0*/  FSEL R65, R65, -INF , P3 ;  /* 0xff80000041417808 */ /* 0x000fc40001800000 */
[----:B------:R-:W-:Y:S02]  /*33c0*/  FMNMX.FTZ R24, R64, R7, !PT ;  /* 0x0000000740187209 */ /* 0x000fe40007810000 */
[----:B------:R-:W-:Y:S02]  /*33d0*/  ISETP.GT.AND P3, PT, R5, 0x59, PT ;  /* 0x000000590500780c */ /* 0x000fe40003f64270 */
[----:B------:R-:W-:Y:S01]  /*33e0*/  FSEL R68, R68, -INF , P4 ;  /* 0xff80000044447808 */ /* 0x000fe20002000000 */
[----:B------:R-:W-:Y:S01]  /*33f0*/  MUFU.EX2 R171, R171 ;  /* 0x000000ab00ab7308 */ /* 0x000fe20000000800 */
[----:B------:R-:W-:Y:S02]  /*3400*/  FMNMX.FTZ R7, R65, R24, !PT ;  /* 0x0000001841077209 */ /* 0x000fe40007810000 */
[----:B------:R-:W-:Y:S02]  /*3410*/  ISETP.GT.AND P4, PT, R5, 0x60, PT ;  /* 0x000000600500780c */ /* 0x000fe40003f84270 */
[----:B------:R-:W-:-:S02]  /*3420*/  FSEL R69, R69, -INF , P3 ;  /* 0xff80000045457808 */ /* 0x000fc40001800000 */
        /* <DEDUP_REMOVED lines=28> */
[----:B------:R-:W-:Y:S02]  /*35f0*/  FSEL R85, R85, -INF , P3 ;  /* 0xff80000055557808 */ /* 0x000fe40001800000 */
[----:B------:R-:W-:-:S03]  /*3600*/  FMNMX.FTZ R40, R84, R5, !PT ;  /* 0x0000000554287209 */ /* 0x000fc60007810000 */
[----:B------:R-:W-:Y:S01]  /*3610*/  MUFU.EX2 R38, R59 ;  /* 0x0000003b00267308 */ /* 0x000fe20000000800 */
[----:B------:R-:W-:Y:S01]  /*3620*/  FMNMX.FTZ R5, R85, R40, !PT ;  /* 0x0000002855057209 */ /* 0x000fe20007810000 */
[----:B------:R-:W-:-:S04]  /*3630*/  FFMA.FTZ R40, R63, UR10, -R26 ;  /* 0x0000000a3f287c23 */ /* 0x000fc8000801081a */
[----:B------:R-:W1:Y:S02]  /*3640*/  SHFL.BFLY PT, R46, R5, 0x2, 0x1f ;  /* 0x0c401f00052e7f89 */ /* 0x000e6400000e0000 */
[----:B------:R-:W-:Y:S08]  /*3650*/  MUFU.EX2 R40, R40 ;  /* 0x0000002800287308 */ /* 0x000ff00000000800 */
[----:B------:R-:W-:Y:S08]  /*3660*/  MUFU.EX2 R159, R159 ;  /* 0x0000009f009f7308 */ /* 0x000ff00000000800 */
[----:B------:R-:W-:Y:S01]  /*3670*/  MUFU.EX2 R44, R44 ;  /* 0x0000002c002c7308 */ /* 0x000fe20000000800 */
[----:B-1----:R-:W-:Y:S01]  /*3680*/  FMNMX.FTZ R9, R5, R46, !PT ;  /* 0x0000002e05097209 */ /* 0x002fe20007810000 */
[----:B------:R-:W-:-:S06]  /*3690*/  FFMA.FTZ R46, R75, UR10, -R26 ;  /* 0x0000000a4b2e7c23 */ /* 0x000fcc000801081a */
[----:B------:R-:W-:Y:S01]  /*36a0*/  MUFU.EX2 R161, R161 ;  /* 0x000000a100a17308 */ /* 0x000fe20000000800 */
[----:B------:R-:W-:Y:S01]  /*36b0*/  FFMA.FTZ R26, R87, UR10, -R26 ;  /* 0x0000000a571a7c23 */ /* 0x000fe2000801081a */
[----:B------:R-:W1:Y:S06]  /*36c0*/  SHFL.BFLY PT, R50, R9, 0x1, 0x1f ;  /* 0x0c201f0009327f89 */ /* 0x000e6c00000e0000 */
[----:B------:R-:W-:Y:S08]  /*36d0*/  MUFU.EX2 R46, R46 ;  /* 0x0000002e002e7308 */ /* 0x000ff00000000800 */
[----:B------:R-:W-:Y:S08]  /*36e0*/  MUFU.EX2 R163, R163 ;  /* 0x000000a300a37308 */ /* 0x000ff00000000800 */
[----:B------:R-:W-:Y:S01]  /*36f0*/  MUFU.EX2 R48, R48 ;  /* 0x0000003000307308 */ /* 0x000fe20000000800 */
[----:B-1----:R-:W-:-:S04]  /*3700*/  FMNMX.FTZ R7, R9, R50, !PT ;  /* 0x0000003209077209 */ /* 0x002fc80007810000 */
[C---:B------:R-:W-:Y:S01]  /*3710*/  FSETP.NEU.FTZ.AND P3, PT, R7.reuse, -INF , PT ;  /* 0xff8000000700780b */ /* 0x040fe20003f7d000 */
[----:B------:R-:W-:Y:S02]  /*3720*/  FMUL.FTZ R5, R7, UR10 ;  /* 0x0000000a07057c20 */ /* 0x000fe40008410000 */
[----:B------:R-:W-:Y:S03]  /*3730*/  MUFU.EX2 R165, R165 ;  /* 0x000000a500a57308 */ /* 0x000fe60000000800 */
[----:B------:R-:W-:Y:S02]  /*3740*/  FSEL R54, R5, RZ, P3 ;  /* 0x000000ff05367208 */ /* 0x000fe40001800000 */
[----:B------:R-:W-:-:S03]  /*3750*/  PLOP3.LUT P3, PT, PT, PT, UP1, 0x80, 0x0 ;  /* 0x000000000000781c */ /* 0x000fc60003f6f018 */
[----:B------:R-:W-:Y:S01]  /*3760*/  MUFU.EX2 R50, R83 ;  /* 0x0000005300327308 */ /* 0x000fe20000000800 */
[--C-:B------:R-:W-:Y:S01]  /*3770*/  FFMA.FTZ R180, R3, UR10, -R54.reuse ;  /* 0x0000000a03b47c23 */ /* 0x100fe20008010836 */
[--C-:B------:R-:W-:Y:S01]  /*3780*/  FFMA.FTZ R3, R30, UR10, -R54.reuse ;  /* 0x0000000a1e037c23 */ /* 0x100fe20008010836 */
[----:B------:R-:W-:Y:S01]  /*3790*/  FFMA.FTZ R182, R28, UR10, -R54 ;  /* 0x0000000a1cb67c23 */ /* 0x000fe20008010836 */
[----:B------:R-:W-:Y:S01]  /*37a0*/  FADD.FTZ R28, R181, R6 ;  /* 0x00000006b51c7221 */ /* 0x000fe20000010000 */
[--C-:B------:R-:W-:Y:S01]  /*37b0*/  FFMA.FTZ R172, R13, UR10, -R54.reuse ;  /* 0x0000000a0dac7c23 */ /* 0x100fe20008010836 */
[--C-:B------:R-:W-:Y:S01]  /*37c0*/  FFMA.FTZ R5, R29, UR10, -R54.reuse ;  /* 0x0000000a1d057c23 */ /* 0x100fe20008010836 */
[----:B------:R-:W-:Y:S01]  /*37d0*/  FFMA.FTZ R176, R32, UR10, -R54 ;  /* 0x0000000a20b07c23 */ /* 0x000fe20008010836 */
[----:B------:R-:W-:Y:S01]  /*37e0*/  MUFU.EX2 R180, R180 ;  /* 0x000000b400b47308 */ /* 0x000fe20000000800 */
[----:B--2---:R-:W-:Y:S01]  /*37f0*/  FADD.FTZ R13, R183, R28 ;  /* 0x0000001cb70d7221 */ /* 0x004fe20000010000 */
[--C-:B------:R-:W-:Y:S01]  /*3800*/  FFMA.FTZ R9, R33, UR10, -R54.reuse ;  /* 0x0000000a21097c23 */ /* 0x100fe20008010836 */
[--C-:B------:R-:W-:Y:S01]  /*3810*/  FFMA.FTZ R178, R36, UR10, -R54.reuse ;  /* 0x0000000a24b27c23 */ /* 0x100fe20008010836 */
[--C-:B------:R-:W-:Y:S01]  /*3820*/  FFMA.FTZ R11, R37, UR10, -R54.reuse ;  /* 0x0000000a250b7c23 */ /* 0x100fe20008010836 */
[----:B---3--:R-:W-:Y:S01]  /*3830*/  FADD.FTZ R28, R8, R13 ;  /* 0x0000000d081c7221 */ /* 0x008fe20000010000 */
[--C-:B------:R-:W-:Y:S01]  /*3840*/  FFMA.FTZ R41, R41, UR10, -R54.reuse ;  /* 0x0000000a29297c23 */ /* 0x100fe20008010836 */
[----:B------:R-:W-:Y:S01]  /*3850*/  FFMA.FTZ R15, R15, UR10, -R54 ;  /* 0x0000000a0f0f7c23 */ /* 0x000fe20008010836 */
[----:B------:R-:W1:Y:S01]  /*3860*/  MUFU.EX2 R3, R3 ;  /* 0x0000000300037308 */ /* 0x000e620000000800 */
[----:B----4-:R-:W-:Y:S01]  /*3870*/  FADD.FTZ R13, R177, R28 ;  /* 0x0000001cb10d7221 */ /* 0x010fe20000010000 */
[--C-:B------:R-:W-:Y:S01]  /*3880*/  FFMA.FTZ R45, R45, UR10, -R54.reuse ;  /* 0x0000000a2d2d7c23 */ /* 0x100fe20008010836 */
[--C-:B------:R-:W-:Y:S01]  /*3890*/  FFMA.FTZ R21, R21, UR10, -R54.reuse ;  /* 0x0000000a15157c23 */ /* 0x100fe20008010836 */
[--C-:B------:R-:W-:Y:S01]  /*38a0*/  FFMA.FTZ R49, R49, UR10, -R54.reuse ;  /* 0x0000000a31317c23 */ /* 0x100fe20008010836 */
[----:B-----5:R-:W-:Y:S01]  /*38b0*/  FADD.FTZ R28, R10, R13 ;  /* 0x0000000d0a1c7221 */ /* 0x020fe20000010000 */
[--C-:B------:R-:W-:Y:S01]  /*38c0*/  FFMA.FTZ R52, R52, UR10, -R54.reuse ;  /* 0x0000000a34347c23 */ /* 0x100fe20008010836 */
[----:B------:R-:W-:Y:S01]  /*38d0*/  FFMA.FTZ R53, R53, UR10, -R54 ;  /* 0x0000000a35357c23 */ /* 0x000fe20008010836 */
[----:B------:R-:W2:Y:S01]  /*38e0*/  MUFU.EX2 R182, R182 ;  /* 0x000000b600b67308 */ /* 0x000ea20000000800 */
[----:B0-----:R-:W-:Y:S01]  /*38f0*/  FADD.FTZ R25, R179, R28 ;  /* 0x0000001cb3197221 */ /* 0x001fe20000010000 */
[--C-:B------:R-:W-:Y:S01]  /*3900*/  FFMA.FTZ R56, R56, UR10, -R54.reuse ;  /* 0x0000000a38387c23 */ /* 0x100fe20008010836 */
[--C-:B------:R-:W-:Y:S01]  /*3910*/  FFMA.FTZ R57, R57, UR10, -R54.reuse ;  /* 0x0000000a39397c23 */ /* 0x100fe20008010836 */
[--C-:B------:R-:W-:Y:S01]  /*3920*/  FFMA.FTZ R60, R60, UR10, -R54.reuse ;  /* 0x0000000a3c3c7c23 */ /* 0x100fe20008010836 */
[----:B------:R-:W-:Y:S01]  /*3930*/  FADD.FTZ R30, R12, R25 ;  /* 0x000000190c1e7221 */ /* 0x000fe20000010000 */
[--C-:B------:R-:W-:Y:S01]  /*3940*/  FFMA.FTZ R61, R61, UR10, -R54.reuse ;  /* 0x0000000a3d3d7c23 */ /* 0x100fe20008010836 */
[----:B------:R-:W-:Y:S01]  /*3950*/  FFMA.FTZ R64, R64, UR10, -R54 ;  /* 0x0000000a40407c23 */ /* 0x000fe20008010836 */
[----:B------:R-:W0:Y:S01]  /*3960*/  MUFU.EX2 R5, R5 ;  /* 0x0000000500057308 */ /* 0x000e220000000800 */
[----:B-1----:R-:W-:Y:S01]  /*3970*/  FADD.FTZ R13, R180, R3 ;  /* 0x00000003b40d7221 */ /* 0x002fe20000010000 */
[----:B------:R-:W-:Y:S01]  /*3980*/  FADD.FTZ R25, R173, R30 ;  /* 0x0000001ead197221 */ /* 0x000fe20000010000 */
[--C-:B------:R-:W-:Y:S01]  /*3990*/  FFMA.FTZ R65, R65, UR10, -R54.reuse ;  /* 0x0000000a41417c23 */ /* 0x100fe20008010836 */
[--C-:B------:R-:W-:Y:S01]  /*39a0*/  FFMA.FTZ R68, R68, UR10, -R54.reuse ;  /* 0x0000000a44447c23 */ /* 0x100fe20008010836 */
[--C-:B------:R-:W-:Y:S01]  /*39b0*/  FFMA.FTZ R69, R69, UR10, -R54.reuse ;  /* 0x0000000a45457c23 */ /* 0x100fe20008010836 */
[----:B------:R-:W-:Y:S01]  /*39c0*/  FADD.FTZ R30, R14, R25 ;  /* 0x000000190e1e7221 */ /* 0x000fe20000010000 */
[----:B------:R-:W-:Y:S01]  /*39d0*/  FFMA.FTZ R72, R72, UR10, -R54 ;  /* 0x0000000a48487c23 */ /* 0x000fe20008010836 */
[----:B------:R-:W1:Y:S01]  /*39e0*/  MUFU.EX2 R176, R176 ;  /* 0x000000b000b07308 */ /* 0x000e620000000800 */
[----:B--2---:R-:W-:Y:S01]  /*39f0*/  FADD.FTZ R28, R182, R13 ;  /* 0x0000000db61c7221 */ /* 0x004fe20000010000 */
[----:B------:R-:W-:Y:S01]  /*3a00*/  FADD.FTZ R25, R175, R30 ;  /* 0x0000001eaf197221 */ /* 0x000fe20000010000 */
[----:B------:R-:W-:Y:S01]  /*3a10*/  F2FP.BF16.F32.PACK_AB R181, R6, R181 ;  /* 0x000000b506b5723e */ /* 0x000fe200000010ff */
[--C-:B------:R-:W-:Y:S01]  /*3a20*/  FFMA.FTZ R73, R73, UR10, -R54.reuse ;  /* 0x0000000a49497c23 */ /* 0x100fe20008010836 */
[--C-:B------:R-:W-:Y:S01]  /*3a30*/  FFMA.FTZ R76, R76, UR10, -R54.reuse ;  /* 0x0000000a4c4c7c23 */ /* 0x100fe20008010836 */
[----:B------:R-:W-:Y:S01]  /*3a40*/  FADD.FTZ R30, R20, R25 ;  /* 0x00000019141e7221 */ /* 0x000fe20000010000 */
[----:B------:R-:W-:Y:S01]  /*3a50*/  FFMA.FTZ R77, R77, UR10, -R54 ;  /* 0x0000000a4d4d7c23 */ /* 0x000fe20008010836 */
[----:B------:R-:W2:Y:S01]  /*3a60*/  MUFU.EX2 R9, R9 ;  /* 0x0000000900097308 */ /* 0x000ea20000000800 */
[----:B0-----:R-:W-:Y:S01]  /*3a70*/  FADD.FTZ R13, R5, R28 ;  /* 0x0000001c050d7221 */ /* 0x001fe20000010000 */
[----:B------:R-:W-:Y:S01]  /*3a80*/  FADD.FTZ R25, R169, R30 ;  /* 0x0000001ea9197221 */ /* 0x000fe20000010000 */
[--C-:B------:R-:W-:Y:S01]  /*3a90*/  FFMA.FTZ R80, R80, UR10, -R54.reuse ;  /* 0x0000000a50507c23 */ /* 0x100fe20008010836 */
[--C-:B------:R-:W-:Y:S01]  /*3aa0*/  FFMA.FTZ R81, R81, UR10, -R54.reuse ;  /* 0x0000000a51517c23 */ /* 0x100fe20008010836 */
[--C-:B------:R-:W-:Y:S01]  /*3ab0*/  FFMA.FTZ R84, R84, UR10, -R54.reuse ;  /* 0x0000000a54547c23 */ /* 0x100fe20008010836 */
[----:B------:R-:W-:Y:S01]  /*3ac0*/  FADD.FTZ R30, R24, R25 ;  /* 0x00000019181e7221 */ /* 0x000fe20000010000 */
[----:B------:R-:W-:Y:S01]  /*3ad0*/  FFMA.FTZ R54, R85, UR10, -R54 ;  /* 0x0000000a55367c23 */ /* 0x000fe20008010836 */
[----:B------:R-:W0:Y:S01]  /*3ae0*/  MUFU.EX2 R178, R178 ;  /* 0x000000b200b27308 */ /* 0x000e220000000800 */
[----:B-1----:R-:W-:Y:S01]  /*3af0*/  FADD.FTZ R28, R176, R13 ;  /* 0x0000000db01c7221 */ /* 0x002fe20000010000 */
[----:B------:R-:W-:-:S02]  /*3b00*/  F2FP.BF16.F32.PACK_AB R182, R5, R182 ;  /* 0x000000b605b6723e */ /* 0x000fc400000010ff */
[----:B------:R-:W-:Y:S02]  /*3b10*/  F2FP.BF16.F32.PACK_AB R180, R3, R180 ;  /* 0x000000b403b4723e */ /* 0x000fe400000010ff */
[----:B------:R-:W-:Y:S02]  /*3b20*/  F2FP.BF16.F32.PACK_AB R183, R8, R183 ;  /* 0x000000b708b7723e */ /* 0x000fe400000010ff */
[----:B------:R-:W1:Y:S01]  /*3b30*/  MUFU.EX2 R11, R11 ;  /* 0x0000000b000b7308 */ /* 0x000e620000000800 */
[----:B--2---:R-:W-:Y:S01]  /*3b40*/  FADD.FTZ R13, R9, R28 ;  /* 0x0000001c090d7221 */ /* 0x004fe20000010000 */
[----:B------:R-:W-:Y:S02]  /*3b50*/  F2FP.BF16.F32.PACK_AB R177, R10, R177 ;  /* 0x000000b10ab1723e */ /* 0x000fe400000010ff */
[----:B------:R-:W-:Y:S02]  /*3b60*/  F2FP.BF16.F32.PACK_AB R179, R12, R179 ;  /* 0x000000b30cb3723e */ /* 0x000fe400000010ff */
[----:B------:R-:W-:-:S02]  /*3b70*/  F2FP.BF16.F32.PACK_AB R173, R14, R173 ;  /* 0x000000ad0ead723e */ /* 0x000fc400000010ff */
[----:B------:R-:W2:Y:S01]  /*3b80*/  MUFU.EX2 R172, R172 ;  /* 0x000000ac00ac7308 */ /* 0x000ea20000000800 */
[----:B0-----:R-:W-:Y:S01]  /*3b90*/  FADD.FTZ R28, R178, R13 ;  /* 0x0000000db21c7221 */ /* 0x001fe20000010000 */
[----:B------:R-:W-:Y:S02]  /*3ba0*/  F2FP.BF16.F32.PACK_AB R175, R20, R175 ;  /* 0x000000af14af723e */ /* 0x000fe400000010ff */
[----:B------:R-:W-:Y:S02]  /*3bb0*/  F2FP.BF16.F32.PACK_AB R169, R24, R169 ;  /* 0x000000a918a9723e */ /* 0x000fe400000010ff */
[----:B------:R-:W-:Y:S02]  /*3bc0*/  F2FP.BF16.F32.PACK_AB R176, R9, R176 ;  /* 0x000000b009b0723e */ /* 0x000fe400000010ff */
[----:B------:R-:W0:Y:S01]  /*3bd0*/  MUFU.EX2 R41, R41 ;  /* 0x0000002900297308 */ /* 0x000e220000000800 */
[C---:B-1----:R-:W-:Y:S01]  /*3be0*/  FADD.FTZ R13, R11.reuse, R28 ;  /* 0x0000001c0b0d7221 */ /* 0x042fe20000010000 */
[----:B------:R-:W-:-:S06]  /*3bf0*/  F2FP.BF16.F32.PACK_AB R178, R11, R178 ;  /* 0x000000b20bb2723e */ /* 0x000fcc00000010ff */
[----:B------:R-:W1:Y:S01]  /*3c00*/  MUFU.EX2 R15, R15 ;  /* 0x0000000f000f7308 */ /* 0x000e620000000800 */
[----:B--2---:R-:W-:Y:S01]  /*3c10*/  FADD.FTZ R28, R172, R13 ;  /* 0x0000000dac1c7221 */ /* 0x004fe20000010000 */
[----:B------:R-:W-:Y:S01]  /*3c20*/  FADD.FTZ R13, R171, R30 ;  /* 0x0000001eab0d7221 */ /* 0x000fe20000010000 */
[----:B------:R-:W-:-:S03]  /*3c30*/  F2FP.BF16.F32.PACK_AB R171, R34, R171 ;  /* 0x000000ab22ab723e */ /* 0x000fc600000010ff */
[----:B------:R-:W-:Y:S02]  /*3c40*/  FADD.FTZ R0, R34, R13 ;  /* 0x0000000d22007221 */ /* 0x000fe40000010000 */
[----:B------:R-:W2:Y:S01]  /*3c50*/  MUFU.EX2 R174, R45 ;  /* 0x0000002d00ae7308 */ /* 0x000ea20000000800 */
[----:B0-----:R-:W-:Y:S01]  /*3c60*/  FADD.FTZ R28, R41, R28 ;  /* 0x0000001c291c7221 */ /* 0x001fe20000010000 */
[----:B------:R-:W-:Y:S01]  /*3c70*/  FADD.FTZ R25, R153, R0 ;  /* 0x0000000099197221 */ /* 0x000fe20000010000 */
[----:B------:R-:W-:Y:S02]  /*3c80*/  F2FP.BF16.F32.PACK_AB R153, R38, R153 ;  /* 0x000000992699723e */ /* 0x000fe400000010ff */
[----:B------:R-:W-:-:S03]  /*3c90*/  F2FP.BF16.F32.PACK_AB R172, R41, R172 ;  /* 0x000000ac29ac723e */ /* 0x000fc600000010ff */
[----:B------:R-:W0:Y:S01]  /*3ca0*/  MUFU.EX2 R21, R21 ;  /* 0x0000001500157308 */ /* 0x000e220000000800 */
[----:B-1----:R-:W-:Y:S01]  /*3cb0*/  FADD.FTZ R13, R15, R28 ;  /* 0x0000001c0f0d7221 */ /* 0x002fe20000010000 */
[----:B------:R-:W-:-:S04]  /*3cc0*/  FADD.FTZ R28, R38, R25 ;  /* 0x00000019261c7221 */ /* 0x000fc80000010000 */
[----:B------:R-:W-:Y:S01]  /*3cd0*/  FADD.FTZ R25, R155, R28 ;  /* 0x0000001c9b197221 */ /* 0x000fe20000010000 */
[----:B------:R-:W-:Y:S01]  /*3ce0*/  F2FP.BF16.F32.PACK_AB R155, R40, R155 ;  /* 0x0000009b289b723e */ /* 0x000fe200000010ff */
[----:B------:R-:W1:Y:S01]  /*3cf0*/  MUFU.EX2 R168, R49 ;  /* 0x0000003100a87308 */ /* 0x000e620000000800 */
[----:B--2---:R-:W-:Y:S01]  /*3d00*/  FADD.FTZ R0, R174, R13 ;  /* 0x0000000dae007221 */ /* 0x004fe20000010000 */
[----:B------:R-:W-:Y:S01]  /*3d10*/  FADD.FTZ R28, R40, R25 ;  /* 0x00000019281c7221 */ /* 0x000fe20000010000 */
[----:B------:R-:W-:-:S03]  /*3d20*/  F2FP.BF16.F32.PACK_AB R174, R174, R15 ;  /* 0x0000000faeae723e */ /* 0x000fc600000010ff */
[----:B------:R-:W-:Y:S01]  /*3d30*/  FADD.FTZ R25, R157, R28 ;  /* 0x0000001c9d197221 */ /* 0x000fe20000010000 */
[C---:B------:R-:W-:Y:S01]  /*3d40*/  F2FP.BF16.F32.PACK_AB R157, R42.reuse, R157 ;  /* 0x0000009d2a9d723e */ /* 0x040fe200000010ff */
[----:B------:R-:W2:Y:S01]  /*3d50*/  MUFU.EX2 R52, R52 ;  /* 0x0000003400347308 */ /* 0x000ea20000000800 */
[----:B0-----:R-:W-:Y:S01]  /*3d60*/  FADD.FTZ R13, R21, R0 ;  /* 0x00000000150d7221 */ /* 0x001fe20000010000 */
[----:B------:R-:W-:-:S04]  /*3d70*/  FADD.FTZ R28, R42, R25 ;  /* 0x000000192a1c7221 */ /* 0x000fc80000010000 */
[----:B------:R-:W-:Y:S01]  /*3d80*/  FADD.FTZ R25, R159, R28 ;  /* 0x0000001c9f197221 */ /* 0x000fe20000010000 */
[----:B------:R-:W-:Y:S01]  /*3d90*/  F2FP.BF16.F32.PACK_AB R159, R44, R159 ;  /* 0x0000009f2c9f723e */ /* 0x000fe200000010ff */
[----:B------:R-:W0:Y:S01]  /*3da0*/  MUFU.EX2 R53, R53 ;  /* 0x0000003500357308 */ /* 0x000e220000000800 */
[----:B-1----:R-:W-:Y:S01]  /*3db0*/  FADD.FTZ R13, R168, R13 ;  /* 0x0000000da80d7221 */ /* 0x002fe20000010000 */
[----:B------:R-:W-:Y:S01]  /*3dc0*/  FADD.FTZ R6, R44, R25 ;  /* 0x000000192c067221 */ /* 0x000fe20000010000 */
[----:B------:R-:W-:-:S03]  /*3dd0*/  F2FP.BF16.F32.PACK_AB R168, R168, R21 ;  /* 0x00000015a8a8723e */ /* 0x000fc600000010ff */
[----:B------:R-:W-:Y:S01]  /*3de0*/  FADD.FTZ R25, R161, R6 ;  /* 0x00000006a1197221 */ /* 0x000fe20000010000 */
[----:B------:R-:W-:Y:S01]  /*3df0*/  F2FP.BF16.F32.PACK_AB R161, R46, R161 ;  /* 0x000000a12ea1723e */ /* 0x000fe200000010ff */
[----:B------:R-:W1:Y:S01]  /*3e00*/  MUFU.EX2 R56, R56 ;  /* 0x0000003800387308 */ /* 0x000e620000000800 */
[----:B--2---:R-:W-:Y:S01]  /*3e10*/  FADD.FTZ R0, R52, R13 ;  /* 0x0000000d34007221 */ /* 0x004fe20000010000 */
[----:B------:R-:W-:-:S04]  /*3e20*/  FADD.FTZ R6, R46, R25 ;  /* 0x000000192e067221 */ /* 0x000fc80000010000 */
[----:B------:R-:W-:Y:S01]  /*3e30*/  FADD.FTZ R25, R163, R6 ;  /* 0x00000006a3197221 */ /* 0x000fe20000010000 */
[C---:B------:R-:W-:Y:S01]  /*3e40*/  F2FP.BF16.F32.PACK_AB R163, R48.reuse, R163 ;  /* 0x000000a330a3723e */ /* 0x040fe200000010ff */
[----:B------:R-:W2:Y:S01]  /*3e50*/  MUFU.EX2 R57, R57 ;  /* 0x0000003900397308 */ /* 0x000ea20000000800 */
[C---:B0-----:R-:W-:Y:S01]  /*3e60*/  FADD.FTZ R13, R53.reuse, R0 ;  /* 0x00000000350d7221 */ /* 0x041fe20000010000 */
[----:B------:R-:W-:Y:S01]  /*3e70*/  FADD.FTZ R6, R48, R25 ;  /* 0x0000001930067221 */ /* 0x000fe20000010000 */
[----:B------:R-:W-:-:S03]  /*3e80*/  F2FP.BF16.F32.PACK_AB R170, R53, R52 ;  /* 0x0000003435aa723e */ /* 0x000fc600000010ff */
[----:B------:R-:W-:Y:S01]  /*3e90*/  FADD.FTZ R25, R165, R6 ;  /* 0x00000006a5197221 */ /* 0x000fe20000010000 */
[----:B------:R-:W-:Y:S01]  /*3ea0*/  F2FP.BF16.F32.PACK_AB R165, R50, R165 ;  /* 0x000000a532a5723e */ /* 0x000fe200000010ff */
[----:B------:R-:W0:Y:S01]  /*3eb0*/  MUFU.EX2 R60, R60 ;  /* 0x0000003c003c7308 */ /* 0x000e220000000800 */
[----:B-1----:R-:W-:Y:S01]  /*3ec0*/  FADD.FTZ R0, R56, R13 ;  /* 0x0000000d38007221 */ /* 0x002fe20000010000 */
[----:B------:R-:W-:-:S06]  /*3ed0*/  FADD.FTZ R6, R50, R25 ;  /* 0x0000001932067221 */ /* 0x000fcc0000010000 */
        /* <DEDUP_REMOVED lines=36> */
[----:B-1----:R-:W-:Y:S01]  /*4120*/  FADD.FTZ R6, R84, R3 ;  /* 0x0000000354067221 */ /* 0x002fe20000010000 */
[C---:B--2---:R-:W-:Y:S01]  /*4130*/  FADD.FTZ R0, R26.reuse, R25 ;  /* 0x000000191a007221 */ /* 0x044fe20000010000 */
[----:B------:R-:W-:Y:S02]  /*4140*/  F2FP.BF16.F32.PACK_AB R167, R26, R167 ;  /* 0x000000a71aa7723e */ /* 0x000fe400000010ff */
[C---:B0-----:R-:W-:Y:S01]  /*4150*/  FADD.FTZ R3, R5.reuse, R6 ;  /* 0x0000000605037221 */ /* 0x041fe20000010000 */
[----:B------:R-:W-:Y:S01]  /*4160*/  F2FP.BF16.F32.PACK_AB R166, R5, R84 ;  /* 0x0000005405a6723e */ /* 0x000fe200000010ff */
[----:B------:R-:W-:Y:S06]  /*4170*/  @!P3 BRA `(.L_x_2297) ;  /* 0x000000280060b947 */ /* 0x000fec0003800000 */
[----:B------:R-:W-:Y:S01]  /*4180*/  IMAD.MOV.U32 R6, RZ, RZ, R4 ;  /* 0x000000ffff067224 */ /* 0x000fe200078e0004 */
[----:B------:R-:W-:Y:S01]  /*4190*/  UMOV UR59, UR47 ;  /* 0x0000002f003b7c82 */ /* 0x000fe20008000000 */
[----:B------:R-:W-:Y:S01]  /*41a0*/  IMAD.MOV.U32 R5, RZ, RZ, R7 ;  /* 0x000000ffff057224 */ /* 0x000fe200078e0007 */
[----:B------:R-:W-:Y:S01]  /*41b0*/  UMOV UR57, UR46 ;  /* 0x0000002e00397c82 */ /* 0x000fe20008000000 */
[----:B------:R-:W-:Y:S01]  /*41c0*/  IMAD.MOV.U32 R151, RZ, RZ, RZ ;  /* 0x000000ffff977224 */ /* 0x000fe200078e00ff */
[----:B------:R-:W-:-:S06]  /*41d0*/  ULDC UR55, c[0x0][0x988] ;  /* 0x0002620000377ab9 */ /* 0x000fcc0000000800 */
.L_x_2306:
        /* <DEDUP_REMOVED lines=9> */
.L_x_2299:
[----:B------:R-:W-:Y:S01]  /*4270*/  ULEA UR6, UR46, UR41, 0x3 ;  /* 0x000000292e067291 */ /* 0x000fe2000f8e183f */
[----:B------:R-:W-:-:S05]  /*4280*/  IMAD.U32 R4, RZ, RZ, UR47 ;  /* 0x0000002fff047e24 */ /* 0x000fca000f8e00ff */
[----:B------:R-:W-:-:S04]  /*4290*/  SHF.L.U32 R4, R4, 0x1f, RZ ;  /* 0x0000001f04047819 */ /* 0x000fc800000006ff */
[----:B------:R0:W1:Y:S01]  /*42a0*/  SYNCS.PHASECHK.TRANS64.TRYWAIT P3, [UR6+0x28830], R4 ;  /* 0x02883004ff0075a7 */ /* 0x0000620008060146 */
[----:B------:R-:W-:Y:S05]  /*42b0*/  @!P0 BRA `(.L_x_2300) ;  /* 0x0000000000048947 */ /* 0x000fea0003800000 */
[----:B------:R-:W-:Y:S01]  /*42c0*/  BPT.TRAP 0x1 ;  /* 0x000000040000795c */ /* 0x000fe20000300000 */
.L_x_2300:
[----:B-1----:R-:W-:Y:S05]  /*42d0*/  @P3 BRA `(.L_x_2298) ;  /* 0x0000000000083947 */ /* 0x002fea0003800000 */
[----:B------:R-:W1:Y:S02]  /*42e0*/  SYNCS.PHASECHK.TRANS64.TRYWAIT P3, [UR6+0x28830], R4 ;  /* 0x02883004ff0075a7 */ /* 0x000e640008060146 */
[----:B-1----:R-:W-:Y:S05]  /*42f0*/  @!P3 BRA `(.L_x_2301) ;  /* 0x000000ec00b4b947 */ /* 0x002fea0003800000 */
.L_x_2298:
        /* <DEDUP_REMOVED lines=47> */
.L_x_2303:
[----:B------:R-:W-:Y:S01]  /*45f0*/  ULEA UR6, UR57, UR41, 0x3 ;  /* 0x0000002939067291 */ /* 0x000fe2000f8e183f */
[----:B------:R-:W-:-:S05]  /*4600*/  IMAD.U32 R4, RZ, RZ, UR59 ;  /* 0x0000003bff047e24 */ /* 0x000fca000f8e00ff */
[----:B------:R-:W-:-:S04]  /*4610*/  SHF.L.U32 R4, R4, 0x1f, RZ ;  /* 0x0000001f04047819 */ /* 0x000fc800000006ff */
[----:B------:R0:W1:Y:S01]  /*4620*/  SYNCS.PHASECHK.TRANS64.TRYWAIT P3, [UR6+0x28850], R4 ;  /* 0x02885004ff0075a7 */ /* 0x0000620008060146 */
[----:B------:R-:W-:Y:S05]  /*4630*/  @!P0 BRA `(.L_x_2304) ;  /* 0x0000000000048947 */ /* 0x000fea0003800000 */
[----:B------:R-:W-:Y:S01]  /*4640*/  BPT.TRAP 0x1 ;  /* 0x000000040000795c */ /* 0x000fe20000300000 */
.L_x_2304:
[----:B-1----:R-:W-:Y:S05]  /*4650*/  @P3 BRA `(.L_x_2302) ;  /* 0x0000000000083947 */ /* 0x002fea0003800000 */
[----:B------:R-:W1:Y:S02]  /*4660*/  SYNCS.PHASECHK.TRANS64.TRYWAIT P3, [UR6+0x28850], R4 ;  /* 0x02885004ff0075a7 */ /* 0x000e640008060146 */
[----:B-1----:R-:W-:Y:S05]  /*4670*/  @!P3 BRA `(.L_x_2305) ;  /* 0x000000e800ecb947 */ /* 0x002fea0003800000 */
.L_x_2302:
[----:B------:R-:W-:Y:S01]  /*4680*/  UIADD3 UR6, UR41, 0x400, URZ ;  /* 0x0000040029067890 */ /* 0x000fe2000fffe03f */
[----:B------:R-:W-:Y:S01]  /*4690*/  WARPGROUP.ARRIVE ;  /* 0x00000000000079c5 */ /* 0x000fe20000000000 */
[----:B------:R-:W-:Y:S01]  /*46a0*/  UMOV UR7, 0x40000040 ;  /* 0x4000004000077882 */ /* 0x000fe20000000000 */
[----:B------:R-:W-:Y:S01]  /*46b0*/  VIADD R10, R17, UR38 ;  /* 0x00000026110a7c36 */ /* 0x000fe20008000000 */
[----:B------:R-:W-:-:S03]  /*46c0*/  USHF.R.U32.HI UR6, URZ, 0x4, UR6 ;  /* 0x000000043f067899 */ /* 0x000fc60008011606 */
[----:B------:R-:W2:Y:S01]  /*46d0*/  S2R R220, SR_TID.X ;  /* 0x0000000000dc7919 */ /* 0x000ea20000002100 */
[----:B------:R-:W-:Y:S01]  /*46e0*/  UMOV UR10, UR55 ;  /* 0x00000037000a7c82 */ /* 0x000fe20008000000 */
[----:B------:R-:W-:Y:S02]  /*46f0*/  UISETP.GT.AND UP1, UPT, UR58, UR56, UPT ;  /* 0x000000383a00728c */ /* 0x000fe4000bf24270 */
[----:B------:R-:W-:Y:S01]  /*4700*/  ULOP3.LUT UR6, UR6, 0x3fff, URZ, 0xc0, !UPT ;  /* 0x00003fff06067892 */ /* 0x000fe2000f8ec03f */
[----:B------:R-:W-:-:S03]  /*4710*/  UMOV UR59, UR47 ;  /* 0x0000002f003b7c82 */ /* 0x000fc60008000000 */
[----:B------:R-:W-:-:S04]  /*4720*/  ULOP3.LUT UR6, UR6, 0x4000000, URZ, 0xfc, !UPT ;  /* 0x0400000006067892 */ /* 0x000fc8000f8efc3f */
[----:B------:R-:W-:-:S07]  /*4730*/  ULEA UR11, UR57, UR6, 0xb ;  /* 0x00000006390b7291 */ /* 0x000fce000f8e583f */
[----:B------:R-:W-:Y:S02]  /*4740*/  UMOV UR6, UR11 ;  /* 0x0000000b00067c82 */ /* 0x000fe40008000000 */
[----:B------:R-:W-:Y:S01]  /*4750*/  HGMMA.64x128x16.F32.BF16 R88, R180, gdesc[UR4].tnspB, R88, gsb0 ;  /* 0x41e00004b4587df0 */ /* 0x000fe20008001858 */
[----:B------:R-:W-:Y:S01]  /*4760*/  UIADD3 UR6, UR11, 0x80, URZ ;  /* 0x000000800b067890 */ /* 0x000fe2000fffe03f */
[----:B------:R-:W-:Y:S01]  /*4770*/  UMOV UR7, 0x40000040 ;  /* 0x4000004000077882 */ /* 0x000fe20000000000 */
[----:B--2---:R-:W-:Y:S01]  /*4780*/  SHF.R.U32.HI R220, RZ, 0x7, R220 ;  /* 0x00000007ffdc7819 */ /* 0x004fe200000116dc */
[----:B------:R-:W-:Y:S02]  /*4790*/  WARPGROUP.DEPBAR.LE gsb0, 0x0 ;  /* 0x00008000000079c5 */ /* 0x000fe40000010000 */
[----:B------:R-:W-:-:S06]  /*47a0*/  WARPGROUP.ARRIVE ;  /* 0x00000000000079c5 */ /* 0x000fcc0000000000 */
[----:B------:R-:W-:Y:S01]  /*47b0*/  HGMMA.64x128x16.F32.BF16 R88, R176, gdesc[UR4].tnspB, R88, gsb0 ;  /* 0x41e00004b0587df0 */ /* 0x000fe20008001858 */
[----:B------:R-:W-:Y:S01]  /*47c0*/  @UP0 ULDC UR6, c[0x0][0x44c] ;  /* 0x0001130000060ab9 */ /* 0x000fe20000000800 */
[----:B------:R-:W-:Y:S01]  /*47d0*/  UMOV UR7, 0x40000040 ;  /* 0x4000004000077882 */ /* 0x000fe20000000000 */
[----:B01----:R-:W-:Y:S01]  /*47e0*/  @P2 IMAD.HI.U32 R4, R10, UR6, RZ ;  /* 0x000000060a042c27 */ /* 0x003fe2000f8e00ff */
[----:B------:R-:W-:-:S04]  /*47f0*/  @UP0 ULDC UR6, c[0x0][0x450] ;  /* 0x0001140000060ab9 */ /* 0x000fc80000000800 */
[----:B------:R-:W-:Y:S01]  /*4800*/  @P2 SHF.R.U32.HI R10, RZ, UR6, R4 ;  /* 0x00000006ff0a2c19 */ /* 0x000fe20008011604 */
[----:B------:R-:W-:Y:S02]  /*4810*/  UMOV UR6, 0xffffff80 ;  /* 0xffffff8000067882 */ /* 0x000fe40000000000 */
[----:B------:R-:W-:Y:S02]  /*4820*/  UIMAD UR6, UR58, UR6, 0x1 ;  /* 0x000000013a0674a4 */ /* 0x000fe4000f8e0206 */
[----:B------:R-:W0:Y:S01]  /*4830*/  SHFL.IDX PT, R4, R10, 0x1, 0x1c1f ;  /* 0x003c1f000a047f89 */ /* 0x000e2200000e0000 */
[----:B------:R-:W-:-:S03]  /*4840*/  UIADD3 UR58, UR58, -0x1, URZ ;  /* 0xffffffff3a3a7890 */ /* 0x000fc6000fffe03f */
[----:B------:R-:W-:Y:S01]  /*4850*/  IMAD.U32 R9, RZ, RZ, UR6 ;  /* 0x00000006ff097e24 */ /* 0x000fe2000f8e00ff */
[----:B------:R-:W-:Y:S01]  /*4860*/  UIADD3 UR6, UR11, 0x100, URZ ;  /* 0x000001000b067890 */ /* 0x000fe2000fffe03f */
[----:B------:R-:W1:Y:S03]  /*4870*/  SHFL.IDX PT, R10, R10, RZ, 0x1c1f ;  /* 0x001c1fff0a0a7589 */ /* 0x000e6600000e0000 */
[----:B------:R-:W-:-:S05]  /*4880*/  IADD3 R9, R9, UR53, -R16 ;  /* 0x0000003509097c10 */ /* 0x000fca000fffe810 */
[----:B------:R-:W-:-:S04]  /*4890*/  VIADD R9, R9, -UR54 ;  /* 0x8000003609097c36 */ /* 0x000fc80008000000 */
[----:B0-----:R-:W-:-:S05]  /*48a0*/  IMAD.IADD R4, R9, 0x1, R4 ;  /* 0x0000000109047824 */ /* 0x001fca00078e0204 */
[C---:B------:R-:W-:Y:S01]  /*48b0*/  ISETP.GT.AND P3, PT, R4.reuse, RZ, PT ;  /* 0x000000ff0400720c */ /* 0x040fe20003f64270 */
[----:B-1----:R-:W-:Y:S01]  /*48c0*/  IMAD.IADD R9, R9, 0x1, R10 ;  /* 0x0000000109097824 */ /* 0x002fe200078e020a */
        /* <DEDUP_REMOVED lines=48> */
[----:B------:R-:W-:Y:S01]  /*4bd0*/  FSEL R58, R58, -INF , P3 ;  /* 0xff8000003a3a7808 */ /* 0x000fe20001800000 */
[----:B------:R-:W-:Y:S02]  /*4be0*/  WARPGROUP.DEPBAR.LE gsb0, 0x0 ;  /* 0x00008000000079c5 */ /* 0x000fe40000010000 */
[----:B------:R-:W-:Y:S01]  /*4bf0*/  WARPGROUP.ARRIVE ;  /* 0x00000000000079c5 */ /* 0x000fe20000000000 */
[----:B------:R-:W-:Y:S02]  /*4c00*/  FMNMX.FTZ R15, R55, R8, !PT ;  /* 0x00000008370f7209 */ /* 0x000fe40007810000 */
[----:B------:R-:W-:Y:S02]  /*4c10*/  ISETP.GT.AND P3, PT, R4, 0x48, PT ;  /* 0x000000480400780c */ /* 0x000fe40003f64270 */
[----:B------:R-:W-:Y:S01]  /*4c20*/  FSEL R59, R59, -INF , P4 ;  /* 0xff8000003b3b7808 */ /* 0x000fe20002000000 */
[----:B------:R-:W-:Y:S01]  /*4c30*/  HGMMA.64x128x16.F32.BF16 R88, R172, gdesc[UR4].tnspB, R88, gsb0 ;  /* 0x41e00004ac587df0 */ /* 0x000fe20008001858 */
[----:B------:R-:W-:Y:S01]  /*4c40*/  UIADD3 UR6, UR11, 0x180, URZ ;  /* 0x000001800b067890 */ /* 0x000fe2000fffe03f */
[----:B------:R-:W-:Y:S01]  /*4c50*/  FMNMX.FTZ R8, R58, R15, !PT ;  /* 0x0000000f3a087209 */ /* 0x000fe20007810000 */
[----:B------:R-:W-:Y:S01]  /*4c60*/  UMOV UR7, 0x40000040 ;  /* 0x4000004000077882 */ /* 0x000fe20000000000 */
        /* <DEDUP_REMOVED lines=39> */
[----:B------:R-:W-:Y:S02]  /*4ee0*/  FSEL R87, R87, -INF , P4 ;  /* 0xff80000057577808 */ /* 0x000fe40002000000 */
[----:B------:R-:W-:Y:S02]  /*4ef0*/  FMNMX.FTZ R4, R86, R15, !PT ;  /* 0x0000000f56047209 */ /* 0x000fe40007810000 */
[----:B------:R-:W-:Y:S02]  /*4f00*/  ISETP.GT.AND P5, PT, R9, RZ, PT ;  /* 0x000000ff0900720c */ /* 0x000fe40003fa4270 */
[----:B------:R-:W-:-:S02]  /*4f10*/  FMNMX.FTZ R12, R87, R4, !PT ;  /* 0x00000004570c7209 */ /* 0x000fc40007810000 */
[C---:B------:R-:W-:Y:S02]  /*4f20*/  ISETP.GT.AND P4, PT, R9.reuse, 0x1, PT ;  /* 0x000000010900780c */ /* 0x040fe40003f84270 */
[----:B------:R-:W-:Y:S01]  /*4f30*/  FSEL R24, R24, -INF , P5 ;  /* 0xff80000018187808 */ /* 0x000fe20002800000 */
[----:B------:R-:W0:Y:S01]  /*4f40*/  SHFL.BFLY PT, R15, R12, 0x2, 0x1f ;  /* 0x0c401f000c0f7f89 */ /* 0x000e2200000e0000 */
[----:B------:R-:W-:Y:S02]  /*4f50*/  ISETP.GT.AND P6, PT, R9, 0x8, PT ;  /* 0x000000080900780c */ /* 0x000fe40003fc4270 */
[----:B------:R-:W-:Y:S02]  /*4f60*/  FSEL R25, R25, -INF , P4 ;  /* 0xff80000019197808 */ /* 0x000fe40002000000 */
[----:B------:R-:W-:Y:S02]  /*4f70*/  ISETP.GT.AND P5, PT, R9, 0x9, PT ;  /* 0x000000090900780c */ /* 0x000fe40003fa4270 */
[----:B------:R-:W-:-:S02]  /*4f80*/  FSEL R28, R28, -INF , P6 ;  /* 0xff8000001c1c7808 */ /* 0x000fc40003000000 */
[----:B------:R-:W-:Y:S02]  /*4f90*/  ISETP.GT.AND P4, PT, R9, 0x10, PT ;  /* 0x000000100900780c */ /* 0x000fe40003f84270 */
[----:B------:R-:W-:Y:S02]  /*4fa0*/  FSEL R29, R29, -INF , P5 ;  /* 0xff8000001d1d7808 */ /* 0x000fe40002800000 */
[C---:B------:R-:W-:Y:S02]  /*4fb0*/  ISETP.GT.AND P6, PT, R9.reuse, 0x11, PT ;  /* 0x000000110900780c */ /* 0x040fe40003fc4270 */
[----:B------:R-:W-:Y:S02]  /*4fc0*/  FSEL R32, R32, -INF , P4 ;  /* 0xff80000020207808 */ /* 0x000fe40002000000 */
[----:B------:R-:W-:Y:S02]  /*4fd0*/  ISETP.GT.AND P5, PT, R9, 0x18, PT ;  /* 0x000000180900780c */ /* 0x000fe40003fa4270 */
[----:B------:R-:W-:-:S02]  /*4fe0*/  FSEL R33, R33, -INF , P6 ;  /* 0xff80000021217808 */ /* 0x000fc40003000000 */
[C---:B------:R-:W-:Y:S02]  /*4ff0*/  ISETP.GT.AND P4, PT, R9.reuse, 0x19, PT ;  /* 0x000000190900780c */ /* 0x040fe40003f84270 */
[----:B------:R-:W-:Y:S02]  /*5000*/  FSEL R36, R36, -INF , P5 ;  /* 0xff80000024247808 */ /* 0x000fe40002800000 */
[----:B0-----:R-:W-:Y:S02]  /*5010*/  FMNMX.FTZ R15, R12, R15, !PT ;  /* 0x0000000f0c0f7209 */ /* 0x001fe40007810000 */
[----:B------:R-:W-:Y:S02]  /*5020*/  FMNMX.FTZ R12, R24, R5, !PT ;  /* 0x00000005180c7209 */ /* 0x000fe40007810000 */
[----:B------:R-:W-:Y:S01]  /*5030*/  ISETP.GT.AND P6, PT, R9, 0x20, PT ;  /* 0x000000200900780c */ /* 0x000fe20003fc4270 */
[----:B------:R-:W0:Y:S01]  /*5040*/  SHFL.BFLY PT, R4, R15, 0x1, 0x1f ;  /* 0x0c201f000f047f89 */ /* 0x000e2200000e0000 */
[----:B------:R-:W-:-:S02]  /*5050*/  FSEL R37, R37, -INF , P4 ;  /* 0xff80000025257808 */ /* 0x000fc40002000000 */
[C---:B------:R-:W-:Y:S02]  /*5060*/  ISETP.GT.AND P5, PT, R9.reuse, 0x21, PT ;  /* 0x000000210900780c */ /* 0x040fe40003fa4270 */
[----:B------:R-:W-:Y:S02]  /*5070*/  FSEL R40, R40, -INF , P6 ;  /* 0xff80000028287808 */ /* 0x000fe40003000000 */
[----:B------:R-:W-:Y:S02]  /*5080*/  ISETP.GT.AND P4, PT, R9, 0x28, PT ;  /* 0x000000280900780c */ /* 0x000fe40003f84270 */
[----:B------:R-:W-:Y:S02]  /*5090*/  FSEL R41, R41, -INF , P5 ;  /* 0xff80000029297808 */ /* 0x000fe40002800000 */
[----:B------:R-:W-:Y:S02]  /*50a0*/  ISETP.GT.AND P6, PT, R9, 0x29, PT ;  /* 0x000000290900780c */ /* 0x000fe40003fc4270 */
[----:B------:R-:W-:-:S02]  /*50b0*/  FSEL R44, R44, -INF , P4 ;  /* 0xff8000002c2c7808 */ /* 0x000fc40002000000 */
[----:B------:R-:W-:Y:S02]  /*50c0*/  ISETP.GT.AND P5, PT, R9, 0x30, PT ;  /* 0x000000300900780c */ /* 0x000fe40003fa4270 */
[----:B------:R-:W-:Y:S01]  /*50d0*/  FSEL R45, R45, -INF , P6 ;  /* 0xff8000002d2d7808 */ /* 0x000fe20003000000 */
[----:B------:R-:W-:Y:S02]  /*50e0*/  WARPGROUP.DEPBAR.LE gsb0, 0x0 ;  /* 0x00008000000079c5 */ /* 0x000fe40000010000 */
[----:B------:R-:W-:Y:S01]  /*50f0*/  WARPGROUP.ARRIVE ;  /* 0x00000000000079c5 */ /* 0x000fe20000000000 */
[----:B------:R-:W-:Y:S02]  /*5100*/  ISETP.GT.AND P4, PT, R9, 0x31, PT ;  /* 0x000000310900780c */ /* 0x000fe40003f84270 */
[----:B0-----:R-:W-:Y:S02]  /*5110*/  FMNMX.FTZ R4, R15, R4, !PT ;  /* 0x000000040f047209 */ /* 0x001fe40007810000 */
[----:B------:R-:W-:Y:S01]  /*5120*/  FSEL R48, R48, -INF , P5 ;  /* 0xff80000030307808 */ /* 0x000fe20002800000 */
[----:B------:R-:W-:Y:S01]  /*5130*/  HGMMA.64x128x16.F32.BF16 R88, R168, gdesc[UR4].tnspB, R88, gsb0 ;  /* 0x41e00004a8587df0 */ /* 0x000fe20008001858 */
[----:B------:R-:W-:Y:S01]  /*5140*/  UIADD3 UR6, UR11, 0x200, URZ ;  /* 0x000002000b067890 */ /* 0x000fe2000fffe03f */
[C---:B------:R-:W-:Y:S01]  /*5150*/  FMUL.FTZ R8, R4.reuse, UR10 ;  /* 0x0000000a04087c20 */ /* 0x040fe20008410000 */
[----:B------:R-:W-:Y:S01]  /*5160*/  UMOV UR7, 0x40000040 ;  /* 0x4000004000077882 */ /* 0x000fe20000000000 */
[----:B------:R-:W-:-:S02]  /*5170*/  FSETP.NEU.FTZ.AND P3, PT, R4, -INF , PT ;  /* 0xff8000000400780b */ /* 0x000fc40003f7d000 */
[----:B------:R-:W-:Y:S02]  /*5180*/  ISETP.GT.AND P6, PT, R9, 0x38, PT ;  /* 0x000000380900780c */ /* 0x000fe40003fc4270 */
[----:B------:R-:W-:Y:S02]  /*5190*/  FSEL R8, R8, RZ, P3 ;  /* 0x000000ff08087208 */ /* 0x000fe40001800000 */
[----:B------:R-:W-:Y:S02]  /*51a0*/  FSEL R49, R49, -INF , P4 ;  /* 0xff80000031317808 */ /* 0x000fe40002000000 */
[----:B------:R-:W-:Y:S01]  /*51b0*/  ISETP.GT.AND P5, PT, R9, 0x39, PT ;  /* 0x000000390900780c */ /* 0x000fe20003fa4270 */
[--C-:B------:R-:W-:Y:S01]  /*51c0*/  FFMA.FTZ R181, R13, UR10, -R8.reuse ;  /* 0x0000000a0db57c23 */ /* 0x100fe20008010808 */
[----:B------:R-:W-:Y:S01]  /*51d0*/  FMNMX.FTZ R13, R25, R12, !PT ;  /* 0x0000000c190d7209 */ /* 0x000fe20007810000 */
[--C-:B------:R-:W-:Y:S01]  /*51e0*/  FFMA.FTZ R183, R11, UR10, -R8.reuse ;  /* 0x0000000a0bb77c23 */ /* 0x100fe20008010808 */
[--C-:B------:R-:W-:Y:S01]  /*51f0*/  FFMA.FTZ R177, R7, UR10, -R8.reuse ;  /* 0x0000000a07b17c23 */ /* 0x100fe20008010808 */
[----:B------:R-:W-:Y:S01]  /*5200*/  FSEL R52, R52, -INF , P6 ;  /* 0xff80000034347808 */ /* 0x000fe20003000000 */
[--C-:B------:R-:W-:Y:S01]  /*5210*/  FFMA.FTZ R179, R38, UR10, -R8.reuse ;  /* 0x0000000a26b37c23 */ /* 0x100fe20008010808 */
[----:B------:R-:W-:Y:S01]  /*5220*/  FMNMX.FTZ R12, R28, R13, !PT ;  /* 0x0000000d1c0c7209 */ /* 0x000fe20007810000 */
[--C-:B------:R-:W-:Y:S01]  /*5230*/  FFMA.FTZ R173, R42, UR10, -R8.reuse ;  /* 0x0000000a2aad7c23 */ /* 0x100fe20008010808 */
[----:B------:R-:W-:Y:S01]  /*5240*/  ISETP.GT.AND P4, PT, R9, 0x40, PT ;  /* 0x000000400900780c */ /* 0x000fe20003f84270 */
[--C-:B------:R-:W-:Y:S01]  /*5250*/  FFMA.FTZ R10, R27, UR10, -R8.reuse ;  /* 0x0000000a1b0a7c23 */ /* 0x100fe20008010808 */
[----:B------:R-:W-:Y:S01]  /*5260*/  FMNMX.FTZ R11, R29, R12, !PT ;  /* 0x0000000c1d0b7209 */ /* 0x000fe20007810000 */
[----:B------:R-:W-:Y:S01]  /*5270*/  MUFU.EX2 R181, R181 ;  /* 0x000000b500b57308 */ /* 0x000fe20000000800 */
        /* <DEDUP_REMOVED lines=11> */
[----:B------:R-:W-:Y:S01]  /*5330*/  FFMA.FTZ R11, R78, UR10, -R8 ;  /* 0x0000000a4e0b7c23 */ /* 0x000fe20008010808 */
[----:B------:R-:W-:-:S02]  /*5340*/  ISETP.GT.AND P5, PT, R9, 0x48, PT ;  /* 0x000000480900780c */ /* 0x000fc40003fa4270 */
[----:B------:R-:W-:Y:S01]  /*5350*/  FMNMX.FTZ R7, R37, R14, !PT ;  /* 0x0000000e25077209 */ /* 0x000fe20007810000 */
[----:B------:R-:W-:Y:S01]  /*5360*/  MUFU.EX2 R183, R183 ;  /* 0x000000b700b77308 */ /* 0x000fe20000000800 */
[----:B------:R-:W-:Y:S01]  /*5370*/  FSEL R57, R57, -INF , P6 ;  /* 0xff80000039397808 */ /* 0x000fe20003000000 */
[----:B------:R-:W-:Y:S01]  /*5380*/  FFMA.FTZ R14, R35, UR10, -R8 ;  /* 0x0000000a230e7c23 */ /* 0x000fe20008010808 */
[----:B------:R-:W-:Y:S02]  /*5390*/  FMNMX.FTZ R20, R40, R7, !PT ;  /* 0x0000000728147209 */ /* 0x000fe40007810000 */
[----:B------:R-:W-:Y:S02]  /*53a0*/  ISETP.GT.AND P4, PT, R9, 0x49, PT ;  /* 0x000000490900780c */ /* 0x000fe40003f84270 */
[----:B------:R-:W-:Y:S01]  /*53b0*/  FMNMX.FTZ R7, R41, R20, !PT ;  /* 0x0000001429077209 */ /* 0x000fe20007810000 */
[----:B------:R-:W-:Y:S01]  /*53c0*/  MUFU.EX2 R12, R12 ;  /* 0x0000000c000c7308 */ /* 0x000fe20000000800 */
[----:B------:R-:W-:-:S02]  /*53d0*/  FSEL R60, R60, -INF , P5 ;  /* 0xff8000003c3c7808 */ /* 0x000fc40002800000 */
[----:B------:R-:W-:Y:S02]  /*53e0*/  FMNMX.FTZ R20, R44, R7, !PT ;  /* 0x000000072c147209 */ /* 0x000fe40007810000 */
[----:B------:R-:W-:Y:S02]  /*53f0*/  ISETP.GT.AND P6, PT, R9, 0x50, PT ;  /* 0x000000500900780c */ /* 0x000fe40003fc4270 */
[----:B------:R-:W-:Y:S01]  /*5400*/  FMNMX.FTZ R7, R45, R20, !PT ;  /* 0x000000142d077209 */ /* 0x000fe20007810000 */
[----:B------:R-:W-:Y:S01]  /*5410*/  MUFU.EX2 R177, R177 ;  /* 0x000000b100b17308 */ /* 0x000fe20000000800 */
[----:B------:R-:W-:Y:S01]  /*5420*/  FSEL R61, R61, -INF , P4 ;  /* 0xff8000003d3d7808 */ /* 0x000fe20002000000 */
[----:B------:R-:W-:Y:S01]  /*5430*/  FFMA.FTZ R20, R39, UR10, -R8 ;  /* 0x0000000a27147c23 */ /* 0x000fe20008010808 */
[----:B------:R-:W-:Y:S02]  /*5440*/  FMNMX.FTZ R26, R48, R7, !PT ;  /* 0x00000007301a7209 */ /* 0x000fe40007810000 */
[----:B------:R-:W-:-:S02]  /*5450*/  ISETP.GT.AND P5, PT, R9, 0x51, PT ;  /* 0x000000510900780c */ /* 0x000fc40003fa4270 */
[----:B------:R-:W-:Y:S01]  /*5460*/  FMNMX.FTZ R7, R49, R26, !PT ;  /* 0x0000001a31077209 */ /* 0x000fe20007810000 */
[----:B------:R-:W-:Y:S01]  /*5470*/  MUFU.EX2 R14, R14 ;  /* 0x0000000e000e7308 */ /* 0x000fe20000000800 */
[----:B------:R-:W-:Y:S02]  /*5480*/  FSEL R64, R64, -INF , P6 ;  /* 0xff80000040407808 */ /* 0x000fe40003000000 */
[----:B------:R-:W-:Y:S02]  /*5490*/  FMNMX.FTZ R26, R52, R7, !PT ;  /* 0x00000007341a7209 */ /* 0x000fe40007810000 */
[----:B------:R-:W-:Y:S02]  /*54a0*/  ISETP.GT.AND P4, PT, R9, 0x58, PT ;  /* 0x000000580900780c */ /* 0x000fe40003f84270 */
[----:B------:R-:W-:Y:S01]  /*54b0*/  FMNMX.FTZ R7, R53, R26, !PT ;  /* 0x0000001a35077209 */ /* 0x000fe20007810000 */
[----:B------:R-:W-:Y:S01]  /*54c0*/  FFMA.FTZ R26, R43, UR10, -R8 ;  /* 0x0000000a2b1a7c23 */ /* 0x000fe20008010808 */
[----:B------:R-:W-:Y:S01]  /*54d0*/  FSEL R65, R65, -INF , P5 ;  /* 0xff80000041417808 */ /* 0x000fe20002800000 */
[----:B------:R-:W-:Y:S01]  /*54e0*/  MUFU.EX2 R179, R179 ;  /* 0x000000b300b37308 */ /* 0x000fe20000000800 */
[----:B------:R-:W-:-:S02]  /*54f0*/  FMNMX.FTZ R30, R56, R7, !PT ;  /* 0x00000007381e7209 */ /* 0x000fc40007810000 */
[----:B------:R-:W-:Y:S02]  /*5500*/  ISETP.GT.AND P6, PT, R9, 0x59, PT ;  /* 0x000000590900780c */ /* 0x000fe40003fc4270 */
[----:B------:R-:W-:Y:S02]  /*5510*/  FMNMX.FTZ R7, R57, R30, !PT ;  /* 0x0000001e39077209 */ /* 0x000fe40007810000 */
[----:B------:R-:W-:Y:S01]  /*5520*/  FSEL R68, R68, -INF , P4 ;  /* 0xff80000044447808 */ /* 0x000fe20002000000 */
[----:B------:R-:W-:Y:S01]  /*5530*/  MUFU.EX2 R20, R20 ;  /* 0x0000001400147308 */ /* 0x000fe20000000800 */
        /* <DEDUP_REMOVED lines=19> */
[----:B------:R-:W-:Y:S02]  /*5670*/  FSEL R76, R76, -INF , P6 ;  /* 0xff8000004c4c7808 */ /* 0x000fe40003000000 */
[----:B------:R-:W-:Y:S01]  /*5680*/  FMNMX.FTZ R7, R73, R38, !PT ;  /* 0x0000002649077209 */ /* 0x000fe20007810000 */
[----:B------:R-:W-:Y:S01]  /*5690*/  MUFU.EX2 R30, R30 ;  /* 0x0000001e001e7308 */ /* 0x000fe20000000800 */
[----:B------:R-:W-:Y:S02]  /*56a0*/  ISETP.GT.AND P4, PT, R9, 0x70, PT ;  /* 0x000000700900780c */ /* 0x000fe40003f84270 */
[----:B------:R-:W-:Y:S02]  /*56b0*/  FSEL R77, R77, -INF , P5 ;  /* 0xff8000004d4d7808 */ /* 0x000fe40002800000 */
[----:B------:R-:W-:-:S02]  /*56c0*/  FMNMX.FTZ R38, R76, R7, !PT ;  /* 0x000000074c267209 */ /* 0x000fc40007810000 */
[----:B------:R-:W-:Y:S01]  /*56d0*/  ISETP.GT.AND P6, PT, R9, 0x71, PT ;  /* 0x000000710900780c */ /* 0x000fe20003fc4270 */
[----:B------:R-:W-:Y:S01]  /*56e0*/  MUFU.EX2 R34, R34 ;  /* 0x0000002200227308 */ /* 0x000fe20000000800 */
[----:B------:R-:W-:Y:S02]  /*56f0*/  FSEL R80, R80, -INF , P4 ;  /* 0xff80000050507808 */ /* 0x000fe40002000000 */
[----:B------:R-:W-:Y:S01]  /*5700*/  FMNMX.FTZ R7, R77, R38, !PT ;  /* 0x000000264d077209 */ /* 0x000fe20007810000 */
[----:B------:R-:W-:Y:S01]  /*5710*/  FFMA.FTZ R38, R55, UR10, -R8 ;  /* 0x0000000a37267c23 */ /* 0x000fe20008010808 */
[----:B------:R-:W-:Y:S02]  /*5720*/  ISETP.GT.AND P5, PT, R9, 0x78, PT ;  /* 0x000000780900780c */ /* 0x000fe40003fa4270 */
[----:B------:R-:W-:Y:S01]  /*5730*/  FSEL R81, R81, -INF , P6 ;  /* 0xff80000051517808 */ /* 0x000fe20003000000 */
[----:B------:R-:W-:Y:S01]  /*5740*/  MUFU.EX2 R46, R46 ;  /* 0x0000002e002e7308 */ /* 0x000fe20000000800 */
[----:B------:R-:W-:-:S02]  /*5750*/  FMNMX.FTZ R42, R80, R7, !PT ;  /* 0x00000007502a7209 */ /* 0x000fc40007810000 */
[----:B------:R-:W-:Y:S01]  /*5760*/  ISETP.GT.AND P4, PT, R9, 0x79, PT ;  /* 0x000000790900780c */ /* 0x000fe20003f84270 */
[--C-:B------:R-:W-:Y:S01]  /*5770*/  FFMA.FTZ R9, R74, UR10, -R8.reuse ;  /* 0x0000000a4a097c23 */ /* 0x100fe20008010808 */
[----:B------:R-:W-:Y:S02]  /*5780*/  FSEL R84, R84, -INF , P5 ;  /* 0xff80000054547808 */ /* 0x000fe40002800000 */
[----:B------:R-:W-:Y:S01]  /*5790*/  FMNMX.FTZ R7, R81, R42, !PT ;  /* 0x0000002a51077209 */ /* 0x000fe20007810000 */
[----:B------:R-:W-:Y:S01]  /*57a0*/  MUFU.EX2 R38, R38 ;  /* 0x0000002600267308 */ /* 0x000fe20000000800 */
[----:B------:R-:W-:Y:S02]  /*57b0*/  FSEL R85, R85, -INF , P4 ;  /* 0xff80000055557808 */ /* 0x000fe40002000000 */
[----:B------:R-:W-:Y:S01]  /*57c0*/  FMNMX.FTZ R42, R84, R7, !PT ;  /* 0x00000007542a7209 */ /* 0x000fe20007810000 */
[----:B------:R-:W-:Y:S02]  /*57d0*/  WARPGROUP.DEPBAR.LE gsb0, 0x0 ;  /* 0x00008000000079c5 */ /* 0x000fe40000010000 */
[----:B------:R-:W-:Y:S01]  /*57e0*/  WARPGROUP.ARRIVE ;  /* 0x00000000000079c5 */ /* 0x000fe20000000000 */
[----:B------:R-:W-:Y:S01]  /*57f0*/  FMNMX.FTZ R7, R85, R42, !PT ;  /* 0x0000002a55077209 */ /* 0x000fe20007810000 */
[--C-:B------:R-:W-:Y:S01]  /*5800*/  FFMA.FTZ R169, R50, UR10, -R8.reuse ;  /* 0x0000000a32a97c23 */ /* 0x100fe20008010808 */
[--C-:B------:R-:W-:Y:S01]  /*5810*/  FFMA.FTZ R171, R54, UR10, -R8.reuse ;  /* 0x0000000a36ab7c23 */ /* 0x100fe20008010808 */
[--C-:B------:R-:W-:Y:S01]  /*5820*/  FFMA.FTZ R42, R59, UR10, -R8.reuse ;  /* 0x0000000a3b2a7c23 */ /* 0x100fe20008010808 */
[--C-:B------:R-:W-:Y:S01]  /*5830*/  FFMA.FTZ R54, R63, UR10, -R8.reuse ;  /* 0x0000000a3f367c23 */ /* 0x100fe20008010808 */
[----:B------:R-:W-:Y:S01]  /*5840*/  HGMMA.64x128x16.F32.BF16 R88, R152, gdesc[UR4].tnspB, R88, gsb0 ;  /* 0x41e0000498587df0 */ /* 0x000fe20008001858 */
[----:B------:R-:W-:Y:S01]  /*5850*/  UIADD3 UR6, UR11, 0x280, URZ ;  /* 0x000002800b067890 */ /* 0x000fe2000fffe03f */
[----:B------:R-:W0:Y:S01]  /*5860*/  SHFL.BFLY PT, R50, R7, 0x2, 0x1f ;  /* 0x0c401f0007327f89 */ /* 0x000e2200000e0000 */
[----:B------:R-:W-:Y:S01]  /*5870*/  UMOV UR7, 0x40000040 ;  /* 0x4000004000077882 */ /* 0x000fe20000000000 */
[----:B------:R-:W-:Y:S08]  /*5880*/  MUFU.EX2 R169, R169 ;  /* 0x000000a900a97308 */ /* 0x000ff00000000800 */
[----:B------:R-:W-:Y:S08]  /*5890*/  MUFU.EX2 R171, R171 ;  /* 0x000000ab00ab7308 */ /* 0x000ff00000000800 */
[----:B------:R-:W-:Y:S01]  /*58a0*/  MUFU.EX2 R42, R42 ;  /* 0x0000002a002a7308 */ /* 0x000fe20000000800 */
[----:B0-----:R-:W-:Y:S01]  /*58b0*/  FMNMX.FTZ R13, R7, R50, !PT ;  /* 0x00000032070d7209 */ /* 0x001fe20007810000 */
[----:B------:R-:W-:-:S06]  /*58c0*/  FFMA.FTZ R50, R71, UR10, -R8 ;  /* 0x0000000a47327c23 */ /* 0x000fcc0008010808 */
        /* <DEDUP_REMOVED lines=21> */
[----:B------:R-:W-:Y:S01]  /*5a20*/  FFMA.FTZ R159, R70, UR10, -R8 ;  /* 0x0000000a469f7c23 */ /* 0x000fe20008010808 */
[----:B------:R-:W0:Y:S03]  /*5a30*/  SHFL.BFLY PT, R66, R13, 0x1, 0x1f ;  /* 0x0c201f000d427f89 */ /* 0x000e2600000e0000 */
[----:B------:R-:W-:Y:S01]  /*5a40*/  HGMMA.64x128x16.F32.BF16 R88, R160, gdesc[UR4].tnspB, R88, gsb0 ;  /* 0x41e00004a0587df0 */ /* 0x000fe20008001858 */
[----:B------:R-:W-:Y:S01]  /*5a50*/  UIADD3 UR6, UR11, 0x380, URZ ;  /* 0x000003800b067890 */ /* 0x000fe2000fffe03f */
[----:B------:R-:W-:Y:S01]  /*5a60*/  MUFU.EX2 R157, R157 ;  /* 0x0000009d009d7308 */ /* 0x000fe20000000800 */
[----:B------:R-:W-:-:S07]  /*5a70*/  UMOV UR7, 0x40000040 ;  /* 0x4000004000077882 */ /* 0x000fce0000000000 */
[----:B------:R-:W-:Y:S01]  /*5a80*/  MUFU.EX2 R159, R159 ;  /* 0x0000009f009f7308 */ /* 0x000fe20000000800 */
[----:B0-----:R-:W-:Y:S01]  /*5a90*/  FMNMX.FTZ R7, R13, R66, !PT ;  /* 0x000000420d077209 */ /* 0x001fe20007810000 */
[--C-:B------:R-:W-:Y:S01]  /*5aa0*/  FFMA.FTZ R13, R82, UR10, -R8.reuse ;  /* 0x0000000a520d7c23 */ /* 0x100fe20008010808 */
[--C-:B------:R-:W-:Y:S01]  /*5ab0*/  FFMA.FTZ R66, R83, UR10, -R8.reuse ;  /* 0x0000000a53427c23 */ /* 0x100fe20008010808 */
[----:B------:R-:W-:Y:S01]  /*5ac0*/  FFMA.FTZ R8, R87, UR10, -R8 ;  /* 0x0000000a57087c23 */ /* 0x000fe20008010808 */
[C---:B------:R-:W-:Y:S01]  /*5ad0*/  FSETP.NEU.FTZ.AND P4, PT, R7.reuse, -INF , PT ;  /* 0xff8000000700780b */ /* 0x040fe20003f9d000 */
[----:B------:R-:W-:Y:S02]  /*5ae0*/  FMUL.FTZ R21, R7, UR10 ;  /* 0x0000000a07157c20 */ /* 0x000fe40008410000 */
[----:B------:R-:W-:Y:S03]  /*5af0*/  MUFU.EX2 R13, R13 ;  /* 0x0000000d000d7308 */ /* 0x000fe60000000800 */
[----:B------:R-:W-:-:S05]  /*5b00*/  FSEL R21, R21, RZ, P4 ;  /* 0x000000ff15157208 */ /* 0x000fca0002000000 */
[--C-:B------:R-:W-:Y:S01]  /*5b10*/  FFMA.FTZ R27, R29, UR10, -R21.reuse ;  /* 0x0000000a1d1b7c23 */ /* 0x100fe20008010815 */
[--C-:B------:R-:W-:Y:S01]  /*5b20*/  FFMA.FTZ R29, R33, UR10, -R21.reuse ;  /* 0x0000000a211d7c23 */ /* 0x100fe20008010815 */
[--C-:B------:R-:W-:Y:S01]  /*5b30*/  FFMA.FTZ R33, R41, UR10, -R21.reuse ;  /* 0x0000000a29217c23 */ /* 0x100fe20008010815 */
[----:B------:R-:W-:Y:S01]  /*5b40*/  FSEL R41, R4, RZ, P3 ;  /* 0x000000ff04297208 */ /* 0x000fe20001800000 */
[--C-:B------:R-:W-:Y:S01]  /*5b50*/  FFMA.FTZ R180, R24, UR10, -R21.reuse ;  /* 0x0000000a18b47c23 */ /* 0x100fe20008010815 */
[--C-:B------:R-:W-:Y:S01]  /*5b60*/  FFMA.FTZ R182, R28, UR10, -R21.reuse ;  /* 0x0000000a1cb67c23 */ /* 0x100fe20008010815 */
[----:B------:R-:W-:Y:S02]  /*5b70*/  IMAD.U32 R28, RZ, RZ, UR46 ;  /* 0x0000002eff1c7e24 */ /* 0x000fe4000f8e00ff */
[--C-:B------:R-:W-:Y:S01]  /*5b80*/  FFMA.FTZ R25, R25, UR10, -R21.reuse ;  /* 0x0000000a19197c23 */ /* 0x100fe20008010815 */
[----:B------:R-:W-:Y:S01]  /*5b90*/  FADD.FTZ R41, -R41, R6 ;  /* 0x0000000629297221 */ /* 0x000fe20000010100 */
[----:B------:R-:W-:Y:S01]  /*5ba0*/  FSEL R6, R7, RZ, P4 ;  /* 0x000000ff07067208 */ /* 0x000fe20002000000 */
[----:B------:R-:W-:Y:S01]  /*5bb0*/  MUFU.EX2 R180, R180 ;  /* 0x000000b400b47308 */ /* 0x000fe20000000800 */
[----:B------:R-:W-:Y:S01]  /*5bc0*/  @!P1 LEA R28, R28, UR41, 0x3 ;  /* 0x000000291c1c9c11 */ /* 0x000fe2000f8e18ff */
[----:B------:R-:W-:Y:S01]  /*5bd0*/  FMUL.FTZ R41, R41, UR10 ;  /* 0x0000000a29297c20 */ /* 0x000fe20008410000 */
[----:B------:R-:W-:Y:S01]  /*5be0*/  FFMA.FTZ R176, R32, UR10, -R21 ;  /* 0x0000000a20b07c23 */ /* 0x000fe20008010815 */
[----:B------:R-:W-:Y:S01]  /*5bf0*/  FADD.FTZ R5, -R6, R5 ;  /* 0x0000000506057221 */ /* 0x000fe20000010100 */
[----:B------:R-:W-:Y:S01]  /*5c00*/  IADD3 R24, -R220, 0xb, RZ ;  /* 0x0000000bdc187810 */ /* 0x000fe20007ffe1ff */
[----:B------:R-:W-:-:S02]  /*5c10*/  @!P1 VIADD R28, R28, 0x28840 ;  /* 0x000288401c1c9836 */ /* 0x000fc40000000000 */
[--C-:B------:R-:W-:Y:S01]  /*5c20*/  FFMA.FTZ R178, R36, UR10, -R21.reuse ;  /* 0x0000000a24b27c23 */ /* 0x100fe20008010815 */
[----:B------:R-:W-:Y:S01]  /*5c30*/  FMUL.FTZ R5, R5, UR10 ;  /* 0x0000000a05057c20 */ /* 0x000fe20008410000 */
[----:B------:R-:W0:Y:S01]  /*5c40*/  MUFU.EX2 R6, R41 ;  /* 0x0000002900067308 */ /* 0x000e220000000800 */
[--C-:B------:R-:W-:Y:S01]  /*5c50*/  FFMA.FTZ R35, R45, UR10, -R21.reuse ;  /* 0x0000000a2d237c23 */ /* 0x100fe20008010815 */
[----:B------:R-:W-:Y:S01]  /*5c60*/  @!P1 PRMT R28, RZ, 0x654, R28 ;  /* 0x00000654ff1c9816 */ /* 0x000fe2000000001c */
[--C-:B------:R-:W-:Y:S01]  /*5c70*/  FFMA.FTZ R31, R37, UR10, -R21.reuse ;  /* 0x0000000a251f7c23 */ /* 0x100fe20008010815 */
[--C-:B------:R-:W-:Y:S01]  /*5c80*/  FFMA.FTZ R172, R40, UR10, -R21.reuse ;  /* 0x0000000a28ac7c23 */ /* 0x100fe20008010815 */
[--C-:B------:R-:W-:Y:S01]  /*5c90*/  FFMA.FTZ R174, R44, UR10, -R21.reuse ;  /* 0x0000000a2cae7c23 */ /* 0x100fe20008010815 */
[--C-:B------:R-:W-:Y:S01]  /*5ca0*/  FFMA.FTZ R168, R48, UR10, -R21.reuse ;  /* 0x0000000a30a87c23 */ /* 0x100fe20008010815 */
[--C-:B------:R-:W-:Y:S01]  /*5cb0*/  FFMA.FTZ R37, R49, UR10, -R21.reuse ;  /* 0x0000000a31257c23 */ /* 0x100fe20008010815 */
[----:B------:R-:W-:Y:S01]  /*5cc0*/  MUFU.EX2 R5, R5 ;  /* 0x0000000500057308 */ /* 0x000fe20000000800 */
[--C-:B------:R-:W-:Y:S01]  /*5cd0*/  FFMA.FTZ R170, R52, UR10, -R21.reuse ;  /* 0x0000000a34aa7c23 */ /* 0x100fe20008010815 */
[--C-:B------:R-:W-:Y:S01]  /*5ce0*/  FFMA.FTZ R39, R53, UR10, -R21.reuse ;  /* 0x0000000a35277c23 */ /* 0x100fe20008010815 */
[--C-:B------:R-:W-:Y:S01]  /*5cf0*/  FFMA.FTZ R152, R56, UR10, -R21.reuse ;  /* 0x0000000a38987c23 */ /* 0x100fe20008010815 */
[--C-:B------:R-:W-:Y:S01]  /*5d00*/  FFMA.FTZ R57, R57, UR10, -R21.reuse ;  /* 0x0000000a39397c23 */ /* 0x100fe20008010815 */
[--C-:B------:R-:W-:Y:S01]  /*5d10*/  FFMA.FTZ R154, R60, UR10, -R21.reuse ;  /* 0x0000000a3c9a7c23 */ /* 0x100fe20008010815 */
[--C-:B------:R-:W-:Y:S01]  /*5d20*/  FFMA.FTZ R156, R64, UR10, -R21.reuse ;  /* 0x0000000a409c7c23 */ /* 0x100fe20008010815 */
[----:B------:R-:W-:Y:S01]  /*5d30*/  FFMA.FTZ R158, R68, UR10, -R21 ;  /* 0x0000000a449e7c23 */ /* 0x000fe20008010815 */
[----:B------:R-:W-:Y:S01]  /*5d40*/  MUFU.EX2 R25, R25 ;  /* 0x0000001900197308 */ /* 0x000fe20000000800 */
[----:B0-----:R-:W-:Y:S01]  /*5d50*/  FFMA.FTZ R43, R6, R0, R181 ;  /* 0x00000000062b7223 */ /* 0x001fe200000100b5 */
[----:B------:R-:W-:Y:S01]  /*5d60*/  F2FP.BF16.F32.PACK_AB R181, R10, R181 ;  /* 0x000000b50ab5723e */ /* 0x000fe200000010ff */
[--C-:B------:R-:W-:Y:S01]  /*5d70*/  FFMA.FTZ R73, R73, UR10, -R21.reuse ;  /* 0x0000000a49497c23 */ /* 0x100fe20008010815 */
[----:B------:R-:W-:Y:S01]  /*5d80*/  FFMA.FTZ R76, R76, UR10, -R21 ;  /* 0x0000000a4c4c7c23 */ /* 0x000fe20008010815 */
[----:B------:R-:W-:Y:S01]  /*5d90*/  FADD.FTZ R0, R10, R43 ;  /* 0x0000002b0a007221 */ /* 0x000fe20000010000 */
[--C-:B------:R-:W-:Y:S01]  /*5da0*/  FFMA.FTZ R77, R77, UR10, -R21.reuse ;  /* 0x0000000a4d4d7c23 */ /* 0x100fe20008010815 */
[--C-:B------:R-:W-:Y:S01]  /*5db0*/  FFMA.FTZ R80, R80, UR10, -R21.reuse ;  /* 0x0000000a50507c23 */ /* 0x100fe20008010815 */
[----:B------:R-:W-:Y:S01]  /*5dc0*/  MUFU.EX2 R182, R182 ;  /* 0x000000b600b67308 */ /* 0x000fe20000000800 */
[----:B------:R-:W-:Y:S01]  /*5dd0*/  FADD.FTZ R43, R183, R0 ;  /* 0x00000000b72b7221 */ /* 0x000fe20000010000 */
[--C-:B------:R-:W-:Y:S01]  /*5de0*/  FFMA.FTZ R81, R81, UR10, -R21.reuse ;  /* 0x0000000a51517c23 */ /* 0x100fe20008010815 */
[----:B------:R-:W-:Y:S01]  /*5df0*/  FFMA.FTZ R84, R84, UR10, -R21 ;  /* 0x0000000a54547c23 */ /* 0x000fe20008010815 */
[----:B------:R-:W-:-:S02]  /*5e00*/  IMAD.U32 R32, RZ, RZ, UR57 ;  /* 0x00000039ff207e24 */ /* 0x000fc4000f8e00ff */
[----:B------:R-:W-:Y:S01]  /*5e10*/  FADD.FTZ R0, R12, R43 ;  /* 0x0000002b0c007221 */ /* 0x000fe20000010000 */
[----:B------:R-:W-:Y:S01]  /*5e20*/  FFMA.FTZ R43, R65, UR10, -R21 ;  /* 0x0000000a412b7c23 */ /* 0x000fe20008010815 */
[----:B------:R-:W-:Y:S01]  /*5e30*/  PLOP3.LUT P3, PT, PT, PT, UP1, 0x80, 0x0 ;  /* 0x000000000000781c */ /* 0x000fe20003f6f018 */
[----:B------:R-:W-:Y:S01]  /*5e40*/  MUFU.EX2 R27, R27 ;  /* 0x0000001b001b7308 */ /* 0x000fe20000000800 */
[----:B------:R-:W-:Y:S01]  /*5e50*/  @!P1 LEA R32, R32, UR41, 0x3 ;  /* 0x0000002920209c11 */ /* 0x000fe2000f8e18ff */
[----:B------:R-:W-:Y:S01]  /*5e60*/  UMOV UR57, UR46 ;  /* 0x0000002e00397c82 */ /* 0x000fe20008000000 */
[----:B------:R-:W-:-:S05]  /*5e70*/  F2FP.BF16.F32.PACK_AB R183, R12, R183 ;  /* 0x000000b70cb7723e */ /* 0x000fca00000010ff */
[----:B------:R-:W-:Y:S08]  /*5e80*/  MUFU.EX2 R176, R176 ;  /* 0x000000b000b07308 */ /* 0x000ff00000000800 */
[----:B------:R-:W-:Y:S08]  /*5e90*/  MUFU.EX2 R29, R29 ;  /* 0x0000001d001d7308 */ /* 0x000ff00000000800 */
[----:B------:R-:W-:Y:S08]  /*5ea0*/  MUFU.EX2 R178, R178 ;  /* 0x000000b200b27308 */ /* 0x000ff00000000800 */
[----:B------:R-:W-:Y:S08]  /*5eb0*/  MUFU.EX2 R31, R31 ;  /* 0x0000001f001f7308 */ /* 0x000ff00000000800 */
[----:B------:R-:W-:Y:S08]  /*5ec0*/  MUFU.EX2 R172, R172 ;  /* 0x000000ac00ac7308 */ /* 0x000ff00000000800 */
[----:B------:R-:W-:Y:S01]  /*5ed0*/  MUFU.EX2 R33, R33 ;  /* 0x0000002100217308 */ /* 0x000fe20000000800 */
[----:B------:R-:W-:-:S02]  /*5ee0*/  WARPGROUP.DEPBAR.LE gsb0, 0x0 ;  /* 0x00008000000079c5 */ /* 0x000fc40000010000 */
[----:B------:R-:W-:-:S05]  /*5ef0*/  WARPGROUP.ARRIVE ;  /* 0x00000000000079c5 */ /* 0x000fca0000000000 */
[----:B------:R-:W-:Y:S01]  /*5f00*/  MUFU.EX2 R174, R174 ;  /* 0x000000ae00ae7308 */ /* 0x000fe20000000800 */
[----:B------:R-:W-:Y:S01]  /*5f10*/  FFMA.FTZ R160, R72, UR10, -R21 ;  /* 0x0000000a48a07c23 */ /* 0x000fe20008010815 */
[----:B------:R-:W-:Y:S02]  /*5f20*/  F2FP.BF16.F32.PACK_AB R161, R58, R9 ;  /* 0x000000093aa1723e */ /* 0x000fe400000010ff */
[----:B------:R-:W-:Y:S01]  /*5f30*/  F2FP.BF16.F32.PACK_AB R163, R62, R11 ;  /* 0x0000000b3ea3723e */ /* 0x000fe200000010ff */
[----:B------:R-:W-:Y:S03]  /*5f40*/  HGMMA.64x128x16.F32.BF16 R88, R164, gdesc[UR4].tnspB, R88, gsb0 ;  /* 0x41e00004a4587df0 */ /* 0x000fe60008001858 */
        /* <DEDUP_REMOVED lines=18> */
[----:B------:R-:W-:Y:S01]  /*6070*/  MUFU.EX2 R81, R81 ;  /* 0x0000005100517308 */ /* 0x000fe20000000800 */
[----:B------:R-:W-:Y:S02]  /*6080*/  WARPGROUP.DEPBAR.LE gsb0, 0x0 ;  /* 0x00008000000079c5 */ /* 0x000fe40000010000 */
[----:B------:R0:W-:Y:S06]  /*6090*/  BAR.ARV R24, 0x100 ;  /* 0x000400180000751d */ /* 0x0001ec0000002000 */
        /* <DEDUP_REMOVED lines=8> */
[----:B-1----:R-:W-:Y:S01]  /*6120*/  FFMA.FTZ R28, R5, R3, R180 ;  /* 0x00000003051c7223 */ /* 0x002fe200000100b4 */
[----:B------:R-:W-:Y:S01]  /*6130*/  FFMA.FTZ R3, R61, UR10, -R21 ;  /* 0x0000000a3d037c23 */ /* 0x000fe20008010815 */
[C---:B------:R-:W-:Y:S01]  /*6140*/  F2FP.BF16.F32.PACK_AB R180, R25.reuse, R180 ;  /* 0x000000b419b4723e */ /* 0x040fe200000010ff */
[----:B------:R-:W-:Y:S01]  /*6150*/  MUFU.EX2 R8, R8 ;  /* 0x0000000800087308 */ /* 0x000fe20000000800 */
[----:B------:R-:W-:Y:S01]  /*6160*/  FADD.FTZ R45, R25, R28 ;  /* 0x0000001c192d7221 */ /* 0x000fe20000010000 */
[----:B------:R-:W-:-:S02]  /*6170*/  @!P1 VIADD R28, R32, 0x28860 ;  /* 0x00028860201c9836 */ /* 0x000fc40000000000 */
[-C--:B------:R-:W-:Y:S01]  /*6180*/  FMUL.FTZ R100, R100, R5.reuse ;  /* 0x0000000564647220 */ /* 0x080fe20000410000 */
[-C--:B------:R-:W-:Y:S01]  /*6190*/  FMUL.FTZ R101, R101, R5.reuse ;  /* 0x0000000565657220 */ /* 0x080fe20000410000 */
[----:B0-----:R-:W-:Y:S01]  /*61a0*/  FADD.FTZ R24, R182, R45 ;  /* 0x0000002db6187221 */ /* 0x001fe20000010000 */
[C---:B------:R-:W-:Y:S01]  /*61b0*/  F2FP.BF16.F32.PACK_AB R182, R27.reuse, R182 ;  /* 0x000000b61bb6723e */ /* 0x040fe200000010ff */
[-C--:B------:R-:W-:Y:S01]  /*61c0*/  FMUL.FTZ R104, R104, R5.reuse ;  /* 0x0000000568687220 */ /* 0x080fe20000410000 */
[----:B------:R-:W0:Y:S01]  /*61d0*/  MUFU.EX2 R3, R3 ;  /* 0x0000000300037308 */ /* 0x000e220000000800 */
[----:B------:R-:W-:Y:S01]  /*61e0*/  FADD.FTZ R45, R27, R24 ;  /* 0x000000181b2d7221 */ /* 0x000fe20000010000 */
[----:B------:R-:W-:Y:S01]  /*61f0*/  @!P1 PRMT R28, RZ, 0x654, R28 ;  /* 0x00000654ff1c9816 */ /* 0x000fe2000000001c */
[-C--:B------:R-:W-:Y:S01]  /*6200*/  FMUL.FTZ R105, R105, R5.reuse ;  /* 0x0000000569697220 */ /* 0x080fe20000410000 */
[-C--:B------:R-:W-:Y:S01]  /*6210*/  FMUL.FTZ R108, R108, R5.reuse ;  /* 0x000000056c6c7220 */ /* 0x080fe20000410000 */
[----:B------:R-:W-:Y:S01]  /*6220*/  FADD.FTZ R24, R176, R45 ;  /* 0x0000002db0187221 */ /* 0x000fe20000010000 */
[----:B------:R-:W-:Y:S01]  /*6230*/  FADD.FTZ R45, R177, R0 ;  /* 0x00000000b12d7221 */ /* 0x000fe20000010000 */
[----:B------:R1:W-:Y:S01]  /*6240*/  @!P1 SYNCS.ARRIVE.TRANS64.RED.A1T0 RZ, [R28+URZ], RZ ;  /* 0x000000ff1cff99a7 */ /* 0x0003e2000810043f */
[-C--:B------:R-:W-:Y:S01]  /*6250*/  FMUL.FTZ R109, R109, R5.reuse ;  /* 0x000000056d6d7220 */ /* 0x080fe20000410000 */
[----:B------:R-:W-:Y:S01]  /*6260*/  FADD.FTZ R47, R29, R24 ;  /* 0x000000181d2f7221 */ /* 0x000fe20000010000 */
[----:B------:R-:W-:Y:S01]  /*6270*/  FADD.FTZ R0, R14, R45 ;  /* 0x0000002d0e007221 */ /* 0x000fe20000010000 */
[--C-:B------:R-:W-:Y:S01]  /*6280*/  FFMA.FTZ R45, R69, UR10, -R21.reuse ;  /* 0x0000000a452d7c23 */ /* 0x100fe20008010815 */
[----:B------:R-:W-:Y:S01]  /*6290*/  FFMA.FTZ R21, R85, UR10, -R21 ;  /* 0x0000000a55157c23 */ /* 0x000fe20008010815 */
        /* <DEDUP_REMOVED lines=9> */
[----:B------:R-:W-:Y:S01]  /*6330*/  FADD.FTZ R47, R173, R0 ;  /* 0x00000000ad2f7221 */ /* 0x000fe20000010000 */
[-C--:B------:R-:W-:Y:S01]  /*6340*/  FMUL.FTZ R117, R117, R5.reuse ;  /* 0x0000000575757220 */ /* 0x080fe20000410000 */
[-C--:B------:R-:W-:Y:S01]  /*6350*/  FMUL.FTZ R120, R120, R5.reuse ;  /* 0x0000000578787220 */ /* 0x080fe20000410000 */
[----:B------:R-:W-:Y:S01]  /*6360*/  FADD.FTZ R49, R33, R24 ;  /* 0x0000001821317221 */ /* 0x000fe20000010000 */
[----:B------:R-:W-:Y:S01]  /*6370*/  FADD.FTZ R0, R26, R47 ;  /* 0x0000002f1a007221 */ /* 0x000fe20000010000 */
[----:B------:R-:W3:Y:S01]  /*6380*/  MUFU.EX2 R21, R21 ;  /* 0x0000001500157308 */ /* 0x000ee20000000800 */
        /* <DEDUP_REMOVED lines=32> */
[----:B------:R-:W-:Y:S01]  /*6590*/  FMUL.FTZ R91, R91, R6 ;  /* 0x000000065b5b7220 */ /* 0x000fe20000410000 */
[----:B------:R-:W-:Y:S01]  /*65a0*/  FADD.FTZ R10, R154, R27 ;  /* 0x0000001b9a0a7221 */ /* 0x000fe20000010000 */
[----:B------:R-:W-:Y:S01]  /*65b0*/  FADD.FTZ R25, R155, R0 ;  /* 0x000000009b197221 */ /* 0x000fe20000010000 */
[C---:B0-----:R-:W-:Y:S01]  /*65c0*/  F2FP.BF16.F32.PACK_AB R154, R3.reuse, R154 ;  /* 0x0000009a039a723e */ /* 0x041fe200000010ff */
        /* <DEDUP_REMOVED lines=17> */
[----:B--2---:R-:W-:Y:S01]  /*66e0*/  FADD.FTZ R27, R45, R10 ;  /* 0x0000000a2d1b7221 */ /* 0x004fe20000010000 */
        /* <DEDUP_REMOVED lines=37> */
[----:B---3--:R-:W-:Y:S01]  /*6940*/  FADD.FTZ R3, R21, R27 ;  /* 0x0000001b15037221 */ /* 0x008fe20000010000 */
        /* <DEDUP_REMOVED lines=26> */
[----:B-1----:R-:W-:Y:S06]  /*6af0*/  @P3 BRA `(.L_x_2306) ;  /* 0xffffffd400b83947 */ /* 0x002fec000383ffff */
.L_x_2297:
[----:B------:R-:W-:-:S06]  /*6b00*/  UISETP.GE.AND UP0, UPT, UR58, UR40, UPT ;  /* 0x000000283a00728c */ /* 0x000fcc000bf06270 */
[----:B------:R-:W-:-:S13]  /*6b10*/  PLOP3.LUT P2, PT, PT, PT, UP0, 0x80, 0x0 ;  /* 0x000000000000781c */ /* 0x000fda0003f4f008 */
[----:B------:R-:W-:Y:S05]  /*6b20*/  @!P2 BRA `(.L_x_2307) ;  /* 0x00000020000ca947 */ /* 0x000fea0003800000 */
[----:B------:R-:W-:Y:S01]  /*6b30*/  IMAD.MOV.U32 R5, RZ, RZ, R4 ;  /* 0x000000ffff057224 */ /* 0x000fe200078e0004 */
[----:B------:R-:W-:Y:S01]  /*6b40*/  UMOV UR55, UR47 ;  /* 0x0000002f00377c82 */ /* 0x000fe20008000000 */
[----:B------:R-:W-:Y:S01]  /*6b50*/  IMAD.MOV.U32 R6, RZ, RZ, R7 ;  /* 0x000000ffff067224 */ /* 0x000fe200078e0007 */
[----:B------:R-:W-:Y:S01]  /*6b60*/  UMOV UR54, UR46 ;  /* 0x0000002e00367c82 */ /* 0x000fe20008000000 */
[----:B------:R-:W-:-:S05]  /*6b70*/  ULDC UR53, c[0x0][0x988] ;  /* 0x0002620000357ab9 */ /* 0x000fca0000000800 */
.L_x_2316:
        /* <DEDUP_REMOVED lines=9> */
.L_x_2309:
[----:B------:R-:W-:Y:S01]  /*6c10*/  ULEA UR6, UR46, UR41, 0x3 ;  /* 0x000000292e067291 */ /* 0x000fe2000f8e183f */
[----:B------:R-:W-:-:S05]  /*6c20*/  IMAD.U32 R4, RZ, RZ, UR47 ;  /* 0x0000002fff047e24 */ /* 0x000fca000f8e00ff */
[----:B------:R-:W-:-:S04]  /*6c30*/  SHF.L.U32 R4, R4, 0x1f, RZ ;  /* 0x0000001f04047819 */ /* 0x000fc800000006ff */
[----:B------:R0:W1:Y:S01]  /*6c40*/  SYNCS.PHASECHK.TRANS64.TRYWAIT P2, [UR6+0x28830], R4 ;  /* 0x02883004ff0075a7 */ /* 0x0000620008040146 */
[----:B------:R-:W-:Y:S05]  /*6c50*/  @!P0 BRA `(.L_x_2310) ;  /* 0x0000000000048947 */ /* 0x000fea0003800000 */
[----:B------:R-:W-:Y:S01]  /*6c60*/  BPT.TRAP 0x1 ;  /* 0x000000040000795c */ /* 0x000fe20000300000 */
.L_x_2310:
[----:B-1----:R-:W-:Y:S05]  /*6c70*/  @P2 BRA `(.L_x_2308) ;  /* 0x0000000000082947 */ /* 0x002fea0003800000 */
[----:B------:R-:W1:Y:S02]  /*6c80*/  SYNCS.PHASECHK.TRANS64.TRYWAIT P2, [UR6+0x28830], R4 ;  /* 0x02883004ff0075a7 */ /* 0x000e640008040146 */
[----:B-1----:R-:W-:Y:S05]  /*6c90*/  @!P2 BRA `(.L_x_2311) ;  /* 0x000000c4007ca947 */ /* 0x002fea0003800000 */
.L_x_2308:
        /* <DEDUP_REMOVED lines=47> */
.L_x_2313:
[----:B------:R-:W-:Y:S01]  /*6f90*/  ULEA UR6, UR54, UR41, 0x3 ;  /* 0x0000002936067291 */ /* 0x000fe2000f8e183f */
[----:B------:R-:W-:-:S05]  /*6fa0*/  IMAD.U32 R4, RZ, RZ, UR55 ;  /* 0x00000037ff047e24 */ /* 0x000fca000f8e00ff */
[----:B------:R-:W-:-:S04]  /*6fb0*/  SHF.L.U32 R4, R4, 0x1f, RZ ;  /* 0x0000001f04047819 */ /* 0x000fc800000006ff */
[----:B------:R0:W1:Y:S01]  /*6fc0*/  SYNCS.PHASECHK.TRANS64.TRYWAIT P2, [UR6+0x28850], R4 ;  /* 0x02885004ff0075a7 */ /* 0x0000620008040146 */
[----:B------:R-:W-:Y:S05]  /*6fd0*/  @!P0 BRA `(.L_x_2314) ;  /* 0x0000000000048947 */ /* 0x000fea0003800000 */
[----:B------:R-:W-:Y:S01]  /*6fe0*/  BPT.TRAP 0x1 ;  /* 0x000000040000795c */ /* 0x000fe20000300000 */
.L_x_2314:
[----:B-1----:R-:W-:Y:S05]  /*6ff0*/  @P2 BRA `(.L_x_2312) ;  /* 0x0000000000082947 */ /* 0x002fea0003800000 */
[----:B------:R-:W1:Y:S02]  /*7000*/  SYNCS.PHASECHK.TRANS64.TRYWAIT P2, [UR6+0x28850], R4 ;  /* 0x02885004ff0075a7 */ /* 0x000e640008040146 */
[----:B-1----:R-:W-:Y:S05]  /*7010*/  @!P2 BRA `(.L_x_2315) ;  /* 0x000000c000b4a947 */ /* 0x002fea0003800000 */
.L_x_2312:
[----:B------:R-:W-:Y:S01]  /*7020*/  UIADD3 UR6, UR41, 0x400, URZ ;  /* 0x0000040029067890 */ /* 0x000fe2000fffe03f */
[----:B------:R-:W-:Y:S01]  /*7030*/  WARPGROUP.ARRIVE ;  /* 0x00000000000079c5 */ /* 0x000fe20000000000 */
[----:B------:R-:W-:Y:S01]  /*7040*/  UMOV UR7, 0x40000040 ;  /* 0x4000004000077882 */ /* 0x000fe20000000000 */
[----:B01----:R-:W-:Y:S01]  /*7050*/  FMNMX.FTZ R4, R24, R6, !PT ;  /* 0x0000000618047209 */ /* 0x003fe20007810000 */
[----:B------:R-:W-:-:S03]  /*7060*/  USHF.R.U32.HI UR6, URZ, 0x4, UR6 ;  /* 0x000000043f067899 */ /* 0x000fc60008011606 */
[----:B------:R-:W0:Y:S01]  /*7070*/  S2R R220, SR_TID.X ;  /* 0x0000000000dc7919 */ /* 0x000e220000002100 */
[----:B------:R-:W-:Y:S01]  /*7080*/  UMOV UR10, UR53 ;  /* 0x00000035000a7c82 */ /* 0x000fe20008000000 */
[----:B------:R-:W-:Y:S01]  /*7090*/  FMNMX.FTZ R7, R25, R4, !PT ;  /* 0x0000000419077209 */ /* 0x000fe20007810000 */
[----:B------:R-:W-:Y:S02]  /*70a0*/  ULOP3.LUT UR6, UR6, 0x3fff, URZ, 0xc0, !UPT ;  /* 0x00003fff06067892 */ /* 0x000fe4000f8ec03f */
[----:B------:R-:W-:Y:S01]  /*70b0*/  UISETP.GT.AND UP0, UPT, UR58, UR40, UPT ;  /* 0x000000283a00728c */ /* 0x000fe2000bf04270 */
[----:B------:R-:W-:Y:S01]  /*70c0*/  FMNMX.FTZ R4, R28, R7, !PT ;  /* 0x000000071c047209 */ /* 0x000fe20007810000 */
[----:B------:R-:W-:Y:S02]  /*70d0*/  ULOP3.LUT UR6, UR6, 0x4000000, URZ, 0xfc, !UPT ;  /* 0x0400000006067892 */ /* 0x000fe4000f8efc3f */
[----:B------:R-:W-:Y:S01]  /*70e0*/  UIADD3 UR58, UR58, -0x1, URZ ;  /* 0xffffffff3a3a7890 */ /* 0x000fe2000fffe03f */
[----:B------:R-:W-:Y:S01]  /*70f0*/  FMNMX.FTZ R7, R29, R4, !PT ;  /* 0x000000041d077209 */ /* 0x000fe20007810000 */
[----:B------:R-:W-:Y:S01]  /*7100*/  ULEA UR11, UR54, UR6, 0xb ;  /* 0x00000006360b7291 */ /* 0x000fe2000f8e583f */
[----:B------:R-:W-:Y:S01]  /*7110*/  PLOP3.LUT P2, PT, PT, PT, UP0, 0x80, 0x0 ;  /* 0x000000000000781c */ /* 0x000fe20003f4f008 */
[----:B------:R-:W-:Y:S01]  /*7120*/  UMOV UR55, UR47 ;  /* 0x0000002f00377c82 */ /* 0x000fe20008000000 */
        /* <DEDUP_REMOVED lines=50> */
[C---:B------:R-:W-:Y:S01]  /*7450*/  FMUL.FTZ R20, R7.reuse, UR10 ;  /* 0x0000000a07147c20 */ /* 0x040fe20008410000 */
[----:B------:R-:W-:Y:S01]  /*7460*/  FMNMX.FTZ R4, R42, R13, !PT ;  /* 0x0000000d2a047209 */ /* 0x000fe20007810000 */
[----:B------:R-:W-:Y:S02]  /*7470*/  FADD.FTZ R6, -R7, R6 ;  /* 0x0000000607067221 */ /* 0x000fe40000010100 */
        /* <DEDUP_REMOVED lines=18> */
[----:B------:R-:W-:Y:S01]  /*75a0*/  FFMA.FTZ R85, R85, UR10, -R20 ;  /* 0x0000000a55557c23 */ /* 0x000fe20008010814 */
[----:B------:R-:W-:Y:S01]  /*75b0*/  FMUL.FTZ R6, R6, UR10 ;  /* 0x0000000a06067c20 */ /* 0x000fe20008410000 */
[----:B------:R-:W-:Y:S01]  /*75c0*/  MUFU.EX2 R9, R9 ;  /* 0x0000000900097308 */ /* 0x000fe20000000800 */
[----:B------:R-:W-:-:S04]  /*75d0*/  FMNMX.FTZ R4, R54, R15, !PT ;  /* 0x0000000f36047209 */ /* 0x000fc80007810000 */
[----:B------:R-:W-:-:S03]  /*75e0*/  FMNMX.FTZ R15, R55, R4, !PT ;  /* 0x00000004370f7209 */ /* 0x000fc60007810000 */
[----:B------:R-:W0:Y:S01]  /*75f0*/  MUFU.EX2 R6, R6 ;  /* 0x0000000600067308 */ /* 0x000e220000000800 */
[----:B------:R-:W-:-:S04]  /*7600*/  FMNMX.FTZ R4, R58, R15, !PT ;  /* 0x0000000f3a047209 */ /* 0x000fc80007810000 */
[----:B------:R-:W-:-:S03]  /*7610*/  FMNMX.FTZ R15, R59, R4, !PT ;  /* 0x000000043b0f7209 */ /* 0x000fc60007810000 */
[----:B------:R-:W1:Y:S01]  /*7620*/  MUFU.EX2 R180, R180 ;  /* 0x000000b400b47308 */ /* 0x000e620000000800 */
[----:B------:R-:W-:Y:S01]  /*7630*/  FMNMX.FTZ R4, R62, R15, !PT ;  /* 0x0000000f3e047209 */ /* 0x000fe20007810000 */
[--C-:B------:R-:W-:Y:S01]  /*7640*/  FFMA.FTZ R15, R49, UR10, -R20.reuse ;  /* 0x0000000a310f7c23 */ /* 0x100fe20008010814 */
[----:B------:R-:W-:Y:S02]  /*7650*/  FFMA.FTZ R49, R69, UR10, -R20 ;  /* 0x0000000a45317c23 */ /* 0x000fe40008010814 */
[----:B------:R-:W-:-:S03]  /*7660*/  FMNMX.FTZ R33, R63, R4, !PT ;  /* 0x000000043f217209 */ /* 0x000fc60007810000 */
[----:B------:R-:W2:Y:S01]  /*7670*/  MUFU.EX2 R182, R182 ;  /* 0x000000b600b67308 */ /* 0x000ea20000000800 */
[----:B------:R-:W-:Y:S01]  /*7680*/  FMNMX.FTZ R4, R66, R33, !PT ;  /* 0x0000002142047209 */ /* 0x000fe20007810000 */
[----:B0-----:R-:W-:-:S03]  /*7690*/  FFMA.FTZ R3, R6, R3, R9 ;  /* 0x0000000306037223 */ /* 0x001fc60000010009 */
[----:B------:R-:W-:-:S03]  /*76a0*/  FMNMX.FTZ R33, R67, R4, !PT ;  /* 0x0000000443217209 */ /* 0x000fc60007810000 */
[----:B------:R-:W0:Y:S01]  /*76b0*/  MUFU.EX2 R29, R29 ;  /* 0x0000001d001d7308 */ /* 0x000e220000000800 */
[----:B------:R-:W-:Y:S01]  /*76c0*/  FMNMX.FTZ R4, R70, R33, !PT ;  /* 0x0000002146047209 */ /* 0x000fe20007810000 */
[--C-:B------:R-:W-:Y:S01]  /*76d0*/  FFMA.FTZ R33, R53, UR10, -R20.reuse ;  /* 0x0000000a35217c23 */ /* 0x100fe20008010814 */
[--C-:B------:R-:W-:Y:S01]  /*76e0*/  FFMA.FTZ R53, R57, UR10, -R20.reuse ;  /* 0x0000000a39357c23 */ /* 0x100fe20008010814 */
[----:B------:R-:W-:Y:S01]  /*76f0*/  FFMA.FTZ R57, R77, UR10, -R20 ;  /* 0x0000000a4d397c23 */ /* 0x000fe20008010814 */
[----:B------:R-:W-:Y:S01]  /*7700*/  FMNMX.FTZ R37, R71, R4, !PT ;  /* 0x0000000447257209 */ /* 0x000fe20007810000 */
[C---:B-1----:R-:W-:Y:S01]  /*7710*/  FADD.FTZ R3, R180.reuse, R3 ;  /* 0x00000003b4037221 */ /* 0x042fe20000010000 */
[----:B------:R-:W-:Y:S01]  /*7720*/  F2FP.BF16.F32.PACK_AB R180, R180, R9 ;  /* 0x00000009b4b4723e */ /* 0x000fe200000010ff */
        /* <DEDUP_REMOVED lines=11> */
[--C-:B------:R-:W-:Y:S01]  /*77e0*/  FFMA.FTZ R37, R61, UR10, -R20.reuse ;  /* 0x0000000a3d257c23 */ /* 0x100fe20008010814 */
[----:B------:R-:W-:Y:S02]  /*77f0*/  FFMA.FTZ R61, R81, UR10, -R20 ;  /* 0x0000000a513d7c23 */ /* 0x000fe40008010814 */
[----:B------:R-:W-:-:S03]  /*7800*/  FMNMX.FTZ R4, R87, R4, !PT ;  /* 0x0000000457047209 */ /* 0x000fc60007810000 */
[----:B------:R-:W-:Y:S02]  /*7810*/  MUFU.EX2 R15, R15 ;  /* 0x0000000f000f7308 */ /* 0x000fe40000000800 */
[----:B------:R-:W1:Y:S06]  /*7820*/  SHFL.BFLY PT, R45, R4, 0x2, 0x1f ;  /* 0x0c401f00042d7f89 */ /* 0x000e6c00000e0000 */
[----:B------:R-:W-:Y:S08]  /*7830*/  MUFU.EX2 R33, R33 ;  /* 0x0000002100217308 */ /* 0x000ff00000000800 */
[----:B------:R-:W-:Y:S08]  /*7840*/  MUFU.EX2 R53, R53 ;  /* 0x0000003500357308 */ /* 0x000ff00000000800 */
[----:B------:R-:W-:Y:S01]  /*7850*/  MUFU.EX2 R37, R37 ;  /* 0x0000002500257308 */ /* 0x000fe20000000800 */
[----:B-1----:R-:W-:Y:S01]  /*7860*/  FMNMX.FTZ R14, R4, R45, !PT ;  /* 0x0000002d040e7209 */ /* 0x002fe20007810000 */
[----:B------:R-:W-:-:S02]  /*7870*/  WARPGROUP.DEPBAR.LE gsb0, 0x0 ;  /* 0x00008000000079c5 */ /* 0x000fc40000010000 */
[----:B------:R-:W-:Y:S01]  /*7880*/  WARPGROUP.ARRIVE ;  /* 0x00000000000079c5 */ /* 0x000fe20000000000 */
[--C-:B------:R-:W-:Y:S01]  /*7890*/  FFMA.FTZ R176, R32, UR10, -R20.reuse ;  /* 0x0000000a20b07c23 */ /* 0x100fe20008010814 */
[----:B------:R-:W1:Y:S01]  /*78a0*/  SHFL.BFLY PT, R65, R14, 0x1, 0x1f ;  /* 0x0c201f000e417f89 */ /* 0x000e6200000e0000 */
[--C-:B------:R-:W-:Y:S01]  /*78b0*/  FFMA.FTZ R178, R36, UR10, -R20.reuse ;  /* 0x0000000a24b27c23 */ /* 0x100fe20008010814 */
[----:B------:R-:W-:Y:S01]  /*78c0*/  FFMA.FTZ R45, R73, UR10, -R20 ;  /* 0x0000000a492d7c23 */ /* 0x000fe20008010814 */
[----:B------:R-:W-:Y:S01]  /*78d0*/  MUFU.EX2 R41, R41 ;  /* 0x0000002900297308 */ /* 0x000fe20000000800 */
[----:B------:R-:W-:Y:S01]  /*78e0*/  HGMMA.64x128x16.F32.BF16 R88, R172, gdesc[UR4].tnspB, R88, gsb0 ;  /* 0x41e00004ac587df0 */ /* 0x000fe20008001858 */
[----:B------:R-:W-:Y:S01]  /*78f0*/  UIADD3 UR6, UR11, 0x180, URZ ;  /* 0x000001800b067890 */ /* 0x000fe2000fffe03f */
[----:B------:R-:W-:-:S05]  /*7900*/  UMOV UR7, 0x40000040 ;  /* 0x4000004000077882 */ /* 0x000fca0000000000 */
[----:B------:R-:W-:Y:S08]  /*7910*/  MUFU.EX2 R176, R176 ;  /* 0x000000b000b07308 */ /* 0x000ff00000000800 */
[----:B------:R-:W-:Y:S01]  /*7920*/  MUFU.EX2 R178, R178 ;  /* 0x000000b200b27308 */ /* 0x000fe20000000800 */
[----:B-1----:R-:W-:-:S07]  /*7930*/  FMNMX.FTZ R4, R14, R65, !PT ;  /* 0x000000410e047209 */ /* 0x002fce0007810000 */
[----:B------:R-:W-:Y:S01]  /*7940*/  MUFU.EX2 R49, R49 ;  /* 0x0000003100317308 */ /* 0x000fe20000000800 */
[----:B------:R-:W-:-:S04]  /*7950*/  FMUL.FTZ R24, R4, UR10 ;  /* 0x0000000a04187c20 */ /* 0x000fc80008410000 */
[--C-:B------:R-:W-:Y:S01]  /*7960*/  FFMA.FTZ R181, R27, UR10, -R24.reuse ;  /* 0x0000000a1bb57c23 */ /* 0x100fe20008010818 */
[----:B------:R-:W-:Y:S02]  /*7970*/  IMAD.U32 R27, RZ, RZ, UR46 ;  /* 0x0000002eff1b7e24 */ /* 0x000fe4000f8e00ff */
[--C-:B------:R-:W-:Y:S01]  /*7980*/  FFMA.FTZ R183, R30, UR10, -R24.reuse ;  /* 0x0000000a1eb77c23 */ /* 0x100fe20008010818 */
[--C-:B------:R-:W-:Y:S01]  /*7990*/  FFMA.FTZ R177, R34, UR10, -R24.reuse ;  /* 0x0000000a22b17c23 */ /* 0x100fe20008010818 */
[--C-:B------:R-:W-:Y:S01]  /*79a0*/  FFMA.FTZ R28, R35, UR10, -R24.reuse ;  /* 0x0000000a231c7c23 */ /* 0x100fe20008010818 */
[--C-:B------:R-:W-:Y:S01]  /*79b0*/  FFMA.FTZ R179, R38, UR10, -R24.reuse ;  /* 0x0000000a26b37c23 */ /* 0x100fe20008010818 */
[----:B------:R-:W-:Y:S01]  /*79c0*/  @!P1 LEA R27, R27, UR41, 0x3 ;  /* 0x000000291b1b9c11 */ /* 0x000fe2000f8e18ff */
[----:B------:R-:W-:Y:S01]  /*79d0*/  MUFU.EX2 R181, R181 ;  /* 0x000000b500b57308 */ /* 0x000fe20000000800 */
[--C-:B------:R-:W-:Y:S01]  /*79e0*/  FFMA.FTZ R30, R39, UR10, -R24.reuse ;  /* 0x0000000a271e7c23 */ /* 0x100fe20008010818 */
        /* <DEDUP_REMOVED lines=10> */
[----:B------:R-:W-:-:S04]  /*7a90*/  FFMA.FTZ R86, R86, UR10, -R24 ;  /* 0x0000000a56567c23 */ /* 0x000fc80008010818 */
        /* <DEDUP_REMOVED lines=17> */
[----:B--2---:R-:W-:Y:S01]  /*7bb0*/  FADD.FTZ R44, R182, R3 ;  /* 0x00000003b62c7221 */ /* 0x004fe20000010000 */
[--C-:B------:R-:W-:Y:S01]  /*7bc0*/  FFMA.FTZ R175, R46, UR10, -R24.reuse ;  /* 0x0000000a2eaf7c23 */ /* 0x100fe20008010818 */
[----:B------:R-:W-:Y:S01]  /*7bd0*/  HGMMA.64x128x16.F32.BF16 R88, R168, gdesc[UR4].tnspB, R88, gsb0 ;  /* 0x41e00004a8587df0 */ /* 0x000fe20008001858 */
[----:B------:R-:W-:Y:S01]  /*7be0*/  UIADD3 UR6, UR11, 0x200, URZ ;  /* 0x000002000b067890 */ /* 0x000fe2000fffe03f */
[----:B------:R-:W-:Y:S01]  /*7bf0*/  MUFU.EX2 R172, R172 ;  /* 0x000000ac00ac7308 */ /* 0x000fe20000000800 */
[----:B------:R-:W-:Y:S01]  /*7c00*/  UMOV UR7, 0x40000040 ;  /* 0x4000004000077882 */ /* 0x000fe20000000000 */
[----:B------:R-:W-:Y:S01]  /*7c10*/  FFMA.FTZ R40, R59, UR10, -R24 ;  /* 0x0000000a3b287c23 */ /* 0x000fe20008010818 */
[----:B0-----:R-:W-:-:S05]  /*7c20*/  F2FP.BF16.F32.PACK_AB R182, R29, R182 ;  /* 0x000000b61db6723e */ /* 0x001fca00000010ff */
        /* <DEDUP_REMOVED lines=40> */
[----:B------:R-:W-:Y:S01]  /*7eb0*/  FADD.FTZ R20, -R4, R5 ;  /* 0x0000000504147221 */ /* 0x000fe20000010100 */
[--C-:B------:R-:W-:Y:S01]  /*7ec0*/  FFMA.FTZ R157, R66, UR10, -R24.reuse ;  /* 0x0000000a429d7c23 */ /* 0x100fe20008010818 */
[--C-:B------:R-:W-:Y:S01]  /*7ed0*/  FFMA.FTZ R159, R70, UR10, -R24.reuse ;  /* 0x0000000a469f7c23 */ /* 0x100fe20008010818 */
[----:B------:R-:W-:Y:S01]  /*7ee0*/  HGMMA.64x128x16.F32.BF16 R88, R160, gdesc[UR4].tnspB, R88, gsb0 ;  /* 0x41e00004a0587df0 */ /* 0x000fe20008001858 */
[----:B------:R-:W-:Y:S01]  /*7ef0*/  UIADD3 UR6, UR11, 0x380, URZ ;  /* 0x000003800b067890 */ /* 0x000fe2000fffe03f */
[----:B------:R-:W-:Y:S01]  /*7f00*/  FMUL.FTZ R65, R20, UR10 ;  /* 0x0000000a14417c20 */ /* 0x000fe20008410000 */
[----:B------:R-:W-:Y:S01]  /*7f10*/  UMOV UR7, 0x40000040 ;  /* 0x4000004000077882 */ /* 0x000fe20000000000 */
[--C-:B------:R-:W-:Y:S01]  /*7f20*/  FFMA.FTZ R20, R26, UR10, -R24.reuse ;  /* 0x0000000a1a147c23 */ /* 0x100fe20008010818 */
[----:B------:R-:W-:Y:S01]  /*7f30*/  FFMA.FTZ R26, R31, UR10, -R24 ;  /* 0x0000000a1f1a7c23 */ /* 0x000fe20008010818 */
[----:B------:R-:W-:Y:S01]  /*7f40*/  @!P1 VIADD R31, R27, 0x28840 ;  /* 0x000288401b1f9836 */ /* 0x000fe20000000000 */
[----:B------:R-:W-:Y:S01]  /*7f50*/  IADD3 R27, -R220, 0xb, RZ ;  /* 0x0000000bdc1b7810 */ /* 0x000fe20007ffe1ff */
[----:B------:R-:W-:Y:S03]  /*7f60*/  MUFU.EX2 R65, R65 ;  /* 0x0000004100417308 */ /* 0x000fe60000000800 */
[----:B------:R-:W-:-:S05]  /*7f70*/  @!P1 PRMT R31, RZ, 0x654, R31 ;  /* 0x00000654ff1f9816 */ /* 0x000fca000000001f */
[----:B------:R-:W0:Y:S08]  /*7f80*/  MUFU.EX2 R20, R20 ;  /* 0x0000001400147308 */ /* 0x000e300000000800 */
[----:B------:R-:W1:Y:S08]  /*7f90*/  MUFU.EX2 R26, R26 ;  /* 0x0000001a001a7308 */ /* 0x000e700000000800 */
[----:B------:R-:W-:Y:S01]  /*7fa0*/  MUFU.EX2 R156, R156 ;  /* 0x0000009c009c7308 */ /* 0x000fe20000000800 */
[----:B0-----:R-:W-:-:S04]  /*7fb0*/  FFMA.FTZ R0, R65, R0, R20 ;  /* 0x0000000041007223 */ /* 0x001fc80000010014 */
[----:B------:R-:W-:Y:S01]  /*7fc0*/  FADD.FTZ R42, R181, R0 ;  /* 0x00000000b52a7221 */ /* 0x000fe20000010000 */
[----:B------:R-:W-:Y:S01]  /*7fd0*/  FFMA.FTZ R0, R63, UR10, -R24 ;  /* 0x0000000a3f007c23 */ /* 0x000fe20008010818 */
[----:B------:R-:W-:Y:S01]  /*7fe0*/  F2FP.BF16.F32.PACK_AB R181, R181, R20 ;  /* 0x00000014b5b5723e */ /* 0x000fe200000010ff */
[----:B------:R-:W-:Y:S01]  /*7ff0*/  MUFU.EX2 R157, R157 ;  /* 0x0000009d009d7308 */ /* 0x000fe20000000800 */
[----:B------:R-:W-:Y:S01]  /*8000*/  FADD.FTZ R3, R183, R42 ;  /* 0x0000002ab7037221 */ /* 0x000fe20000010000 */
[----:B-1----:R-:W-:-:S03]  /*8010*/  F2FP.BF16.F32.PACK_AB R183, R26, R183 ;  /* 0x000000b71ab7723e */ /* 0x002fc600000010ff */
[----:B------:R-:W-:-:S03]  /*8020*/  FADD.FTZ R42, R26, R3 ;  /* 0x000000031a2a7221 */ /* 0x000fc60000010000 */
[----:B------:R-:W-:Y:S01]  /*8030*/  MUFU.EX2 R0, R0 ;  /* 0x0000000000007308 */ /* 0x000fe20000000800 */
[----:B------:R-:W-:Y:S01]  /*8040*/  FADD.FTZ R3, R177, R42 ;  /* 0x0000002ab1037221 */ /* 0x000fe20000010000 */
[----:B------:R-:W-:Y:S01]  /*8050*/  FFMA.FTZ R42, R67, UR10, -R24 ;  /* 0x0000000a432a7c23 */ /* 0x000fe20008010818 */
[C---:B------:R-:W-:Y:S02]  /*8060*/  F2FP.BF16.F32.PACK_AB R177, R28.reuse, R177 ;  /* 0x000000b11cb1723e */ /* 0x040fe400000010ff */
[----:B------:R-:W-:-:S03]  /*8070*/  FADD.FTZ R46, R28, R3 ;  /* 0x000000031c2e7221 */ /* 0x000fc60000010000 */
[----:B------:R-:W-:Y:S01]  /*8080*/  MUFU.EX2 R42, R42 ;  /* 0x0000002a002a7308 */ /* 0x000fe20000000800 */
[----:B------:R-:W-:Y:S01]  /*8090*/  FADD.FTZ R3, R179, R46 ;  /* 0x0000002eb3037221 */ /* 0x000fe20000010000 */
[----:B------:R-:W-:-:S03]  /*80a0*/  F2FP.BF16.F32.PACK_AB R179, R30, R179 ;  /* 0x000000b31eb3723e */ /* 0x000fc600000010ff */
        /* <DEDUP_REMOVED lines=9> */
[----:B------:R-:W0:Y:S01]  /*8140*/  MUFU.EX2 R5, R85 ;  /* 0x0000005500057308 */ /* 0x000e220000000800 */
[----:B------:R-:W-:Y:S01]  /*8150*/  FADD.FTZ R3, R169, R46 ;  /* 0x0000002ea9037221 */ /* 0x000fe20000010000 */
[----:B------:R-:W-:-:S03]  /*8160*/  F2FP.BF16.F32.PACK_AB R169, R36, R169 ;  /* 0x000000a924a9723e */ /* 0x000fc600000010ff */
[----:B------:R-:W-:-:S04]  /*8170*/  FADD.FTZ R46, R36, R3 ;  /* 0x00000003242e7221 */ /* 0x000fc80000010000 */
[----:B------:R-:W-:Y:S01]  /*8180*/  FADD.FTZ R3, R171, R46 ;  /* 0x0000002eab037221 */ /* 0x000fe20000010000 */
[----:B------:R-:W-:Y:S01]  /*8190*/  F2FP.BF16.F32.PACK_AB R171, R38, R171 ;  /* 0x000000ab26ab723e */ /* 0x000fe200000010ff */
[----:B------:R-:W-:Y:S02]  /*81a0*/  WARPGROUP.DEPBAR.LE gsb0, 0x0 ;  /* 0x00008000000079c5 */ /* 0x000fe40000010000 */
[----:B------:R-:W-:Y:S01]  /*81b0*/  WARPGROUP.ARRIVE ;  /* 0x00000000000079c5 */ /* 0x000fe20000000000 */
[----:B------:R-:W-:Y:S01]  /*81c0*/  FFMA.FTZ R161, R74, UR10, -R24 ;  /* 0x0000000a4aa17c23 */ /* 0x000fe20008010818 */
[----:B------:R-:W-:Y:S01]  /*81d0*/  MUFU.EX2 R163, R78 ;  /* 0x0000004e00a37308 */ /* 0x000fe20000000800 */
[----:B------:R-:W-:Y:S02]  /*81e0*/  F2FP.BF16.F32.PACK_AB R160, R45, R8 ;  /* 0x000000082da0723e */ /* 0x000fe400000010ff */
[----:B------:R-:W-:Y:S01]  /*81f0*/  F2FP.BF16.F32.PACK_AB R162, R57, R10 ;  /* 0x0000000a39a2723e */ /* 0x000fe200000010ff */
[----:B------:R-:W-:Y:S04]  /*8200*/  HGMMA.64x128x16.F32.BF16 R88, R164, gdesc[UR4].tnspB, R88, gsb0 ;  /* 0x41e00004a4587df0 */ /* 0x000fe80008001858 */
[----:B------:R-:W-:Y:S01]  /*8210*/  MUFU.EX2 R161, R161 ;  /* 0x000000a100a17308 */ /* 0x000fe20000000800 */
[----:B------:R-:W-:-:S02]  /*8220*/  WARPGROUP.DEPBAR.LE gsb0, 0x0 ;  /* 0x00008000000079c5 */ /* 0x000fc40000010000 */
[----:B------:R1:W-:Y:S06]  /*8230*/  BAR.ARV R27, 0x100 ;  /* 0x0004001b0000751d */ /* 0x0003ec0000002000 */
[----:B------:R2:W-:Y:S01]  /*8240*/  @!P1 SYNCS.ARRIVE.TRANS64.RED.A1T0 RZ, [R31+URZ], RZ ;  /* 0x000000ff1fff99a7 */ /* 0x0005e2000810043f */
[----:B------:R-:W-:Y:S01]  /*8250*/  MUFU.EX2 R165, R82 ;  /* 0x0000005200a57308 */ /* 0x000fe20000000800 */
[----:B0-----:R-:W-:Y:S01]  /*8260*/  F2FP.BF16.F32.PACK_AB R166, R5, R14 ;  /* 0x0000000e05a6723e */ /* 0x001fe200000010ff */
[-C--:B------:R-:W-:Y:S01]  /*8270*/  FMUL.FTZ R88, R88, R6.reuse ;  /* 0x0000000658587220 */ /* 0x080fe20000410000 */
[-C--:B------:R-:W-:Y:S01]  /*8280*/  FMUL.FTZ R89, R89, R6.reuse ;  /* 0x0000000659597220 */ /* 0x080fe20000410000 */
[-C--:B------:R-:W-:Y:S01]  /*8290*/  FMUL.FTZ R92, R92, R6.reuse ;  /* 0x000000065c5c7220 */ /* 0x080fe20000410000 */
[-C--:B------:R-:W-:Y:S01]  /*82a0*/  FMUL.FTZ R93, R93, R6.reuse ;  /* 0x000000065d5d7220 */ /* 0x080fe20000410000 */
[-C--:B------:R-:W-:Y:S01]  /*82b0*/  FMUL.FTZ R96, R96, R6.reuse ;  /* 0x0000000660607220 */ /* 0x080fe20000410000 */
[----:B--2---:R-:W-:Y:S01]  /*82c0*/  IMAD.U32 R31, RZ, RZ, UR54 ;  /* 0x00000036ff1f7e24 */ /* 0x004fe2000f8e00ff */
        /* <DEDUP_REMOVED lines=9> */
[----:B-1----:R-:W-:-:S02]  /*8360*/  @!P1 VIADD R27, R31, 0x28860 ;  /* 0x000288601f1b9836 */ /* 0x002fc40000000000 */
[-C--:B------:R-:W-:Y:S01]  /*8370*/  FMUL.FTZ R109, R109, R6.reuse ;  /* 0x000000066d6d7220 */ /* 0x080fe20000410000 */
[-C--:B------:R-:W-:Y:S01]  /*8380*/  FMUL.FTZ R112, R112, R6.reuse ;  /* 0x0000000670707220 */ /* 0x080fe20000410000 */
[-C--:B------:R-:W-:Y:S01]  /*8390*/  FMUL.FTZ R113, R113, R6.reuse ;  /* 0x0000000671717220 */ /* 0x080fe20000410000 */
[-C--:B------:R-:W-:Y:S01]  /*83a0*/  FMUL.FTZ R116, R116, R6.reuse ;  /* 0x0000000674747220 */ /* 0x080fe20000410000 */
[----:B------:R-:W-:Y:S01]  /*83b0*/  @!P1 PRMT R31, RZ, 0x654, R27 ;  /* 0x00000654ff1f9816 */ /* 0x000fe2000000001b */
[----:B------:R-:W-:Y:S01]  /*83c0*/  FADD.FTZ R27, R29, R44 ;  /* 0x0000002c1d1b7221 */ /* 0x000fe20000010000 */
[-C--:B------:R-:W-:Y:S01]  /*83d0*/  FMUL.FTZ R117, R117, R6.reuse ;  /* 0x0000000675757220 */ /* 0x080fe20000410000 */
[-C--:B------:R-:W-:Y:S01]  /*83e0*/  FMUL.FTZ R120, R120, R6.reuse ;  /* 0x0000000678787220 */ /* 0x080fe20000410000 */
[----:B------:R0:W-:Y:S01]  /*83f0*/  @!P1 SYNCS.ARRIVE.TRANS64.RED.A1T0 RZ, [R31+URZ], RZ ;  /* 0x000000ff1fff99a7 */ /* 0x0001e2000810043f */
[----:B------:R-:W-:Y:S01]  /*8400*/  FADD.FTZ R44, R176, R27 ;  /* 0x0000001bb02c7221 */ /* 0x000fe20000010000 */
[-C--:B------:R-:W-:Y:S01]  /*8410*/  FMUL.FTZ R121, R121, R6.reuse ;  /* 0x0000000679797220 */ /* 0x080fe20000410000 */
[-C--:B------:R-:W-:Y:S01]  /*8420*/  FMUL.FTZ R124, R124, R6.reuse ;  /* 0x000000067c7c7220 */ /* 0x080fe20000410000 */
[-C--:B------:R-:W-:Y:S01]  /*8430*/  FMUL.FTZ R125, R125, R6.reuse ;  /* 0x000000067d7d7220 */ /* 0x080fe20000410000 */
[----:B------:R-:W-:Y:S01]  /*8440*/  FADD.FTZ R27, R21, R44 ;  /* 0x0000002c151b7221 */ /* 0x000fe20000010000 */
[--C-:B------:R-:W-:Y:S01]  /*8450*/  FFMA.FTZ R44, R71, UR10, -R24.reuse ;  /* 0x0000000a472c7c23 */ /* 0x100fe20008010818 */
[----:B------:R-:W-:Y:S01]  /*8460*/  FFMA.FTZ R24, R87, UR10, -R24 ;  /* 0x0000000a57187c23 */ /* 0x000fe20008010818 */
        /* <DEDUP_REMOVED lines=16> */
[-C--:B------:R-:W-:Y:S01]  /*8570*/  FMUL.FTZ R148, R148, R6.reuse ;  /* 0x0000000694947220 */ /* 0x080fe20000410000 */
[----:B------:R-:W-:Y:S01]  /*8580*/  FADD.FTZ R48, R174, R27 ;  /* 0x0000001bae307221 */ /* 0x000fe20000010000 */
[----:B------:R-:W-:Y:S01]  /*8590*/  FMUL.FTZ R149, R149, R6 ;  /* 0x0000000695957220 */ /* 0x000fe20000410000 */
[----:B------:R-:W-:Y:S01]  /*85a0*/  F2FP.BF16.F32.PACK_AB R176, R21, R176 ;  /* 0x000000b015b0723e */ /* 0x000fe200000010ff */
[-C--:B------:R-:W-:Y:S01]  /*85b0*/  FMUL.FTZ R90, R90, R65.reuse ;  /* 0x000000415a5a7220 */ /* 0x080fe20000410000 */
[----:B------:R-:W-:Y:S01]  /*85c0*/  FADD.FTZ R27, R25, R48 ;  /* 0x00000030191b7221 */ /* 0x000fe20000010000 */
[----:B------:R-:W-:Y:S01]  /*85d0*/  F2FP.BF16.F32.PACK_AB R178, R11, R178 ;  /* 0x000000b20bb2723e */ /* 0x000fe200000010ff */
[-C--:B------:R-:W-:Y:S01]  /*85e0*/  FMUL.FTZ R91, R91, R65.reuse ;  /* 0x000000415b5b7220 */ /* 0x080fe20000410000 */
[----:B------:R-:W-:Y:S01]  /*85f0*/  F2FP.BF16.F32.PACK_AB R172, R13, R172 ;  /* 0x000000ac0dac723e */ /* 0x000fe200000010ff */
[----:B------:R-:W-:Y:S01]  /*8600*/  FADD.FTZ R48, R168, R27 ;  /* 0x0000001ba8307221 */ /* 0x000fe20000010000 */
[----:B------:R-:W-:Y:S01]  /*8610*/  F2FP.BF16.F32.PACK_AB R174, R25, R174 ;  /* 0x000000ae19ae723e */ /* 0x000fe200000010ff */
[-C--:B------:R-:W-:Y:S01]  /*8620*/  FMUL.FTZ R94, R94, R65.reuse ;  /* 0x000000415e5e7220 */ /* 0x080fe20000410000 */
[C---:B------:R-:W-:Y:S01]  /*8630*/  F2FP.BF16.F32.PACK_AB R168, R15.reuse, R168 ;  /* 0x000000a80fa8723e */ /* 0x040fe200000010ff */
[----:B------:R-:W-:Y:S01]  /*8640*/  FADD.FTZ R9, R15, R48 ;  /* 0x000000300f097221 */ /* 0x000fe20000010000 */
[----:B------:R-:W-:Y:S01]  /*8650*/  F2FP.BF16.F32.PACK_AB R164, R61, R12 ;  /* 0x0000000c3da4723e */ /* 0x000fe200000010ff */
        /* <DEDUP_REMOVED lines=80> */
.L_x_2307:
[----:B------:R-:W-:Y:S06]  /*8b60*/  BAR.ARV 0x8, 0x180 ;  /* 0x0206000000007b1d */ /* 0x000fec0000002000 */
[----:B------:R-:W-:Y:S05]  /*8b70*/  @!P0 BRA `(.L_x_2317) ;  /* 0x0000000000048947 */ /* 0x000fea0003800000 */
[----:B------:R-:W-:Y:S01]  /*8b80*/  BPT.TRAP 0x1 ;  /* 0x000000040000795c */ /* 0x000fe20000300000 */
.L_x_2317:
[----:B------:R-:W-:Y:S01]  /*8b90*/  ULEA UR5, UR46, UR41, 0x3 ;  /* 0x000000292e057291 */ /* 0x000fe2000f8e183f */
[----:B------:R-:W-:-:S05]  /*8ba0*/  IMAD.U32 R5, RZ, RZ, UR47 ;  /* 0x0000002fff057e24 */ /* 0x000fca000f8e00ff */
[----:B------:R-:W-:-:S04]  /*8bb0*/  SHF.L.U32 R5, R5, 0x1f, RZ ;  /* 0x0000001f05057819 */ /* 0x000fc800000006ff */
[----:B------:R0:W1:Y:S01]  /*8bc0*/  SYNCS.PHASECHK.TRANS64.TRYWAIT P2, [UR5+0x28850], R5 ;  /* 0x02885005ff0075a7 */ /* 0x0000620008040145 */
[----:B------:R-:W-:Y:S05]  /*8bd0*/  @!P0 BRA `(.L_x_2318) ;  /* 0x0000000000048947 */ /* 0x000fea0003800000 */
[----:B------:R-:W-:Y:S01]  /*8be0*/  BPT.TRAP 0x1 ;  /* 0x000000040000795c */ /* 0x000fe20000300000 */
.L_x_2318:
[----:B-1----:R-:W-:Y:S05]  /*8bf0*/  @P2 BRA `(.L_x_2319) ;  /* 0x0000000000082947 */ /* 0x002fea0003800000 */
[----:B------:R-:W1:Y:S02]  /*8c00*/  SYNCS.PHASECHK.TRANS64.TRYWAIT P0, [UR5+0x28850], R5 ;  /* 0x02885005ff0075a7 */ /* 0x000e640008000145 */
[----:B-1----:R-:W-:Y:S05]  /*8c10*/  @!P0 BRA `(.L_x_2320) ;  /* 0x000000a400cc8947 */ /* 0x002fea0003800000 */
.L_x_2319:
[----:B------:R-:W-:Y:S01]  /*8c20*/  UIADD3 UR41, UR41, 0x400, URZ ;  /* 0x0000040029297890 */ /* 0x000fe2000fffe03f */
[----:B------:R-:W-:Y:S01]  /*8c30*/  WARPGROUP.ARRIVE ;  /* 0x00000000000079c5 */ /* 0x000fe20000000000 */
[----:B------:R-:W-:Y:S01]  /*8c40*/  UMOV UR7, 0x40000040 ;  /* 0x4000004000077882 */ /* 0x000fe20000000000 */
[----:B-1----:R-:W1:Y:S01]  /*8c50*/  SHFL.BFLY PT, R6, R3, 0x2, 0x1f ;  /* 0x0c401f0003067f89 */ /* 0x002e6200000e0000 */
[----:B------:R-:W-:Y:S01]  /*8c60*/  USHF.R.U32.HI UR41, URZ, 0x4, UR41 ;  /* 0x000000043f297899 */ /* 0x000fe20008011629 */
[----:B------:R-:W-:Y:S01]  /*8c70*/  IMAD.MOV.U32 R10, RZ, RZ, RZ ;  /* 0x000000ffff0a7224 */ /* 0x000fe200078e00ff */
[----:B------:R-:W-:Y:S01]  /*8c80*/  UIADD3 UR48, UR48, 0x1, URZ ;  /* 0x0000000130307890 */ /* 0x000fe2000fffe03f */
[----:B0-----:R-:W0:Y:S01]  /*8c90*/  SHFL.BFLY PT, R5, R0, 0x2, 0x1f ;  /* 0x0c401f0000057f89 */ /* 0x001e2200000e0000 */
[----:B------:R-:W-:Y:S01]  /*8ca0*/  ULOP3.LUT UR41, UR41, 0x3fff, URZ, 0xc0, !UPT ;  /* 0x00003fff29297892 */ /* 0x000fe2000f8ec03f */
[----:B------:R-:W-:-:S03]  /*8cb0*/  IMAD.U32 R14, RZ, RZ, UR10 ;  /* 0x0000000aff0e7e24 */ /* 0x000fc6000f8e00ff */
[----:B------:R-:W-:-:S04]  /*8cc0*/  ULOP3.LUT UR4, UR41, 0x4000000, URZ, 0xfc, !UPT ;  /* 0x0400000029047892 */ /* 0x000fc8000f8efc3f */
[----:B------:R-:W-:Y:S02]  /*8cd0*/  ULEA UR4, UR46, UR4, 0xb ;  /* 0x000000042e047291 */ /* 0x000fe4000f8e583f */
[----:B------:R-:W-:-:S04]  /*8ce0*/  UIADD3 UR46, UR46, 0x1, URZ ;  /* 0x000000012e2e7890 */ /* 0x000fc8000fffe03f */
[----:B------:R-:W-:Y:S01]  /*8cf0*/  UISETP.NE.AND UP0, UPT, UR46, 0x2, UPT ;  /* 0x000000022e00788c */ /* 0x000fe2000bf05270 */
[----:B------:R-:W-:Y:S02]  /*8d00*/  UMOV UR6, UR4 ;  /* 0x0000000400067c82 */ /* 0x000fe40008000000 */
[----:B------:R-:W-:Y:S01]  /*8d10*/  HGMMA.64x128x16.F32.BF16 R88, R180, gdesc[UR4].tnspB, R88, gsb0 ;  /* 0x41e00004b4587df0 */ /* 0x000fe20008001858 */
[----:B------:R-:W-:Y:S01]  /*8d20*/  UIADD3 UR6, UR4, 0x80, URZ ;  /* 0x0000008004067890 */ /* 0x000fe2000fffe03f */
[----:B-1----:R-:W-:Y:S01]  /*8d30*/  FADD.FTZ R6, R6, R3 ;  /* 0x0000000306067221 */ /* 0x002fe20000010000 */
[----:B------:R-:W-:Y:S01]  /*8d40*/  UMOV UR7, 0x40000040 ;  /* 0x4000004000077882 */ /* 0x000fe20000000000 */
[----:B------:R-:W-:Y:S02]  /*8d50*/  IMAD.MOV.U32 R3, RZ, RZ, -0x800000 ;  /* 0xff800000ff037424 */ /* 0x000fe400078e00ff */
[----:B0-----:R-:W-:Y:S01]  /*8d60*/  FADD.FTZ R8, R5, R0 ;  /* 0x0000000005087221 */ /* 0x001fe20000010000 */
[----:B------:R-:W-:Y:S01]  /*8d70*/  IMAD.MOV.U32 R0, RZ, RZ, -0x800000 ;  /* 0xff800000ff007424 */ /* 0x000fe200078e00ff */
[----:B------:R-:W0:Y:S01]  /*8d80*/  SHFL.BFLY PT, R5, R6, 0x1, 0x1f ;  /* 0x0c201f0006057f89 */ /* 0x000e2200000e0000 */
[----:B------:R-:W-:-:S03]  /*8d90*/  USEL UR46, UR46, URZ, UP0 ;  /* 0x0000003f2e2e7287 */ /* 0x000fc60008000000 */
[----:B------:R-:W1:Y:S01]  /*8da0*/  SHFL.BFLY PT, R9, R8, 0x1, 0x1f ;  /* 0x0c201f0008097f89 */ /* 0x000e6200000e0000 */
[----:B0-----:R-:W-:Y:S01]  /*8db0*/  FADD.FTZ R12, R6, R5 ;  /* 0x00000005060c7221 */ /* 0x001fe20000010000 */
[----:B------:R-:W-:Y:S02]  /*8dc0*/  IMAD.MOV.U32 R5, RZ, RZ, RZ ;  /* 0x000000ffff057224 */ /* 0x000fe400078e00ff */
[----:B------:R-:W-:Y:S02]  /*8dd0*/  IMAD.U32 R6, RZ, RZ, UR10 ;  /* 0x0000000aff067e24 */ /* 0x000fe4000f8e00ff */
[----:B-1----:R-:W-:Y:S01]  /*8de0*/  FADD.FTZ R13, R8, R9 ;  /* 0x00000009080d7221 */ /* 0x002fe20000010000 */
[----:B------:R-:W-:Y:S01]  /*8df0*/  FSETP.NE.FTZ.AND P0, PT, R12, RZ, PT ;  /* 0x000000ff0c00720b */ /* 0x000fe20003f15000 */
[----:B------:R-:W-:-:S03]  /*8e00*/  IMAD.U32 R8, RZ, RZ, UR5 ;  /* 0x00000005ff087e24 */ /* 0x000fc6000f8e00ff */
[----:B------:R-:W-:Y:S01]  /*8e10*/  FSETP.NE.FTZ.AND P2, PT, R13, RZ, PT ;  /* 0x000000ff0d00720b */ /* 0x000fe20003f55000 */
[----:B------:R-:W-:-:S05]  /*8e20*/  @!P1 VIADD R8, R8, 0x28860 ;  /* 0x0002886008089836 */ /* 0x000fca0000000000 */
[----:B------:R-:W-:-:S03]  /*8e30*/  @!P1 PRMT R8, RZ, 0x654, R8 ;  /* 0x00000654ff089816 */ /* 0x000fc60000000008 */
[----:B------:R-:W0:Y:S01]  /*8e40*/  @P0 MUFU.LG2 R9, R12 ;  /* 0x0000000c00090308 */ /* 0x000e220000000c00 */
[----:B------:R-:W-:-:S07]  /*8e50*/  @P0 FMUL.FTZ R6, R6, 0.69314718246459960938 ;  /* 0x3f31721806060820 */ /* 0x000fce0000410000 */
[----:B------:R-:W1:Y:S08]  /*8e60*/  @P2 MUFU.LG2 R11, R13 ;  /* 0x0000000d000b2308 */ /* 0x000e700000000c00 */
[----:B------:R2:W3:Y:S01]  /*8e70*/  @P0 MUFU.RCP R5, R12 ;  /* 0x0000000c00050308 */ /* 0x0004e20000001000 */
[----:B0-----:R-:W-:-:S04]  /*8e80*/  @P0 FMUL.FTZ R9, R9, 0.69314718246459960938 ;  /* 0x3f31721809090820 */ /* 0x001fc80000410000 */
[----:B------:R-:W-:Y:S01]  /*8e90*/  @P0 FFMA.FTZ R3, R6, R7, R9 ;  /* 0x0000000706030223 */ /* 0x000fe20000010009 */
[----:B------:R-:W-:Y:S02]  /*8ea0*/  PLOP3.LUT P0, PT, PT, PT, PT, 0x8, 0x0 ;  /* 0x000000000000781c */ /* 0x000fe40003f0e170 */
[----:B------:R-:W0:Y:S01]  /*8eb0*/  @P2 MUFU.RCP R10, R13 ;  /* 0x0000000d000a2308 */ /* 0x000e220000001000 */
[----:B--2---:R-:W-:Y:S01]  /*8ec0*/  @P2 FMUL.FTZ R12, R14, 0.69314718246459960938 ;  /* 0x3f3172180e0c2820 */ /* 0x004fe20000410000 */
        /* <DEDUP_REMOVED lines=40> */
[-C--:B---3--:R-:W-:Y:S01]  /*9150*/  FMUL.FTZ R88, R88, R5.reuse ;  /* 0x0000000558587220 */ /* 0x088fe20000410000 */
        /* <DEDUP_REMOVED lines=63> */
.L_x_2290:
        /* <DEDUP_REMOVED lines=10> */
[----:B------:R-:W0:Y:S01]  /*95f0*/  S2R R5, SR_SWINHI ;  /* 0x0000000000057919 */ /* 0x000e220000002f00 */
[----:B------:R-:W-:Y:S01]  /*9600*/  USHF.L.U32 UR4, UR42, 0x2, URZ ;  /* 0x000000022a047899 */ /* 0x000fe2000800063f */
[----:B------:R-:W-:Y:S01]  /*9610*/  ULDC.64 UR10, c[0x0][0xc00] ;  /* 0x00030000000a7ab9 */ /* 0x000fe20000000a00 */
[----:B------:R-:W-:Y:S02]  /*9620*/  USHF.L.U64.HI UR12, UR42, 0x2, UR37 ;  /* 0x000000022a0c7899 */ /* 0x000fe40008010225 */
[----:B------:R-:W-:-:S04]  /*9630*/  UIADD3 UR7, UP0, UR4, UR10, URZ ;  /* 0x0000000a04077290 */ /* 0x000fc8000ff1e03f */
[----:B------:R-:W-:Y:S01]  /*9640*/  UIADD3.X UR8, UR12, UR11, URZ, UP0, !UPT ;  /* 0x0000000b0c087290 */ /* 0x000fe200087fe43f */
        /* <DEDUP_REMOVED lines=15> */
[----:B------:R-:W-:Y:S01]  /*9740*/  BAR.SYNC.DEFER_BLOCKING 0x1, 0x100 ;  /* 0x0044000000007b1d */ /* 0x000fe20000010000 */
        /* <DEDUP_REMOVED lines=28> */
[----:B------:R-:W-:Y:S02]  /*9910*/  F2FP.BF16.F32.PACK_AB R7, R95, R94 ;  /* 0x0000005e5f07723e */ /* 0x000fe400000010ff */
[----:B------:R-:W-:Y:S02]  /*9920*/  MOV R37, R14 ;  /* 0x0000000e00257202 */ /* 0x000fe40000000f00 */
[----:B------:R-:W-:Y:S01]  /*9930*/  MOV R36, R12 ;  /* 0x0000000c00247202 */ /* 0x000fe20000000f00 */
[----:B------:R0:W-:Y:S01]  /*9940*/  STSM.16.M88.4 [R30], R4 ;  /* 0x000000041e007844 */ /* 0x0001e20000000200 */
[----:B------:R-:W-:-:S02]  /*9950*/  LOP3.LUT R10, R10, R41, RZ, 0x3c, !PT ;  /* 0x000000290a0a7212 */ /* 0x000fc400078e3cff */
        /* <DEDUP_REMOVED lines=9> */
[----:B------:R-:W-:Y:S01]  /*99f0*/  F2FP.BF16.F32.PACK_AB R25, R107, R106 ;  /* 0x0000006a6b19723e */ /* 0x000fe200000010ff */
[----:B------:R-:W-:Y:S01]  /*9a00*/  STSM.16.M88.4 [R40], R12 ;  /* 0x0000000c28007844 */ /* 0x000fe20000000200 */
[----:B------:R-:W-:Y:S02]  /*9a10*/  F2FP.BF16.F32.PACK_AB R26, R109, R108 ;  /* 0x0000006c6d1a723e */ /* 0x000fe400000010ff */
[----:B------:R-:W-:-:S02]  /*9a20*/  F2FP.BF16.F32.PACK_AB R27, R111, R110 ;  /* 0x0000006e6f1b723e */ /* 0x000fc400000010ff */
[----:B------:R-:W-:Y:S02]  /*9a30*/  F2FP.BF16.F32.PACK_AB R28, R113, R112 ;  /* 0x00000070711c723e */ /* 0x000fe400000010ff */
[----:B------:R-:W-:Y:S01]  /*9a40*/  F2FP.BF16.F32.PACK_AB R29, R115, R114 ;  /* 0x00000072731d723e */ /* 0x000fe200000010ff */
[----:B------:R-:W-:Y:S01]  /*9a50*/  STSM.16.M88.4 [R39], R24 ;  /* 0x0000001827007844 */ /* 0x000fe20000000200 */
[----:B0-----:R-:W-:Y:S02]  /*9a60*/  F2FP.BF16.F32.PACK_AB R30, R117, R116 ;  /* 0x00000074751e723e */ /* 0x001fe400000010ff */
[----:B------:R-:W-:Y:S02]  /*9a70*/  F2FP.BF16.F32.PACK_AB R31, R119, R118 ;  /* 0x00000076771f723e */ /* 0x000fe400000010ff */
[----:B------:R-:W-:Y:S02]  /*9a80*/  MOV R21, R10 ;  /* 0x0000000a00157202 */ /* 0x000fe40000000f00 */
[----:B------:R-:W-:Y:S01]  /*9a90*/  MOV R34, R8 ;  /* 0x0000000800227202 */ /* 0x000fe20000000f00 */
[----:B------:R0:W-:Y:S01]  /*9aa0*/  STSM.16.M88.4 [R38], R28 ;  /* 0x0000001c26007844 */ /* 0x0001e20000000200 */
[----:B------:R-:W-:-:S02]  /*9ab0*/  F2FP.BF16.F32.PACK_AB R4, R121, R120 ;  /* 0x000000787904723e */ /* 0x000fc400000010ff */
[----:B------:R-:W-:Y:S02]  /*9ac0*/  F2FP.BF16.F32.PACK_AB R5, R123, R122 ;  /* 0x0000007a7b05723e */ /* 0x000fe400000010ff */
[----:B------:R-:W-:Y:S02]  /*9ad0*/  F2FP.BF16.F32.PACK_AB R6, R125, R124 ;  /* 0x0000007c7d06723e */ /* 0x000fe400000010ff */
[----:B------:R-:W-:Y:S02]  /*9ae0*/  F2FP.BF16.F32.PACK_AB R7, R127, R126 ;  /* 0x0000007e7f07723e */ /* 0x000fe400000010ff */
[----:B------:R-:W-:Y:S02]  /*9af0*/  F2FP.BF16.F32.PACK_AB R8, R129, R128 ;  /* 0x000000808108723e */ /* 0x000fe400000010ff */
[----:B------:R-:W-:Y:S01]  /*9b00*/  F2FP.BF16.F32.PACK_AB R9, R131, R130 ;  /* 0x000000828309723e */ /* 0x000fe200000010ff */
[----:B------:R-:W-:Y:S01]  /*9b10*/  STSM.16.M88.4 [R37], R4 ;  /* 0x0000000425007844 */ /* 0x000fe20000000200 */
[----:B------:R-:W-:-:S02]  /*9b20*/  F2FP.BF16.F32.PACK_AB R10, R133, R132 ;  /* 0x00000084850a723e */ /* 0x000fc400000010ff */
[----:B------:R-:W-:Y:S01]  /*9b30*/  F2FP.BF16.F32.PACK_AB R11, R135, R134 ;  /* 0x00000086870b723e */ /* 0x000fe200000010ff */
[----:B0-----:R-:W-:Y:S01]  /*9b40*/  IMAD.U32 R28, RZ, RZ, UR7 ;  /* 0x00000007ff1c7e24 */ /* 0x001fe2000f8e00ff */
[----:B------:R-:W-:Y:S01]  /*9b50*/  F2FP.BF16.F32.PACK_AB R12, R137, R136 ;  /* 0x00000088890c723e */ /* 0x000fe200000010ff */
[----:B------:R-:W-:Y:S01]  /*9b60*/  IMAD.U32 R29, RZ, RZ, UR8 ;  /* 0x00000008ff1d7e24 */ /* 0x000fe2000f8e00ff */
[----:B------:R-:W-:Y:S01]  /*9b70*/  F2FP.BF16.F32.PACK_AB R13, R139, R138 ;  /* 0x0000008a8b0d723e */ /* 0x000fe200000010ff */
[----:B------:R-:W-:Y:S01]  /*9b80*/  STSM.16.M88.4 [R36], R8 ;  /* 0x0000000824007844 */ /* 0x000fe20000000200 */
[----:B------:R-:W-:Y:S01]  /*9b90*/  F2FP.BF16.F32.PACK_AB R14, R141, R140 ;  /* 0x0000008c8d0e723e */ /* 0x000fe200000010ff */
[----:B------:R-:W-:Y:S01]  /*9ba0*/  ULDC.64 UR8, c[0x0][0xc08] ;  /* 0x0003020000087ab9 */ /* 0x000fe20000000a00 */
[----:B------:R-:W-:Y:S02]  /*9bb0*/  F2FP.BF16.F32.PACK_AB R15, R143, R142 ;  /* 0x0000008e8f0f723e */ /* 0x000fe400000010ff */
[----:B------:R-:W-:-:S02]  /*9bc0*/  F2FP.BF16.F32.PACK_AB R24, R145, R144 ;  /* 0x000000909118723e */ /* 0x000fc400000010ff */
[----:B------:R-:W-:Y:S01]  /*9bd0*/  F2FP.BF16.F32.PACK_AB R25, R147, R146 ;  /* 0x000000929319723e */ /* 0x000fe200000010ff */
[----:B------:R-:W-:Y:S01]  /*9be0*/  STSM.16.M88.4 [R21], R12 ;  /* 0x0000000c15007844 */ /* 0x000fe20000000200 */
[----:B------:R-:W-:Y:S02]  /*9bf0*/  F2FP.BF16.F32.PACK_AB R26, R149, R148 ;  /* 0x00000094951a723e */ /* 0x000fe400000010ff */
[----:B------:R-:W-:Y:S02]  /*9c00*/  F2FP.BF16.F32.PACK_AB R27, R151, R150 ;  /* 0x00000096971b723e */ /* 0x000fe400000010ff */
[----:B------:R-:W-:-:S03]  /*9c10*/  ISETP.NE.U32.AND P0, PT, RZ, UR10, PT ;  /* 0x0000000aff007c0c */ /* 0x000fc6000bf05070 */
[----:B------:R0:W-:Y:S01]  /*9c20*/  STSM.16.M88.4 [R34], R24 ;  /* 0x0000001822007844 */ /* 0x0001e20000000200 */
[----:B------:R-:W-:Y:S01]  /*9c30*/  BAR.SYNC.DEFER_BLOCKING 0x1, 0x100 ;  /* 0x0044000000007b1d */ /* 0x000fe20000010000 */
[----:B------:R-:W-:-:S07]  /*9c40*/  ISETP.NE.AND.EX P0, PT, RZ, UR11, PT, P0 ;  /* 0x0000000bff007c0c */ /* 0x000fce000bf05300 */
[----:B0-----:R-:W0:Y:S06]  /*9c50*/  LDC R34, c[0x0][0xbe8] ;  /* 0x0002fa00ff227b82 */ /* 0x001e2c0000000800 */
[----:B------:R-:W2:Y:S01]  /*9c60*/  @P0 LDG.E R30, desc[UR50][R28.64] ;  /* 0x000000321c1e0981 */ /* 0x000ea2000c1e1900 */
[----:B------:R-:W-:-:S04]  /*9c70*/  UISETP.NE.U32.AND UP0, UPT, UR8, URZ, UPT ;  /* 0x0000003f0800728c */ /* 0x000fc8000bf05070 */
[----:B------:R-:W-:-:S06]  /*9c80*/  UISETP.NE.AND.EX UP0, UPT, UR9, URZ, UPT, UP0 ;  /* 0x0000003f0900728c */ /* 0x000fcc000bf05300 */
[----:B------:R-:W-:Y:S02]  /*9c90*/  PLOP3.LUT P4, PT, PT, PT, UP0, 0x80, 0x0 ;  /* 0x000000000000781c */ /* 0x000fe40003f8f008 */
[----:B0-----:R-:W-:-:S03]  /*9ca0*/  ISETP.NE.AND P1, PT, R34, 0x1, PT ;  /* 0x000000012200780c */ /* 0x001fc60003f25270 */
[----:B------:R-:W-:-:S03]  /*9cb0*/  @UP0 UIADD3 UR8, UP1, UR4, UR8, URZ ;  /* 0x0000000804080290 */ /* 0x000fc6000ff3e03f */
[----:B------:R-:W-:Y:S01]  /*9cc0*/  ULDC UR4, c[0x0][0xa88] ;  /* 0x0002a20000047ab9 */ /* 0x000fe20000000800 */
[----:B------:R-:W-:Y:S01]  /*9cd0*/  @UP0 UIADD3.X UR9, UR12, UR9, URZ, UP1, !UPT ;  /* 0x000000090c090290 */ /* 0x000fe20008ffe43f */
[----:B------:R-:W-:Y:S01]  /*9ce0*/  IMAD.U32 R21, RZ, RZ, UR4 ;  /* 0x00000004ff157e24 */ /* 0x000fe2000f8e00ff */
[----:B------:R-:W-:Y:S01]  /*9cf0*/  UISETP.NE.AND UP0, UPT, UR45, URZ, UPT ;  /* 0x0000003f2d00728c */ /* 0x000fe2000bf05270 */
[----:B------:R-:W-:Y:S01]  /*9d00*/  IMAD.U32 R4, RZ, RZ, UR8 ;  /* 0x00000008ff047e24 */ /* 0x000fe2000f8e00ff */
[----:B------:R-:W-:Y:S02]  /*9d10*/  ULDC UR4, c[0x0][0xad4] ;  /* 0x0002b50000047ab9 */ /* 0x000fe40000000800 */
[----:B------:R-:W0:Y:S01]  /*9d20*/  @P1 LDC R6, c[0x0][0xbec] ;  /* 0x0002fb00ff061b82 */ /* 0x000e220000000800 */
[----:B------:R-:W-:Y:S01]  /*9d30*/  USEL UR4, UR45, UR4, UP0 ;  /* 0x000000042d047287 */ /* 0x000fe20008000000 */
[----:B------:R-:W-:Y:S01]  /*9d40*/  IMAD.U32 R5, RZ, RZ, UR9 ;  /* 0x00000009ff057e24 */ /* 0x000fe2000f8e00ff */
[----:B------:R-:W-:-:S02]  /*9d50*/  UMOV UR16, 0x9b8 ;  /* 0x000009b800107882 */ /* 0x000fc40000000000 */
[----:B------:R-:W-:-:S03]  /*9d60*/  UISETP.GT.AND UP1, UPT, UR4, 0x1, UPT ;  /* 0x000000010400788c */ /* 0x000fc6000bf24270 */
[----:B------:R-:W1:Y:S01]  /*9d70*/  @P1 LDC R9, c[0x0][0xbf0] ;  /* 0x0002fc00ff091b82 */ /* 0x000e620000000800 */
[----:B------:R-:W-:Y:S01]  /*9d80*/  USEL UR16, UR16, 0x978, UP1 ;  /* 0x0000097810107887 */ /* 0x000fe20008800000 */
[----:B------:R-:W-:Y:S01]  /*9d90*/  VIADD R11, R17, UR38 ;  /* 0x00000026110b7c36 */ /* 0x000fe20008000000 */
[----:B------:R-:W-:Y:S01]  /*9da0*/  UISETP.NE.U32.AND UP0, UPT, UR10, URZ, UPT ;  /* 0x0000003f0a00728c */ /* 0x000fe2000bf05070 */
[----:B------:R0:W5:Y:S01]  /*9db0*/  @P4 LDG.E R21, desc[UR50][R4.64] ;  /* 0x0000003204154981 */ /* 0x000162000c1e1900 */
[----:B------:R-:W-:Y:S01]  /*9dc0*/  UMOV UR4, URZ ;  /* 0x0000003f00047c82 */ /* 0x000fe20008000000 */
[----:B------:R-:W-:Y:S01]  /*9dd0*/  USEL UR7, UR39, URZ, UP1 ;  /* 0x0000003f27077287 */ /* 0x000fe20008800000 */
[----:B------:R-:W-:Y:S01]  /*9de0*/  IMAD.MOV.U32 R7, RZ, RZ, R11 ;  /* 0x000000ffff077224 */ /* 0x000fe200078e000b */
[----:B------:R-:W-:-:S04]  /*9df0*/  UISETP.NE.AND.EX UP0, UPT, UR11, URZ, UPT, UP0 ;  /* 0x0000003f0b00728c */ /* 0x000fc8000bf05300 */
[----:B------:R-:W-:Y:S01]  /*9e00*/  USEL UR42, UR42, URZ, !UP0 ;  /* 0x0000003f2a2a7287 */ /* 0x000fe2000c000000 */
[----:B------:R-:W-:Y:S01]  /*9e10*/  ULDC.64 UR10, c[0x0][UR16+0x220] ;  /* 0x00008800100a7abb */ /* 0x000fe20008000a00 */
[----:B------:R-:W-:Y:S01]  /*9e20*/  ULDC.64 UR8, c[0x0][UR16+0x218] ;  /* 0x0000860010087abb */ /* 0x000fe20008000a00 */
[----:B0-----:R-:W-:Y:S01]  /*9e30*/  @P1 IMAD.HI.U32 R4, R11, R6, RZ ;  /* 0x000000060b041227 */ /* 0x001fe200078e00ff */
[----:B------:R-:W-:Y:S01]  /*9e40*/  USEL UR37, UR37, URZ, !UP0 ;  /* 0x0000003f25257287 */ /* 0x000fe2000c000000 */
[----:B------:R-:W-:Y:S01]  /*9e50*/  ULDC.64 UR12, c[0x0][UR16+0x228] ;  /* 0x00008a00100c7abb */ /* 0x000fe20008000a00 */
[----:B------:R-:W-:Y:S02]  /*9e60*/  UIMAD UR11, UR11, UR42, URZ ;  /* 0x0000002a0b0b72a4 */ /* 0x000fe4000f8e023f */
[----:B------:R-:W-:Y:S02]  /*9e70*/  UIMAD.WIDE.U32 UR14, UR8, UR43, URZ ;  /* 0x0000002b080e72a5 */ /* 0x000fe4000f8e003f */
[----:B------:R-:W-:Y:S01]  /*9e80*/  UIMAD UR17, UR9, UR43, URZ ;  /* 0x0000002b091172a4 */ /* 0x000fe2000f8e023f */
[----:B-1----:R-:W-:Y:S01]  /*9e90*/  @P1 SHF.R.U32.HI R7, RZ, R9, R4 ;  /* 0x00000009ff071219 */ /* 0x002fe20000011604 */
[----:B------:R-:W-:-:S02]  /*9ea0*/  UIMAD.WIDE.U32 UR8, UR10, UR42, URZ ;  /* 0x0000002a0a0872a5 */ /* 0x000fc4000f8e003f */
[----:B------:R-:W-:Y:S02]  /*9eb0*/  UIMAD.WIDE.U32 UR18, UR12, UR7, URZ ;  /* 0x000000070c1272a5 */ /* 0x000fe4000f8e003f */
[----:B------:R-:W-:Y:S01]  /*9ec0*/  UIMAD UR7, UR13, UR7, URZ ;  /* 0x000000070d0772a4 */ /* 0x000fe2000f8e023f */
[--C-:B------:R-:W-:Y:S01]  /*9ed0*/  IMAD.MOV R9, RZ, RZ, -R7.reuse ;  /* 0x000000ffff097224 */ /* 0x100fe200078e0a07 */
[----:B------:R-:W-:Y:S02]  /*9ee0*/  UIMAD UR11, UR10, UR37, UR11 ;  /* 0x000000250a0b72a4 */ /* 0x000fe4000f8e020b */
[----:B------:R-:W-:Y:S01]  /*9ef0*/  UIADD3 UR17, UR15, UR17, URZ ;  /* 0x000000110f117290 */ /* 0x000fe2000fffe03f */
[----:B------:R-:W-:Y:S02]  /*9f00*/  IMAD.U32 R4, RZ, RZ, UR18 ;  /* 0x00000012ff047e24 */ /* 0x000fe4000f8e00ff */
[----:B------:R-:W-:Y:S01]  /*9f10*/  IMAD.U32 R5, RZ, RZ, UR19 ;  /* 0x00000013ff057e24 */ /* 0x000fe2000f8e00ff */
[----:B------:R-:W-:Y:S01]  /*9f20*/  SHF.R.S32.HI R5, RZ, 0x1f, R7 ;  /* 0x0000001fff057819 */ /* 0x000fe20000011407 */
[----:B------:R-:W-:-:S05]  /*9f30*/  IMAD R9, R34, R9, R11 ;  /* 0x0000000922097224 */ /* 0x000fca00078e020b */
[----:B------:R-:W-:Y:S02]  /*9f40*/  SHF.R.S32.HI R6, RZ, 0x1f, R9 ;  /* 0x0000001fff067819 */ /* 0x000fe40000011409 */
[----:B--2---:R-:W-:-:S13]  /*9f50*/  @P0 R2UR UR4, R30 ;  /* 0x000000001e0402ca */ /* 0x004fda00000e0000 */
        /* <DEDUP_REMOVED lines=23> */
.L_x_2323:
        /* <DEDUP_REMOVED lines=15> */
[----:B------:R-:W-:Y:S01]  /*a1c0*/  ULDC.64 UR10, c[0x0][0xaa0] ;  /* 0x0002a800000a7ab9 */ /* 0x000fe20000000a00 */
[----:B------:R-:W0:Y:S02]  /*a1d0*/  @P1 LDC R49, c[0x0][0xbf0] ;  /* 0x0002fc00ff311b82 */ /* 0x000e240000000800 */
[----:B------:R-:W-:-:S03]  /*a1e0*/  IMAD.WIDE R32, R3, 0x2, R32 ;  /* 0x0000000203207825 */ /* 0x000fc600078e0220 */
[C---:B------:R-:W-:Y:S02]  /*a1f0*/  IADD3 R9, P6, R32.reuse, 0x1000, RZ ;  /* 0x0000100020097810 */ /* 0x040fe40007fde0ff */
[C---:B------:R-:W-:Y:S02]  /*a200*/  IADD3 R13, P5, R32.reuse, 0x2000, RZ ;  /* 0x00002000200d7810 */ /* 0x040fe40007fbe0ff */
[----:B------:R-:W-:Y:S02]  /*a210*/  LOP3.LUT R8, R9, 0x380, RZ, 0xc0, !PT ;  /* 0x0000038009087812 */ /* 0x000fe400078ec0ff */
[C---:B------:R-:W-:Y:S02]  /*a220*/  IADD3 R25, P4, R32.reuse, 0x3000, RZ ;  /* 0x0000300020197810 */ /* 0x040fe40007f9e0ff */
[C---:B------:R-:W-:Y:S02]  /*a230*/  IADD3 R29, P3, R32.reuse, 0x4000, RZ ;  /* 0x00004000201d7810 */ /* 0x040fe40007f7e0ff */
[----:B------:R-:W-:-:S02]  /*a240*/  IADD3 R37, P2, R32, 0x5000, RZ ;  /* 0x0000500020257810 */ /* 0x000fc40007f5e0ff */
[C---:B------:R-:W-:Y:S02]  /*a250*/  IADD3 R41, P0, R32.reuse, 0x6000, RZ ;  /* 0x0000600020297810 */ /* 0x040fe40007f1e0ff */
[----:B------:R-:W-:Y:S02]  /*a260*/  LOP3.LUT R5, R32, 0x380, RZ, 0xc0, !PT ;  /* 0x0000038020057812 */ /* 0x000fe400078ec0ff */
[----:B------:R-:W-:Y:S02]  /*a270*/  SHF.R.U64 R8, R8, 0x3, RZ ;  /* 0x0000000308087819 */ /* 0x000fe400000012ff */
[----:B------:R-:W-:Y:S02]  /*a280*/  LOP3.LUT R12, R13, 0x380, RZ, 0xc0, !PT ;  /* 0x000003800d0c7812 */ /* 0x000fe400078ec0ff */
[----:B------:R-:W-:Y:S02]  /*a290*/  LOP3.LUT R24, R25, 0x380, RZ, 0xc0, !PT ;  /* 0x0000038019187812 */ /* 0x000fe400078ec0ff */
[----:B------:R-:W-:-:S02]  /*a2a0*/  LOP3.LUT R28, R29, 0x380, RZ, 0xc0, !PT ;  /* 0x000003801d1c7812 */ /* 0x000fc400078ec0ff */
[----:B------:R-:W-:Y:S02]  /*a2b0*/  LOP3.LUT R36, R37, 0x380, RZ, 0xc0, !PT ;  /* 0x0000038025247812 */ /* 0x000fe400078ec0ff */
[----:B------:R-:W-:Y:S02]  /*a2c0*/  LOP3.LUT R40, R41, 0x380, RZ, 0xc0, !PT ;  /* 0x0000038029287812 */ /* 0x000fe400078ec0ff */
[----:B------:R-:W-:Y:S02]  /*a2d0*/  SHF.R.U64 R5, R5, 0x3, RZ ;  /* 0x0000000305057819 */ /* 0x000fe400000012ff */
[----:B------:R-:W-:Y:S01]  /*a2e0*/  LOP3.LUT R8, R8, R9, RZ, 0x3c, !PT ;  /* 0x0000000908087212 */ /* 0x000fe200078e3cff */
[----:B------:R-:W-:Y:S01]  /*a2f0*/  IMAD.X R9, RZ, RZ, R33, P6 ;  /* 0x000000ffff097224 */ /* 0x000fe200030e0621 */
[----:B------:R-:W-:Y:S02]  /*a300*/  IADD3 R3, P6, R32, 0x7000, RZ ;  /* 0x0000700020037810 */ /* 0x000fe40007fde0ff */
[----:B------:R-:W-:-:S02]  /*a310*/  SHF.R.U64 R12, R12, 0x3, RZ ;  /* 0x000000030c0c7819 */ /* 0x000fc400000012ff */
[----:B------:R-:W-:Y:S01]  /*a320*/  SHF.R.U64 R24, R24, 0x3, RZ ;  /* 0x0000000318187819 */ /* 0x000fe200000012ff */
[--C-:B------:R-:W-:Y:S01]  /*a330*/  IMAD.X R45, RZ, RZ, R33.reuse, P6 ;  /* 0x000000ffff2d7224 */ /* 0x100fe200030e0621 */
[----:B------:R-:W-:Y:S01]  /*a340*/  SHF.R.U64 R28, R28, 0x3, RZ ;  /* 0x000000031c1c7819 */ /* 0x000fe200000012ff */
[----:B------:R-:W-:Y:S01]  /*a350*/  UIMAD UR7, UR12, UR10, URZ ;  /* 0x0000000a0c0772a4 */ /* 0x000fe2000f8e023f */
[----:B------:R-:W-:Y:S01]  /*a360*/  SHF.R.U64 R36, R36, 0x3, RZ ;  /* 0x0000000324247819 */ /* 0x000fe200000012ff */
[----:B------:R-:W-:Y:S01]  /*a370*/  UIMAD.WIDE.U32 UR8, UR4, UR10, URZ ;  /* 0x0000000a040872a5 */ /* 0x000fe2000f8e003f */
[----:B------:R-:W-:Y:S01]  /*a380*/  SHF.R.U64 R40, R40, 0x3, RZ ;  /* 0x0000000328287819 */ /* 0x000fe200000012ff */
[----:B------:R-:W5:Y:S01]  /*a390*/  LD.E.128 R8, desc[UR50][R8.64] ;  /* 0x0000003208087980 */ /* 0x000f62000c101d00 */
        /* <DEDUP_REMOVED lines=11> */
[----:B------:R1:W5:Y:S01]  /*a450*/  LD.E.128 R4, desc[UR50][R32.64] ;  /* 0x0000003220047980 */ /* 0x000362000c101d00 */
[----:B------:R-:W-:Y:S01]  /*a460*/  LOP3.LUT R0, R3, 0x380, RZ, 0xc0, !PT ;  /* 0x0000038003007812 */ /* 0x000fe200078ec0ff */
[----:B------:R-:W-:-:S02]  /*a470*/  UIMAD UR7, UR4, UR11, UR7 ;  /* 0x0000000b040772a4 */ /* 0x000fc4000f8e0207 */
[----:B------:R-:W5:Y:S01]  /*a480*/  LD.E.128 R12, desc[UR50][R12.64] ;  /* 0x000000320c0c7980 */ /* 0x000f62000c101d00 */
[----:B------:R-:W-:-:S03]  /*a490*/  SHF.R.U64 R0, R0, 0x3, RZ ;  /* 0x0000000300007819 */ /* 0x000fc600000012ff */
[----:B------:R-:W5:Y:S01]  /*a4a0*/  LD.E.128 R24, desc[UR50][R24.64] ;  /* 0x0000003218187980 */ /* 0x000f62000c101d00 */
[----:B-1----:R-:W1:Y:S01]  /*a4b0*/  @P1 LDC R33, c[0x0][0xbec] ;  /* 0x0002fb00ff211b82 */ /* 0x002e620000000800 */
[----:B------:R-:W-:Y:S01]  /*a4c0*/  UIADD3 UR9, UR9, UR7, URZ ;  /* 0x0000000709097290 */ /* 0x000fe2000fffe03f */
[----:B------:R-:W-:Y:S01]  /*a4d0*/  LOP3.LUT R44, R0, R3, RZ, 0x3c, !PT ;  /* 0x00000003002c7212 */ /* 0x000fe200078e3cff */
[----:B------:R-:W-:Y:S01]  /*a4e0*/  ULDC.64 UR10, c[0x0][0xae8] ;  /* 0x0002ba00000a7ab9 */ /* 0x000fe20000000a00 */
[----:B------:R-:W-:Y:S01]  /*a4f0*/  IMAD R0, R19, 0x20, R197 ;  /* 0x0000002013007824 */ /* 0x000fe200078e02c5 */
[----:B------:R-:W-:Y:S01]  /*a500*/  UIMAD.WIDE.U32 UR8, UR43, UR10, UR8 ;  /* 0x0000000a2b0872a5 */ /* 0x000fe2000f8e0008 */
[----:B------:R-:W5:Y:S01]  /*a510*/  LD.E.128 R28, desc[UR50][R28.64] ;  /* 0x000000321c1c7980 */ /* 0x000f62000c101d00 */
[----:B------:R-:W-:Y:S01]  /*a520*/  USHF.R.S32.HI UR4, URZ, 0x1f, UR42 ;  /* 0x0000001f3f047899 */ /* 0x000fe2000801142a */
[----:B------:R-:W-:Y:S01]  /*a530*/  VIADD R48, R0, UR38 ;  /* 0x0000002600307c36 */ /* 0x000fe20008000000 */
[----:B------:R-:W-:Y:S01]  /*a540*/  UIMAD UR9, UR43, UR11, UR9 ;  /* 0x0000000b2b0972a4 */ /* 0x000fe2000f8e0209 */
[----:B------:R-:W5:Y:S02]  /*a550*/  LD.E.128 R36, desc[UR50][R36.64] ;  /* 0x0000003224247980 */ /* 0x000f64000c101d00 */
[----:B------:R-:W-:-:S02]  /*a560*/  ULDC.64 UR10, c[0x0][0xaf0] ;  /* 0x0002bc00000a7ab9 */ /* 0x000fc40000000a00 */
[----:B------:R-:W-:Y:S01]  /*a570*/  UIMAD UR4, UR4, UR10, URZ ;  /* 0x0000000a040472a4 */ /* 0x000fe2000f8e023f */
[----:B------:R-:W-:Y:S01]  /*a580*/  IMAD.MOV.U32 R3, RZ, RZ, R48 ;  /* 0x000000ffff037224 */ /* 0x000fe200078e0030 */
[----:B------:R-:W5:Y:S02]  /*a590*/  LD.E.128 R40, desc[UR50][R40.64] ;  /* 0x0000003228287980 */ /* 0x000f64000c101d00 */
[----:B------:R-:W-:Y:S02]  /*a5a0*/  UIMAD UR4, UR42, UR11, UR4 ;  /* 0x0000000b2a0472a4 */ /* 0x000fe4000f8e0204 */
[----:B------:R-:W5:Y:S01]  /*a5b0*/  LD.E.128 R44, desc[UR50][R44.64] ;  /* 0x000000322c2c7980 */ /* 0x000f62000c101d00 */
[----:B-1----:R-:W-:Y:S01]  /*a5c0*/  @P1 IMAD.HI.U32 R0, R48, R33, RZ ;  /* 0x0000002130001227 */ /* 0x002fe200078e00ff */
[----:B------:R-:W-:Y:S01]  /*a5d0*/  UIMAD.WIDE.U32 UR42, UR42, UR10, UR8 ;  /* 0x0000000a2a2a72a5 */ /* 0x000fe2000f8e0008 */
[----:B------:R-:W-:Y:S01]  /*a5e0*/  @!PT LDS RZ, [RZ] ;  /* 0x00000000fffff984 */ /* 0x000fe20000000800 */
[----:B------:R-:W-:Y:S01]  /*a5f0*/  @!PT LDS RZ, [RZ] ;  /* 0x00000000fffff984 */ /* 0x000fe20000000800 */
[----:B------:R-:W-:Y:S01]  /*a600*/  @!PT LDS RZ, [RZ] ;  /* 0x00000000fffff984 */ /* 0x000fe20000000800 */
[----:B------:R-:W-:Y:S01]  /*a610*/  @!PT LDS RZ, [RZ] ;  /* 0x00000000fffff984 */ /* 0x000fe20000000800 */
[----:B------:R1:W-:Y:S06]  /*a620*/  MEMBAR.ALL.CTA ;  /* 0x0000000000007992 */ /* 0x0003ec0000008000 */
[----:B-1----:R-:W1:Y:S01]  /*a630*/  FENCE.VIEW.ASYNC.S ;  /* 0x00000000000073c6 */ /* 0x002e620000000000 */
[----:B------:R-:W-:Y:S01]  /*a640*/  ULDC.64 UR8, c[0x0][0xae0] ;  /* 0x0002b80000087ab9 */ /* 0x000fe20000000a00 */
[----:B0-----:R-:W-:Y:S01]  /*a650*/  @P1 SHF.R.U32.HI R3, RZ, R49, R0 ;  /* 0x00000031ff031219 */ /* 0x001fe20000011600 */
[----:B------:R-:W-:-:S03]  /*a660*/  UIADD3 UR4, UR43, UR4, URZ ;  /* 0x000000042b047290 */ /* 0x000fc6000fffe03f */
[--C-:B------:R-:W-:Y:S01]  /*a670*/  SHF.R.S32.HI R0, RZ, 0x1f, R3.reuse ;  /* 0x0000001fff007819 */ /* 0x100fe20000011403 */
[----:B------:R-:W-:Y:S02]  /*a680*/  IMAD.MOV R49, RZ, RZ, -R3 ;  /* 0x000000ffff317224 */ /* 0x000fe400078e0a03 */
[----:B------:R-:W-:Y:S02]  /*a690*/  IMAD.U32 R33, RZ, RZ, UR43 ;  /* 0x0000002bff217e24 */ /* 0x000fe4000f8e00ff */
[----:B------:R-:W-:Y:S02]  /*a6a0*/  IMAD R0, R0, UR8, RZ ;  /* 0x0000000800007c24 */ /* 0x000fe4000f8e02ff */
[----:B------:R-:W-:Y:S02]  /*a6b0*/  IMAD R49, R34, R49, R48 ;  /* 0x0000003122317224 */ /* 0x000fe400078e0230 */
[----:B------:R-:W-:Y:S02]  /*a6c0*/  IMAD.U32 R32, RZ, RZ, UR42 ;  /* 0x0000002aff207e24 */ /* 0x000fe4000f8e00ff */
[----:B------:R-:W-:-:S02]  /*a6d0*/  IMAD.U32 R33, RZ, RZ, UR4 ;  /* 0x00000004ff217e24 */ /* 0x000fc4000f8e00ff */
[C---:B------:R-:W-:Y:S01]  /*a6e0*/  IMAD R51, R3.reuse, UR9, R0 ;  /* 0x0000000903337c24 */ /* 0x040fe2000f8e0200 */
[----:B------:R-:W-:Y:S01]  /*a6f0*/  SHF.R.S32.HI R0, RZ, 0x1f, R49 ;  /* 0x0000001fff007819 */ /* 0x000fe20000011431 */
[----:B------:R-:W-:Y:S01]  /*a700*/  IMAD.WIDE.U32 R32, R3, UR8, R32 ;  /* 0x0000000803207c25 */ /* 0x000fe2000f8e0020 */
[----:B------:R-:W-:-:S03]  /*a710*/  ULDC.64 UR8, c[0x0][0xad8] ;  /* 0x0002b60000087ab9 */ /* 0x000fc60000000a00 */
[----:B------:R-:W-:Y:S02]  /*a720*/  IMAD.IADD R33, R33, 0x1, R51 ;  /* 0x0000000121217824 */ /* 0x000fe400078e0233 */
[----:B------:R-:W-:Y:S02]  /*a730*/  IMAD R34, R0, UR8, RZ ;  /* 0x0000000800227c24 */ /* 0x000fe4000f8e02ff */
[----:B------:R-:W-:Y:S02]  /*a740*/  VIADD R50, R197, UR38 ;  /* 0x00000026c5327c36 */ /* 0x000fe40008000000 */
[C---:B------:R-:W-:Y:S02]  /*a750*/  IMAD R3, R49.reuse, UR9, R34 ;  /* 0x0000000931037c24 */ /* 0x040fe4000f8e0222 */
[----:B------:R-:W-:Y:S01]  /*a760*/  IMAD.WIDE.U32 R32, R49, UR8, R32 ;  /* 0x0000000831207c25 */ /* 0x000fe2000f8e0020 */
[----:B------:R-:W-:Y:S01]  /*a770*/  ISETP.GE.AND P2, PT, R50, R21, PT ;  /* 0x000000153200720c */ /* 0x000fe20003f46270 */
[----:B------:R-:W-:-:S02]  /*a780*/  ULDC.64 UR8, c[0x0][0xa80] ;  /* 0x0002a00000087ab9 */ /* 0x000fc40000000a00 */
[----:B------:R-:W-:Y:S01]  /*a790*/  IMAD.IADD R3, R33, 0x1, R3 ;  /* 0x0000000121037824 */ /* 0x000fe200078e0203 */
[----:B------:R-:W-:Y:S01]  /*a7a0*/  LEA R34, P3, R32, UR8, 0x1 ;  /* 0x0000000820227c11 */ /* 0x000fe2000f8608ff */
[----:B------:R-:W-:Y:S02]  /*a7b0*/  VIADD R20, R20, 0x28820 ;  /* 0x0002882014147836 */ /* 0x000fe40000000000 */
[----:B------:R-:W-:Y:S01]  /*a7c0*/  VIADD R0, R50, 0x20 ;  /* 0x0000002032007836 */ /* 0x000fe20000000000 */
[----:B------:R-:W-:Y:S02]  /*a7d0*/  LEA.HI.X R3, R32, UR9, R3, 0x1, P3 ;  /* 0x0000000920037c11 */ /* 0x000fe400098f0c03 */
[----:B------:R-:W-:Y:S02]  /*a7e0*/  PRMT R20, RZ, 0x654, R20 ;  /* 0x00000654ff147816 */ /* 0x000fe40000000014 */
[-C--:B------:R-:W-:Y:S01]  /*a7f0*/  ISETP.GE.AND P0, PT, R0, R21.reuse, PT ;  /* 0x000000150000720c */ /* 0x080fe20003f06270 */
[----:B------:R-:W-:Y:S01]  /*a800*/  VIADD R0, R50, 0x40 ;  /* 0x0000004032007836 */ /* 0x000fe20000000000 */
[----:B-1----:R0:W-:Y:S01]  /*a810*/  SYNCS.ARRIVE.TRANS64.RED.A1T0 RZ, [R20+URZ], RZ ;  /* 0x000000ff14ff79a7 */ /* 0x0021e2000810043f */
[----:B------:R0:W1:Y:S01]  /*a820*/  SHFL.IDX PT, R33, R34, RZ, 0x181f ;  /* 0x00181fff22217589 */ /* 0x00006200000e0000 */
[----:B------:R-:W-:Y:S03]  /*a830*/  BSSY B1, `(.L_x_2325) ;  /* 0x000000d000017945 */ /* 0x000fe60003800000 */
[----:B------:R0:W2:Y:S01]  /*a840*/  SHFL.IDX PT, R49, R3, RZ, 0x181f ;  /* 0x00181fff03317589 */ /* 0x0000a200000e0000 */
[----:B------:R-:W-:Y:S01]  /*a850*/  ISETP.GE.AND P1, PT, R0, R21, PT ;  /* 0x000000150000720c */ /* 0x000fe20003f26270 */
[----:B------:R-:W-:-:S12]  /*a860*/  @P2 BRA `(.L_x_2326) ;  /* 0x0000000000242947 */ /* 0x000fd80003800000 */
[----:B------:R-:W-:Y:S02]  /*a870*/  ULDC UR4, c[0x0][0xac8] ;  /* 0x0002b20000047ab9 */ /* 0x000fe40000000800 */
[----:B------:R-:W-:Y:S02]  /*a880*/  ISETP.GE.AND P2, PT, R2, UR4, PT ;  /* 0x0000000402007c0c */ /* 0x000fe4000bf46270 */
[----:B------:R-:W-:-:S11]  /*a890*/  ISETP.GE.AND P3, PT, R18, UR4, PT ;  /* 0x0000000412007c0c */ /* 0x000fd6000bf66270 */
[-C--:B-1----:R-:W-:Y:S02]  /*a8a0*/  @!P2 LEA R32, P4, R2, R33.reuse, 0x1 ;  /* 0x000000210220a211 */ /* 0x082fe400078808ff */
[----:B------:R-:W-:Y:S02]  /*a8b0*/  @!P3 LEA R48, P5, R18, R33, 0x1 ;  /* 0x000000211230b211 */ /* 0x000fe400078a08ff */
[-C--:B--2---:R-:W-:Y:S02]  /*a8c0*/  @!P2 LEA.HI.X R33, R2, R49.reuse, R218, 0x1, P4 ;  /* 0x000000310221a211 */ /* 0x084fe400020f0cda */
[----:B------:R-:W-:-:S03]  /*a8d0*/  @!P3 LEA.HI.X R49, R18, R49, R217, 0x1, P5 ;  /* 0x000000311231b211 */ /* 0x000fc600028f0cd9 */
[----:B-----5:R3:W-:Y:S04]  /*a8e0*/  @!P2 ST.E.128 desc[UR50][R32.64], R4 ;  /* 0x000000042000a985 */ /* 0x0207e8000c101d32 */
[----:B------:R3:W-:Y:S02]  /*a8f0*/  @!P3 ST.E.128 desc[UR50][R48.64], R28 ;  /* 0x0000001c3000b985 */ /* 0x0007e4000c101d32 */
.L_x_2326:
[----:B------:R-:W-:Y:S05]  /*a900*/  BSYNC B1 ;  /* 0x0000000000017941 */ /* 0x000fea0003800000 */
.L_x_2325:
[----:B---3-5:R3:W4:Y:S01]  /*a910*/  SHFL.IDX PT, R7, R3, 0x1, 0x181f ;  /* 0x00381f0003077f89 */ /* 0x02872200000e0000 */
[----:B------:R-:W-:Y:S03]  /*a920*/  BSSY B1, `(.L_x_2327) ;  /* 0x000000c000017945 */ /* 0x000fe60003800000 */
[----:B------:R3:W0:Y:S01]  /*a930*/  SHFL.IDX PT, R5, R34, 0x1, 0x181f ;  /* 0x00381f0022057f89 */ /* 0x00062200000e0000 */
[----:B------:R-:W-:Y:S05]  /*a940*/  @P0 BRA `(.L_x_2328) ;  /* 0x0000000000240947 */ /* 0x000fea0003800000 */
[----:B------:R-:W-:Y:S02]  /*a950*/  ULDC UR4, c[0x0][0xac8] ;  /* 0x0002b20000047ab9 */ /* 0x000fe40000000800 */
[----:B------:R-:W-:Y:S02]  /*a960*/  ISETP.GE.AND P3, PT, R2, UR4, PT ;  /* 0x0000000402007c0c */ /* 0x000fe4000bf66270 */
[----:B------:R-:W-:-:S11]  /*a970*/  ISETP.GE.AND P4, PT, R18, UR4, PT ;  /* 0x0000000412007c0c */ /* 0x000fd6000bf86270 */
[-C--:B0-----:R-:W-:Y:S02]  /*a980*/  @!P3 LEA R4, P0, R2, R5.reuse, 0x1 ;  /* 0x000000050204b211 */ /* 0x081fe400078008ff */
[----:B------:R-:W-:Y:S02]  /*a990*/  @!P4 LEA R6, P2, R18, R5, 0x1 ;  /* 0x000000051206c211 */ /* 0x000fe400078408ff */
[-C--:B----4-:R-:W-:Y:S02]  /*a9a0*/  @!P3 LEA.HI.X R5, R2, R7.reuse, R218, 0x1, P0 ;  /* 0x000000070205b211 */ /* 0x090fe400000f0cda */
[----:B------:R-:W-:-:S03]  /*a9b0*/  @!P4 LEA.HI.X R7, R18, R7, R217, 0x1, P2 ;  /* 0x000000071207c211 */ /* 0x000fc600010f0cd9 */
[----:B------:R0:W-:Y:S04]  /*a9c0*/  @!P3 ST.E.128 desc[UR50][R4.64], R8 ;  /* 0x000000080400b985 */ /* 0x0001e8000c101d32 */
[----:B------:R0:W-:Y:S02]  /*a9d0*/  @!P4 ST.E.128 desc[UR50][R6.64], R36 ;  /* 0x000000240600c985 */ /* 0x0001e4000c101d32 */
.L_x_2328:
[----:B------:R-:W-:Y:S05]  /*a9e0*/  BSYNC B1 ;  /* 0x0000000000017941 */ /* 0x000fea0003800000 */
.L_x_2327:
[----:B0---4-:R0:W4:Y:S01]  /*a9f0*/  SHFL.IDX PT, R7, R3, 0x2, 0x181f ;  /* 0x00581f0003077f89 */ /* 0x01112200000e0000 */
        /* <DEDUP_REMOVED lines=12> */
.L_x_2330:
[----:B------:R-:W-:Y:S05]  /*aac0*/  BSYNC B1 ;  /* 0x0000000000017941 */ /* 0x000fea0003800000 */
.L_x_2329:
[----:B------:R-:W-:Y:S01]  /*aad0*/  VIADD R0, R50, 0x60 ;  /* 0x0000006032007836 */ /* 0x000fe20000000000 */
[----:B0--3--:R-:W0:Y:S04]  /*aae0*/  SHFL.IDX PT, R3, R3, 0x3, 0x181f ;  /* 0x00781f0003037f89 */ /* 0x009e2800000e0000 */
[----:B------:R-:W-:Y:S01]  /*aaf0*/  ISETP.GE.AND P0, PT, R0, R21, PT ;  /* 0x000000150000720c */ /* 0x000fe20003f06270 */
[----:B----4-:R3:W4:-:S12]  /*ab00*/  SHFL.IDX PT, R7, R34, 0x3, 0x181f ;  /* 0x00781f0022077f89 */ /* 0x01071800000e0000 */
[----:B---3--:R-:W-:Y:S05]  /*ab10*/  @P0 BRA `(.L_x_2331) ;  /* 0x0000001800280947 */ /* 0x008fea0003800000 */
[----:B------:R-:W-:Y:S02]  /*ab20*/  ULDC UR4, c[0x0][0xac8] ;  /* 0x0002b20000047ab9 */ /* 0x000fe40000000800 */
[----:B------:R-:W-:-:S13]  /*ab30*/  ISETP.GE.AND P1, PT, R2, UR4, PT ;  /* 0x0000000402007c0c */ /* 0x000fda000bf26270 */
[----:B----4-:R-:W-:-:S04]  /*ab40*/  @!P1 LEA R4, P0, R2, R7, 0x1 ;  /* 0x0000000702049211 */ /* 0x010fc800078008ff */
        /* <DEDUP_REMOVED lines=8> */
.L_x_2324:
[----:B------:R-:W-:Y:S01]  /*abd0*/  ULDC.64 UR10, c[0x0][0xb08] ;  /* 0x0002c200000a7ab9 */ /* 0x000fe20000000a00 */
[----:B------:R-:W0:Y:S01]  /*abe0*/  @P1 LDC R0, c[0x0][0xbec] ;  /* 0x0002fb00ff001b82 */ /* 0x000e220000000800 */
[----:B------:R-:W-:Y:S01]  /*abf0*/  UIMAD UR7, UR12, UR10, URZ ;  /* 0x0000000a0c0772a4 */ /* 0x000fe2000f8e023f */
[----:B------:R-:W-:Y:S01]  /*ac00*/  IMAD.MOV.U32 R3, RZ, RZ, R11 ;  /* 0x000000ffff037224 */ /* 0x000fe200078e000b */
[----:B------:R-:W-:Y:S01]  /*ac10*/  UIMAD.WIDE.U32 UR8, UR4, UR10, URZ ;  /* 0x0000000a040872a5 */ /* 0x000fe2000f8e003f */
[----:B------:R-:W-:Y:S01]  /*ac20*/  ISETP.GE.AND P0, PT, R10, R21, PT ;  /* 0x000000150a00720c */ /* 0x000fe20003f06270 */
[----:B------:R-:W-:Y:S01]  /*ac30*/  UIMAD UR7, UR4, UR11, UR7 ;  /* 0x0000000b040772a4 */ /* 0x000fe2000f8e0207 */
[----:B------:R-:W-:Y:S01]  /*ac40*/  VIADD R20, R20, 0x28820 ;  /* 0x0002882014147836 */ /* 0x000fe20000000000 */
[----:B------:R-:W-:Y:S01]  /*ac50*/  USHF.R.S32.HI UR4, URZ, 0x1f, UR42 ;  /* 0x0000001f3f047899 */ /* 0x000fe2000801142a */
[----:B------:R-:W1:Y:S01]  /*ac60*/  @P1 LDC R5, c[0x0][0xbf0] ;  /* 0x0002fc00ff051b82 */ /* 0x000e620000000800 */
[----:B------:R-:W-:Y:S01]  /*ac70*/  UIADD3 UR9, UR9, UR7, URZ ;  /* 0x0000000709097290 */ /* 0x000fe2000fffe03f */
[----:B------:R-:W-:Y:S01]  /*ac80*/  BSSY B1, `(.L_x_2332) ;  /* 0x0000068000017945 */ /* 0x000fe20003800000 */
[----:B------:R-:W-:Y:S01]  /*ac90*/  ULDC.64 UR10, c[0x0][0xb38] ;  /* 0x0002ce00000a7ab9 */ /* 0x000fe20000000a00 */
[----:B------:R-:W-:Y:S01]  /*aca0*/  PRMT R20, RZ, 0x654, R20 ;  /* 0x00000654ff147816 */ /* 0x000fe20000000014 */
[----:B------:R-:W-:-:S03]  /*acb0*/  UIMAD.WIDE.U32 UR8, UR43, UR10, UR8 ;  /* 0x0000000a2b0872a5 */ /* 0x000fc6000f8e0008 */
[----:B------:R2:W-:Y:S01]  /*acc0*/  SYNCS.ARRIVE.TRANS64.RED.A1T0 RZ, [R20+URZ], RZ ;  /* 0x000000ff14ff79a7 */ /* 0x0005e2000810043f */
        /* <DEDUP_REMOVED lines=8> */
[----:B-1----:R-:W-:Y:S02]  /*ad50*/  @P1 SHF.R.U32.HI R3, RZ, R5, R0 ;  /* 0x00000005ff031219 */ /* 0x002fe40000011600 */
[----:B------:R-:W-:Y:S02]  /*ad60*/  UMOV UR8, UR42 ;  /* 0x0000002a00087c82 */ /* 0x000fe40008000000 */
[----:B------:R-:W-:Y:S01]  /*ad70*/  UIMAD.WIDE.U32 UR8, UR39, UR10, UR8 ;  /* 0x0000000a270872a5 */ /* 0x000fe2000f8e0008 */
[--C-:B------:R-:W-:Y:S01]  /*ad80*/  SHF.R.S32.HI R0, RZ, 0x1f, R3.reuse ;  /* 0x0000001fff007819 */ /* 0x100fe20000011403 */
[----:B------:R-:W-:Y:S02]  /*ad90*/  IMAD.MOV R7, RZ, RZ, -R3 ;  /* 0x000000ffff077224 */ /* 0x000fe400078e0a03 */
[----:B------:R-:W-:-:S02]  /*ada0*/  UIMAD UR39, UR39, UR11, UR9 ;  /* 0x0000000b272772a4 */ /* 0x000fc4000f8e0209 */
[----:B------:R-:W-:Y:S01]  /*adb0*/  IMAD R7, R34, R7, R11 ;  /* 0x0000000722077224 */ /* 0x000fe200078e020b */
[----:B------:R-:W-:Y:S01]  /*adc0*/  ULDC.64 UR10, c[0x0][0xb30] ;  /* 0x0002cc00000a7ab9 */ /* 0x000fe20000000a00 */
[----:B------:R-:W-:Y:S02]  /*add0*/  IMAD.U32 R5, RZ, RZ, UR9 ;  /* 0x00000009ff057e24 */ /* 0x000fe4000f8e00ff */
[----:B------:R-:W-:Y:S02]  /*ade0*/  IMAD R0, R0, UR10, RZ ;  /* 0x0000000a00007c24 */ /* 0x000fe4000f8e02ff */
        /* <DEDUP_REMOVED lines=11> */
[----:B------:R-:W-:Y:S01]  /*aea0*/  IMAD.IADD R3, R5, 0x1, R3 ;  /* 0x0000000105037824 */ /* 0x000fe200078e0203 */
[----:B------:R-:W-:-:S04]  /*aeb0*/  LEA R0, P1, R4, UR8, 0x2 ;  /* 0x0000000804007c11 */ /* 0x000fc8000f8210ff */
[----:B------:R-:W-:Y:S01]  /*aec0*/  LEA.HI.X R3, R4, UR9, R3, 0x2, P1 ;  /* 0x0000000904037c11 */ /* 0x000fe200088f1403 */
[----:B------:R2:W0:Y:S04]  /*aed0*/  SHFL.IDX PT, R6, R0, RZ, 0x1c1f ;  /* 0x001c1fff00067589 */ /* 0x00042800000e0000 */
[----:B------:R2:W1:Y:S01]  /*aee0*/  SHFL.IDX PT, R7, R3, RZ, 0x1c1f ;  /* 0x001c1fff03077589 */ /* 0x00046200000e0000 */
[----:B------:R-:W-:Y:S05]  /*aef0*/  @P0 BRA `(.L_x_2333) ;  /* 0x0000000400000947 */ /* 0x000fea0003800000 */
[----:B------:R-:W-:Y:S02]  /*af00*/  ULDC UR4, c[0x0][0xac8] ;  /* 0x0002b20000047ab9 */ /* 0x000fe40000000800 */
[----:B------:R-:W-:Y:S02]  /*af10*/  ISETP.GE.AND P3, PT, R16, UR4, PT ;  /* 0x0000000410007c0c */ /* 0x000fe4000bf66270 */
[----:B------:R-:W-:Y:S02]  /*af20*/  ISETP.GE.AND P2, PT, R196, UR4, PT ;  /* 0x00000004c4007c0c */ /* 0x000fe4000bf46270 */
[----:B------:R-:W-:Y:S02]  /*af30*/  ISETP.GE.AND P1, PT, R195, UR4, PT ;  /* 0x00000004c3007c0c */ /* 0x000fe4000bf26270 */
[----:B------:R-:W-:Y:S02]  /*af40*/  ISETP.GE.AND P0, PT, R194, UR4, PT ;  /* 0x00000004c2007c0c */ /* 0x000fe4000bf06270 */
[----:B------:R-:W-:-:S05]  /*af50*/  ISETP.GE.AND P4, PT, R192, UR4, PT ;  /* 0x00000004c0007c0c */ /* 0x000fca000bf86270 */
[----:B01----:R-:W-:Y:S02]  /*af60*/  @!P3 IMAD.WIDE R4, R16, 0x4, R6 ;  /* 0x000000041004b825 */ /* 0x003fe400078e0206 */
        /* <DEDUP_REMOVED lines=12> */
[-C--:B0-----:R-:W-:Y:S01]  /*b030*/  @!P3 LEA R4, P6, R193, R6.reuse, 0x2 ;  /* 0x00000006c104b211 */ /* 0x081fe200078c10ff */
[----:B------:R0:W-:Y:S01]  /*b040*/  @!P0 ST.E.64 desc[UR50][R12.64], R100 ;  /* 0x000000640c008985 */ /* 0x0001e2000c101b32 */
[----:B------:R-:W-:-:S02]  /*b050*/  @!P4 LEA R14, P0, R192, R6, 0x2 ;  /* 0x00000006c00ec211 */ /* 0x000fc400078010ff */
        /* <DEDUP_REMOVED lines=9> */
[----:B-1----:R-:W-:-:S03]  /*b0f0*/  @!P2 LEA R8, P4, R190, R6, 0x2 ;  /* 0x00000006be08a211 */ /* 0x002fc600078810ff */
[----:B------:R-:W-:Y:S01]  /*b100*/  @!P5 ST.E.64 desc[UR50][R24.64], R112 ;  /* 0x000000701800d985 */ /* 0x000fe2000c101b32 */
[CC--:B---3--:R-:W-:Y:S02]  /*b110*/  @!P1 LEA R10, P5, R189.reuse, R6.reuse, 0x2 ;  /* 0x00000006bd0a9211 */ /* 0x0c8fe400078a10ff */
        /* <DEDUP_REMOVED lines=16> */
[CC--:B0-----:R-:W-:Y:S02]  /*b220*/  @!P2 LEA R8, P3, R185.reuse, R6.reuse, 0x2 ;  /* 0x00000006b908a211 */ /* 0x0c1fe400078610ff */
[-C--:B------:R-:W-:Y:S02]  /*b230*/  @!P4 LEA.HI.X R15, R186, R7.reuse, R203, 0x2, P6 ;  /* 0x00000007ba0fc211 */ /* 0x080fe400030f14cb */
[-C--:B-1----:R-:W-:Y:S02]  /*b240*/  @!P1 LEA R10, P6, R184, R6.reuse, 0x2 ;  /* 0x00000006b80a9211 */ /* 0x082fe400078c10ff */
[----:B------:R-:W-:Y:S01]  /*b250*/  @!P2 LEA.HI.X R9, R185, R7, R202, 0x2, P3 ;  /* 0x00000007b909a211 */ /* 0x000fe200018f14ca */
[----:B------:R4:W-:Y:S01]  /*b260*/  @!P4 ST.E.64 desc[UR50][R14.64], R132 ;  /* 0x000000840e00c985 */ /* 0x0009e2000c101b32 */
[----:B---3--:R-:W-:-:S02]  /*b270*/  @!P0 LEA R12, P4, R23, R6, 0x2 ;  /* 0x00000006170c8211 */ /* 0x008fc400078810ff */
        /* <DEDUP_REMOVED lines=8> */
.L_x_2333:
[----:B------:R-:W-:Y:S05]  /*b300*/  BSYNC B1 ;  /* 0x0000000000017941 */ /* 0x000fea0003800000 */
.L_x_2332:
[----:B------:R-:W-:Y:S01]  /*b310*/  ISETP.GE.AND P0, PT, R26, R21, PT ;  /* 0x000000151a00720c */ /* 0x000fe20003f06270 */
[----:B-1--4-:R1:W3:Y:S04]  /*b320*/  SHFL.IDX PT, R7, R3, 0x1, 0x1c1f ;  /* 0x003c1f0003077f89 */ /* 0x0122e800000e0000 */
[----:B0-----:R1:W0:Y:S08]  /*b330*/  SHFL.IDX PT, R6, R0, 0x1, 0x1c1f ;  /* 0x003c1f0000067f89 */ /* 0x00123000000e0000 */
[----:B-1----:R-:W-:Y:S05]  /*b340*/  @P0 BRA `(.L_x_2331) ;  /* 0x00000010001c0947 */ /* 0x002fea0003800000 */
[----:B------:R-:W-:Y:S02]  /*b350*/  ULDC UR4, c[0x0][0xac8] ;  /* 0x0002b20000047ab9 */ /* 0x000fe40000000800 */
[----:B------:R-:W-:Y:S02]  /*b360*/  ISETP.GE.AND P1, PT, R196, UR4, PT ;  /* 0x00000004c4007c0c */ /* 0x000fe4000bf26270 */
[----:B------:R-:W-:Y:S02]  /*b370*/  ISETP.GE.AND P0, PT, R195, UR4, PT ;  /* 0x00000004c3007c0c */ /* 0x000fe4000bf06270 */
[----:B------:R-:W-:Y:S02]  /*b380*/  ISETP.GE.AND P2, PT, R16, UR4, PT ;  /* 0x0000000410007c0c */ /* 0x000fe4000bf46270 */
[----:B------:R-:W-:Y:S02]  /*b390*/  ISETP.GE.AND P4, PT, R193, UR4, PT ;  /* 0x00000004c1007c0c */ /* 0x000fe4000bf86270 */
[----:B------:R-:W-:-:S05]  /*b3a0*/  ISETP.GE.AND P3, PT, R194, UR4, PT ;  /* 0x00000004c2007c0c */ /* 0x000fca000bf66270 */
[CC--:B0-----:R-:W-:Y:S02]  /*b3b0*/  @!P1 LEA R8, P5, R196.reuse, R6.reuse, 0x2 ;  /* 0x00000006c4089211 */ /* 0x0c1fe400078a10ff */
[CC--:B------:R-:W-:Y:S02]  /*b3c0*/  @!P0 LEA R10, P6, R195.reuse, R6.reuse, 0x2 ;  /* 0x00000006c30a8211 */ /* 0x0c0fe400078c10ff */
[-C--:B---3--:R-:W-:Y:S01]  /*b3d0*/  @!P1 LEA.HI.X R9, R196, R7.reuse, R213, 0x2, P5 ;  /* 0x00000007c4099211 */ /* 0x088fe200028f14d5 */
[----:B------:R-:W-:Y:S01]  /*b3e0*/  @!P2 IMAD.WIDE R4, R16, 0x4, R6 ;  /* 0x000000041004a825 */ /* 0x000fe200078e0206 */
[----:B------:R-:W-:Y:S02]  /*b3f0*/  ISETP.GE.AND P5, PT, R192, UR4, PT ;  /* 0x00000004c0007c0c */ /* 0x000fe4000bfa6270 */
[----:B------:R-:W-:Y:S02]  /*b400*/  @!P0 LEA.HI.X R11, R195, R7, R212, 0x2, P6 ;  /* 0x00000007c30b8211 */ /* 0x000fe400030f14d4 */
[----:B------:R0:W-:Y:S01]  /*b410*/  @!P2 ST.E.64 desc[UR50][R4.64], R90 ;  /* 0x0000005a0400a985 */ /* 0x0001e2000c101b32 */
[----:B------:R-:W-:-:S02]  /*b420*/  @!P4 LEA R14, P2, R193, R6, 0x2 ;  /* 0x00000006c10ec211 */ /* 0x000fc400078410ff */
        /* <DEDUP_REMOVED lines=8> */
[----:B--2---:R-:W-:-:S03]  /*b4b0*/  @!P5 LEA R20, P6, R192, R6, 0x2 ;  /* 0x00000006c014d211 */ /* 0x004fc600078c10ff */
[----:B------:R2:W-:Y:S01]  /*b4c0*/  @!P3 ST.E.64 desc[UR50][R12.64], R102 ;  /* 0x000000660c00b985 */ /* 0x0005e2000c101b32 */
[-C--:B------:R-:W-:Y:S02]  /*b4d0*/  @!P5 LEA.HI.X R21, R192, R7.reuse, R209, 0x2, P6 ;  /* 0x00000007c015d211 */ /* 0x080fe400030f14d1 */
[----:B------:R-:W-:Y:S01]  /*b4e0*/  ISETP.GE.AND P3, PT, R188, UR4, PT ;  /* 0x00000004bc007c0c */ /* 0x000fe2000bf66270 */
[----:B------:R3:W-:Y:S01]  /*b4f0*/  @!P4 ST.E.64 desc[UR50][R14.64], R106 ;  /* 0x0000006a0e00c985 */ /* 0x0007e2000c101b32 */
[-C--:B0-----:R-:W-:Y:S02]  /*b500*/  @!P0 LEA R4, P4, R191, R6.reuse, 0x2 ;  /* 0x00000006bf048211 */ /* 0x081fe400078810ff */
[-C--:B-1----:R-:W-:Y:S01]  /*b510*/  @!P2 LEA R10, P6, R189, R6.reuse, 0x2 ;  /* 0x00000006bd0aa211 */ /* 0x082fe200078c10ff */
[----:B------:R-:W-:Y:S01]  /*b520*/  @!P5 ST.E.64 desc[UR50][R20.64], R110 ;  /* 0x0000006e1400d985 */ /* 0x000fe2000c101b32 */
[----:B------:R-:W-:Y:S02]  /*b530*/  @!P1 LEA R8, P5, R190, R6, 0x2 ;  /* 0x00000006be089211 */ /* 0x000fe400078a10ff */
[----:B------:R-:W-:-:S02]  /*b540*/  @!P0 LEA.HI.X R5, R191, R7, R208, 0x2, P4 ;  /* 0x00000007bf058211 */ /* 0x000fc400020f14d0 */
[-C--:B------:R-:W-:Y:S02]  /*b550*/  @!P1 LEA.HI.X R9, R190, R7.reuse, R207, 0x2, P5 ;  /* 0x00000007be099211 */ /* 0x080fe400028f14cf */
[----:B------:R-:W-:Y:S01]  /*b560*/  ISETP.GE.AND P4, PT, R187, UR4, PT ;  /* 0x00000004bb007c0c */ /* 0x000fe2000bf86270 */
[----:B------:R-:W-:Y:S01]  /*b570*/  @!P0 ST.E.64 desc[UR50][R4.64], R114 ;  /* 0x0000007204008985 */ /* 0x000fe2000c101b32 */
[----:B------:R-:W-:Y:S02]  /*b580*/  @!P2 LEA.HI.X R11, R189, R7, R206, 0x2, P6 ;  /* 0x00000007bd0ba211 */ /* 0x000fe400030f14ce */
[----:B--2---:R-:W-:Y:S01]  /*b590*/  @!P3 LEA R12, P5, R188, R6, 0x2 ;  /* 0x00000006bc0cb211 */ /* 0x004fe200078a10ff */
[----:B------:R0:W-:Y:S01]  /*b5a0*/  @!P1 ST.E.64 desc[UR50][R8.64], R118 ;  /* 0x0000007608009985 */ /* 0x0001e2000c101b32 */
[----:B------:R-:W-:Y:S02]  /*b5b0*/  ISETP.GE.AND P1, PT, R185, UR4, PT ;  /* 0x00000004b9007c0c */ /* 0x000fe4000bf26270 */
[----:B------:R-:W-:Y:S01]  /*b5c0*/  ISETP.GE.AND P0, PT, R184, UR4, PT ;  /* 0x00000004b8007c0c */ /* 0x000fe2000bf06270 */
[----:B------:R1:W-:Y:S01]  /*b5d0*/  @!P2 ST.E.64 desc[UR50][R10.64], R122 ;  /* 0x0000007a0a00a985 */ /* 0x0003e2000c101b32 */
[----:B------:R-:W-:-:S02]  /*b5e0*/  ISETP.GE.AND P2, PT, R186, UR4, PT ;  /* 0x00000004ba007c0c */ /* 0x000fc4000bf46270 */
[-C--:B------:R-:W-:Y:S02]  /*b5f0*/  @!P3 LEA.HI.X R13, R188, R7.reuse, R205, 0x2, P5 ;  /* 0x00000007bc0db211 */ /* 0x080fe400028f14cd */
[----:B------:R-:W-:Y:S02]  /*b600*/  ISETP.GE.AND P5, PT, R23, UR4, PT ;  /* 0x0000000417007c0c */ /* 0x000fe4000bfa6270 */
[CC--:B---3--:R-:W-:Y:S01]  /*b610*/  @!P4 LEA R14, P6, R187.reuse, R6.reuse, 0x2 ;  /* 0x00000006bb0ec211 */ /* 0x0c8fe200078c10ff */
[----:B------:R4:W-:Y:S03]  /*b620*/  @!P3 ST.E.64 desc[UR50][R12.64], R126 ;  /* 0x0000007e0c00b985 */ /* 0x0009e6000c101b32 */
[----:B------:R-:W-:Y:S02]  /*b630*/  @!P4 LEA.HI.X R15, R187, R7, R204, 0x2, P6 ;  /* 0x00000007bb0fc211 */ /* 0x000fe400030f14cc */
[----:B0-----:R-:W-:-:S02]  /*b640*/  @!P1 LEA R8, P6, R185, R6, 0x2 ;  /* 0x00000006b9089211 */ /* 0x001fc400078c10ff */
[-C--:B------:R-:W-:Y:S01]  /*b650*/  @!P2 LEA R4, P3, R186, R6.reuse, 0x2 ;  /* 0x00000006ba04a211 */ /* 0x080fe200078610ff */
[----:B------:R4:W-:Y:S01]  /*b660*/  @!P4 ST.E.64 desc[UR50][R14.64], R130 ;  /* 0x000000820e00c985 */ /* 0x0009e2000c101b32 */
[-C--:B-1----:R-:W-:Y:S02]  /*b670*/  @!P0 LEA R10, P4, R184, R6.reuse, 0x2 ;  /* 0x00000006b80a8211 */ /* 0x082fe400078810ff */
[-C--:B------:R-:W-:Y:S02]  /*b680*/  @!P2 LEA.HI.X R5, R186, R7.reuse, R203, 0x2, P3 ;  /* 0x00000007ba05a211 */ /* 0x080fe400018f14cb */
[----:B------:R-:W-:Y:S02]  /*b690*/  @!P5 LEA R20, P3, R23, R6, 0x2 ;  /* 0x000000061714d211 */ /* 0x000fe400078610ff */
[-C--:B------:R-:W-:Y:S01]  /*b6a0*/  @!P1 LEA.HI.X R9, R185, R7.reuse, R202, 0x2, P6 ;  /* 0x00000007b9099211 */ /* 0x080fe200030f14ca */
[----:B------:R4:W-:Y:S01]  /*b6b0*/  @!P2 ST.E.64 desc[UR50][R4.64], R134 ;  /* 0x000000860400a985 */ /* 0x0009e2000c101b32 */
[----:B------:R-:W-:-:S02]  /*b6c0*/  @!P0 LEA.HI.X R11, R184, R7, R201, 0x2, P4 ;  /* 0x00000007b80b8211 */ /* 0x000fc400020f14c9 */
[----:B------:R-:W-:Y:S01]  /*b6d0*/  @!P5 LEA.HI.X R21, R23, R7, R200, 0x2, P3 ;  /* 0x000000071715d211 */ /* 0x000fe200018f14c8 */
[----:B------:R4:W-:Y:S04]  /*b6e0*/  @!P1 ST.E.64 desc[UR50][R8.64], R138 ;  /* 0x0000008a08009985 */ /* 0x0009e8000c101b32 */
[----:B------:R4:W-:Y:S01]  /*b6f0*/  @!P0 ST.E.64 desc[UR50][R10.64], R142 ;  /* 0x0000008e0a008985 */ /* 0x0009e2000c101b32 */
[----:B------:R-:W-:-:S03]  /*b700*/  ISETP.GE.AND P0, PT, R22, UR4, PT ;  /* 0x0000000416007c0c */ /* 0x000fc6000bf06270 */
[----:B------:R4:W-:Y:S10]  /*b710*/  @!P5 ST.E.64 desc[UR50][R20.64], R146 ;  /* 0x000000921400d985 */ /* 0x0009f4000c101b32 */
[----:B------:R-:W-:Y:S05]  /*b720*/  @P0 BRA `(.L_x_2331) ;  /* 0x0000000c00240947 */ /* 0x000fea0003800000 */
[----:B----4-:R-:W-:-:S04]  /*b730*/  LEA R4, P0, R22, R6, 0x2 ;  /* 0x0000000616047211 */ /* 0x010fc800078010ff */
[----:B------:R-:W-:-:S05]  /*b740*/  LEA.HI.X R5, R22, R7, R199, 0x2, P0 ;  /* 0x0000000716057211 */ /* 0x000fca00000f14c7 */
[----:B------:R1:W-:Y:S01]  /*b750*/  ST.E.64 desc[UR50][R4.64], R150 ;  /* 0x0000009604007985 */ /* 0x0003e2000c101b32 */
[----:B------:R-:W-:Y:S05]  /*b760*/  BRA `(.L_x_2331) ;  /* 0x0000000c00147947 */ /* 0x000fea0003800000 */
.L_x_2322:
        /* <DEDUP_REMOVED lines=9> */
[----:B------:R-:W-:-:S03]  /*b800*/  UISETP.NE.U32.AND UP1, UPT, UR8, URZ, UPT ;  /* 0x0000003f0800728c */ /* 0x000fc6000bf25070 */
[----:B------:R-:W2:Y:S01]  /*b810*/  @P1 LDG.E R3, desc[UR50][R4.64] ;  /* 0x0000003204031981 */ /* 0x000ea2000c1e1900 */
[----:B------:R-:W-:Y:S01]  /*b820*/  UISETP.NE.AND.EX UP1, UPT, UR9, URZ, UPT, UP1 ;  /* 0x0000003f0900728c */ /* 0x000fe2000bf25310 */
[----:B------:R-:W-:Y:S02]  /*b830*/  ULDC UR4, c[0x0][0xa88] ;  /* 0x0002a20000047ab9 */ /* 0x000fe40000000800 */
[----:B------:R-:W-:-:S03]  /*b840*/  IMAD.U32 R0, RZ, RZ, UR4 ;  /* 0x00000004ff007e24 */ /* 0x000fc6000f8e00ff */
[----:B------:R-:W-:-:S05]  /*b850*/  PLOP3.LUT P2, PT, PT, PT, UP1, 0x80, 0x0 ;  /* 0x000000000000781c */ /* 0x000fca0003f4f018 */
[----:B------:R-:W-:Y:S02]  /*b860*/  @UP1 ULDC.64 UR8, c[0x0][0xc08] ;  /* 0x0003020000081ab9 */ /* 0x000fe40000000a00 */
[----:B------:R-:W-:-:S06]  /*b870*/  @UP1 UIMAD.WIDE UR8, UR42, 0x4, UR8 ;  /* 0x000000042a0818a5 */ /* 0x000fcc000f8e0208 */
[----:B------:R-:W-:Y:S02]  /*b880*/  IMAD.U32 R6, RZ, RZ, UR8 ;  /* 0x00000008ff067e24 */ /* 0x000fe4000f8e00ff */
[----:B------:R-:W-:-:S05]  /*b890*/  IMAD.U32 R7, RZ, RZ, UR9 ;  /* 0x00000009ff077e24 */ /* 0x000fca000f8e00ff */
[----:B------:R0:W5:Y:S01]  /*b8a0*/  @P2 LDG.E R0, desc[UR50][R6.64] ;  /* 0x0000003206002981 */ /* 0x000162000c1e1900 */
[----:B------:R-:W-:Y:S01]  /*b8b0*/  UMOV UR4, URZ ;  /* 0x0000003f00047c82 */ /* 0x000fe20008000000 */
[----:B------:R-:W-:Y:S01]  /*b8c0*/  UISETP.NE.AND UP1, UPT, UR45, URZ, UPT ;  /* 0x0000003f2d00728c */ /* 0x000fe2000bf25270 */
[----:B------:R-:W-:-:S10]  /*b8d0*/  ISETP.GT.AND P0, PT, R219, 0x7f, PT ;  /* 0x0000007fdb00780c */ /* 0x000fd40003f04270 */
[----:B------:R-:W-:Y:S01]  /*b8e0*/  @!UP1 ULDC UR45, c[0x0][0xad4] ;  /* 0x0002b500002d9ab9 */ /* 0x000fe20000000800 */
[----:B--2---:R-:W-:-:S13]  /*b8f0*/  @P1 R2UR UR4, R3 ;  /* 0x00000000030412ca */ /* 0x004fda00000e0000 */
[----:B------:R-:W-:Y:S01]  /*b900*/  USHF.R.S32.HI UR18, URZ, 0x1f, UR4 ;  /* 0x0000001f3f127899 */ /* 0x000fe20008011404 */
[----:B0-----:R-:W-:Y:S11]  /*b910*/  @P2 BRA `(.L_x_2334) ;  /* 0x0000000000102947 */ /* 0x001ff60003800000 */
[----:B------:R-:W-:Y:S05]  /*b920*/  @!P1 BRA `(.L_x_2334) ;  /* 0x00000000000c9947 */ /* 0x000fea0003800000 */
[----:B------:R-:W2:Y:S04]  /*b930*/  LDG.E R3, desc[UR50][R4.64] ;  /* 0x0000003204037981 */ /* 0x000ea8000c1e1900 */
[----:B-----5:R-:W2:Y:S02]  /*b940*/  LDG.E R0, desc[UR50][R4.64+0x4] ;  /* 0x0000043204007981 */ /* 0x020ea4000c1e1900 */
[----:B--2---:R-:W-:-:S07]  /*b950*/  IMAD.IADD R0, R0, 0x1, -R3 ;  /* 0x0000000100007824 */ /* 0x004fce00078e0a03 */
.L_x_2334:
[----:B------:R-:W-:Y:S01]  /*b960*/  USEL UR42, UR42, URZ, !UP0 ;  /* 0x0000003f2a2a7287 */ /* 0x000fe2000c000000 */
[----:B------:R-:W-:Y:S01]  /*b970*/  BSSY B1, `(.L_x_2335) ;  /* 0x0000038000017945 */ /* 0x000fe20003800000 */
[----:B------:R-:W-:-:S03]  /*b980*/  USEL UR37, UR37, URZ, !UP0 ;  /* 0x0000003f25257287 */ /* 0x000fc6000c000000 */
[----:B------:R-:W-:Y:S09]  /*b990*/  @P0 BRA `(.L_x_2336) ;  /* 0x0000000000d40947 */ /* 0x000ff20003800000 */
        /* <DEDUP_REMOVED lines=9> */
[----:B------:R-:W-:-:S03]  /*ba30*/  UMOV UR16, 0x9b8 ;  /* 0x000009b800107882 */ /* 0x000fc60000000000 */
[----:B------:R-:W-:Y:S02]  /*ba40*/  USEL UR16, UR16, 0x978, UP0 ;  /* 0x0000097810107887 */ /* 0x000fe40008000000 */
[----:B------:R-:W-:-:S06]  /*ba50*/  USEL UR7, UR39, URZ, UP0 ;  /* 0x0000003f27077287 */ /* 0x000fcc0008000000 */
[----:B------:R-:W0:Y:S04]  /*ba60*/  @P0 LDC R3, c[0x0][0xbec] ;  /* 0x0002fb00ff030b82 */ /* 0x000e280000000800 */
[----:B------:R-:W-:Y:S01]  /*ba70*/  ULDC.64 UR10, c[0x0][UR16+0x220] ;  /* 0x00008800100a7abb */ /* 0x000fe20008000a00 */
[----:B------:R-:W-:Y:S01]  /*ba80*/  ULDC.64 UR8, c[0x0][UR16+0x218] ;  /* 0x0000860010087abb */ /* 0x000fe20008000a00 */
[----:B------:R-:W-:Y:S01]  /*ba90*/  ULDC.64 UR12, c[0x0][UR16+0x228] ;  /* 0x00008a00100c7abb */ /* 0x000fe20008000a00 */
[----:B------:R-:W-:Y:S01]  /*baa0*/  UIMAD UR11, UR11, UR42, URZ ;  /* 0x0000002a0b0b72a4 */ /* 0x000fe2000f8e023f */
[----:B------:R-:W1:Y:S01]  /*bab0*/  @P0 LDC R5, c[0x0][0xbf0] ;  /* 0x0002fc00ff050b82 */ /* 0x000e620000000800 */
[----:B------:R-:W-:Y:S02]  /*bac0*/  UIMAD.WIDE.U32 UR14, UR8, UR43, URZ ;  /* 0x0000002b080e72a5 */ /* 0x000fe4000f8e003f */
        /* <DEDUP_REMOVED lines=10> */
[----:B------:R-:W-:Y:S02]  /*bb70*/  IMAD.MOV.U32 R3, RZ, RZ, R6 ;  /* 0x000000ffff037224 */ /* 0x000fe400078e0006 */
[----:B------:R-:W-:Y:S01]  /*bb80*/  IMAD.U32 R8, RZ, RZ, UR8 ;  /* 0x00000008ff087e24 */ /* 0x000fe2000f8e00ff */
[----:B------:R-:W-:Y:S01]  /*bb90*/  UIADD3.X UR7, UR7, UR17, UR18, UP1, UP2 ;  /* 0x0000001107077290 */ /* 0x000fe20008fe4412 */
[----:B-1----:R-:W-:Y:S01]  /*bba0*/  @P0 SHF.R.U32.HI R3, RZ, R5, R4 ;  /* 0x00000005ff030219 */ /* 0x002fe20000011604 */
[----:B------:R-:W-:Y:S01]  /*bbb0*/  IMAD.U32 R4, RZ, RZ, UR20 ;  /* 0x00000014ff047e24 */ /* 0x000fe2000f8e00ff */
[----:B------:R-:W-:Y:S01]  /*bbc0*/  ULDC.64 UR8, c[0x0][UR16+0x210] ;  /* 0x0000840010087abb */ /* 0x000fe20008000a00 */
[----:B------:R-:W-:Y:S01]  /*bbd0*/  IMAD.U32 R5, RZ, RZ, UR21 ;  /* 0x00000015ff057e24 */ /* 0x000fe2000f8e00ff */
[--C-:B------:R-:W-:Y:S01]  /*bbe0*/  SHF.R.S32.HI R5, RZ, 0x1f, R3.reuse ;  /* 0x0000001fff057819 */ /* 0x100fe20000011403 */
[----:B------:R-:W-:Y:S01]  /*bbf0*/  IMAD.MOV R7, RZ, RZ, -R3 ;  /* 0x000000ffff077224 */ /* 0x000fe200078e0a03 */
[----:B------:R-:W-:Y:S01]  /*bc00*/  IADD3 R4, P0, P1, R3, UR14, R4 ;  /* 0x0000000e03047c10 */ /* 0x000fe2000f91e004 */
[----:B------:R-:W-:Y:S01]  /*bc10*/  ULDC.64 UR10, c[0x0][0xba8] ;  /* 0x0002ea00000a7ab9 */ /* 0x000fe20000000a00 */
[----:B------:R-:W-:Y:S01]  /*bc20*/  @!UP0 ULDC UR10, c[0x0][0xb50] ;  /* 0x0002d400000a8ab9 */ /* 0x000fe20000000800 */
[----:B------:R-:W-:Y:S01]  /*bc30*/  IMAD R7, R9, R7, R6 ;  /* 0x0000000709077224 */ /* 0x000fe200078e0206 */
[----:B------:R-:W-:Y:S01]  /*bc40*/  IADD3.X R5, R5, UR7, R8, P0, P1 ;  /* 0x0000000705057c10 */ /* 0x000fe200087e2408 */
[----:B------:R-:W-:-:S02]  /*bc50*/  @!UP0 ULDC UR11, c[0x0][0xb54] ;  /* 0x0002d500000b8ab9 */ /* 0x000fc40000000800 */
[C---:B------:R-:W-:Y:S01]  /*bc60*/  IMAD R6, R7.reuse, UR9, RZ ;  /* 0x0000000907067c24 */ /* 0x040fe2000f8e02ff */
[----:B------:R-:W-:Y:S01]  /*bc70*/  SHF.R.S32.HI R3, RZ, 0x1f, R7 ;  /* 0x0000001fff037819 */ /* 0x000fe20000011407 */
[----:B------:R-:W-:-:S04]  /*bc80*/  IMAD.WIDE.U32 R4, R7, UR8, R4 ;  /* 0x0000000807047c25 */ /* 0x000fc8000f8e0004 */
[----:B------:R-:W-:Y:S01]  /*bc90*/  IMAD R3, R3, UR8, R6 ;  /* 0x0000000803037c24 */ /* 0x000fe2000f8e0206 */
[----:B------:R-:W-:-:S03]  /*bca0*/  LEA R6, P0, R4, UR10, 0x2 ;  /* 0x0000000a04067c11 */ /* 0x000fc6000f8010ff */
[----:B------:R-:W-:-:S05]  /*bcb0*/  IMAD.IADD R3, R5, 0x1, R3 ;  /* 0x0000000105037824 */ /* 0x000fca00078e0203 */
[----:B------:R-:W-:Y:S01]  /*bcc0*/  LEA.HI.X R7, R4, UR11, R3, 0x2, P0 ;  /* 0x0000000b04077c11 */ /* 0x000fe200080f1403 */
[----:B------:R-:W-:-:S05]  /*bcd0*/  IMAD.MOV.U32 R3, RZ, RZ, -0x800000 ;  /* 0xff800000ff037424 */ /* 0x000fca00078e00ff */
[----:B------:R0:W-:Y:S02]  /*bce0*/  STG.E desc[UR50][R6.64], R3 ;  /* 0x0000000306007986 */ /* 0x0001e4000c101932 */
.L_x_2336:
[----:B------:R-:W-:Y:S05]  /*bcf0*/  BSYNC B1 ;  /* 0x0000000000017941 */ /* 0x000fea0003800000 */
.L_x_2335:
[----:B------:R-:W-:-:S06]  /*bd00*/  UISETP.GT.AND UP0, UPT, UR45, 0x1, UPT ;  /* 0x000000012d00788c */ /* 0x000fcc000bf04270 */
[----:B------:R-:W-:-:S13]  /*bd10*/  PLOP3.LUT P0, PT, PT, PT, UP0, 0x80, 0x0 ;  /* 0x000000000000781c */ /* 0x000fda0003f0f008 */
[----:B------:R-:W-:Y:S05]  /*bd20*/  @P0 BRA `(.L_x_2331) ;  /* 0x0000000400a40947 */ /* 0x000fea0003800000 */
[----:B------:R-:W1:Y:S01]  /*bd30*/  LDC R11, c[0x0][0xbe8] ;  /* 0x0002fa00ff0b7b82 */ /* 0x000e620000000800 */
[----:B------:R-:W-:Y:S01]  /*bd40*/  ULDC.64 UR10, c[0x0][0xaa0] ;  /* 0x0002a800000a7ab9 */ /* 0x000fe20000000a00 */
[----:B0-----:R-:W-:Y:S01]  /*bd50*/  IMAD R3, R19, 0x20, R197 ;  /* 0x0000002013037824 */ /* 0x001fe200078e02c5 */
[----:B------:R-:W-:Y:S01]  /*bd60*/  UIMAD UR7, UR18, UR10, URZ ;  /* 0x0000000a120772a4 */ /* 0x000fe2000f8e023f */
[----:B------:R-:W-:Y:S01]  /*bd70*/  BSSY B1, `(.L_x_2337) ;  /* 0x000003a000017945 */ /* 0x000fe20003800000 */
[----:B------:R-:W-:Y:S01]  /*bd80*/  UIMAD.WIDE.U32 UR8, UR4, UR10, URZ ;  /* 0x0000000a040872a5 */ /* 0x000fe2000f8e003f */
[----:B------:R-:W-:Y:S01]  /*bd90*/  VIADD R8, R3, UR38 ;  /* 0x0000002603087c36 */ /* 0x000fe20008000000 */
[----:B------:R-:W-:-:S03]  /*bda0*/  UIMAD UR7, UR4, UR11, UR7 ;  /* 0x0000000b040772a4 */ /* 0x000fc6000f8e0207 */
[----:B------:R-:W-:Y:S01]  /*bdb0*/  ULDC.64 UR10, c[0x0][0xae8] ;  /* 0x0002ba00000a7ab9 */ /* 0x000fe20000000a00 */
[----:B------:R-:W-:Y:S01]  /*bdc0*/  UIADD3 UR9, UR9, UR7, URZ ;  /* 0x0000000709097290 */ /* 0x000fe2000fffe03f */
[----:B------:R-:W-:-:S03]  /*bdd0*/  IMAD.MOV.U32 R3, RZ, RZ, R8 ;  /* 0x000000ffff037224 */ /* 0x000fc600078e0008 */
        /* <DEDUP_REMOVED lines=18> */
[----:B------:R-:W-:Y:S02]  /*bf00*/  IMAD.U32 R4, RZ, RZ, UR42 ;  /* 0x0000002aff047e24 */ /* 0x000fe4000f8e00ff */
[----:B------:R-:W-:Y:S02]  /*bf10*/  IMAD R7, R11, R7, R8 ;  /* 0x000000070b077224 */ /* 0x000fe400078e0208 */
[C---:B------:R-:W-:Y:S02]  /*bf20*/  IMAD R9, R3.reuse, UR9, R6 ;  /* 0x0000000903097c24 */ /* 0x040fe4000f8e0206 */
[----:B------:R-:W-:Y:S01]  /*bf30*/  IMAD.WIDE.U32 R4, R3, UR8, R4 ;  /* 0x0000000803047c25 */ /* 0x000fe2000f8e0004 */
[----:B------:R-:W-:Y:S01]  /*bf40*/  SHF.R.S32.HI R3, RZ, 0x1f, R7 ;  /* 0x0000001fff037819 */ /* 0x000fe20000011407 */
[----:B------:R-:W-:-:S02]  /*bf50*/  ULDC.64 UR8, c[0x0][0xad8] ;  /* 0x0002b60000087ab9 */ /* 0x000fc40000000a00 */
        /* <DEDUP_REMOVED lines=8> */
[----:B------:R-:W-:Y:S01]  /*bfe0*/  IMAD.IADD R3, R5, 0x1, R3 ;  /* 0x0000000105037824 */ /* 0x000fe200078e0203 */
[----:B------:R-:W-:Y:S01]  /*bff0*/  LEA R6, P3, R4, UR8, 0x1 ;  /* 0x0000000804067c11 */ /* 0x000fe2000f8608ff */
[----:B------:R-:W-:-:S03]  /*c000*/  VIADD R0, R8, 0x20 ;  /* 0x0000002008007836 */ /* 0x000fc60000000000 */
[----:B------:R-:W-:Y:S01]  /*c010*/  LEA.HI.X R3, R4, UR9, R3, 0x1, P3 ;  /* 0x0000000904037c11 */ /* 0x000fe200098f0c03 */
[----:B------:R0:W1:Y:S01]  /*c020*/  SHFL.IDX PT, R7, R6, RZ, 0x181f ;  /* 0x00181fff06077589 */ /* 0x00006200000e0000 */
[-C--:B------:R-:W-:Y:S01]  /*c030*/  ISETP.GE.AND P1, PT, R0, R11.reuse, PT ;  /* 0x0000000b0000720c */ /* 0x080fe20003f26270 */
[----:B------:R-:W-:Y:S02]  /*c040*/  VIADD R0, R8, 0x40 ;  /* 0x0000004008007836 */ /* 0x000fe40000000000 */
[----:B------:R0:W2:Y:S03]  /*c050*/  SHFL.IDX PT, R5, R3, RZ, 0x181f ;  /* 0x00181fff03057589 */ /* 0x0000a600000e0000 */
        /* <DEDUP_REMOVED lines=9> */
[----:B------:R3:W-:Y:S04]  /*c0f0*/  @!P4 ST.E.128 desc[UR50][R12.64], RZ ;  /* 0x000000ff0c00c985 */ /* 0x0007e8000c101d32 */
[----:B------:R3:W-:Y:S02]  /*c100*/  @!P5 ST.E.128 desc[UR50][R4.64], RZ ;  /* 0x000000ff0400d985 */ /* 0x0007e4000c101d32 */
.L_x_2338:
[----:B------:R-:W-:Y:S05]  /*c110*/  BSYNC B1 ;  /* 0x0000000000017941 */ /* 0x000fea0003800000 */
.L_x_2337:
[----:B--23--:R2:W3:Y:S01]  /*c120*/  SHFL.IDX PT, R5, R3, 0x1, 0x181f ;  /* 0x00381f0003057f89 */ /* 0x00c4e200000e0000 */
[----:B------:R-:W-:Y:S03]  /*c130*/  BSSY B1, `(.L_x_2339) ;  /* 0x000000c000017945 */ /* 0x000fe60003800000 */
[----:B-1----:R2:W1:Y:S01]  /*c140*/  SHFL.IDX PT, R7, R6, 0x1, 0x181f ;  /* 0x00381f0006077f89 */ /* 0x00246200000e0000 */
[----:B------:R-:W-:Y:S05]  /*c150*/  @P1 BRA `(.L_x_2340) ;  /* 0x0000000000241947 */ /* 0x000fea0003800000 */
[----:B------:R-:W-:Y:S02]  /*c160*/  ULDC UR4, c[0x0][0xac8] ;  /* 0x0002b20000047ab9 */ /* 0x000fe40000000800 */
[----:B------:R-:W-:Y:S02]  /*c170*/  ISETP.GE.AND P3, PT, R2, UR4, PT ;  /* 0x0000000402007c0c */ /* 0x000fe4000bf66270 */
[----:B------:R-:W-:-:S11]  /*c180*/  ISETP.GE.AND P4, PT, R18, UR4, PT ;  /* 0x0000000412007c0c */ /* 0x000fd6000bf86270 */
[-C--:B-1----:R-:W-:Y:S02]  /*c190*/  @!P3 LEA R12, P1, R2, R7.reuse, 0x1 ;  /* 0x00000007020cb211 */ /* 0x082fe400078208ff */
[----:B------:R-:W-:Y:S02]  /*c1a0*/  @!P4 LEA R4, P2, R18, R7, 0x1 ;  /* 0x000000071204c211 */ /* 0x000fe400078408ff */
[-C--:B---3--:R-:W-:Y:S02]  /*c1b0*/  @!P3 LEA.HI.X R13, R2, R5.reuse, R218, 0x1, P1 ;  /* 0x00000005020db211 */ /* 0x088fe400008f0cda */
[----:B------:R-:W-:-:S03]  /*c1c0*/  @!P4 LEA.HI.X R5, R18, R5, R217, 0x1, P2 ;  /* 0x000000051205c211 */ /* 0x000fc600010f0cd9 */
[----:B------:R4:W-:Y:S04]  /*c1d0*/  @!P3 ST.E.128 desc[UR50][R12.64], RZ ;  /* 0x000000ff0c00b985 */ /* 0x0009e8000c101d32 */
[----:B------:R4:W-:Y:S02]  /*c1e0*/  @!P4 ST.E.128 desc[UR50][R4.64], RZ ;  /* 0x000000ff0400c985 */ /* 0x0009e4000c101d32 */
.L_x_2340:
[----:B------:R-:W-:Y:S05]  /*c1f0*/  BSYNC B1 ;  /* 0x0000000000017941 */ /* 0x000fea0003800000 */
.L_x_2339:
[----:B---34-:R3:W4:Y:S01]  /*c200*/  SHFL.IDX PT, R5, R3, 0x2, 0x181f ;  /* 0x00581f0003057f89 */ /* 0x01872200000e0000 */
        /* <DEDUP_REMOVED lines=8> */
[-C--:B----4-:R-:W-:Y:S02]  /*c290*/  @!P2 LEA.HI.X R13, R2, R5.reuse, R218, 0x1, P0 ;  /* 0x00000005020da211 */ /* 0x090fe400000f0cda */
[----:B------:R-:W-:-:S03]  /*c2a0*/  @!P3 LEA.HI.X R5, R18, R5, R217, 0x1, P1 ;  /* 0x000000051205b211 */ /* 0x000fc600008f0cd9 */
[----:B------:R1:W-:Y:S04]  /*c2b0*/  @!P2 ST.E.128 desc[UR50][R12.64], RZ ;  /* 0x000000ff0c00a985 */ /* 0x0003e8000c101d32 */
[----:B------:R1:W-:Y:S02]  /*c2c0*/  @!P3 ST.E.128 desc[UR50][R4.64], RZ ;  /* 0x000000ff0400b985 */ /* 0x0003e4000c101d32 */
.L_x_2342:
[----:B------:R-:W-:Y:S05]  /*c2d0*/  BSYNC B1 ;  /* 0x0000000000017941 */ /* 0x000fea0003800000 */
.L_x_2341:
[----:B------:R-:W-:Y:S01]  /*c2e0*/  VIADD R0, R8, 0x60 ;  /* 0x0000006008007836 */ /* 0x000fe20000000000 */
[----:B0-23--:R-:W0:Y:S04]  /*c2f0*/  SHFL.IDX PT, R3, R3, 0x3, 0x181f ;  /* 0x00781f0003037f89 */ /* 0x00de2800000e0000 */
[----:B------:R-:W-:Y:S01]  /*c300*/  ISETP.GE.AND P0, PT, R0, R11, PT ;  /* 0x0000000b0000720c */ /* 0x000fe20003f06270 */
[----:B-1--4-:R1:W2:-:S12]  /*c310*/  SHFL.IDX PT, R5, R6, 0x3, 0x181f ;  /* 0x00781f0006057f89 */ /* 0x01229800000e0000 */
[----:B-1----:R-:W-:Y:S05]  /*c320*/  @P0 BRA `(.L_x_2331) ;  /* 0x0000000000240947 */ /* 0x002fea0003800000 */
[----:B------:R-:W-:Y:S02]  /*c330*/  ULDC UR4, c[0x0][0xac8] ;  /* 0x0002b20000047ab9 */ /* 0x000fe40000000800 */
[----:B------:R-:W-:Y:S02]  /*c340*/  ISETP.GE.AND P2, PT, R2, UR4, PT ;  /* 0x0000000402007c0c */ /* 0x000fe4000bf46270 */
[----:B------:R-:W-:-:S11]  /*c350*/  ISETP.GE.AND P3, PT, R18, UR4, PT ;  /* 0x0000000412007c0c */ /* 0x000fd6000bf66270 */
[-C--:B--2---:R-:W-:Y:S02]  /*c360*/  @!P2 LEA R6, P0, R2, R5.reuse, 0x1 ;  /* 0x000000050206a211 */ /* 0x084fe400078008ff */
[----:B------:R-:W-:Y:S02]  /*c370*/  @!P3 LEA R4, P1, R18, R5, 0x1 ;  /* 0x000000051204b211 */ /* 0x000fe400078208ff */
[-C--:B0-----:R-:W-:Y:S02]  /*c380*/  @!P2 LEA.HI.X R7, R2, R3.reuse, R218, 0x1, P0 ;  /* 0x000000030207a211 */ /* 0x081fe400000f0cda */
[----:B------:R-:W-:-:S03]  /*c390*/  @!P3 LEA.HI.X R5, R18, R3, R217, 0x1, P1 ;  /* 0x000000031205b211 */ /* 0x000fc600008f0cd9 */
[----:B------:R0:W-:Y:S04]  /*c3a0*/  @!P2 ST.E.128 desc[UR50][R6.64], RZ ;  /* 0x000000ff0600a985 */ /* 0x0001e8000c101d32 */
[----:B------:R0:W-:Y:S02]  /*c3b0*/  @!P3 ST.E.128 desc[UR50][R4.64], RZ ;  /* 0x000000ff0400b985 */ /* 0x0001e4000c101d32 */
.L_x_2331:
[----:B------:R-:W-:Y:S05]  /*c3c0*/  BSYNC B0 ;  /* 0x0000000000007941 */ /* 0x000fea0003800000 */
.L_x_2321:
[----:B------:R-:W-:Y:S02]  /*c3d0*/  ULDC UR4, c[0x0][0xc3c] ;  /* 0x00030f0000047ab9 */ /* 0x000fe40000000800 */
[----:B------:R-:W-:-:S13]  /*c3e0*/  ISETP.GE.AND P0, PT, R35, UR4, PT ;  /* 0x0000000423007c0c */ /* 0x000fda000bf06270 */
[----:B------:R-:W-:Y:S05]  /*c3f0*/  @!P0 BRA `(.L_x_2343) ;  /* 0xffffff4800fc8947 */ /* 0x000fea000383ffff */
[----:B------:R-:W-:Y:S05]  /*c400*/  EXIT ;  /* 0x000000000000794d */ /* 0x000fea0003800000 */
.L_x_2284:
[----:B------:R-:W-:-:S08]  /*c410*/  NOP ;  /* 0x0000000000007918 */ /* 0x000fd00000000000 */
[----:B------:R-:W0:-:S00]  /*c420*/  USETMAXREG.DEALLOC.CTAPOOL 0x18 ;  /* 0x00000018000079c8 */ /* 0x000e0000080e0500 */
[----:B0-----:R-:W-:Y:S01]  /*c430*/  LOP3.LUT R0, R0, 0x3, RZ, 0xc0, !PT ;  /* 0x0000000300007812 */ /* 0x001fe200078ec0ff */
[----:B------:R-:W-:-:S05]  /*c440*/  IMAD.MOV.U32 R6, RZ, RZ, RZ ;  /* 0x000000ffff067224 */ /* 0x000fca00078e00ff */
[----:B------:R-:W0:Y:S02]  /*c450*/  SHFL.IDX PT, R0, R0, RZ, 0x1f ;  /* 0x00001fff00007589 */ /* 0x000e2400000e0000 */
[----:B0-----:R-:W-:-:S04]  /*c460*/  ISETP.NE.AND P0, PT, R0, RZ, PT ;  /* 0x000000ff0000720c */ /* 0x001fc80003f05270 */
[----:B------:R-:W-:-:S05]  /*c470*/  P2R R0, PR, RZ, 0x1 ;  /* 0x00000001ff007803 */ /* 0x000fca0000000000 */
[----:B------:R0:W-:Y:S04]  /*c480*/  STL [R1+0x5c], R0 ;  /* 0x00005c0001007387 */ /* 0x0001e80000100800 */
        /* <DEDUP_REMOVED lines=10> */
.L_x_2344:
[----:B0-----:R-:W0:Y:S01]  /*c530*/  S2R R0, SR_TID.X ;  /* 0x0000000000007919 */ /* 0x001e220000002100 */
[----:B------:R-:W-:Y:S01]  /*c540*/  ULDC UR4, c[0x0][0xc3c] ;  /* 0x00030f0000047ab9 */ /* 0x000fe20000000800 */
[----:B------:R-:W1:Y:S01]  /*c550*/  S2UR UR6, SR_CTAID.X ;  /* 0x00000000000679c3 */ /* 0x000e620000002500 */
[----:B------:R-:W-:Y:S01]  /*c560*/  ULDC UR5, c[0x0][0xc38] ;  /* 0x00030e0000057ab9 */ /* 0x000fe20000000800 */
[----:B0-----:R-:W-:-:S04]  /*c570*/  LOP3.LUT R0, R0, 0x1f, RZ, 0xc0, !PT ;  /* 0x0000001f00007812 */ /* 0x001fc800078ec0ff */
[----:B------:R-:W-:-:S04]  /*c580*/  ISETP.NE.AND P0, PT, R0, 0x1f, PT ;  /* 0x0000001f0000780c */ /* 0x000fc80003f05270 */
[----:B------:R-:W-:-:S13]  /*c590*/  ISETP.GE.OR P1, PT, R0, UR4, !P0 ;  /* 0x0000000400007c0c */ /* 0x000fda000c726670 */
[----:B------:R-:W0:Y:S08]  /*c5a0*/  @!P1 LDC.64 R2, c[0x0][0xc80] ;  /* 0x00032000ff029b82 */ /* 0x000e300000000a00 */
[----:B------:R-:W2:Y:S01]  /*c5b0*/  @!P1 LDC.64 R4, c[0x0][0xc78] ;  /* 0x00031e00ff049b82 */ /* 0x000ea20000000a00 */
[----:B0-----:R-:W-:-:S05]  /*c5c0*/  @!P1 IMAD.WIDE.U32 R2, R0, 0x4, R2 ;  /* 0x0000000400029825 */ /* 0x001fca00078e0002 */
[----:B------:R2:W3:Y:S02]  /*c5d0*/  @!P1 LDG.E R6, desc[UR50][R2.64] ;  /* 0x0000003202069981 */ /* 0x0004e4000c1e1900 */
[----:B--2---:R-:W-:-:S04]  /*c5e0*/  @!P1 IMAD.WIDE.U32 R2, R0, 0x4, R4 ;  /* 0x0000000400029825 */ /* 0x004fc800078e0004 */
[----:B------:R-:W-:-:S06]  /*c5f0*/  IMAD.MOV.U32 R5, RZ, RZ, RZ ;  /* 0x000000ffff057224 */ /* 0x000fcc00078e00ff */
        /* <DEDUP_REMOVED lines=31> */
.L_x_2348:
        /* <DEDUP_REMOVED lines=39> */
.L_x_2346:
        /* <DEDUP_REMOVED lines=10> */
[----:B------:R-:W-:-:S06]  /*cb00*/  VIADD R8, R10, 0xffffffff ;  /* 0xffffffff0a087836 */ /* 0x000fcc0000000000 */
[----:B------:R3:W4:Y:S02]  /*cb10*/  SHFL.IDX PT, R8, R3, R8, 0x1f ;  /* 0x00001f0803087589 */ /* 0x00072400000e0000 */
.L_x_2349:
[----:B----4-:R-:W-:Y:S01]  /*cb20*/  IMAD R2, R8, UR5, R9 ;  /* 0x0000000508027c24 */ /* 0x010fe2000f8e0209 */
[----:B-1----:R-:W-:Y:S01]  /*cb30*/  ISETP.NE.AND P0, PT, R7, 0x1, PT ;  /* 0x000000010700780c */ /* 0x002fe20003f05270 */
[----:B------:R-:W-:-:S03]  /*cb40*/  VIADD R12, R10, UR4 ;  /* 0x000000040a0c7c36 */ /* 0x000fc60008000000 */
[----:B------:R1:W-:Y:S01]  /*cb50*/  STL [R1], R2 ;  /* 0x0000000201007387 */ /* 0x0003e20000100800 */
[----:B0-----:R-:W-:-:S03]  /*cb60*/  IADD3 R5, -R2, UR6, RZ ;  /* 0x0000000602057c10 */ /* 0x001fc6000fffe1ff */
[----:B------:R1:W-:Y:S05]  /*cb70*/  STL [R1+0xc], R12 ;  /* 0x00000c0c01007387 */ /* 0x0003ea0000100800 */
[----:B------:R-:W-:Y:S05]  /*cb80*/  @!P0 BRA `(.L_x_2350) ;  /* 0x0000000000e08947 */ /* 0x000fea0003800000 */
[-C--:B--2---:R-:W-:Y:S02]  /*cb90*/  IABS R6, R4.reuse ;  /* 0x0000000400067213 */ /* 0x084fe40000000000 */
[----:B------:R-:W-:Y:S02]  /*cba0*/  IABS R8, R7 ;  /* 0x0000000700087213 */ /* 0x000fe40000000000 */
[----:B------:R-:W0:Y:S08]  /*cbb0*/  I2F.RP R9, R6 ;  /* 0x0000000600097306 */ /* 0x000e300000209400 */
[----:B------:R-:W2:Y:S08]  /*cbc0*/  I2F.RP R10, R8 ;  /* 0x00000008000a7306 */ /* 0x000eb00000209400 */
[----:B0-----:R-:W1:Y:S08]  /*cbd0*/  MUFU.RCP R9, R9 ;  /* 0x0000000900097308 */ /* 0x001e700000001000 */
[----:B--2---:R-:W-:Y:S01]  /*cbe0*/  MUFU.RCP R10, R10 ;  /* 0x0000000a000a7308 */ /* 0x004fe20000001000 */
[----:B-1----:R-:W-:Y:S01]  /*cbf0*/  VIADD R2, R9, 0xffffffe ;  /* 0x0ffffffe09027836 */ /* 0x002fe20000000000 */
[----:B------:R-:W-:-:S06]  /*cc00*/  IABS R9, R4 ;  /* 0x0000000400097213 */ /* 0x000fcc0000000000 */
[----:B---3--:R0:W1:Y:S02]  /*cc10*/  F2I.FTZ.U32.TRUNC.NTZ R3, R2 ;  /* 0x0000000200037305 */ /* 0x008064000021f000 */
        /* <DEDUP_REMOVED lines=8> */
[----:B------:R-:W-:Y:S02]  /*cca0*/  VIADD R3, R10, 0xffffffe ;  /* 0x0ffffffe0a037836 */ /* 0x000fe40000000000 */
[----:B------:R-:W-:Y:S01]  /*ccb0*/  IMAD.MOV.U32 R2, RZ, RZ, RZ ;  /* 0x000000ffff027224 */ /* 0x000fe200078e00ff */
[----:B------:R-:W-:-:S03]  /*ccc0*/  ISETP.GT.U32.AND P1, PT, R6, R11, PT ;  /* 0x0000000b0600720c */ /* 0x000fc60003f24070 */
[----:B------:R-:W0:Y:S10]  /*ccd0*/  F2I.FTZ.U32.TRUNC.NTZ R3, R3 ;  /* 0x0000000300037305 */ /* 0x000e34000021f000 */
[----:B------:R-:W-:-:S02]  /*cce0*/  @!P1 IMAD.IADD R11, R11, 0x1, -R6 ;  /* 0x000000010b0b9824 */ /* 0x000fc400078e0a06 */
[----:B------:R-:W-:Y:S01]  /*ccf0*/  @!P1 VIADD R9, R9, 0x1 ;  /* 0x0000000109099836 */ /* 0x000fe20000000000 */
[----:B------:R-:W-:Y:S02]  /*cd00*/  ISETP.NE.AND P1, PT, R4, RZ, PT ;  /* 0x000000ff0400720c */ /* 0x000fe40003f25270 */
[----:B------:R-:W-:Y:S01]  /*cd10*/  ISETP.GE.U32.AND P0, PT, R11, R6, PT ;  /* 0x000000060b00720c */ /* 0x000fe20003f06070 */
[----:B0-----:R-:W-:-:S04]  /*cd20*/  IMAD.MOV R11, RZ, RZ, -R3 ;  /* 0x000000ffff0b7224 */ /* 0x001fc800078e0a03 */
[----:B------:R-:W-:-:S04]  /*cd30*/  IMAD R11, R11, R8, RZ ;  /* 0x000000080b0b7224 */ /* 0x000fc800078e02ff */
[----:B------:R-:W-:Y:S01]  /*cd40*/  IMAD.HI.U32 R6, R3, R11, R2 ;  /* 0x0000000b03067227 */ /* 0x000fe200078e0002 */
[----:B------:R-:W-:-:S03]  /*cd50*/  LOP3.LUT R2, R5, R4, RZ, 0x3c, !PT ;  /* 0x0000000405027212 */ /* 0x000fc600078e3cff */
[----:B------:R-:W-:Y:S01]  /*cd60*/  @P0 VIADD R9, R9, 0x1 ;  /* 0x0000000109090836 */ /* 0x000fe20000000000 */
[----:B------:R-:W-:Y:S02]  /*cd70*/  ISETP.GE.AND P2, PT, R2, RZ, PT ;  /* 0x000000ff0200720c */ /* 0x000fe40003f46270 */
[----:B------:R-:W-:-:S05]  /*cd80*/  IABS R2, R7 ;  /* 0x0000000700027213 */ /* 0x000fca0000000000 */
[----:B------:R-:W-:-:S06]  /*cd90*/  IMAD.MOV R2, RZ, RZ, -R2 ;  /* 0x000000ffff027224 */ /* 0x000fcc00078e0a02 */
[----:B------:R-:W-:Y:S01]  /*cda0*/  @!P2 IMAD.MOV R9, RZ, RZ, -R9 ;  /* 0x000000ffff09a224 */ /* 0x000fe200078e0a09 */
[----:B------:R-:W-:-:S04]  /*cdb0*/  @!P1 LOP3.LUT R9, RZ, R4, RZ, 0x33, !PT ;  /* 0x00000004ff099212 */ /* 0x000fc800078e33ff */
[----:B------:R-:W-:-:S05]  /*cdc0*/  IABS R3, R9 ;  /* 0x0000000900037213 */ /* 0x000fca0000000000 */
        /* <DEDUP_REMOVED lines=12> */
[--C-:B------:R-:W-:Y:S02]  /*ce90*/  IMAD.MOV R2, RZ, RZ, -R6.reuse ;  /* 0x000000ffff027224 */ /* 0x100fe400078e0a06 */
[C---:B------:R-:W-:Y:S02]  /*cea0*/  IMAD R6, R7.reuse, 0x1000000, R6 ;  /* 0x0100000007067824 */ /* 0x040fe400078e0206 */
[--C-:B------:R-:W-:Y:S02]  /*ceb0*/  IMAD R7, R7, R2, R9.reuse ;  /* 0x0000000207077224 */ /* 0x100fe400078e0209 */
[----:B------:R-:W-:Y:S02]  /*cec0*/  IMAD.MOV R2, RZ, RZ, -R9 ;  /* 0x000000ffff027224 */ /* 0x000fe400078e0a09 */
[----:B------:R-:W-:Y:S02]  /*ced0*/  IMAD R3, R7, 0x10000, R6 ;  /* 0x0001000007037824 */ /* 0x000fe400078e0206 */
[----:B------:R-:W-:-:S03]  /*cee0*/  IMAD R2, R4, R2, R5 ;  /* 0x0000000204027224 */ /* 0x000fc600078e0205 */
[----:B------:R0:W-:Y:S01]  /*cef0*/  STL [R1+0x8], R3 ;  /* 0x0000080301007387 */ /* 0x0001e20000100800 */
[----:B------:R-:W-:Y:S05]  /*cf00*/  BRA `(.L_x_2351) ;  /* 0x0000000000f47947 */ /* 0x000fea0003800000 */
.L_x_2350:
[----:B-1-3--:R-:W0:Y:S02]  /*cf10*/  LDC.64 R2, c[0x0][0xc90] ;  /* 0x00032400ff027b82 */ /* 0x00ae240000000a00 */
[----:B0-----:R-:W-:-:S05]  /*cf20*/  IMAD.WIDE R2, R12, 0x4, R2 ;  /* 0x000000040c027825 */ /* 0x001fca00078e0202 */
[----:B------:R0:W2:Y:S02]  /*cf30*/  LDG.E R7, desc[UR50][R2.64] ;  /* 0x0000003202077981 */ /* 0x0000a4000c1e1900 */
        /* <DEDUP_REMOVED lines=29> */
[----:B------:R-:W-:-:S04]  /*d110*/  VIADDMNMX R7, R10, UR5, R7, PT ;  /* 0x000000050a077c46 */ /* 0x000fc8000b800107 */
[-C--:B------:R-:W-:Y:S02]  /*d120*/  IABS R9, R7.reuse ;  /* 0x0000000700097213 */ /* 0x080fe40000000000 */
        /* <DEDUP_REMOVED lines=11> */
[----:B------:R-:W-:Y:S02]  /*d1e0*/  LOP3.LUT R3, R5, R7, RZ, 0x3c, !PT ;  /* 0x0000000705037212 */ /* 0x000fe400078e3cff */
[----:B------:R-:W-:Y:S01]  /*d1f0*/  IADD3 R5, R8, 0x1000000, R5 ;  /* 0x0100000008057810 */ /* 0x000fe20007ffe005 */
        /* <DEDUP_REMOVED lines=10> */
[----:B------:R-:W-:Y:S01]  /*d2a0*/  @!P1 LOP3.LUT R2, RZ, R7, RZ, 0x33, !PT ;  /* 0x00000007ff029212 */ /* 0x000fe200078e33ff */
[----:B------:R-:W-:-:S04]  /*d2b0*/  IMAD.MOV R7, RZ, RZ, -R7 ;  /* 0x000000ffff077224 */ /* 0x000fc800078e0a07 */
[----:B------:R-:W-:-:S05]  /*d2c0*/  IMAD R3, R2, R7, R5 ;  /* 0x0000000702037224 */ /* 0x000fca00078e0205 */
[----:B------:R1:W-:Y:S02]  /*d2d0*/  STL [R1+0x8], R3 ;  /* 0x0000080301007387 */ /* 0x0003e40000100800 */
.L_x_2351:
[----:B01----:R-:W-:-:S05]  /*d2e0*/  LOP3.LUT R3, RZ, R2, RZ, 0x33, !PT ;  /* 0x00000002ff037212 */ /* 0x003fca00078e33ff */
[----:B------:R-:W-:-:S05]  /*d2f0*/  IMAD.IADD R2, R4, 0x1, R3 ;  /* 0x0000000104027824 */ /* 0x000fca00078e0203 */
[----:B------:R1:W-:Y:S01]  /*d300*/  STL [R1+0x4], R2 ;  /* 0x0000040201007387 */ /* 0x0003e20000100800 */
[----:B------:R-:W-:Y:S05]  /*d310*/  BRA `(.L_x_2352) ;  /* 0x0000000000107947 */ /* 0x000fea0003800000 */
.L_x_2347:
[----:B------:R-:W-:Y:S01]  /*d320*/  IMAD.U32 R2, RZ, RZ, UR6 ;  /* 0x00000006ff027e24 */ /* 0x000fe2000f8e00ff */
[----:B------:R0:W-:Y:S04]  /*d330*/  STL [R1+0x4], RZ ;  /* 0x000004ff01007387 */ /* 0x0001e80000100800 */
[----:B------:R0:W-:Y:S04]  /*d340*/  STL [R1+0x8], RZ ;  /* 0x000008ff01007387 */ /* 0x0001e80000100800 */
[----:B------:R0:W-:Y:S02]  /*d350*/  STL [R1], R2 ;  /* 0x0000000201007387 */ /* 0x0001e40000100800 */
.L_x_2352:
        /* <DEDUP_REMOVED lines=10> */
.L_x_2345:
[----:B0-2---:R-:W2:Y:S01]  /*d400*/  LDL R0, [R1+0xc] ;  /* 0x00000c0001007983 */ /* 0x005ea20000100800 */
[----:B------:R-:W-:Y:S01]  /*d410*/  ULDC UR4, c[0x0][0xc3c] ;  /* 0x00030f0000047ab9 */ /* 0x000fe20000000800 */
[----:B------:R-:W-:Y:S02]  /*d420*/  IMAD.MOV.U32 R19, RZ, RZ, RZ ;  /* 0x000000ffff137224 */ /* 0x000fe400078e00ff */
[----:B------:R0:W-:Y:S01]  /*d430*/  STL [R1+0x48], RZ ;  /* 0x000048ff01007387 */ /* 0x0001e20000100800 */
[----:B--2---:R-:W-:Y:S01]  /*d440*/  ISETP.GE.AND P0, PT, R0, UR4, PT ;  /* 0x0000000400007c0c */ /* 0x004fe2000bf06270 */
[----:B------:R-:W-:-:S05]  /*d450*/  IMAD.MOV.U32 R0, RZ, RZ, 0x1 ;  /* 0x00000001ff007424 */ /* 0x000fca00078e00ff */
[----:B------:R0:W-:Y:S07]  /*d460*/  STL [R1+0x14], R0 ;  /* 0x0000140001007387 */ /* 0x0001ee0000100800 */
[----:B------:R-:W-:Y:S05]  /*d470*/  @P0 BRA `(.L_x_2353) ;  /* 0x00000058003c0947 */ /* 0x000fea0003800000 */
[----:B---3--:R-:W2:Y:S01]  /*d480*/  S2R R5, SR_TID.X ;  /* 0x0000000000057919 */ /* 0x008ea20000002100 */
        /* <DEDUP_REMOVED lines=9> */
[----:B0-----:R-:W-:-:S05]  /*d520*/  IMAD.SHL.U32 R0, R5, 0x8, RZ ;  /* 0x0000000805007824 */ /* 0x001fca00078e00ff */
[C---:B-1----:R-:W-:Y:S02]  /*d530*/  LOP3.LUT R2, R0.reuse, 0x1f8, RZ, 0xc0, !PT ;  /* 0x000001f800027812 */ /* 0x042fe400078ec0ff */
        /* <DEDUP_REMOVED lines=13> */
.L_x_2454:
[----:B------:R-:W2:Y:S01]  /*d610*/  LDL R0, [R1+0xc] ;  /* 0x00000c0001007983 */ /* 0x000ea20000100800 */
[----:B0-----:R-:W2:Y:S01]  /*d620*/  LDC.64 R2, c[0x0][0xc88] ;  /* 0x00032200ff027b82 */ /* 0x001ea20000000a00 */
[----:B------:R-:W-:Y:S05]  /*d630*/  YIELD ;  /* 0x0000000000007946 */ /* 0x000fea0003800000 */
[----:B------:R-:W-:Y:S01]  /*d640*/  ULDC.64 UR4, c[0x0][0xa28] ;  /* 0x00028a0000047ab9 */ /* 0x000fe20000000a00 */
[----:B-1----:R-:W-:Y:S01]  /*d650*/  IMAD.MOV.U32 R6, RZ, RZ, RZ ;  /* 0x000000ffff067224 */ /* 0x002fe200078e00ff */
[----:B------:R-:W-:Y:S01]  /*d660*/  ISETP.NE.U32.AND P0, PT, RZ, UR4, PT ;  /* 0x00000004ff007c0c */ /* 0x000fe2000bf05070 */
[----:B------:R-:W-:Y:S01]  /*d670*/  ULDC.64 UR8, c[0x0][0xa18] ;  /* 0x0002860000087ab9 */ /* 0x000fe20000000a00 */
[----:B------:R-:W-:Y:S01]  /*d680*/  ULDC.64 UR6, c[0x0][0xa08] ;  /* 0x0002820000067ab9 */ /* 0x000fe20000000a00 */
[----:B--2---:R-:W-:-:S05]  /*d690*/  IMAD.WIDE R2, R0, 0x4, R2 ;  /* 0x0000000400027825 */ /* 0x004fca00078e0202 */
[----:B------:R-:W2:Y:S01]  /*d6a0*/  LDG.E R11, desc[UR50][R2.64] ;  /* 0x00000032020b7981 */ /* 0x000ea2000c1e1900 */
[----:B------:R-:W-:Y:S01]  /*d6b0*/  ISETP.NE.AND.EX P0, PT, RZ, UR5, PT, P0 ;  /* 0x00000005ff007c0c */ /* 0x000fe2000bf05300 */
[----:B------:R-:W-:Y:S01]  /*d6c0*/  IMAD.MOV.U32 R0, RZ, RZ, RZ ;  /* 0x000000ffff007224 */ /* 0x000fe200078e00ff */
        /* <DEDUP_REMOVED lines=44> */
.L_x_2354:
[----:B------:R-:W2:Y:S01]  /*d990*/  LDL.LU R7, [R1+0x8] ;  /* 0x0000080001077983 */ /* 0x000ea20000300800 */
[----:B------:R-:W-:Y:S02]  /*d9a0*/  ULDC.64 UR4, c[0x0][0xa20] ;  /* 0x0002880000047ab9 */ /* 0x000fe40000000a00 */
[----:B------:R-:W-:-:S04]  /*d9b0*/  ISETP.NE.U32.AND P1, PT, RZ, UR4, PT ;  /* 0x00000004ff007c0c */ /* 0x000fc8000bf25070 */
[----:B------:R-:W-:Y:S02]  /*d9c0*/  ISETP.NE.AND.EX P1, PT, RZ, UR5, PT, P1 ;  /* 0x00000005ff007c0c */ /* 0x000fe4000bf25310 */
[C---:B--2---:R-:W-:Y:S02]  /*d9d0*/  LOP3.LUT R2, R7.reuse, 0xff000000, RZ, 0xc0, !PT ;  /* 0xff00000007027812 */ /* 0x044fe400078ec0ff */
        /* <DEDUP_REMOVED lines=9> */
[----:B------:R-:W-:-:S04]  /*da70*/  IADD3 R6, P0, R17, UR4, RZ ;  /* 0x0000000411067c10 */ /* 0x000fc8000ff1e0ff */
[----:B--2---:R-:W-:-:S05]  /*da80*/  IADD3.X R7, R10, UR5, RZ, P0, !PT ;  /* 0x000000050a077c10 */ /* 0x004fca00087fe4ff */
[----:B------:R3:W5:Y:S01]  /*da90*/  LDG.E R6, desc[UR50][R6.64] ;  /* 0x0000003206067981 */ /* 0x000762000c1e1900 */
[----:B------:R-:W-:Y:S05]  /*daa0*/  BRA `(.L_x_2356) ;  /* 0x0000000000107947 */ /* 0x000fea0003800000 */
.L_x_2355:
[----:B------:R-:W-:Y:S05]  /*dab0*/  @!P0 BRA `(.L_x_2356) ;  /* 0x00000000000c8947 */ /* 0x000fea0003800000 */
[----:B------:R-:W3:Y:S04]  /*dac0*/  LDG.E R6, desc[UR50][R4.64] ;  /* 0x0000003204067981 */ /* 0x000ee8000c1e1900 */
[----:B------:R-:W3:Y:S02]  /*dad0*/  LDG.E R4, desc[UR50][R4.64+0x4] ;  /* 0x0000043204047981 */ /* 0x000ee4000c1e1900 */
[----:B---3--:R-:W-:-:S07]  /*dae0*/  IMAD.IADD R6, R4, 0x1, -R6 ;  /* 0x0000000104067824 */ /* 0x008fce00078e0a06 */
.L_x_2356:
[----:B------:R-:W4:Y:S01]  /*daf0*/  LDL R5, [R1+0x4] ;  /* 0x0000040001057983 */ /* 0x000f220000100800 */
[----:B-----5:R-:W-:Y:S01]  /*db00*/  IMAD.IADD R6, R6, 0x1, -R0 ;  /* 0x0000000106067824 */ /* 0x020fe200078e0a00 */
[----:B------:R-:W-:Y:S01]  /*db10*/  BSSY B0, `(.L_x_2357) ;  /* 0x000003a000007945 */ /* 0x000fe20003800000 */
[----:B------:R-:W0:Y:S02]  /*db20*/  LDC R0, c[0x0][0x448] ;  /* 0x00011200ff007b82 */ /* 0x000e240000000800 */
[----:B0-----:R-:W-:-:S13]  /*db30*/  ISETP.NE.AND P0, PT, R0, 0x1, PT ;  /* 0x000000010000780c */ /* 0x001fda0003f05270 */
[----:B--2---:R-:W0:Y:S08]  /*db40*/  @P0 LDC R3, c[0x0][0x44c] ;  /* 0x00011300ff030b82 */ /* 0x004e300000000800 */
[----:B------:R-:W2:Y:S01]  /*db50*/  @P0 LDC R4, c[0x0][0x450] ;  /* 0x00011400ff040b82 */ /* 0x000ea20000000800 */
[----:B----4-:R-:W-:Y:S02]  /*db60*/  IMAD.SHL.U32 R0, R5, 0x80, RZ ;  /* 0x0000008005007824 */ /* 0x010fe400078e00ff */
[----:B------:R-:W-:-:S02]  /*db70*/  IMAD.MOV.U32 R5, RZ, RZ, RZ ;  /* 0x000000ffff057224 */ /* 0x000fc400078e00ff */
[----:B------:R-:W-:Y:S02]  /*db80*/  VIADD R0, R0, 0x7f ;  /* 0x0000007f00007836 */ /* 0x000fe40000000000 */
[----:B------:R-:W-:Y:S02]  /*db90*/  IMAD.MOV.U32 R10, RZ, RZ, R5 ;  /* 0x000000ffff0a7224 */ /* 0x000fe400078e0005 */
[----:B0-----:R-:W-:-:S05]  /*dba0*/  @P0 IMAD.HI.U32 R3, R0, R3, RZ ;  /* 0x0000000300030227 */ /* 0x001fca00078e00ff */
[----:B--2---:R-:W-:Y:S02]  /*dbb0*/  @P0 SHF.R.U32.HI R0, RZ, R4, R3 ;  /* 0x00000004ff000219 */ /* 0x004fe40000011603 */
[C---:B------:R-:W-:Y:S01]  /*dbc0*/  IADD3 R3, R6.reuse, 0x80, -R9 ;  /* 0x0000008006037810 */ /* 0x040fe20007ffe809 */
[----:B------:R-:W-:Y:S01]  /*dbd0*/  VIADD R6, R6, 0x7f ;  /* 0x0000007f06067836 */ /* 0x000fe20000000000 */
[----:B-1----:R-:W-:-:S03]  /*dbe0*/  LOP3.LUT R9, R2, 0xff, RZ, 0xc0, !PT ;  /* 0x000000ff02097812 */ /* 0x002fc600078ec0ff */
[----:B------:R-:W-:Y:S01]  /*dbf0*/  IMAD.IADD R0, R3, 0x1, R0 ;  /* 0x0000000103007824 */ /* 0x000fe200078e0200 */
[----:B------:R-:W-:-:S04]  /*dc00*/  SHF.R.S32.HI R3, RZ, 0x1f, R6 ;  /* 0x0000001fff037819 */ /* 0x000fc80000011406 */
[----:B------:R-:W-:Y:S02]  /*dc10*/  SHF.R.S32.HI R4, RZ, 0x1f, R0 ;  /* 0x0000001fff047819 */ /* 0x000fe40000011400 */
[----:B------:R-:W-:Y:S02]  /*dc20*/  LEA.HI R3, R3, R6, RZ, 0x7 ;  /* 0x0000000603037211 */ /* 0x000fe400078f38ff */
[----:B------:R-:W-:Y:S02]  /*dc30*/  LEA.HI R4, R4, R0, RZ, 0x7 ;  /* 0x0000000004047211 */ /* 0x000fe400078f38ff */
[----:B------:R-:W-:Y:S02]  /*dc40*/  SHF.R.U32.HI R0, RZ, 0x10, R2 ;  /* 0x00000010ff007819 */ /* 0x000fe40000011602 */
[----:B------:R-:W-:Y:S02]  /*dc50*/  SHF.R.S32.HI R3, RZ, 0x7, R3 ;  /* 0x00000007ff037819 */ /* 0x000fe40000011403 */
[----:B------:R-:W-:-:S02]  /*dc60*/  ISETP.NE.AND P0, PT, R0, RZ, PT ;  /* 0x000000ff0000720c */ /* 0x000fc40003f05270 */
[----:B------:R-:W-:-:S04]  /*dc70*/  SHF.R.S32.HI R4, RZ, 0x7, R4 ;  /* 0x00000007ff047819 */ /* 0x000fc80000011404 */
[----:B------:R-:W-:-:S04]  /*dc80*/  VIMNMX R8, R3, R4, PT ;  /* 0x0000000403087248 */ /* 0x000fc80003fe0100 */
[----:B------:R-:W-:Y:S01]  /*dc90*/  ISETP.GE.AND P1, PT, R8, 0x1, PT ;  /* 0x000000010800780c */ /* 0x000fe20003f26270 */
[----:B------:R0:W-:Y:S02]  /*dca0*/  STL [R1+0x30], R8 ;  /* 0x0000300801007387 */ /* 0x0001e40000100800 */
[----:B------:R-:W1:Y:S02]  /*dcb0*/  @!P0 LDC R0, c[0x0][0x9f0] ;  /* 0x00027c00ff008b82 */ /* 0x000e640000000800 */
[----:B------:R0:W-:Y:S04]  /*dcc0*/  STL [R1+0x3c], R5 ;  /* 0x00003c0501007387 */ /* 0x0001e80000100800 */
[----:B------:R0:W-:Y:S04]  /*dcd0*/  STL [R1+0x58], R9 ;  /* 0x0000580901007387 */ /* 0x0001e80000100800 */
[----:B------:R-:W-:Y:S05]  /*dce0*/  @!P1 BRA `(.L_x_2358) ;  /* 0x0000000000709947 */ /* 0x000fea0003800000 */
[----:B-1----:R-:W-:-:S04]  /*dcf0*/  IABS R4, R0 ;  /* 0x0000000000047213 */ /* 0x002fc80000000000 */
[----:B------:R-:W1:Y:S08]  /*dd00*/  I2F.RP R2, R4 ;  /* 0x0000000400027306 */ /* 0x000e700000209400 */
[----:B-1----:R-:W1:Y:S02]  /*dd10*/  MUFU.RCP R2, R2 ;  /* 0x0000000200027308 */ /* 0x002e640000001000 */
[----:B-1----:R-:W-:-:S06]  /*dd20*/  VIADD R2, R2, 0xffffffe ;  /* 0x0ffffffe02027836 */ /* 0x002fcc0000000000 */
[----:B------:R-:W1:Y:S02]  /*dd30*/  F2I.FTZ.U32.TRUNC.NTZ R3, R2 ;  /* 0x0000000200037305 */ /* 0x000e64000021f000 */
[----:B-1----:R-:W-:-:S04]  /*dd40*/  IMAD.MOV R2, RZ, RZ, -R3 ;  /* 0x000000ffff027224 */ /* 0x002fc800078e0a03 */
[----:B0-----:R-:W-:Y:S02]  /*dd50*/  IMAD R5, R2, R4, RZ ;  /* 0x0000000402057224 */ /* 0x001fe400078e02ff */
[----:B------:R-:W-:-:S04]  /*dd60*/  IMAD.MOV.U32 R2, RZ, RZ, RZ ;  /* 0x000000ffff027224 */ /* 0x000fc800078e00ff */
[----:B---3--:R-:W-:Y:S01]  /*dd70*/  IMAD.HI.U32 R7, R3, R5, R2 ;  /* 0x0000000503077227 */ /* 0x008fe200078e0002 */
        /* <DEDUP_REMOVED lines=19> */
.L_x_2358:
[----:B------:R-:W-:Y:S05]  /*deb0*/  BSYNC B0 ;  /* 0x0000000000007941 */ /* 0x000fea0003800000 */
.L_x_2357:
[----:B-1----:R-:W-:Y:S01]  /*dec0*/  IMAD.MOV.U32 R0, RZ, RZ, R10 ;  /* 0x000000ffff007224 */ /* 0x002fe200078e000a */
[----:B------:R-:W-:Y:S03]  /*ded0*/  BSSY B7, `(.L_x_2359) ;  /* 0x00003cb000077945 */ /* 0x000fe60003800000 */
[----:B------:R-:W-:-:S05]  /*dee0*/  IMAD R2, R9, R0, RZ ;  /* 0x0000000009027224 */ /* 0x000fca00078e02ff */
[----:B------:R-:W-:Y:S01]  /*def0*/  VIADDMNMX R0, R2, R0, R8, PT ;  /* 0x0000000002007246 */ /* 0x000fe20003800108 */
[----:B------:R1:W-:Y:S03]  /*df00*/  STL [R1+0x24], R2 ;  /* 0x0000240201007387 */ /* 0x0003e60000100800 */
[----:B------:R-:W-:Y:S01]  /*df10*/  ISETP.GT.AND P0, PT, R0, R2, PT ;  /* 0x000000020000720c */ /* 0x000fe20003f04270 */
[----:B------:R1:W-:-:S12]  /*df20*/  STL [R1+0x34], R0 ;  /* 0x0000340001007387 */ /* 0x0003d80000100800 */
[----:B------:R-:W-:Y:S05]  /*df30*/  @P0 BRA `(.L_x_2360) ;  /* 0x0000000000480947 */ /* 0x000fea0003800000 */
[----:B-1----:R-:W1:Y:S02]  /*df40*/  S2R R0, SR_TID.X ;  /* 0x0000000000007919 */ /* 0x002e640000002100 */
[----:B-1----:R-:W-:-:S04]  /*df50*/  LOP3.LUT R0, R0, 0x7f, RZ, 0xc0, !PT ;  /* 0x0000007f00007812 */ /* 0x002fc800078ec0ff */
[----:B------:R-:W-:-:S13]  /*df60*/  ISETP.NE.AND P0, PT, R0, RZ, PT ;  /* 0x000000ff0000720c */ /* 0x000fda0003f05270 */
[----:B------:R-:W-:Y:S05]  /*df70*/  @P0 BRA `(.L_x_2361) ;  /* 0x0000003c00000947 */ /* 0x000fea0003800000 */
[----:B0-----:R-:W0:Y:S01]  /*df80*/  S2R R5, SR_LANEID ;  /* 0x0000000000057919 */ /* 0x001e220000000000 */
[----:B------:R-:W-:Y:S01]  /*df90*/  VOTEU.ANY UR4, UPT, PT ;  /* 0x0000000000047886 */ /* 0x000fe200038e0100 */
[----:B------:R-:W1:Y:S01]  /*dfa0*/  LDC.64 R2, c[0x0][0xc60] ;  /* 0x00031800ff027b82 */ /* 0x000e620000000a00 */
[----:B------:R-:W0:Y:S02]  /*dfb0*/  FLO.U32 R0, UR4 ;  /* 0x0000000400007d00 */ /* 0x000e2400080e0000 */
[----:B0-----:R-:W-:-:S06]  /*dfc0*/  ISETP.EQ.U32.AND P0, PT, R0, R5, PT ;  /* 0x000000050000720c */ /* 0x001fcc0003f02070 */
[----:B------:R-:W1:Y:S07]  /*dfd0*/  POPC R5, UR4 ;  /* 0x0000000400057d09 */ /* 0x000e6e0008000000 */
[----:B-1----:R-:W4:Y:S01]  /*dfe0*/  @P0 ATOMG.E.ADD.STRONG.GPU PT, R3, desc[UR50][R2.64], R5 ;  /* 0x00000005020309a8 */ /* 0x002f2200081ee1f2 */
[----:B------:R-:W0:Y:S02]  /*dff0*/  S2R R4, SR_LTMASK ;  /* 0x0000000000047919 */ /* 0x000e240000003900 */
[----:B0-----:R-:W-:-:S04]  /*e000*/  LOP3.LUT R4, R4, UR4, RZ, 0xc0, !PT ;  /* 0x0000000404047c12 */ /* 0x001fc8000f8ec0ff */
[----:B---3--:R-:W0:Y:S01]  /*e010*/  POPC R7, R4 ;  /* 0x0000000400077309 */ /* 0x008e220000000000 */
[----:B----4-:R-:W0:Y:S02]  /*e020*/  SHFL.IDX PT, R0, R3, R0, 0x1f ;  /* 0x00001f0003007589 */ /* 0x010e2400000e0000 */
[----:B0-----:R-:W-:-:S05]  /*e030*/  IADD3 R0, R0, UR37, R7 ;  /* 0x0000002500007c10 */ /* 0x001fca000fffe007 */
[----:B------:R4:W-:Y:S01]  /*e040*/  STL [R1], R0 ;  /* 0x0000000001007387 */ /* 0x0009e20000100800 */
[----:B------:R-:W-:Y:S05]  /*e050*/  BRA `(.L_x_2361) ;  /* 0x0000003800c87947 */ /* 0x000fea0003800000 */
.L_x_2360:
[----:B-1----:R-:W-:Y:S01]  /*e060*/  VIADD R0, R18, 0x18400 ;  /* 0x0001840012007836 */ /* 0x002fe20000000000 */
        /* <DEDUP_REMOVED lines=11> */
[----:B---3--:R-:W-:-:S02]  /*e120*/  IMAD.U32 R7, RZ, RZ, UR9 ;  /* 0x00000009ff077e24 */ /* 0x008fc4000f8e00ff */
[----:B--2---:R-:W-:Y:S02]  /*e130*/  IMAD.U32 R10, RZ, RZ, UR4 ;  /* 0x00000004ff0a7e24 */ /* 0x004fe4000f8e00ff */
[----:B------:R-:W-:Y:S02]  /*e140*/  IMAD.U32 R11, RZ, RZ, UR5 ;  /* 0x00000005ff0b7e24 */ /* 0x000fe4000f8e00ff */
[----:B------:R-:W-:Y:S02]  /*e150*/  IMAD.MOV.U32 R8, RZ, RZ, 0x70 ;  /* 0x00000070ff087424 */ /* 0x000fe400078e00ff */
[----:B------:R-:W-:Y:S02]  /*e160*/  IMAD.MOV.U32 R12, RZ, RZ, 0x1 ;  /* 0x00000001ff0c7424 */ /* 0x000fe400078e00ff */
[----:B------:R-:W-:-:S07]  /*e170*/  IMAD.MOV.U32 R13, RZ, RZ, RZ ;  /* 0x000000ffff0d7224 */ /* 0x000fce00078e00ff */
[----:B------:R-:W-:-:S07]  /*e180*/  LEPC R20, `(.L_x_2363) ;  /* 0x000000001014794e */ /* 0x000fce0000000000 */
[----:B-1----:R-:W-:Y:S05]  /*e190*/  CALL.ABS.NOINC R2 ;  /* 0x0000000002007343 */ /* 0x002fea0003c00000 */
.L_x_2363:
[----:B------:R-:W-:Y:S05]  /*e1a0*/  BSYNC B6 ;  /* 0x0000000000067941 */ /* 0x000fea0003800000 */
.L_x_2362:
        /* <DEDUP_REMOVED lines=9> */
[----:B------:R-:W-:Y:S02]  /*e240*/  IMAD.U32 R4, RZ, RZ, UR6 ;  /* 0x00000006ff047e24 */ /* 0x000fe4000f8e00ff */
[----:B0-----:R-:W-:Y:S02]  /*e250*/  IMAD.U32 R5, RZ, RZ, UR7 ;  /* 0x00000007ff057e24 */ /* 0x001fe4000f8e00ff */
[----:B------:R-:W-:Y:S02]  /*e260*/  IMAD.U32 R6, RZ, RZ, UR8 ;  /* 0x00000008ff067e24 */ /* 0x000fe4000f8e00ff */
[----:B---3--:R-:W-:-:S02]  /*e270*/  IMAD.U32 R7, RZ, RZ, UR9 ;  /* 0x00000009ff077e24 */ /* 0x008fc4000f8e00ff */
[----:B--2---:R-:W-:Y:S02]  /*e280*/  IMAD.U32 R10, RZ, RZ, UR4 ;  /* 0x00000004ff0a7e24 */ /* 0x004fe4000f8e00ff */
[----:B------:R-:W-:Y:S02]  /*e290*/  IMAD.U32 R11, RZ, RZ, UR5 ;  /* 0x00000005ff0b7e24 */ /* 0x000fe4000f8e00ff */
[----:B------:R-:W-:Y:S02]  /*e2a0*/  IMAD.MOV.U32 R8, RZ, RZ, 0x70 ;  /* 0x00000070ff087424 */ /* 0x000fe400078e00ff */
[----:B------:R-:W-:Y:S02]  /*e2b0*/  IMAD.MOV.U32 R12, RZ, RZ, 0x1 ;  /* 0x00000001ff0c7424 */ /* 0x000fe400078e00ff */
[----:B-1----:R-:W-:-:S07]  /*e2c0*/  IMAD.MOV.U32 R13, RZ, RZ, RZ ;  /* 0x000000ffff0d7224 */ /* 0x002fce00078e00ff */
[----:B------:R-:W-:-:S07]  /*e2d0*/  LEPC R20, `(.L_x_2366) ;  /* 0x000000001014794e */ /* 0x000fce0000000000 */
[----:B----4-:R-:W-:Y:S05]  /*e2e0*/  CALL.ABS.NOINC R2 ;  /* 0x0000000002007343 */ /* 0x010fea0003c00000 */
.L_x_2366:
        /* <DEDUP_REMOVED lines=16> */
.L_x_2365:
[----:B------:R-:W-:Y:S05]  /*e3f0*/  BSYNC B6 ;  /* 0x0000000000067941 */ /* 0x000fea0003800000 */
.L_x_2364:
[----:B------:R-:W4:Y:S01]  /*e400*/  LDL.LU R4, [R1+0x1c] ;  /* 0x00001c0001047983 */ /* 0x000f220000300800 */
[----:B------:R-:W-:-:S03]  /*e410*/  ULDC.64 UR4, c[0x0][0x9f8] ;  /* 0x00027e0000047ab9 */ /* 0x000fc60000000a00 */
[----:B---3--:R-:W3:Y:S01]  /*e420*/  LDL R7, [R1+0x10] ;  /* 0x0000100001077983 */ /* 0x008ee20000100800 */
[----:B------:R-:W-:-:S03]  /*e430*/  ISETP.NE.U32.AND P0, PT, RZ, UR4, PT ;  /* 0x00000004ff007c0c */ /* 0x000fc6000bf05070 */
[----:B------:R-:W5:Y:S01]  /*e440*/  LDL R0, [R1+0x34] ;  /* 0x0000340001007983 */ /* 0x000f620000100800 */
[----:B------:R-:W-:-:S13]  /*e450*/  ISETP.NE.AND.EX P0, PT, RZ, UR5, PT, P0 ;  /* 0x00000005ff007c0c */ /* 0x000fda000bf05300 */
[----:B------:R-:W-:-:S04]  /*e460*/  @P0 IADD3 R2, P1, R17, UR4, RZ ;  /* 0x0000000411020c10 */ /* 0x000fc8000ff3e0ff */
[----:B----4-:R-:W-:Y:S01]  /*e470*/  @P0 IADD3.X R3, R4, UR5, RZ, P1, !PT ;  /* 0x0000000504030c10 */ /* 0x010fe20008ffe4ff */
[----:B------:R-:W-:-:S04]  /*e480*/  ULDC.64 UR4, c[0x0][0xa08] ;  /* 0x0002820000047ab9 */ /* 0x000fc80000000a00 */
[----:B---3--:R1:W0:Y:S02]  /*e490*/  @P0 LDG.E R7, desc[UR50][R2.64] ;  /* 0x0000003202070981 */ /* 0x008224000c1e1900 */
[----:B-1----:R-:W1:Y:S01]  /*e4a0*/  LDC.64 R2, c[0x0][0x418] ;  /* 0x00010600ff027b82 */ /* 0x002e620000000a00 */
[----:B-----5:R-:W-:Y:S01]  /*e4b0*/  VIADD R0, R0, 0xffffffff ;  /* 0xffffffff00007836 */ /* 0x020fe20000000000 */
[----:B0-----:R-:W-:Y:S01]  /*e4c0*/  SHF.R.S32.HI R8, RZ, 0x1f, R7 ;  /* 0x0000001fff087819 */ /* 0x001fe20000011407 */
[----:B------:R0:W-:Y:S04]  /*e4d0*/  @P0 STL [R1+0x10], R7 ;  /* 0x0000100701000387 */ /* 0x0001e80000100800 */
[----:B------:R0:W-:Y:S01]  /*e4e0*/  STL [R1+0x1c], R8 ;  /* 0x00001c0801007387 */ /* 0x0001e20000100800 */
[----:B-1----:R-:W-:Y:S01]  /*e4f0*/  LOP3.LUT P0, RZ, R2, UR4, RZ, 0xfc, !PT ;  /* 0x0000000402ff7c12 */ /* 0x002fe2000f80fcff */
[----:B------:R-:W-:-:S03]  /*e500*/  UMOV UR4, 0xffffffff ;  /* 0xffffffff00047882 */ /* 0x000fc60000000000 */
[----:B------:R-:W-:-:S04]  /*e510*/  LOP3.LUT P0, RZ, R3, UR5, RZ, 0xfc, P0 ;  /* 0x0000000503ff7c12 */ /* 0x000fc8000800fcff */
[----:B------:R-:W-:Y:S01]  /*e520*/  SEL R17, R7, RZ, !P0 ;  /* 0x000000ff07117207 */ /* 0x000fe20004000000 */
[----:B0-----:R-:W-:Y:S08]  /*e530*/  BRA.DIV UR4, `(.L_x_2367) ;  /* 0x0000004e049c7947 */ /* 0x001ff0000b800000 */
[----:B------:R-:W0:Y:S02]  /*e540*/  S2R R4, SR_TID.X ;  /* 0x0000000000047919 */ /* 0x000e240000002100 */
[----:B0-----:R-:W-:-:S04]  /*e550*/  SHF.R.U32.HI R4, RZ, 0x5, R4 ;  /* 0x00000005ff047819 */ /* 0x001fc80000011604 */
[----:B------:R-:W-:-:S05]  /*e560*/  LOP3.LUT R4, R4, 0x3, RZ, 0xc0, !PT ;  /* 0x0000000304047812 */ /* 0x000fca00078ec0ff */
[----:B------:R0:W1:Y:S02]  /*e570*/  SHFL.IDX PT, R14, R4, RZ, 0x1f ;  /* 0x00001fff040e7589 */ /* 0x00006400000e0000 */
.L_x_2470:
[----:B------:R-:W-:Y:S01]  /*e580*/  PLOP3.LUT P1, PT, PT, PT, PT, 0x8, 0x0 ;  /* 0x000000000000781c */ /* 0x000fe20003f2e170 */
[----:B------:R3:W-:Y:S01]  /*e590*/  STL [R1+0x8], R0 ;  /* 0x0000080001007387 */ /* 0x0007e20000100800 */
[----:B-1----:R-:W-:Y:S02]  /*e5a0*/  ISETP.NE.AND P0, PT, R14, RZ, PT ;  /* 0x000000ff0e00720c */ /* 0x002fe40003f05270 */
[----:B0-----:R-:W-:-:S05]  /*e5b0*/  P2R R4, PR, RZ, 0x2 ;  /* 0x00000002ff047803 */ /* 0x001fca0000000000 */
[----:B------:R3:W-:Y:S06]  /*e5c0*/  STL [R1+0x20], R4 ;  /* 0x0000200401007387 */ /* 0x0007ec0000100800 */
[----:B------:R-:W-:Y:S05]  /*e5d0*/  @P0 BRA `(.L_x_2368) ;  /* 0x0000000400180947 */ /* 0x000fea0003800000 */
[----:B------:R-:W-:-:S03]  /*e5e0*/  UMOV UR4, 0xffffffff ;  /* 0xffffffff00047882 */ /* 0x000fc60000000000 */
[----:B------:R-:W-:Y:S05]  /*e5f0*/  BRA.DIV UR4, `(.L_x_2369) ;  /* 0x0000004e04a07947 */ /* 0x000fea000b800000 */
[----:B------:R-:W-:-:S13]  /*e600*/  ELECT P6, URZ, PT ;  /* 0x00000000003f782f */ /* 0x000fda00038c0000 */
.L_x_2473:
[----:B------:R-:W-:Y:S05]  /*e610*/  @!P6 BRA `(.L_x_2368) ;  /* 0x000000040008e947 */ /* 0x000fea0003800000 */
[----:B------:R-:W-:-:S04]  /*e620*/  ISETP.NE.U32.AND P0, PT, R2, RZ, PT ;  /* 0x000000ff0200720c */ /* 0x000fc80003f05070 */
[----:B------:R-:W-:-:S13]  /*e630*/  ISETP.NE.AND.EX P0, PT, R3, RZ, PT, P0 ;  /* 0x000000ff0300720c */ /* 0x000fda0003f05300 */
[----:B------:R-:W-:Y:S05]  /*e640*/  @!P0 BRA `(.L_x_2370) ;  /* 0x0000000000508947 */ /* 0x000fea0003800000 */
[----:B------:R-:W0:Y:S01]  /*e650*/  LDC R6, c[0x0][0x43c] ;  /* 0x00010f00ff067b82 */ /* 0x000e220000000800 */
[----:B------:R-:W-:Y:S01]  /*e660*/  IMAD.MOV.U32 R9, RZ, RZ, R0 ;  /* 0x000000ffff097224 */ /* 0x000fe200078e0000 */
[----:B------:R-:W-:-:S03]  /*e670*/  ULDC.64 UR4, c[0x0][0x428] ;  /* 0x00010a0000047ab9 */ /* 0x000fc60000000a00 */
[----:B---3--:R-:W-:Y:S01]  /*e680*/  IMAD.MOV.U32 R0, RZ, RZ, R9 ;  /* 0x000000ffff007224 */ /* 0x008fe200078e0009 */
[----:B0-----:R-:W-:-:S13]  /*e690*/  ISETP.NE.AND P0, PT, R6, 0x1, PT ;  /* 0x000000010600780c */ /* 0x001fda0003f05270 */
[----:B------:R-:W0:Y:S02]  /*e6a0*/  @P0 LDC.64 R4, c[0x0][0x440] ;  /* 0x00011000ff040b82 */ /* 0x000e240000000a00 */
[----:B0-----:R-:W-:-:S05]  /*e6b0*/  @P0 IMAD.HI.U32 R4, R9, R4, RZ ;  /* 0x0000000409040227 */ /* 0x001fca00078e00ff */
        /* <DEDUP_REMOVED lines=13> */
.L_x_2370:
[----:B0-----:R-:W4:Y:S01]  /*e790*/  LDL R2, [R1+0x14] ;  /* 0x0000140001027983 */ /* 0x001f220000100800 */
[----:B---3--:R-:W-:Y:S01]  /*e7a0*/  IMAD R0, R19, 0x8, R18 ;  /* 0x0000000813007824 */ /* 0x008fe200078e0212 */
[----:B----4-:R-:W-:-:S04]  /*e7b0*/  SHF.L.U32 R2, R2, 0x1f, RZ ;  /* 0x0000001f02027819 */ /* 0x010fc800000006ff */
[----:B------:R-:W0:Y:S02]  /*e7c0*/  SYNCS.PHASECHK.TRANS64.TRYWAIT P0, [R0+URZ+0x28840], R2 ;  /* 0x02884002000075a7 */ /* 0x000e24000800017f */
[----:B0-----:R-:W-:Y:S05]  /*e7d0*/  @!P0 BRA `(.L_x_2371) ;  /* 0x0000004c00488947 */ /* 0x001fea0003800000 */
.L_x_2474:
[----:B------:R-:W1:Y:S02]  /*e7e0*/  S2R R3, SR_TID.X ;  /* 0x0000000000037919 */ /* 0x000e640000002100 */
[----:B-1----:R-:W-:-:S04]  /*e7f0*/  LOP3.LUT R3, R3, 0x7f, RZ, 0xc0, !PT ;  /* 0x0000007f03037812 */ /* 0x002fc800078ec0ff */
[----:B------:R-:W-:-:S13]  /*e800*/  ISETP.NE.AND P0, PT, R3, RZ, PT ;  /* 0x000000ff0300720c */ /* 0x000fda0003f05270 */
[----:B------:R-:W-:Y:S05]  /*e810*/  @P0 BRA `(.L_x_2372) ;  /* 0x00000000001c0947 */ /* 0x000fea0003800000 */
[----:B------:R-:W1:Y:S01]  /*e820*/  S2R R3, SR_TID.X ;  /* 0x0000000000037919 */ /* 0x000e620000002100 */
[----:B0-----:R-:W-:-:S04]  /*e830*/  IMAD.MOV.U32 R2, RZ, RZ, 0x8000 ;  /* 0x00008000ff027424 */ /* 0x001fc800078e00ff */
[----:B------:R3:W-:Y:S01]  /*e840*/  SYNCS.ARRIVE.TRANS64 RZ, [R0+URZ+0x28830], R2 ;  /* 0x0288300200ff79a7 */ /* 0x0007e2000800003f */
[----:B-1----:R-:W-:-:S04]  /*e850*/  LOP3.LUT R3, R3, 0x1f, RZ, 0xc0, !PT ;  /* 0x0000001f03037812 */ /* 0x002fc800078ec0ff */
[----:B------:R-:W-:-:S13]  /*e860*/  ISETP.NE.AND P0, PT, R3, RZ, PT ;  /* 0x000000ff0300720c */ /* 0x000fda0003f05270 */
[----:B---3--:R-:W-:Y:S05]  /*e870*/  @!P0 BRA `(.L_x_2372) ;  /* 0x0000000000048947 */ /* 0x008fea0003800000 */
[----:B------:R-:W-:Y:S01]  /*e880*/  BPT.TRAP 0x1 ;  /* 0x000000040000795c */ /* 0x000fe20000300000 */
.L_x_2372:
[----:B------:R-:W3:Y:S04]  /*e890*/  LDL R3, [R1+0x8] ;  /* 0x0000080001037983 */ /* 0x000ee80000100800 */
[----:B0-----:R-:W4:Y:S01]  /*e8a0*/  LDL R2, [R1+0x18] ;  /* 0x0000180001027983 */ /* 0x001f220000100800 */
[----:B------:R-:W-:Y:S01]  /*e8b0*/  R2UR UR9, R0 ;  /* 0x00000000000972ca */ /* 0x000fe200000e0000 */
[----:B------:R-:W-:Y:S01]  /*e8c0*/  IMAD R0, R19, 0x8000, R18 ;  /* 0x0000800013007824 */ /* 0x000fe200078e0212 */
[----:B------:R-:W-:Y:S01]  /*e8d0*/  UIADD3 UR4, UP0, UR38, 0x370, URZ ;  /* 0x0000037026047890 */ /* 0x000fe2000ff1e03f */
[----:B------:R-:W-:Y:S01]  /*e8e0*/  R2UR UR12, R16 ;  /* 0x00000000100c72ca */ /* 0x000fe200000e0000 */
[----:B------:R-:W-:Y:S01]  /*e8f0*/  UMOV UR10, URZ ;  /* 0x0000003f000a7c82 */ /* 0x000fe20008000000 */
[----:B-----5:R-:W-:Y:S01]  /*e900*/  R2UR UR13, R17 ;  /* 0x00000000110d72ca */ /* 0x020fe200000e0000 */
[----:B------:R-:W-:Y:S01]  /*e910*/  UMOV UR7, 0x14f00000 ;  /* 0x14f0000000077882 */ /* 0x000fe20000000000 */
[----:B------:R-:W-:Y:S01]  /*e920*/  R2UR UR6, R0 ;  /* 0x00000000000672ca */ /* 0x000fe200000e0000 */
[----:B------:R-:W-:Y:S01]  /*e930*/  UMOV UR15, 0x40 ;  /* 0x00000040000f7882 */ /* 0x000fe20000000000 */
[----:B------:R-:W-:-:S04]  /*e940*/  PLOP3.LUT P0, PT, PT, PT, PT, 0x80, 0x0 ;  /* 0x000000000000781c */ /* 0x000fc80003f0f070 */
[----:B------:R-:W-:Y:S01]  /*e950*/  UIADD3 UR9, UR9, 0x28830, URZ ;  /* 0x0002883009097890 */ /* 0x000fe2000fffe03f */
[----:B------:R-:W-:-:S05]  /*e960*/  P2R R0, PR, RZ, 0x1 ;  /* 0x00000001ff007803 */ /* 0x000fca0000000000 */
[----:B------:R0:W-:Y:S01]  /*e970*/  STL [R1+0x20], R0 ;  /* 0x0000200001007387 */ /* 0x0001e20000100800 */
[----:B------:R-:W-:Y:S02]  /*e980*/  UIADD3 UR8, UR6, 0x18400, URZ ;  /* 0x0001840006087890 */ /* 0x000fe4000fffe03f */
[----:B------:R-:W-:-:S03]  /*e990*/  UIADD3 UR14, UR6, 0x1c400, URZ ;  /* 0x0001c400060e7890 */ /* 0x000fc6000fffe03f */
[----:B------:R-:W-:Y:S01]  /*e9a0*/  UMOV UR6, 0x0 ;  /* 0x0000000000067882 */ /* 0x000fe20000000000 */
[----:B---3--:R-:W-:Y:S02]  /*e9b0*/  R2UR UR11, R3 ;  /* 0x00000000030b72ca */ /* 0x008fe400000e0000 */
[----:B----4-:R-:W-:-:S13]  /*e9c0*/  R2UR UR5, R2 ;  /* 0x00000000020572ca */ /* 0x010fda00000e0000 */
[----:B------:R-:W-:Y:S02]  /*e9d0*/  ULEA UR11, UR11, UR5, 0x7 ;  /* 0x000000050b0b7291 */ /* 0x000fe4000f8e383f */
[----:B------:R-:W-:-:S09]  /*e9e0*/  UIADD3.X UR5, URZ, UR39, URZ, UP0, !UPT ;  /* 0x000000273f057290 */ /* 0x000fd200087fe43f */
[----:B------:R1:W-:Y:S02]  /*e9f0*/  UTMALDG.4D [UR8], [UR4], desc[UR6] ;  /* 0x00000608040075b4 */ /* 0x0003e40008019000 */
[----:B-1----:R-:W-:Y:S01]  /*ea00*/  UMOV UR8, UR14 ;  /* 0x0000000e00087c82 */ /* 0x002fe20008000000 */
[----:B------:R-:W-:Y:S02]  /*ea10*/  UMOV UR10, UR15 ;  /* 0x0000000f000a7c82 */ /* 0x000fe40008000000 */
[----:B------:R0:W-:Y:S02]  /*ea20*/  UTMALDG.4D [UR8], [UR4], desc[UR6] ;  /* 0x00000608040075b4 */ /* 0x0001e40008019000 */
[----:B0-----:R-:W-:Y:S01]  /*ea30*/  NOP ;  /* 0x0000000000007918 */ /* 0x001fe20000000000 */
.L_x_2368:
[----:B------:R-:W4:Y:S04]  /*ea40*/  LDL.LU R3, [R1+0x38] ;  /* 0x0000380001037983 */ /* 0x000f280000300800 */
[----:B------:R-:W5:Y:S04]  /*ea50*/  LDL.LU R5, [R1+0x2c] ;  /* 0x00002c0001057983 */ /* 0x000f680000300800 */
        /* <DEDUP_REMOVED lines=10> */
[----:B----4-:R-:W-:Y:S02]  /*eb00*/  SHF.R.S32.HI R0, RZ, 0x1f, R3 ;  /* 0x0000001fff007819 */ /* 0x010fe40000011403 */
[----:B-----5:R-:W-:-:S03]  /*eb10*/  SEL R5, R5, RZ, !P0 ;  /* 0x000000ff05057207 */ /* 0x020fc60004000000 */
        /* <DEDUP_REMOVED lines=10> */
[----:B0-----:R-:W-:Y:S01]  /*ebc0*/  MOV R2, 0x0 ;  /* 0x0000000000027802 */ /* 0x001fe20000000f00 */
        /* <DEDUP_REMOVED lines=14> */
[----:B0-----:R-:W-:Y:S05]  /*ecb0*/  CALL.ABS.NOINC R2 ;  /* 0x0000000002007343 */ /* 0x001fea0003c00000 */
.L_x_2374:
[----:B------:R-:W-:Y:S05]  /*ecc0*/  BSYNC B6 ;  /* 0x0000000000067941 */ /* 0x000fea0003800000 */
.L_x_2373:
[----:B0-----:R-:W3:Y:S01]  /*ecd0*/  LDL.LU R0, [R1+0x44] ;  /* 0x0000440001007983 */ /* 0x001ee20000300800 */
[----:B------:R-:W-:Y:S01]  /*ece0*/  ULDC.64 UR4, c[0x0][0x2d8] ;  /* 0x0000b60000047ab9 */ /* 0x000fe20000000a00 */
[----:B------:R-:W0:Y:S01]  /*ecf0*/  LDC R7, c[0x0][0x448] ;  /* 0x00011200ff077b82 */ /* 0x000e220000000800 */
[----:B------:R-:W-:Y:S01]  /*ed00*/  ULDC.64 UR6, c[0x0][0x280] ;  /* 0x0000a00000067ab9 */ /* 0x000fe20000000a00 */
[----:B------:R-:W4:Y:S04]  /*ed10*/  LDL.LU R5, [R1+0x38] ;  /* 0x0000380001057983 */ /* 0x000f280000300800 */
[----:B------:R-:W4:Y:S04]  /*ed20*/  LDL.LU.64 R2, [R1+0x50] ;  /* 0x0000500001027983 */ /* 0x000f280000300a00 */
[----:B------:R-:W2:Y:S04]  /*ed30*/  LDL.LU R4, [R1+0x2c] ;  /* 0x00002c0001047983 */ /* 0x000ea80000300800 */
[----:B------:R-:W2:Y:S01]  /*ed40*/  LDL R8, [R1+0x4] ;  /* 0x0000040001087983 */ /* 0x000ea20000100800 */
[----:B------:R-:W1:Y:S01]  /*ed50*/  S2R R9, SR_TID.X ;  /* 0x0000000000097919 */ /* 0x000e620000002100 */
[----:B0-----:R-:W-:-:S13]  /*ed60*/  ISETP.NE.AND P0, PT, R7, 0x1, PT ;  /* 0x000000010700780c */ /* 0x001fda0003f05270 */
[----:B------:R-:W0:Y:S01]  /*ed70*/  @P0 LDC R6, c[0x0][0x450] ;  /* 0x00011400ff060b82 */ /* 0x000e220000000800 */
[----:B-1----:R-:W-:-:S05]  /*ed80*/  IMAD.SHL.U32 R9, R9, 0x8, RZ ;  /* 0x0000000809097824 */ /* 0x002fca00078e00ff */
[----:B------:R-:W-:-:S04]  /*ed90*/  LOP3.LUT R9, R9, 0x38, RZ, 0xc0, !PT ;  /* 0x0000003809097812 */ /* 0x000fc800078ec0ff */
[----:B------:R-:W-:Y:S01]  /*eda0*/  LOP3.LUT R9, R9, 0x40, RZ, 0xfc, !PT ;  /* 0x0000004009097812 */ /* 0x000fe200078efcff */
[----:B----4-:R-:W-:Y:S02]  /*edb0*/  IMAD.MOV.U32 R3, RZ, RZ, R5 ;  /* 0x000000ffff037224 */ /* 0x010fe400078e0005 */
[----:B------:R-:W1:Y:S01]  /*edc0*/  S2R R5, SR_TID.X ;  /* 0x0000000000057919 */ /* 0x000e620000002100 */
[----:B------:R-:W-:-:S04]  /*edd0*/  IMAD.WIDE.U32 R2, R16, UR4, R2 ;  /* 0x0000000410027c25 */ /* 0x000fc8000f8e0002 */
[----:B------:R-:W-:Y:S01]  /*ede0*/  IMAD R3, R16, UR5, R3 ;  /* 0x0000000510037c24 */ /* 0x000fe2000f8e0203 */
[----:B------:R-:W-:Y:S02]  /*edf0*/  ULDC.64 UR4, c[0x0][0x2e0] ;  /* 0x0000b80000047ab9 */ /* 0x000fe40000000a00 */
[----:B---3--:R-:W-:Y:S02]  /*ee00*/  IMAD R0, R0, UR4, RZ ;  /* 0x0000000400007c24 */ /* 0x008fe4000f8e02ff */
[----:B--2---:R-:W-:-:S04]  /*ee10*/  IMAD.WIDE.U32 R2, R4, UR4, R2 ;  /* 0x0000000404027c25 */ /* 0x004fc8000f8e0002 */
[----:B------:R-:W-:Y:S01]  /*ee20*/  IMAD R0, R4, UR5, R0 ;  /* 0x0000000504007c24 */ /* 0x000fe2000f8e0200 */
[----:B------:R-:W-:Y:S01]  /*ee30*/  ULDC.64 UR4, c[0x0][0x2d0] ;  /* 0x0000b40000047ab9 */ /* 0x000fe20000000a00 */
[----:B------:R-:W2:Y:S02]  /*ee40*/  S2R R4, SR_TID.X ;  /* 0x0000000000047919 */ /* 0x000ea40000002100 */
[----:B------:R-:W-:Y:S01]  /*ee50*/  IMAD.IADD R3, R3, 0x1, R0 ;  /* 0x0000000103037824 */ /* 0x000fe200078e0200 */
[----:B-1----:R-:W-:-:S04]  /*ee60*/  LOP3.LUT R5, R5, 0x7f, RZ, 0xc0, !PT ;  /* 0x0000007f05057812 */ /* 0x002fc800078ec0ff */
[----:B------:R-:W-:Y:S01]  /*ee70*/  SHF.R.U32.HI R5, RZ, 0x3, R5 ;  /* 0x00000003ff057819 */ /* 0x000fe20000011605 */
[----:B--2---:R-:W-:-:S05]  /*ee80*/  IMAD.SHL.U32 R4, R4, 0x10, RZ ;  /* 0x0000001004047824 */ /* 0x004fca00078e00ff */
[----:B------:R-:W-:Y:S02]  /*ee90*/  LOP3.LUT R4, R5, 0x70, R4, 0xf8, !PT ;  /* 0x0000007005047812 */ /* 0x000fe400078ef804 */
[----:B------:R-:W1:Y:S03]  /*eea0*/  @P0 LDC R5, c[0x0][0x44c] ;  /* 0x00011300ff050b82 */ /* 0x000e660000000800 */
[----:B------:R-:W-:-:S04]  /*eeb0*/  IMAD R4, R8, 0x80, R4 ;  /* 0x0000008008047824 */ /* 0x000fc800078e0204 */
[----:B------:R-:W-:Y:S02]  /*eec0*/  IMAD.MOV.U32 R0, RZ, RZ, R4 ;  /* 0x000000ffff007224 */ /* 0x000fe400078e0004 */
[----:B-1----:R-:W-:-:S05]  /*eed0*/  @P0 IMAD.HI.U32 R5, R4, R5, RZ ;  /* 0x0000000504050227 */ /* 0x002fca00078e00ff */
[----:B0-----:R-:W-:-:S05]  /*eee0*/  @P0 SHF.R.U32.HI R0, RZ, R6, R5 ;  /* 0x00000006ff000219 */ /* 0x001fca0000011605 */
[----:B------:R-:W-:Y:S02]  /*eef0*/  IMAD.MOV R5, RZ, RZ, -R0 ;  /* 0x000000ffff057224 */ /* 0x000fe400078e0a00 */
[----:B------:R-:W-:-:S04]  /*ef00*/  IMAD.WIDE.U32 R2, R0, UR4, R2 ;  /* 0x0000000400027c25 */ /* 0x000fc8000f8e0002 */
[----:B------:R-:W-:Y:S01]  /*ef10*/  IMAD R4, R7, R5, R4 ;  /* 0x0000000507047224 */ /* 0x000fe200078e0204 */
[----:B------:R-:W-:-:S05]  /*ef20*/  SHF.R.S32.HI R5, RZ, 0x1f, R0 ;  /* 0x0000001fff057819 */ /* 0x000fca0000011400 */
[----:B------:R-:W-:-:S04]  /*ef30*/  IMAD R5, R5, UR4, RZ ;  /* 0x0000000405057c24 */ /* 0x000fc8000f8e02ff */
[----:B------:R-:W-:Y:S01]  /*ef40*/  IMAD R0, R0, UR5, R5 ;  /* 0x0000000500007c24 */ /* 0x000fe2000f8e0205 */
[----:B------:R-:W-:Y:S01]  /*ef50*/  ULDC.64 UR4, c[0x0][0x2c8] ;  /* 0x0000b20000047ab9 */ /* 0x000fe20000000a00 */
[----:B------:R-:W0:Y:S02]  /*ef60*/  S2R R5, SR_TID.X ;  /* 0x0000000000057919 */ /* 0x000e240000002100 */
        /* <DEDUP_REMOVED lines=9> */
[----:B------:R-:W-:Y:S02]  /*f000*/  IMAD.IADD R0, R3, 0x1, R0 ;  /* 0x0000000103007824 */ /* 0x000fe400078e0200 */
[----:B0-----:R-:W-:-:S05]  /*f010*/  IMAD.SHL.U32 R10, R5, 0x8, RZ ;  /* 0x00000008050a7824 */ /* 0x001fca00078e00ff */
[----:B------:R-:W-:-:S04]  /*f020*/  LOP3.LUT R10, R10, 0x38, RZ, 0xc0, !PT ;  /* 0x000000380a0a7812 */ /* 0x000fc800078ec0ff */
[----:B------:R-:W-:Y:S01]  /*f030*/  ISETP.GE.AND P0, PT, R10, UR4, PT ;  /* 0x000000040a007c0c */ /* 0x000fe2000bf06270 */
[----:B------:R-:W-:Y:S01]  /*f040*/  UMOV UR4, 0xffffffff ;  /* 0xffffffff00047882 */ /* 0x000fe20000000000 */
[----:B------:R-:W-:Y:S02]  /*f050*/  LEA.HI.X R3, R2, UR7, R0, 0x1, P2 ;  /* 0x0000000702037c11 */ /* 0x000fe400090f0c00 */
[----:B-1----:R-:W-:Y:S09]  /*f060*/  BRA.DIV UR4, `(.L_x_2375) ;  /* 0x0000004604387947 */ /* 0x002ff2000b800000 */
[----:B------:R-:W0:Y:S01]  /*f070*/  S2R R6, SR_TID.X ;  /* 0x0000000000067919 */ /* 0x000e220000002100 */
[----:B------:R-:W2:Y:S01]  /*f080*/  LDL.LU R8, [R1+0x4] ;  /* 0x0000040001087983 */ /* 0x000ea20000300800 */
[----:B0-----:R-:W-:-:S04]  /*f090*/  LOP3.LUT R6, R6, 0x7f, RZ, 0xc0, !PT ;  /* 0x0000007f06067812 */ /* 0x001fc800078ec0ff */
[----:B------:R-:W-:Y:S02]  /*f0a0*/  SHF.R.U32.HI R11, RZ, 0x3, R6 ;  /* 0x00000003ff0b7819 */ /* 0x000fe40000011606 */
[----:B------:R-:W3:Y:S03]  /*f0b0*/  LDL.LU R6, [R1+0x40] ;  /* 0x0000400001067983 */ /* 0x000ee60000300800 */
[----:B--2---:R-:W-:-:S04]  /*f0c0*/  IMAD R2, R8, 0x80, R11 ;  /* 0x0000008008027824 */ /* 0x004fc800078e020b */
        /* <DEDUP_REMOVED lines=74> */
.L_x_2491:
        /* <DEDUP_REMOVED lines=11> */
.L_x_2377:
[----:B------:R-:W-:Y:S05]  /*f620*/  BSYNC B0 ;  /* 0x0000000000007941 */ /* 0x000fea0003800000 */
.L_x_2376:
[----:B------:R-:W-:Y:S01]  /*f630*/  NOP ;  /* 0x0000000000007918 */ /* 0x000fe20000000000 */
[----:B------:R-:W-:Y:S01]  /*f640*/  PLOP3.LUT P0, PT, PT, PT, PT, 0x80, 0x0 ;  /* 0x000000000000781c */ /* 0x000fe20003f0f070 */
[----:B0-----:R-:W-:-:S12]  /*f650*/  VIADD R6, R18, 0x28800 ;  /* 0x0002880012067836 */ /* 0x001fd80000000000 */
.L_x_2378:
        /* <DEDUP_REMOVED lines=18> */
.L_x_2492:
[----:B------:R-:W-:Y:S05]  /*f780*/  BSYNC B0 ;  /* 0x0000000000007941 */ /* 0x000fea0003800000 */
.L_x_2379:
        /* <DEDUP_REMOVED lines=27> */
[----:B--2---:R-:W-:Y:S02]  /*f940*/  ISETP.NE.AND P1, PT, R4, RZ, PT ;  /* 0x000000ff0400720c */ /* 0x004fe40003f25270 */
        /* <DEDUP_REMOVED lines=26> */
.L_x_2387:
[----:B------:R-:W-:Y:S01]  /*faf0*/  IMAD R3, R8, 0x8, R18 ;  /* 0x0000000808037824 */ /* 0x000fe200078e0212 */
[----:B------:R-:W-:Y:S01]  /*fb00*/  SHF.L.U32 R2, R11, 0x1f, RZ ;  /* 0x0000001f0b027819 */ /* 0x000fe200000006ff */
[----:B------:R-:W-:Y:S03]  /*fb10*/  BSSY B3, `(.L_x_2388) ;  /* 0x0000003000037945 */ /* 0x000fe60003800000 */
[----:B------:R-:W1:Y:S02]  /*fb20*/  SYNCS.PHASECHK.TRANS64.TRYWAIT P0, [R3+URZ+0x28840], R2 ;  /* 0x02884002030075a7 */ /* 0x000e64000800017f */
[----:B-1----:R-:W-:Y:S05]  /*fb30*/  @!P0 BRA `(.L_x_2389) ;  /* 0x0000004400508947 */ /* 0x002fea0003800000 */
.L_x_2493:
[----:B------:R-:W-:Y:S05]  /*fb40*/  BSYNC B3 ;  /* 0x0000000000037941 */ /* 0x000fea0003800000 */
.L_x_2388:
        /* <DEDUP_REMOVED lines=12> */
.L_x_2391:
[----:B------:R-:W-:Y:S05]  /*fc10*/  BSYNC B3 ;  /* 0x0000000000037941 */ /* 0x000fea0003800000 */
.L_x_2390:
        /* <DEDUP_REMOVED lines=12> */
.L_x_2392:
        /* <DEDUP_REMOVED lines=16> */
.L_x_2393:
        /* <DEDUP_REMOVED lines=16> */
.L_x_2494:
[----:B------:R-:W-:Y:S05]  /*fee0*/  BSYNC B3 ;  /* 0x0000000000037941 */ /* 0x000fea0003800000 */
.L_x_2394:
        /* <DEDUP_REMOVED lines=12> */
.L_x_2397:
[----:B------:R-:W-:Y:S05]  /*ffb0*/  BSYNC B3 ;  /* 0x0000000000037941 */ /* 0x000fea0003800000 */
.L_x_2396:
        /* <DEDUP_REMOVED lines=13> */
.L_x_2398:
        /* <DEDUP_REMOVED lines=15> */
.L_x_2399:
        /* <DEDUP_REMOVED lines=12> */
.L_x_2386:
[----:B------:R-:W-:Y:S05]  /*10240*/  BSYNC B1 ;  /* 0x0000000000017941 */ /* 0x000fea0003800000 */
.L_x_2385:
[----:B0-----:R-:W2:Y:S01]  /*10250*/  LDL.LU R0, [R1+0x34] ;  /* 0x0000340001007983 */ /* 0x001ea20000300800 */
[----:B------:R-:W-:-:S03]  /*10260*/  IMAD.MOV.U32 R19, RZ, RZ, R8 ;  /* 0x000000ffff137224 */ /* 0x000fc600078e0008 */
[----:B------:R0:W-:Y:S02]  /*10270*/  STL [R1+0x14], R11 ;  /* 0x0000140b01007387 */ /* 0x0001e40000100800 */
[----:B0-2---:R-:W-:-:S07]  /*10280*/  VIADD R0, R0, 0xfffffffd ;  /* 0xfffffffd00007836 */ /* 0x005fce0000000000 */
.L_x_2384:
[----:B------:R-:W-:Y:S05]  /*10290*/  BSYNC B2 ;  /* 0x0000000000027941 */ /* 0x000fea0003800000 */
.L_x_2383:
[----:B------:R-:W-:Y:S01]  /*102a0*/  VIADD R10, R10, 0xfffffffe ;  /* 0xfffffffe0a0a7836 */ /* 0x000fe20000000000 */
[----:B------:R-:W-:-:S04]  /*102b0*/  LOP3.LUT R7, RZ, R7, RZ, 0x33, !PT ;  /* 0x00000007ff077212 */ /* 0x000fc800078e33ff */
[----:B------:R-:W-:-:S13]  /*102c0*/  ISETP.NE.AND P0, PT, R10, R7, PT ;  /* 0x000000070a00720c */ /* 0x000fda0003f05270 */
[----:B------:R-:W-:Y:S05]  /*102d0*/  @!P0 BRA `(.L_x_2382) ;  /* 0x0000001000cc8947 */ /* 0x000fea0003800000 */
[----:B------:R-:W-:-:S07]  /*102e0*/  IMAD.MOV.U32 R9, RZ, RZ, R17 ;  /* 0x000000ffff097224 */ /* 0x000fce00078e0011 */
.L_x_2430:
        /* <DEDUP_REMOVED lines=8> */
[----:B--2---:R-:W-:Y:S02]  /*10370*/  ISETP.NE.AND P1, PT, R3, RZ, PT ;  /* 0x000000ff0300720c */ /* 0x004fe40003f25270 */
        /* <DEDUP_REMOVED lines=26> */
.L_x_2402:
[----:B------:R-:W-:Y:S01]  /*10520*/  IMAD R3, R4, 0x8, R18 ;  /* 0x0000000804037824 */ /* 0x000fe200078e0212 */
[----:B------:R-:W-:Y:S01]  /*10530*/  SHF.L.U32 R2, R5, 0x1f, RZ ;  /* 0x0000001f05027819 */ /* 0x000fe200000006ff */
[----:B------:R-:W-:Y:S03]  /*10540*/  BSSY B2, `(.L_x_2403) ;  /* 0x0000003000027945 */ /* 0x000fe60003800000 */
[----:B------:R-:W1:Y:S02]  /*10550*/  SYNCS.PHASECHK.TRANS64.TRYWAIT P0, [R3+URZ+0x28840], R2 ;  /* 0x02884002030075a7 */ /* 0x000e64000800017f */
[----:B-1----:R-:W-:Y:S05]  /*10560*/  @!P0 BRA `(.L_x_2404) ;  /* 0x0000003800ec8947 */ /* 0x002fea0003800000 */
.L_x_2495:
[----:B------:R-:W-:Y:S05]  /*10570*/  BSYNC B2 ;  /* 0x0000000000027941 */ /* 0x000fea0003800000 */
.L_x_2403:
        /* <DEDUP_REMOVED lines=12> */
.L_x_2406:
[----:B------:R-:W-:Y:S05]  /*10640*/  BSYNC B2 ;  /* 0x0000000000027941 */ /* 0x000fea0003800000 */
.L_x_2405:
        /* <DEDUP_REMOVED lines=12> */
.L_x_2407:
        /* <DEDUP_REMOVED lines=16> */
.L_x_2408:
        /* <DEDUP_REMOVED lines=16> */
.L_x_2496:
[----:B------:R-:W-:Y:S05]  /*10910*/  BSYNC B2 ;  /* 0x0000000000027941 */ /* 0x000fea0003800000 */
.L_x_2409:
        /* <DEDUP_REMOVED lines=11> */
.L_x_2412:
[----:B------:R-:W-:Y:S05]  /*109d0*/  BSYNC B2 ;  /* 0x0000000000027941 */ /* 0x000fea0003800000 */
.L_x_2411:
        /* <DEDUP_REMOVED lines=12> */
.L_x_2413:
        /* <DEDUP_REMOVED lines=15> */
.L_x_2414:
        /* <DEDUP_REMOVED lines=12> */
.L_x_2401:
[----:B------:R-:W-:Y:S05]  /*10c50*/  BSYNC B1 ;  /* 0x0000000000017941 */ /* 0x000fea0003800000 */
.L_x_2400:
[----:B------:R-:W2:Y:S01]  /*10c60*/  LDL R2, [R1+0x20] ;  /* 0x0000200001027983 */ /* 0x000ea20000100800 */
[----:B------:R-:W-:Y:S01]  /*10c70*/  VIADD R19, R4, 0x1 ;  /* 0x0000000104137836 */ /* 0x000fe20000000000 */
[----:B------:R-:W-:Y:S01]  /*10c80*/  BSSY B1, `(.L_x_2415) ;  /* 0x0000094000017945 */ /* 0x000fe20003800000 */
[----:B0-----:R-:W-:-:S03]  /*10c90*/  VIADD R7, R0, 0xffffffff ;  /* 0xffffffff00077836 */ /* 0x001fc60000000000 */
[----:B------:R-:W-:-:S04]  /*10ca0*/  ISETP.NE.AND P0, PT, R19, 0x2, PT ;  /* 0x000000021300780c */ /* 0x000fc80003f05270 */
[----:B------:R-:W-:Y:S02]  /*10cb0*/  SEL R19, R19, RZ, P0 ;  /* 0x000000ff13137207 */ /* 0x000fe40000000000 */
[----:B--2---:R-:W-:Y:S02]  /*10cc0*/  ISETP.NE.AND P1, PT, R2, RZ, PT ;  /* 0x000000ff0200720c */ /* 0x004fe40003f25270 */
        /* <DEDUP_REMOVED lines=28> */
.L_x_2417:
[----:B------:R-:W-:Y:S01]  /*10e90*/  IMAD R2, R19, 0x8, R18 ;  /* 0x0000000813027824 */ /* 0x000fe200078e0212 */
[----:B------:R-:W-:Y:S01]  /*10ea0*/  SHF.L.U32 R3, R12, 0x1f, RZ ;  /* 0x0000001f0c037819 */ /* 0x000fe200000006ff */
[----:B------:R-:W-:Y:S03]  /*10eb0*/  BSSY B2, `(.L_x_2418) ;  /* 0x0000003000027945 */ /* 0x000fe60003800000 */
[----:B------:R-:W2:Y:S02]  /*10ec0*/  SYNCS.PHASECHK.TRANS64.TRYWAIT P0, [R2+URZ+0x28840], R3 ;  /* 0x02884003020075a7 */ /* 0x000ea4000800017f */
[----:B--2---:R-:W-:Y:S05]  /*10ed0*/  @!P0 BRA `(.L_x_2419) ;  /* 0x0000003000b88947 */ /* 0x004fea0003800000 */
.L_x_2497:
[----:B------:R-:W-:Y:S05]  /*10ee0*/  BSYNC B2 ;  /* 0x0000000000027941 */ /* 0x000fea0003800000 */
.L_x_2418:
        /* <DEDUP_REMOVED lines=12> */
.L_x_2421:
[----:B------:R-:W-:Y:S05]  /*10fb0*/  BSYNC B2 ;  /* 0x0000000000027941 */ /* 0x000fea0003800000 */
.L_x_2420:
        /* <DEDUP_REMOVED lines=13> */
.L_x_2422:
        /* <DEDUP_REMOVED lines=16> */
.L_x_2423:
        /* <DEDUP_REMOVED lines=15> */
.L_x_2498:
[----:B------:R-:W-:Y:S05]  /*11280*/  BSYNC B2 ;  /* 0x0000000000027941 */ /* 0x000fea0003800000 */
.L_x_2424:
        /* <DEDUP_REMOVED lines=11> */
.L_x_2427:
[----:B------:R-:W-:Y:S05]  /*11340*/  BSYNC B2 ;  /* 0x0000000000027941 */ /* 0x000fea0003800000 */
.L_x_2426:
        /* <DEDUP_REMOVED lines=12> */
.L_x_2428:
        /* <DEDUP_REMOVED lines=15> */
.L_x_2429:
        /* <DEDUP_REMOVED lines=12> */
.L_x_2416:
[----:B------:R-:W-:Y:S05]  /*115c0*/  BSYNC B1 ;  /* 0x0000000000017941 */ /* 0x000fea0003800000 */
.L_x_2415:
[----:B------:R-:W2:Y:S01]  /*115d0*/  LDL R2, [R1+0x24] ;  /* 0x0000240001027983 */ /* 0x000ea20000100800 */
[----:B------:R-:W-:Y:S01]  /*115e0*/  VIADD R0, R0, 0xfffffffe ;  /* 0xfffffffe00007836 */ /* 0x000fe20000000000 */
[----:B--2---:R-:W-:-:S13]  /*115f0*/  ISETP.GT.AND P0, PT, R7, R2, PT ;  /* 0x000000020700720c */ /* 0x004fda0003f04270 */
[----:B------:R-:W-:Y:S05]  /*11600*/  @P0 BRA `(.L_x_2430) ;  /* 0xffffffec00380947 */ /* 0x000fea000383ffff */
.L_x_2382:
[----:B------:R-:W-:Y:S05]  /*11610*/  BSYNC B0 ;  /* 0x0000000000007941 */ /* 0x000fea0003800000 */
.L_x_2381:
        /* <DEDUP_REMOVED lines=8> */
[----:B------:R-:W2:Y:S08]  /*116a0*/  FLO.U32 R0, UR4 ;  /* 0x0000000400007d00 */ /* 0x000eb000080e0000 */
        /* <DEDUP_REMOVED lines=9> */
.L_x_2432:
[----:B------:R-:W-:Y:S05]  /*11740*/  BSYNC B0 ;  /* 0x0000000000007941 */ /* 0x000fea0003800000 */
.L_x_2431:
[----:B--2---:R-:W2:Y:S01]  /*11750*/  LDL.LU R0, [R1+0x20] ;  /* 0x0000200001007983 */ /* 0x004ea20000300800 */
[----:B------:R-:W-:Y:S01]  /*11760*/  BSSY B0, `(.L_x_2433) ;  /* 0x000003a000007945 */ /* 0x000fe20003800000 */
[----:B--2---:R-:W-:-:S13]  /*11770*/  ISETP.NE.AND P0, PT, R0, RZ, PT ;  /* 0x000000ff0000720c */ /* 0x004fda0003f05270 */
        /* <DEDUP_REMOVED lines=8> */
.L_x_2499:
[----:B------:R-:W-:Y:S05]  /*11800*/  BSYNC B1 ;  /* 0x0000000000017941 */ /* 0x000fea0003800000 */
.L_x_2435:
        /* <DEDUP_REMOVED lines=9> */
.L_x_2438:
[----:B------:R-:W-:Y:S05]  /*118a0*/  BSYNC B1 ;  /* 0x0000000000017941 */ /* 0x000fea0003800000 */
.L_x_2437:
        /* <DEDUP_REMOVED lines=12> */
.L_x_2439:
        /* <DEDUP_REMOVED lines=15> */
.L_x_2440:
        /* <DEDUP_REMOVED lines=10> */
.L_x_2434:
[----:B------:R-:W-:Y:S05]  /*11b00*/  BSYNC B0 ;  /* 0x0000000000007941 */ /* 0x000fea0003800000 */
.L_x_2433:
[----:B------:R-:W2:Y:S01]  /*11b10*/  LDL.LU R4, [R1+0x14] ;  /* 0x0000140001047983 */ /* 0x000ea20000300800 */
[----:B------:R-:W-:-:S05]  /*11b20*/  VIADD R19, R19, 0x1 ;  /* 0x0000000113137836 */ /* 0x000fca0000000000 */
[----:B------:R-:W-:-:S04]  /*11b30*/  ISETP.NE.AND P0, PT, R19, 0x2, PT ;  /* 0x000000021300780c */ /* 0x000fc80003f05270 */
[----:B------:R-:W-:Y:S02]  /*11b40*/  SEL R0, RZ, 0x1, P0 ;  /* 0x00000001ff007807 */ /* 0x000fe40000000000 */
[----:B------:R-:W-:Y:S02]  /*11b50*/  SEL R19, R19, RZ, P0 ;  /* 0x000000ff13137207 */ /* 0x000fe40000000000 */
[----:B--2---:R-:W-:-:S05]  /*11b60*/  LOP3.LUT R4, R4, R0, RZ, 0x3c, !PT ;  /* 0x0000000004047212 */ /* 0x004fca00078e3cff */
[----:B------:R2:W-:Y:S02]  /*11b70*/  STL [R1+0x14], R4 ;  /* 0x0000140401007387 */ /* 0x0005e40000100800 */
.L_x_2361:
[----:B------:R-:W-:Y:S05]  /*11b80*/  BSYNC B7 ;  /* 0x0000000000077941 */ /* 0x000fea0003800000 */
.L_x_2359:
[----:B----4-:R-:W4:Y:S02]  /*11b90*/  LDL R0, [R1+0x5c] ;  /* 0x00005c0001007983 */ /* 0x010f240000100800 */
[----:B----4-:R-:W-:-:S13]  /*11ba0*/  ISETP.NE.AND P0, PT, R0, RZ, PT ;  /* 0x000000ff0000720c */ /* 0x010fda0003f05270 */
[----:B------:R-:W-:Y:S05]  /*11bb0*/  @!P0 BRA `(.L_x_2441) ;  /* 0x00000000002c8947 */ /* 0x000fea0003800000 */
[----:B------:R-:W-:Y:S05]  /*11bc0*/  WARPSYNC.ALL ;  /* 0x0000000000007948 */ /* 0x000fea0003800000 */
[----:B------:R-:W4:Y:S08]  /*11bd0*/  S2UR UR5, SR_CgaCtaId ;  /* 0x00000000000579c3 */ /* 0x000f300000008800 */
[----:B------:R-:W-:Y:S06]  /*11be0*/  BAR.SYNC.DEFER_BLOCKING 0x5, 0x180 ;  /* 0x0146000000007b1d */ /* 0x000fec0000010000 */
[----:B------:R-:W-:-:S02]  /*11bf0*/  UMOV UR4, 0x400 ;  /* 0x0000040000047882 */ /* 0x000fc40000000000 */
[----:B----4-:R-:W-:-:S06]  /*11c00*/  ULEA UR4, UR5, UR4, 0x18 ;  /* 0x0000000405047291 */ /* 0x010fcc000f8ec03f */
[----:B------:R-:W-:-:S05]  /*11c10*/  IMAD.U32 R18, RZ, RZ, UR4 ;  /* 0x00000004ff127e24 */ /* 0x000fca000f8e00ff */
[----:B0123--:R-:W0:Y:S04]  /*11c20*/  LDS.128 R4, [R18+0x288d0] ;  /* 0x0288d00012047984 */ /* 0x00fe280000000c00 */
[----:B0-----:R0:W-:Y:S04]  /*11c30*/  STL.64 [R1], R4 ;  /* 0x0000000401007387 */ /* 0x0011e80000100a00 */
[----:B------:R0:W-:Y:S01]  /*11c40*/  STL.64 [R1+0x8], R6 ;  /* 0x0000080601007387 */ /* 0x0001e20000100a00 */
[----:B------:R-:W-:Y:S06]  /*11c50*/  BAR.ARV 0x4, 0x180 ;  /* 0x0106000000007b1d */ /* 0x000fec0000002000 */
[----:B------:R-:W-:Y:S05]  /*11c60*/  BRA `(.L_x_2442) ;  /* 0x00000010002c7947 */ /* 0x000fea0003800000 */
.L_x_2441:
[----:B------:R-:W4:Y:S01]  /*11c70*/  S2R R0, SR_TID.X ;  /* 0x0000000000007919 */ /* 0x000f220000002100 */
[----:B------:R-:W-:Y:S01]  /*11c80*/  UMOV UR4, 0xffffffff ;  /* 0xffffffff00047882 */ /* 0x000fe20000000000 */
[----:B----4-:R-:W-:-:S04]  /*11c90*/  LOP3.LUT R16, R0, 0x1f, RZ, 0xc0, !PT ;  /* 0x0000001f00107812 */ /* 0x010fc800078ec0ff */
[----:B------:R-:W-:Y:S01]  /*11ca0*/  ISETP.NE.AND P0, PT, R16, 0x1f, PT ;  /* 0x0000001f1000780c */ /* 0x000fe20003f05270 */
[----:B------:R-:W-:-:S12]  /*11cb0*/  BRA.DIV UR4, `(.L_x_2443) ;  /* 0x00000026047c7947 */ /* 0x000fd8000b800000 */
[----:B------:R-:W2:Y:S01]  /*11cc0*/  LDL.LU R3, [R1] ;  /* 0x0000000001037983 */ /* 0x000ea20000300800 */
[----:B------:R-:W-:-:S03]  /*11cd0*/  ULDC UR4, c[0x0][0xc3c] ;  /* 0x00030f0000047ab9 */ /* 0x000fc60000000800 */
[----:B01----:R-:W4:Y:S01]  /*11ce0*/  LDL R8, [R1+0xc] ;  /* 0x00000c0001087983 */ /* 0x003f220000100800 */
[----:B--2---:R-:W-:Y:S02]  /*11cf0*/  IMAD.MOV.U32 R10, RZ, RZ, R3 ;  /* 0x000000ffff0a7224 */ /* 0x004fe400078e0003 */
[----:B----4-:R-:W-:-:S05]  /*11d00*/  IMAD.IADD R0, R8, 0x1, R16 ;  /* 0x0000000108007824 */ /* 0x010fca00078e0210 */
[----:B------:R-:W-:-:S13]  /*11d10*/  ISETP.GE.OR P1, PT, R0, UR4, !P0 ;  /* 0x0000000400007c0c */ /* 0x000fda000c726670 */
[----:B------:R-:W0:Y:S08]  /*11d20*/  @!P1 LDC.64 R2, c[0x0][0xc80] ;  /* 0x00032000ff029b82 */ /* 0x000e300000000a00 */
[----:B---3--:R-:W1:Y:S01]  /*11d30*/  @!P1 LDC.64 R6, c[0x0][0xc78] ;  /* 0x00031e00ff069b82 */ /* 0x008e620000000a00 */
[----:B0-----:R-:W-:-:S05]  /*11d40*/  @!P1 IMAD.WIDE R2, R0, 0x4, R2 ;  /* 0x0000000400029825 */ /* 0x001fca00078e0202 */
[----:B------:R1:W2:Y:S02]  /*11d50*/  @!P1 LDG.E R5, desc[UR50][R2.64] ;  /* 0x0000003202059981 */ /* 0x0002a4000c1e1900 */
[----:B-1----:R-:W-:-:S05]  /*11d60*/  @!P1 IMAD.WIDE R2, R0, 0x4, R6 ;  /* 0x0000000400029825 */ /* 0x002fca00078e0206 */
[----:B------:R-:W3:Y:S01]  /*11d70*/  @!P1 LDG.E R8, desc[UR50][R2.64] ;  /* 0x0000003202089981 */ /* 0x000ee2000c1e1900 */
[----:B------:R-:W-:Y:S02]  /*11d80*/  CS2R R6, SRZ ;  /* 0x0000000000067805 */ /* 0x000fe4000001ff00 */
[C---:B------:R-:W-:Y:S02]  /*11d90*/  ISETP.GE.U32.AND P2, PT, R16.reuse, 0x2, PT ;  /* 0x000000021000780c */ /* 0x040fe40003f46070 */
[C---:B------:R-:W-:Y:S01]  /*11da0*/  ISETP.GE.U32.AND P3, PT, R16.reuse, 0x4, PT ;  /* 0x000000041000780c */ /* 0x040fe20003f66070 */
[----:B------:R-:W-:Y:S01]  /*11db0*/  SHFL.IDX PT, R4, R10, RZ, 0x1f ;  /* 0x00001fff0a047589 */ /* 0x000fe200000e0000 */
[C---:B------:R-:W-:Y:S02]  /*11dc0*/  ISETP.GE.U32.AND P4, PT, R16.reuse, 0x8, PT ;  /* 0x000000081000780c */ /* 0x040fe40003f86070 */
[----:B------:R-:W-:Y:S01]  /*11dd0*/  ISETP.GE.U32.AND P5, PT, R16, 0x10, PT ;  /* 0x000000101000780c */ /* 0x000fe20003fa6070 */
[----:B------:R-:W-:Y:S01]  /*11de0*/  SHFL.IDX PT, R0, R10, 0x1, 0x1f ;  /* 0x00201f000a007f89 */ /* 0x000fe200000e0000 */
[----:B--2---:R-:W-:-:S02]  /*11df0*/  @!P1 IMAD.MOV.U32 R6, RZ, RZ, R5 ;  /* 0x000000ffff069224 */ /* 0x004fc400078e0005 */
[----:B---3--:R-:W-:Y:S01]  /*11e00*/  @!P1 IMAD.MOV.U32 R7, RZ, RZ, R8 ;  /* 0x000000ffff079224 */ /* 0x008fe200078e0008 */
[----:B------:R-:W-:-:S03]  /*11e10*/  ISETP.NE.AND P1, PT, R16, RZ, PT ;  /* 0x000000ff1000720c */ /* 0x000fc60003f25270 */
[----:B------:R-:W-:-:S05]  /*11e20*/  IMAD R2, R7, R6, RZ ;  /* 0x0000000607027224 */ /* 0x000fca00078e02ff */
[----:B------:R-:W0:Y:S02]  /*11e30*/  SHFL.UP PT, R14, R2, 0x1, RZ ;  /* 0x04200000020e7989 */ /* 0x000e2400000e00ff */
[----:B0-----:R-:W-:-:S05]  /*11e40*/  SEL R5, R14, RZ, P1 ;  /* 0x000000ff0e057207 */ /* 0x001fca0000800000 */
[----:B------:R-:W-:Y:S02]  /*11e50*/  IMAD.IADD R2, R2, 0x1, R5 ;  /* 0x0000000102027824 */ /* 0x000fe400078e0205 */
[----:B------:R-:W-:-:S03]  /*11e60*/  IMAD.MOV.U32 R5, RZ, RZ, RZ ;  /* 0x000000ffff057224 */ /* 0x000fc600078e00ff */
        /* <DEDUP_REMOVED lines=13> */
.L_x_2509:
[----:B------:R-:W-:Y:S02]  /*11f40*/  ULDC UR4, c[0x0][0xc38] ;  /* 0x00030e0000047ab9 */ /* 0x000fe40000000800 */
[----:B------:R-:W-:-:S04]  /*11f50*/  IMAD.U32 R8, RZ, RZ, UR4 ;  /* 0x00000004ff087e24 */ /* 0x000fc8000f8e00ff */
[----:B-1----:R-:W-:-:S04]  /*11f60*/  IMAD R9, R9, R8, RZ ;  /* 0x0000000809097224 */ /* 0x002fc800078e02ff */
[----:B------:R-:W-:-:S05]  /*11f70*/  IMAD.IADD R0, R0, 0x1, R9 ;  /* 0x0000000100007824 */ /* 0x000fca00078e0209 */
[----:B------:R-:W-:-:S13]  /*11f80*/  ISETP.GT.AND P6, PT, R0, R4, PT ;  /* 0x000000040000720c */ /* 0x000fda0003fc4270 */
[----:B------:R-:W-:Y:S05]  /*11f90*/  @P6 BRA `(.L_x_2444) ;  /* 0x0000000000ac6947 */ /* 0x000fea0003800000 */
.L_x_2447:
        /* <DEDUP_REMOVED lines=37> */
.L_x_2517:
[----:B------:R-:W-:Y:S02]  /*121f0*/  ULDC UR4, c[0x0][0xc38] ;  /* 0x00030e0000047ab9 */ /* 0x000fe40000000800 */
[----:B------:R-:W-:-:S04]  /*12200*/  IMAD.U32 R8, RZ, RZ, UR4 ;  /* 0x00000004ff087e24 */ /* 0x000fc8000f8e00ff */
[----:B-1----:R-:W-:-:S04]  /*12210*/  IMAD R9, R9, R8, RZ ;  /* 0x0000000809097224 */ /* 0x002fc800078e02ff */
[----:B------:R-:W-:-:S05]  /*12220*/  IMAD.IADD R0, R9, 0x1, R0 ;  /* 0x0000000109007824 */ /* 0x000fca00078e0200 */
[----:B------:R-:W-:-:S13]  /*12230*/  ISETP.GT.AND P6, PT, R0, R4, PT ;  /* 0x000000040000720c */ /* 0x000fda0003fc4270 */
[----:B------:R-:W-:Y:S05]  /*12240*/  @!P6 BRA `(.L_x_2447) ;  /* 0xfffffffc0054e947 */ /* 0x000fea000383ffff */
.L_x_2444:
        /* <DEDUP_REMOVED lines=12> */
.L_x_2522:
[----:B------:R-:W-:-:S13]  /*12310*/  ISETP.NE.AND P0, PT, R3, RZ, PT ;  /* 0x000000ff0300720c */ /* 0x000fda0003f05270 */
[----:B------:R-:W-:Y:S05]  /*12320*/  @!P0 BRA `(.L_x_2449) ;  /* 0x0000000000108947 */ /* 0x000fea0003800000 */
[----:B------:R-:W-:Y:S01]  /*12330*/  UMOV UR4, 0xffffffff ;  /* 0xffffffff00047882 */ /* 0x000fe20000000000 */
[----:B---3--:R-:W-:Y:S02]  /*12340*/  VIADD R10, R10, 0xffffffff ;  /* 0xffffffff0a0a7836 */ /* 0x008fe40000000000 */
[----:B------:R-:W-:Y:S05]  /*12350*/  BRA.DIV UR4, `(.L_x_2450) ;  /* 0x0000002a04487947 */ /* 0x000fea000b800000 */
[----:B------:R1:W2:Y:S02]  /*12360*/  SHFL.IDX PT, R5, R2, R10, 0x1f ;  /* 0x00001f0a02057589 */ /* 0x0002a400000e0000 */
.L_x_2449:
[----:B--2---:R-:W-:Y:S01]  /*12370*/  IMAD R3, R5, R8, R9 ;  /* 0x0000000805037224 */ /* 0x004fe200078e0209 */
[----:B------:R-:W-:-:S03]  /*12380*/  ISETP.NE.AND P0, PT, R7, 0x1, PT ;  /* 0x000000010700780c */ /* 0x000fc60003f05270 */
[----:B------:R-:W-:Y:S01]  /*12390*/  IMAD.IADD R4, R4, 0x1, -R3 ;  /* 0x0000000104047824 */ /* 0x000fe200078e0a03 */
[----:B------:R2:W-:Y:S09]  /*123a0*/  STL [R1], R3 ;  /* 0x0000000301007387 */ /* 0x0005f20000100800 */
[----:B------:R-:W-:Y:S05]  /*123b0*/  @!P0 BRA `(.L_x_2451) ;  /* 0x0000000000e48947 */ /* 0x000fea0003800000 */
[----:B------:R-:W-:-:S04]  /*123c0*/  IABS R5, R0 ;  /* 0x0000000000057213 */ /* 0x000fc80000000000 */
[----:B0--3--:R-:W0:Y:S08]  /*123d0*/  I2F.RP R6, R5 ;  /* 0x0000000500067306 */ /* 0x009e300000209400 */
[----:B0-----:R-:W0:Y:S02]  /*123e0*/  MUFU.RCP R6, R6 ;  /* 0x0000000600067308 */ /* 0x001e240000001000 */
[----:B0-----:R-:W-:-:S06]  /*123f0*/  VIADD R9, R6, 0xffffffe ;  /* 0x0ffffffe06097836 */ /* 0x001fcc0000000000 */
[----:B--2---:R-:W1:Y:S02]  /*12400*/  F2I.FTZ.U32.TRUNC.NTZ R3, R9 ;  /* 0x0000000900037305 */ /* 0x004e64000021f000 */
        /* <DEDUP_REMOVED lines=52> */
.L_x_2451:
[----:B------:R-:W4:Y:S01]  /*12750*/  LDL R5, [R1+0xc] ;  /* 0x00000c0001057983 */ /* 0x000f220000100800 */
[----:B012---:R-:W4:Y:S02]  /*12760*/  LDC.64 R2, c[0x0][0xc90] ;  /* 0x00032400ff027b82 */ /* 0x007f240000000a00 */
[----:B----4-:R-:W-:-:S05]  /*12770*/  IMAD.WIDE R2, R5, 0x4, R2 ;  /* 0x0000000405027825 */ /* 0x010fca00078e0202 */
[----:B---3--:R-:W2:Y:S02]  /*12780*/  LDG.E R6, desc[UR50][R2.64] ;  /* 0x0000003202067981 */ /* 0x008ea4000c1e1900 */
        /* <DEDUP_REMOVED lines=59> */
.L_x_2452:
[----:B-1----:R-:W-:-:S05]  /*12b40*/  LOP3.LUT R3, RZ, R4, RZ, 0x33, !PT ;  /* 0x00000004ff037212 */ /* 0x002fca00078e33ff */
[----:B------:R-:W-:-:S05]  /*12b50*/  IMAD.IADD R0, R0, 0x1, R3 ;  /* 0x0000000100007824 */ /* 0x000fca00078e0203 */
[----:B------:R1:W-:Y:S01]  /*12b60*/  STL [R1+0x4], R0 ;  /* 0x0000040001007387 */ /* 0x0003e20000100800 */
[----:B------:R-:W-:Y:S05]  /*12b70*/  BRA `(.L_x_2453) ;  /* 0x0000000000287947 */ /* 0x000fea0003800000 */
.L_x_2445:
        /* <DEDUP_REMOVED lines=10> */
.L_x_2453:
[----:B--2---:R-:W2:Y:S04]  /*12c20*/  LDL R3, [R1+0x8] ;  /* 0x0000080001037983 */ /* 0x004ea80000100800 */
[----:B0-----:R-:W3:Y:S04]  /*12c30*/  LDL R2, [R1+0xc] ;  /* 0x00000c0001027983 */ /* 0x001ee80000100800 */
[----:B------:R-:W4:Y:S04]  /*12c40*/  LDL R4, [R1] ;  /* 0x0000000001047983 */ /* 0x000f280000100800 */
[----:B------:R-:W4:Y:S01]  /*12c50*/  LDL R5, [R1+0x4] ;  /* 0x0000040001057983 */ /* 0x000f220000100800 */
[----:B------:R-:W-:Y:S05]  /*12c60*/  WARPSYNC.ALL ;  /* 0x0000000000007948 */ /* 0x000fea0003800000 */
[----:B-1----:R-:W0:Y:S02]  /*12c70*/  S2R R0, SR_TID.X ;  /* 0x0000000000007919 */ /* 0x002e240000002100 */
        /* <DEDUP_REMOVED lines=10> */
.L_x_2442:
[----:B------:R-:W2:Y:S01]  /*12d20*/  LDL R0, [R1+0xc] ;  /* 0x00000c0001007983 */ /* 0x000ea20000100800 */
[----:B------:R-:W-:Y:S02]  /*12d30*/  ULDC UR4, c[0x0][0xc3c] ;  /* 0x00030f0000047ab9 */ /* 0x000fe40000000800 */
[----:B--2---:R-:W-:-:S13]  /*12d40*/  ISETP.GE.AND P0, PT, R0, UR4, PT ;  /* 0x0000000400007c0c */ /* 0x004fda000bf06270 */
[----:B------:R-:W-:Y:S05]  /*12d50*/  @!P0 BRA `(.L_x_2454) ;  /* 0xffffffa8002c8947 */ /* 0x000fea000383ffff */
[----:B------:R-:W-:Y:S05]  /*12d60*/  BSYNC B8 ;  /* 0x0000000000087941 */ /* 0x000fea0003800000 */
.L_x_2353:
[----:B0-----:R-:W2:Y:S01]  /*12d70*/  LDL.LU R0, [R1+0x48] ;  /* 0x0000480001007983 */ /* 0x001ea20000300800 */
[----:B------:R-:W-:Y:S01]  /*12d80*/  BSSY B0, `(.L_x_2455) ;  /* 0x000000b000007945 */ /* 0x000fe20003800000 */
[----:B-1-3--:R-:W0:Y:S01]  /*12d90*/  S2R R5, SR_CgaCtaId ;  /* 0x0000000000057919 */ /* 0x00ae220000008800 */
        /* <DEDUP_REMOVED lines=9> */
.L_x_2525:
[----:B------:R-:W-:Y:S05]  /*12e30*/  BSYNC B0 ;  /* 0x0000000000007941 */ /* 0x000fea0003800000 */
.L_x_2455:
[----:B------:R-:W-:-:S03]  /*12e40*/  UMOV UR4, 0xffffffff ;  /* 0xffffffff00047882 */ /* 0x000fc60000000000 */
[----:B------:R-:W-:Y:S05]  /*12e50*/  BRA.DIV UR4, `(.L_x_2457) ;  /* 0x0000001e04c87947 */ /* 0x000fea000b800000 */
[----:B------:R-:W1:Y:S02]  /*12e60*/  S2R R2, SR_TID.X ;  /* 0x0000000000027919 */ /* 0x000e640000002100 */
[----:B-1----:R-:W-:-:S04]  /*12e70*/  SHF.R.U32.HI R2, RZ, 0x5, R2 ;  /* 0x00000005ff027819 */ /* 0x002fc80000011602 */
[----:B------:R-:W-:-:S05]  /*12e80*/  LOP3.LUT R2, R2, 0x3, RZ, 0xc0, !PT ;  /* 0x0000000302027812 */ /* 0x000fca00078ec0ff */
[----:B------:R1:W2:Y:S02]  /*12e90*/  SHFL.IDX PT, R14, R2, RZ, 0x1f ;  /* 0x00001fff020e7589 */ /* 0x0002a400000e0000 */
.L_x_2528:
[----:B--2---:R-:W-:Y:S01]  /*12ea0*/  ISETP.NE.AND P0, PT, R14, RZ, PT ;  /* 0x000000ff0e00720c */ /* 0x004fe20003f05270 */
[----:B------:R-:W-:-:S12]  /*12eb0*/  BSSY B0, `(.L_x_2458) ;  /* 0x0000025000007945 */ /* 0x000fd80003800000 */
[----:B------:R-:W-:Y:S05]  /*12ec0*/  @P0 BRA `(.L_x_2459) ;  /* 0x00000000008c0947 */ /* 0x000fea0003800000 */
[----:B------:R-:W-:-:S03]  /*12ed0*/  UMOV UR4, 0xffffffff ;  /* 0xffffffff00047882 */ /* 0x000fc60000000000 */
[----:B------:R-:W-:Y:S05]  /*12ee0*/  BRA.DIV UR4, `(.L_x_2460) ;  /* 0x0000001e04d87947 */ /* 0x000fea000b800000 */
[----:B------:R-:W-:-:S13]  /*12ef0*/  ELECT P6, URZ, PT ;  /* 0x00000000003f782f */ /* 0x000fda00038c0000 */
.L_x_2531:
[----:B------:R-:W-:Y:S05]  /*12f00*/  @!P6 BRA `(.L_x_2459) ;  /* 0x00000000007ce947 */ /* 0x000fea0003800000 */
[----:B------:R-:W-:-:S06]  /*12f10*/  ULOP3.LUT UR4, UR36, 0x2, URZ, 0xfc, !UPT ;  /* 0x0000000224047892 */ /* 0x000fcc000f8efc3f */
[----:B-1----:R-:W-:-:S05]  /*12f20*/  IMAD.U32 R2, RZ, RZ, UR4 ;  /* 0x00000004ff027e24 */ /* 0x002fca000f8e00ff */
[----:B------:R-:W-:-:S13]  /*12f30*/  ISETP.NE.AND P2, PT, R2, 0x3, PT ;  /* 0x000000030200780c */ /* 0x000fda0003f45270 */
[----:B------:R-:W-:Y:S05]  /*12f40*/  @!P2 BRA `(.L_x_2461) ;  /* 0x000000000004a947 */ /* 0x000fea0003800000 */
[----:B------:R-:W-:Y:S01]  /*12f50*/  BPT.TRAP 0x1 ;  /* 0x000000040000795c */ /* 0x000fe20000300000 */
.L_x_2461:
        /* <DEDUP_REMOVED lines=13> */
.L_x_2532:
[----:B------:R-:W1:Y:S02]  /*13030*/  SYNCS.PHASECHK.TRANS64.TRYWAIT P0, [R7+URZ], R2 ;  /* 0x00000002070075a7 */ /* 0x000e64000800017f */
[----:B-1----:R-:W-:Y:S05]  /*13040*/  @!P0 BRA `(.L_x_2463) ;  /* 0x0000001c00b48947 */ /* 0x002fea0003800000 */
.L_x_2533:
[----:B------:R-:W-:Y:S05]  /*13050*/  @!P2 BRA `(.L_x_2464) ;  /* 0x000000000004a947 */ /* 0x000fea0003800000 */
[----:B------:R-:W-:Y:S01]  /*13060*/  BPT.TRAP 0x1 ;  /* 0x000000040000795c */ /* 0x000fe20000300000 */
.L_x_2464:
[----:B------:R-:W-:-:S04]  /*13070*/  VIADD R0, R0, 0x28860 ;  /* 0x0002886000007836 */ /* 0x000fc80000000000 */
[----:B------:R-:W-:-:S04]  /*13080*/  IMAD R4, R19, 0x8, R0 ;  /* 0x0000000813047824 */ /* 0x000fc800078e0200 */
[----:B------:R-:W2:Y:S02]  /*13090*/  SYNCS.PHASECHK.TRANS64.TRYWAIT P0, [R4+URZ], R5 ;  /* 0x00000005040075a7 */ /* 0x000ea4000800017f */
[----:B--2---:R-:W-:Y:S05]  /*130a0*/  @!P0 BRA `(.L_x_2465) ;  /* 0x0000001c00b08947 */ /* 0x004fea0003800000 */
.L_x_2534:
[----:B------:R-:W-:-:S07]  /*130b0*/  IMAD R3, R3, 0x8, R0 ;  /* 0x0000000803037824 */ /* 0x000fce00078e0200 */
.L_x_2466:
[----:B---3--:R3:W4:Y:S02]  /*130c0*/  SYNCS.PHASECHK.TRANS64.TRYWAIT P0, [R3+URZ], R2 ;  /* 0x00000002030075a7 */ /* 0x008724000800017f */
[----:B----4-:R-:W-:Y:S05]  /*130d0*/  @!P0 NANOSLEEP.SYNCS 0x989680 ;  /* 0x009896800000895d */ /* 0x010fea0003900000 */
[----:B------:R-:W4:Y:S02]  /*130e0*/  @!P0 SYNCS.PHASECHK.TRANS64 P0, [R3+URZ], R2 ;  /* 0x00000002030085a7 */ /* 0x000f24000800007f */
[----:B----4-:R-:W-:Y:S05]  /*130f0*/  @!P0 BRA `(.L_x_2466) ;  /* 0xfffffffc00f08947 */ /* 0x010fea000383ffff */
.L_x_2459:
[----:B------:R-:W-:Y:S05]  /*13100*/  BSYNC B0 ;  /* 0x0000000000007941 */ /* 0x000fea0003800000 */
.L_x_2458:
[----:B------:R-:W-:Y:S05]  /*13110*/  EXIT ;  /* 0x000000000000794d */ /* 0x000fea0003800000 */
.L_x_2292:
[----:B0-----:R-:W-:-:S04]  /*13120*/  IMAD.U32 R3, RZ, RZ, UR41 ;  /* 0x00000029ff037e24 */ /* 0x001fc8000f8e00ff */
[----:B------:R0:W1:Y:S03]  /*13130*/  SYNCS.PHASECHK.TRANS64.TRYWAIT P1, [R3+URZ+0x28800], R0 ;  /* 0x02880000030075a7 */ /* 0x000066000802017f */
[----:B-1----:R-:W-:Y:S05]  /*13140*/  @!P1 NANOSLEEP.SYNCS 0x989680 ;  /* 0x009896800000995d */ /* 0x002fea0003900000 */
[----:B------:R-:W1:Y:S02]  /*13150*/  @!P1 SYNCS.PHASECHK.TRANS64 P1, [R3+URZ+0x28800], R0 ;  /* 0x02880000030095a7 */ /* 0x000e64000802007f */
[----:B-1----:R-:W-:Y:S05]  /*13160*/  @!P1 BRA `(.L_x_2292) ;  /* 0xfffffffc00ec9947 */ /* 0x002fea000383ffff */
[----:B------:R-:W-:Y:S05]  /*13170*/  BRA `(.L_x_2467) ;  /* 0xfffffeec00147947 */ /* 0x000fea000383ffff */
.L_x_2296:
[----:B-1----:R1:W2:Y:S02]  /*13180*/  SYNCS.PHASECHK.TRANS64.TRYWAIT P2, [R0+URZ+0x28830], R3 ;  /* 0x02883003000075a7 */ /* 0x0022a4000804017f */
[----:B--2---:R-:W-:Y:S05]  /*13190*/  @!P2 NANOSLEEP.SYNCS 0x989680 ;  /* 0x009896800000a95d */ /* 0x004fea0003900000 */
[----:B------:R-:W2:Y:S02]  /*131a0*/  @!P2 SYNCS.PHASECHK.TRANS64 P2, [R0+URZ+0x28830], R3 ;  /* 0x028830030000a5a7 */ /* 0x000ea4000804007f */
[----:B--2---:R-:W-:Y:S05]  /*131b0*/  @!P2 BRA `(.L_x_2296) ;  /* 0xfffffffc00f0a947 */ /* 0x004fea000383ffff */
[----:B------:R-:W-:Y:S05]  /*131c0*/  BRA `(.L_x_2295) ;  /* 0xfffffeec00387947 */ /* 0x000fea000383ffff */
.L_x_2301:
[----:B-1----:R-:W-:-:S04]  /*131d0*/  IMAD.U32 R7, RZ, RZ, UR6 ;  /* 0x00000006ff077e24 */ /* 0x002fc8000f8e00ff */
[----:B------:R1:W2:Y:S03]  /*131e0*/  SYNCS.PHASECHK.TRANS64.TRYWAIT P3, [R7+URZ+0x28830], R4 ;  /* 0x02883004070075a7 */ /* 0x0002a6000806017f */
[----:B--2---:R-:W-:Y:S05]  /*131f0*/  @!P3 NANOSLEEP.SYNCS 0x989680 ;  /* 0x009896800000b95d */ /* 0x004fea0003900000 */
[----:B------:R-:W2:Y:S02]  /*13200*/  @!P3 SYNCS.PHASECHK.TRANS64 P3, [R7+URZ+0x28830], R4 ;  /* 0x028830040700b5a7 */ /* 0x000ea4000806007f */
[----:B--2---:R-:W-:Y:S05]  /*13210*/  @!P3 BRA `(.L_x_2301) ;  /* 0xfffffffc00ecb947 */ /* 0x004fea000383ffff */
[----:B------:R-:W-:Y:S05]  /*13220*/  BRA `(.L_x_2298) ;  /* 0xffffff1000347947 */ /* 0x000fea000383ffff */
.L_x_2305:
[----:B-1----:R-:W-:-:S04]  /*13230*/  IMAD.U32 R7, RZ, RZ, UR6 ;  /* 0x00000006ff077e24 */ /* 0x002fc8000f8e00ff */
[----:B------:R1:W2:Y:S03]  /*13240*/  SYNCS.PHASECHK.TRANS64.TRYWAIT P3, [R7+URZ+0x28850], R4 ;  /* 0x02885004070075a7 */ /* 0x0002a6000806017f */
[----:B--2---:R-:W-:Y:S05]  /*13250*/  @!P3 NANOSLEEP.SYNCS 0x989680 ;  /* 0x009896800000b95d */ /* 0x004fea0003900000 */
[----:B------:R-:W2:Y:S02]  /*13260*/  @!P3 SYNCS.PHASECHK.TRANS64 P3, [R7+URZ+0x28850], R4 ;  /* 0x028850040700b5a7 */ /* 0x000ea4000806007f */
[----:B--2---:R-:W-:Y:S05]  /*13270*/  @!P3 BRA `(.L_x_2305) ;  /* 0xfffffffc00ecb947 */ /* 0x004fea000383ffff */
[----:B------:R-:W-:Y:S05]  /*13280*/  BRA `(.L_x_2302) ;  /* 0xffffff1000fc7947 */ /* 0x000fea000383ffff */
.L_x_2311:
[----:B-1----:R-:W-:-:S04]  /*13290*/  IMAD.U32 R7, RZ, RZ, UR6 ;  /* 0x00000006ff077e24 */ /* 0x002fc8000f8e00ff */
[----:B------:R1:W2:Y:S03]  /*132a0*/  SYNCS.PHASECHK.TRANS64.TRYWAIT P2, [R7+URZ+0x28830], R4 ;  /* 0x02883004070075a7 */ /* 0x0002a6000804017f */
[----:B--2---:R-:W-:Y:S05]  /*132b0*/  @!P2 NANOSLEEP.SYNCS 0x989680 ;  /* 0x009896800000a95d */ /* 0x004fea0003900000 */
[----:B------:R-:W2:Y:S02]  /*132c0*/  @!P2 SYNCS.PHASECHK.TRANS64 P2, [R7+URZ+0x28830], R4 ;  /* 0x028830040700a5a7 */ /* 0x000ea4000804007f */
[----:B--2---:R-:W-:Y:S05]  /*132d0*/  @!P2 BRA `(.L_x_2311) ;  /* 0xfffffffc00eca947 */ /* 0x004fea000383ffff */
[----:B------:R-:W-:Y:S05]  /*132e0*/  BRA `(.L_x_2308) ;  /* 0xffffff38006c7947 */ /* 0x000fea000383ffff */
.L_x_2315:
[----:B-1----:R-:W-:-:S04]  /*132f0*/  IMAD.U32 R7, RZ, RZ, UR6 ;  /* 0x00000006ff077e24 */ /* 0x002fc8000f8e00ff */
[----:B------:R1:W2:Y:S03]  /*13300*/  SYNCS.PHASECHK.TRANS64.TRYWAIT P2, [R7+URZ+0x28850], R4 ;  /* 0x02885004070075a7 */ /* 0x0002a6000804017f */
[----:B--2---:R-:W-:Y:S05]  /*13310*/  @!P2 NANOSLEEP.SYNCS 0x989680 ;  /* 0x009896800000a95d */ /* 0x004fea0003900000 */
[----:B------:R-:W2:Y:S02]  /*13320*/  @!P2 SYNCS.PHASECHK.TRANS64 P2, [R7+URZ+0x28850], R4 ;  /* 0x028850040700a5a7 */ /* 0x000ea4000804007f */
[----:B--2---:R-:W-:Y:S05]  /*13330*/  @!P2 BRA `(.L_x_2315) ;  /* 0xfffffffc00eca947 */ /* 0x004fea000383ffff */
[----:B------:R-:W-:Y:S05]  /*13340*/  BRA `(.L_x_2312) ;  /* 0xffffff3c00347947 */ /* 0x000fea000383ffff */
.L_x_2320:
[----:B-1----:R-:W-:-:S04]  /*13350*/  IMAD.U32 R6, RZ, RZ, UR5 ;  /* 0x00000005ff067e24 */ /* 0x002fc8000f8e00ff */
[----:B------:R1:W2:Y:S03]  /*13360*/  SYNCS.PHASECHK.TRANS64.TRYWAIT P0, [R6+URZ+0x28850], R5 ;  /* 0x02885005060075a7 */ /* 0x0002a6000800017f */
[----:B--2---:R-:W-:Y:S05]  /*13370*/  @!P0 NANOSLEEP.SYNCS 0x989680 ;  /* 0x009896800000895d */ /* 0x004fea0003900000 */
[----:B------:R-:W2:Y:S02]  /*13380*/  @!P0 SYNCS.PHASECHK.TRANS64 P0, [R6+URZ+0x28850], R5 ;  /* 0x02885005060085a7 */ /* 0x000ea4000800007f */
[----:B--2---:R-:W-:Y:S05]  /*13390*/  @!P0 BRA `(.L_x_2320) ;  /* 0xfffffffc00ec8947 */ /* 0x004fea000383ffff */
[----:B------:R-:W-:Y:S05]  /*133a0*/  BRA `(.L_x_2319) ;  /* 0xffffff58001c7947 */ /* 0x000fea000383ffff */
.L_x_2367:
[----:B------:R-:W0:Y:S01]  /*133b0*/  S2R R4, SR_TID.X ;  /* 0x0000000000047919 */ /* 0x000e220000002100 */
[----:B------:R-:W-:Y:S01]  /*133c0*/  BSSY B0, `(.L_x_2468) ;  /* 0x000000a000007945 */ /* 0x000fe20003800000 */
[----:B------:R-:W-:Y:S02]  /*133d0*/  IMAD.MOV.U32 R12, RZ, RZ, RZ ;  /* 0x000000ffff0c7224 */ /* 0x000fe400078e00ff */
[----:B------:R-:W-:Y:S02]  /*133e0*/  IMAD.MOV.U32 R11, RZ, RZ, 0x1f ;  /* 0x0000001fff0b7424 */ /* 0x000fe400078e00ff */
[----:B------:R-:W-:Y:S01]  /*133f0*/  IMAD.MOV.U32 R15, RZ, RZ, -0x1 ;  /* 0xffffffffff0f7424 */ /* 0x000fe200078e00ff */
[----:B0-----:R-:W-:-:S04]  /*13400*/  SHF.R.U32.HI R4, RZ, 0x5, R4 ;  /* 0x00000005ff047819 */ /* 0x001fc80000011604 */
[----:B------:R-:W-:-:S05]  /*13410*/  LOP3.LUT R4, R4, 0x3, RZ, 0xc0, !PT ;  /* 0x0000000304047812 */ /* 0x000fca00078ec0ff */
[----:B------:R-:W-:-:S07]  /*13420*/  IMAD.MOV.U32 R13, RZ, RZ, R4 ;  /* 0x000000ffff0d7224 */ /* 0x000fce00078e0004 */
[----:B--2---:R-:W-:Y:S05]  /*13430*/  WARPSYNC.COLLECTIVE R15, `(.L_x_2469) ;  /* 0x000000000f087348 */ /* 0x004fea0003c00000 */
[----:B------:R0:W1:Y:S02]  /*13440*/  SHFL.IDX P6, R14, R13, R12, R11 ;  /* 0x0000000c0d0e7389 */ /* 0x00006400000c000b */
[----:B012---:R-:W-:Y:S01]  /*13450*/  ENDCOLLECTIVE ;  /* 0x000000000000791b */ /* 0x007fe20003800000 */
.L_x_2469:
[----:B------:R-:W-:Y:S05]  /*13460*/  BSYNC B0 ;  /* 0x0000000000007941 */ /* 0x000fea0003800000 */
.L_x_2468:
[----:B------:R-:W-:Y:S05]  /*13470*/  BRA `(.L_x_2470) ;  /* 0xffffffb000407947 */ /* 0x000fea000383ffff */
.L_x_2369:
[----:B------:R-:W-:Y:S01]  /*13480*/  BSSY B0, `(.L_x_2471) ;  /* 0x0000006000007945 */ /* 0x000fe20003800000 */
[----:B------:R-:W-:-:S07]  /*13490*/  IMAD.MOV.U32 R15, RZ, RZ, -0x1 ;  /* 0xffffffffff0f7424 */ /* 0x000fce00078e00ff */
[----:B--23--:R-:W-:Y:S05]  /*134a0*/  WARPSYNC.COLLECTIVE R15, `(.L_x_2472) ;  /* 0x000000000f0c7348 */ /* 0x00cfea0003c00000 */
[----:B------:R-:W-:Y:S02]  /*134b0*/  ELECT P6, UR62, PT ;  /* 0x00000000003e782f */ /* 0x000fe400038c0000 */
[----:B------:R-:W-:Y:S01]  /*134c0*/  MOV R14, UR62 ;  /* 0x0000003e000e7c02 */ /* 0x000fe20008000f00 */
[----:B--23--:R-:W-:Y:S10]  /*134d0*/  ENDCOLLECTIVE ;  /* 0x000000000000791b */ /* 0x00cff40003800000 */
.L_x_2472:
[----:B------:R-:W-:Y:S05]  /*134e0*/  BSYNC B0 ;  /* 0x0000000000007941 */ /* 0x000fea0003800000 */
.L_x_2471:
[----:B------:R-:W-:Y:S05]  /*134f0*/  BRA `(.L_x_2473) ;  /* 0xffffffb000447947 */ /* 0x000fea000383ffff */
.L_x_2371:
[----:B0-----:R0:W1:Y:S02]  /*13500*/  SYNCS.PHASECHK.TRANS64.TRYWAIT P0, [R0+URZ+0x28840], R2 ;  /* 0x02884002000075a7 */ /* 0x001064000800017f */
[----:B-1----:R-:W-:Y:S05]  /*13510*/  @!P0 NANOSLEEP.SYNCS 0x989680 ;  /* 0x009896800000895d */ /* 0x002fea0003900000 */
[----:B------:R-:W1:Y:S02]  /*13520*/  @!P0 SYNCS.PHASECHK.TRANS64 P0, [R0+URZ+0x28840], R2 ;  /* 0x02884002000085a7 */ /* 0x000e64000800007f */
[----:B-1----:R-:W-:Y:S05]  /*13530*/  @!P0 BRA `(.L_x_2371) ;  /* 0xfffffffc00f08947 */ /* 0x002fea000383ffff */
[----:B------:R-:W-:Y:S05]  /*13540*/  BRA `(.L_x_2474) ;  /* 0xffffffb000a47947 */ /* 0x000fea000383ffff */
.L_x_2375:
[----:B------:R-:W2:Y:S01]  /*13550*/  LDL.LU R11, [R1+0x40] ;  /* 0x00004000010b7983 */ /* 0x000ea20000300800 */
[----:B------:R-:W-:Y:S01]  /*13560*/  IMAD.MOV.U32 R13, RZ, RZ, R3 ;  /* 0x000000ffff0d7224 */ /* 0x000fe200078e0003 */
[----:B------:R-:W-:Y:S01]  /*13570*/  LOP3.LUT R5, R5, 0x7f, RZ, 0xc0, !PT ;  /* 0x0000007f05057812 */ /* 0x000fe200078ec0ff */
[----:B------:R-:W-:Y:S02]  /*13580*/  IMAD.MOV.U32 R12, RZ, RZ, RZ ;  /* 0x000000ffff0c7224 */ /* 0x000fe400078e00ff */
[----:B------:R-:W-:Y:S01]  /*13590*/  IMAD.MOV.U32 R15, RZ, RZ, -0x1 ;  /* 0xffffffffff0f7424 */ /* 0x000fe200078e00ff */
[----:B------:R-:W-:-:S05]  /*135a0*/  SHF.R.U32.HI R5, RZ, 0x3, R5 ;  /* 0x00000003ff057819 */ /* 0x000fca0000011605 */
[----:B------:R-:W-:-:S04]  /*135b0*/  IMAD R2, R8, 0x80, R5 ;  /* 0x0000008008027824 */ /* 0x000fc800078e0205 */
[----:B------:R-:W-:Y:S02]  /*135c0*/  VIADD R5, R2, 0x10 ;  /* 0x0000001002057836 */ /* 0x000fe40000000000 */
[----:B--2---:R-:W-:Y:S02]  /*135d0*/  IMAD R0, R11, R7, RZ ;  /* 0x000000070b007224 */ /* 0x004fe400078e02ff */
[----:B------:R-:W-:-:S03]  /*135e0*/  IMAD.MOV.U32 R11, RZ, RZ, 0x181f ;  /* 0x0000181fff0b7424 */ /* 0x000fc600078e00ff */
[----:B------:R-:W-:-:S13]  /*135f0*/  ISETP.GE.AND P2, PT, R2, R0, PT ;  /* 0x000000000200720c */ /* 0x000fda0003f46270 */
[----:B-----5:R-:W-:Y:S05]  /*13600*/  WARPSYNC.COLLECTIVE R15, `(.L_x_2475) ;  /* 0x000000000f087348 */ /* 0x020fea0003c00000 */
[----:B------:R0:W1:Y:S02]  /*13610*/  SHFL.IDX P6, R14, R13, R12, R11 ;  /* 0x0000000c0d0e7389 */ /* 0x00006400000c000b */
[----:B01---5:R-:W-:Y:S01]  /*13620*/  ENDCOLLECTIVE ;  /* 0x000000000000791b */ /* 0x023fe20003800000 */
.L_x_2475:
[----:B------:R-:W-:Y:S02]  /*13630*/  IMAD.MOV.U32 R13, RZ, RZ, R4 ;  /* 0x000000ffff0d7224 */ /* 0x000fe400078e0004 */
[----:B------:R-:W-:-:S07]  /*13640*/  IMAD.MOV.U32 R6, RZ, RZ, R14 ;  /* 0x000000ffff067224 */ /* 0x000fce00078e000e */
[----:B------:R-:W-:Y:S05]  /*13650*/  WARPSYNC.COLLECTIVE R15, `(.L_x_2476) ;  /* 0x000000000f087348 */ /* 0x000fea0003c00000 */
[----:B------:R0:W1:Y:S02]  /*13660*/  SHFL.IDX P6, R14, R13, R12, R11 ;  /* 0x0000000c0d0e7389 */ /* 0x00006400000c000b */
[----:B01----:R-:W-:Y:S01]  /*13670*/  ENDCOLLECTIVE ;  /* 0x000000000000791b */ /* 0x003fe20003800000 */
.L_x_2476:
[----:B------:R-:W-:Y:S02]  /*13680*/  IMAD.MOV.U32 R13, RZ, RZ, R3 ;  /* 0x000000ffff0d7224 */ /* 0x000fe400078e0003 */
[----:B------:R-:W-:Y:S02]  /*13690*/  IMAD.MOV.U32 R12, RZ, RZ, 0x1 ;  /* 0x00000001ff0c7424 */ /* 0x000fe400078e00ff */
[----:B------:R-:W-:-:S07]  /*136a0*/  IMAD.MOV.U32 R7, RZ, RZ, R14 ;  /* 0x000000ffff077224 */ /* 0x000fce00078e000e */
[----:B------:R-:W-:Y:S05]  /*136b0*/  WARPSYNC.COLLECTIVE R15, `(.L_x_2477) ;  /* 0x000000000f087348 */ /* 0x000fea0003c00000 */
[----:B------:R0:W1:Y:S02]  /*136c0*/  SHFL.IDX P6, R14, R13, R12, R11 ;  /* 0x0000000c0d0e7389 */ /* 0x00006400000c000b */
[----:B01----:R-:W-:Y:S01]  /*136d0*/  ENDCOLLECTIVE ;  /* 0x000000000000791b */ /* 0x003fe20003800000 */
.L_x_2477:
        /* <DEDUP_REMOVED lines=10> */
.L_x_2478:
        /* <DEDUP_REMOVED lines=12> */
.L_x_2479:
        /* <DEDUP_REMOVED lines=17> */
.L_x_2480:
[----:B------:R-:W-:Y:S02]  /*13950*/  IMAD.MOV.U32 R13, RZ, RZ, R3 ;  /* 0x000000ffff0d7224 */ /* 0x000fe400078e0003 */
[----:B------:R-:W-:Y:S02]  /*13960*/  IMAD.MOV.U32 R12, RZ, RZ, 0x3 ;  /* 0x00000003ff0c7424 */ /* 0x000fe400078e00ff */
[----:B------:R-:W-:-:S07]  /*13970*/  IMAD.MOV.U32 R5, RZ, RZ, R14 ;  /* 0x000000ffff057224 */ /* 0x000fce00078e000e */
[----:B------:R-:W-:Y:S05]  /*13980*/  WARPSYNC.COLLECTIVE R15, `(.L_x_2481) ;  /* 0x000000000f087348 */ /* 0x000fea0003c00000 */
[----:B------:R0:W1:Y:S02]  /*13990*/  SHFL.IDX P6, R14, R13, R12, R11 ;  /* 0x0000000c0d0e7389 */ /* 0x00006400000c000b */
[----:B01----:R-:W-:Y:S01]  /*139a0*/  ENDCOLLECTIVE ;  /* 0x000000000000791b */ /* 0x003fe20003800000 */
.L_x_2481:
        /* <DEDUP_REMOVED lines=16> */
.L_x_2482:
[----:B------:R-:W-:Y:S02]  /*13ab0*/  IMAD.MOV.U32 R13, RZ, RZ, R3 ;  /* 0x000000ffff0d7224 */ /* 0x000fe400078e0003 */
[----:B------:R-:W-:Y:S02]  /*13ac0*/  IMAD.MOV.U32 R12, RZ, RZ, 0x4 ;  /* 0x00000004ff0c7424 */ /* 0x000fe400078e00ff */
[----:B------:R-:W-:-:S07]  /*13ad0*/  IMAD.MOV.U32 R5, RZ, RZ, R14 ;  /* 0x000000ffff057224 */ /* 0x000fce00078e000e */
[----:B------:R-:W-:Y:S05]  /*13ae0*/  WARPSYNC.COLLECTIVE R15, `(.L_x_2483) ;  /* 0x000000000f087348 */ /* 0x000fea0003c00000 */
[----:B------:R0:W1:Y:S02]  /*13af0*/  SHFL.IDX P6, R14, R13, R12, R11 ;  /* 0x0000000c0d0e7389 */ /* 0x00006400000c000b */
[----:B01----:R-:W-:Y:S01]  /*13b00*/  ENDCOLLECTIVE ;  /* 0x000000000000791b */ /* 0x003fe20003800000 */
.L_x_2483:
        /* <DEDUP_REMOVED lines=16> */
.L_x_2484:
[----:B------:R-:W-:Y:S02]  /*13c10*/  IMAD.MOV.U32 R13, RZ, RZ, R3 ;  /* 0x000000ffff0d7224 */ /* 0x000fe400078e0003 */
[----:B------:R-:W-:Y:S02]  /*13c20*/  IMAD.MOV.U32 R12, RZ, RZ, 0x5 ;  /* 0x00000005ff0c7424 */ /* 0x000fe400078e00ff */
[----:B------:R-:W-:-:S07]  /*13c30*/  IMAD.MOV.U32 R5, RZ, RZ, R14 ;  /* 0x000000ffff057224 */ /* 0x000fce00078e000e */
[----:B------:R-:W-:Y:S05]  /*13c40*/  WARPSYNC.COLLECTIVE R15, `(.L_x_2485) ;  /* 0x000000000f087348 */ /* 0x000fea0003c00000 */
[----:B------:R0:W1:Y:S02]  /*13c50*/  SHFL.IDX P6, R14, R13, R12, R11 ;  /* 0x0000000c0d0e7389 */ /* 0x00006400000c000b */
[----:B01----:R-:W-:Y:S01]  /*13c60*/  ENDCOLLECTIVE ;  /* 0x000000000000791b */ /* 0x003fe20003800000 */
.L_x_2485:
        /* <DEDUP_REMOVED lines=16> */
.L_x_2486:
[----:B------:R-:W-:Y:S02]  /*13d70*/  IMAD.MOV.U32 R13, RZ, RZ, R3 ;  /* 0x000000ffff0d7224 */ /* 0x000fe400078e0003 */
[----:B------:R-:W-:Y:S02]  /*13d80*/  IMAD.MOV.U32 R12, RZ, RZ, 0x6 ;  /* 0x00000006ff0c7424 */ /* 0x000fe400078e00ff */
[----:B------:R-:W-:-:S07]  /*13d90*/  IMAD.MOV.U32 R5, RZ, RZ, R14 ;  /* 0x000000ffff057224 */ /* 0x000fce00078e000e */
[----:B------:R-:W-:Y:S05]  /*13da0*/  WARPSYNC.COLLECTIVE R15, `(.L_x_2487) ;  /* 0x000000000f087348 */ /* 0x000fea0003c00000 */
[----:B------:R0:W1:Y:S02]  /*13db0*/  SHFL.IDX P6, R14, R13, R12, R11 ;  /* 0x0000000c0d0e7389 */ /* 0x00006400000c000b */
[----:B01----:R-:W-:Y:S01]  /*13dc0*/  ENDCOLLECTIVE ;  /* 0x000000000000791b */ /* 0x003fe20003800000 */
.L_x_2487:
        /* <DEDUP_REMOVED lines=14> */
.L_x_2488:
        /* <DEDUP_REMOVED lines=8> */
.L_x_2489:
        /* <DEDUP_REMOVED lines=14> */
.L_x_2490:
[----:B------:R-:W-:Y:S01]  /*14010*/  IMAD.MOV.U32 R3, RZ, RZ, R14 ;  /* 0x000000ffff037224 */ /* 0x000fe200078e000e */
[----:B------:R-:W-:Y:S06]  /*14020*/  BRA `(.L_x_2491) ;  /* 0xffffffb400507947 */ /* 0x000fec000383ffff */
.L_x_2380:
[----:B0-----:R0:W3:Y:S02]  /*14030*/  SYNCS.PHASECHK.TRANS64.TRYWAIT P0, [R18+URZ+0x28820], R0 ;  /* 0x02882000120075a7 */ /* 0x0010e4000800017f */
[----:B---3--:R-:W-:Y:S05]  /*14040*/  @!P0 NANOSLEEP.SYNCS 0x989680 ;  /* 0x009896800000895d */ /* 0x008fea0003900000 */
[----:B------:R-:W3:Y:S02]  /*14050*/  @!P0 SYNCS.PHASECHK.TRANS64 P0, [R18+URZ+0x28820], R0 ;  /* 0x02882000120085a7 */ /* 0x000ee4000800007f */
[----:B---3--:R-:W-:Y:S05]  /*14060*/  @!P0 BRA `(.L_x_2380) ;  /* 0xfffffffc00f08947 */ /* 0x008fea000383ffff */
[----:B------:R-:W-:Y:S05]  /*14070*/  BRA `(.L_x_2492) ;  /* 0xffffffb400c07947 */ /* 0x000fea000383ffff */
.L_x_2389:
[----:B-1----:R1:W2:Y:S02]  /*14080*/  SYNCS.PHASECHK.TRANS64.TRYWAIT P0, [R3+URZ+0x28840], R2 ;  /* 0x02884002030075a7 */ /* 0x0022a4000800017f */
[----:B--2---:R-:W-:Y:S05]  /*14090*/  @!P0 NANOSLEEP.SYNCS 0x989680 ;  /* 0x009896800000895d */ /* 0x004fea0003900000 */
[----:B------:R-:W2:Y:S02]  /*140a0*/  @!P0 SYNCS.PHASECHK.TRANS64 P0, [R3+URZ+0x28840], R2 ;  /* 0x02884002030085a7 */ /* 0x000ea4000800007f */
[----:B--2---:R-:W-:Y:S05]  /*140b0*/  @!P0 BRA `(.L_x_2389) ;  /* 0xfffffffc00f08947 */ /* 0x004fea000383ffff */
[----:B------:R-:W-:Y:S05]  /*140c0*/  BRA `(.L_x_2493) ;  /* 0xffffffb8009c7947 */ /* 0x000fea000383ffff */
.L_x_2395:
[----:B0-----:R0:W1:Y:S02]  /*140d0*/  SYNCS.PHASECHK.TRANS64.TRYWAIT P0, [R3+URZ+0x60], R2 ;  /* 0x00006002030075a7 */ /* 0x001064000800017f */
[----:B-1----:R-:W-:Y:S05]  /*140e0*/  @!P0 NANOSLEEP.SYNCS 0x989680 ;  /* 0x009896800000895d */ /* 0x002fea0003900000 */
[----:B------:R-:W1:Y:S02]  /*140f0*/  @!P0 SYNCS.PHASECHK.TRANS64 P0, [R3+URZ+0x60], R2 ;  /* 0x00006002030085a7 */ /* 0x000e64000800007f */
[----:B-1----:R-:W-:Y:S05]  /*14100*/  @!P0 BRA `(.L_x_2395) ;  /* 0xfffffffc00f08947 */ /* 0x002fea000383ffff */
[----:B------:R-:W-:Y:S05]  /*14110*/  BRA `(.L_x_2494) ;  /* 0xffffffbc00707947 */ /* 0x000fea000383ffff */
.L_x_2404:
[----:B-1----:R1:W2:Y:S02]  /*14120*/  SYNCS.PHASECHK.TRANS64.TRYWAIT P0, [R3+URZ+0x28840], R2 ;  /* 0x02884002030075a7 */ /* 0x0022a4000800017f */
[----:B--2---:R-:W-:Y:S05]  /*14130*/  @!P0 NANOSLEEP.SYNCS 0x989680 ;  /* 0x009896800000895d */ /* 0x004fea0003900000 */
[----:B------:R-:W2:Y:S02]  /*14140*/  @!P0 SYNCS.PHASECHK.TRANS64 P0, [R3+URZ+0x28840], R2 ;  /* 0x02884002030085a7 */ /* 0x000ea4000800007f */
[----:B--2---:R-:W-:Y:S05]  /*14150*/  @!P0 BRA `(.L_x_2404) ;  /* 0xfffffffc00f08947 */ /* 0x004fea000383ffff */
[----:B------:R-:W-:Y:S05]  /*14160*/  BRA `(.L_x_2495) ;  /* 0xffffffc400007947 */ /* 0x000fea000383ffff */
.L_x_2410:
[----:B0-----:R0:W1:Y:S02]  /*14170*/  SYNCS.PHASECHK.TRANS64.TRYWAIT P0, [R2+URZ+0x60], R3 ;  /* 0x00006003020075a7 */ /* 0x001064000800017f */
[----:B-1----:R-:W-:Y:S05]  /*14180*/  @!P0 NANOSLEEP.SYNCS 0x989680 ;  /* 0x009896800000895d */ /* 0x002fea0003900000 */
[----:B------:R-:W1:Y:S02]  /*14190*/  @!P0 SYNCS.PHASECHK.TRANS64 P0, [R2+URZ+0x60], R3 ;  /* 0x00006003020085a7 */ /* 0x000e64000800007f */
[----:B-1----:R-:W-:Y:S05]  /*141a0*/  @!P0 BRA `(.L_x_2410) ;  /* 0xfffffffc00f08947 */ /* 0x002fea000383ffff */
[----:B------:R-:W-:Y:S05]  /*141b0*/  BRA `(.L_x_2496) ;  /* 0xffffffc400d47947 */ /* 0x000fea000383ffff */
.L_x_2419:
[----:B--2---:R2:W3:Y:S02]  /*141c0*/  SYNCS.PHASECHK.TRANS64.TRYWAIT P0, [R2+URZ+0x28840], R3 ;  /* 0x02884003020075a7 */ /* 0x0044e4000800017f */
[----:B---3--:R-:W-:Y:S05]  /*141d0*/  @!P0 NANOSLEEP.SYNCS 0x989680 ;  /* 0x009896800000895d */ /* 0x008fea0003900000 */
[----:B------:R-:W3:Y:S02]  /*141e0*/  @!P0 SYNCS.PHASECHK.TRANS64 P0, [R2+URZ+0x28840], R3 ;  /* 0x02884003020085a7 */ /* 0x000ee4000800007f */
[----:B---3--:R-:W-:Y:S05]  /*141f0*/  @!P0 BRA `(.L_x_2419) ;  /* 0xfffffffc00f08947 */ /* 0x008fea000383ffff */
[----:B------:R-:W-:Y:S05]  /*14200*/  BRA `(.L_x_2497) ;  /* 0xffffffcc00347947 */ /* 0x000fea000383ffff */
.L_x_2425:
[----:B0-----:R0:W1:Y:S02]  /*14210*/  SYNCS.PHASECHK.TRANS64.TRYWAIT P0, [R2+URZ+0x60], R5 ;  /* 0x00006005020075a7 */ /* 0x001064000800017f */
[----:B-1----:R-:W-:Y:S05]  /*14220*/  @!P0 NANOSLEEP.SYNCS 0x989680 ;  /* 0x009896800000895d */ /* 0x002fea0003900000 */
[----:B------:R-:W1:Y:S02]  /*14230*/  @!P0 SYNCS.PHASECHK.TRANS64 P0, [R2+URZ+0x60], R5 ;  /* 0x00006005020085a7 */ /* 0x000e64000800007f */
[----:B-1----:R-:W-:Y:S05]  /*14240*/  @!P0 BRA `(.L_x_2425) ;  /* 0xfffffffc00f08947 */ /* 0x002fea000383ffff */
[----:B------:R-:W-:Y:S05]  /*14250*/  BRA `(.L_x_2498) ;  /* 0xffffffd000087947 */ /* 0x000fea000383ffff */
.L_x_2436:
[----:B--2---:R2:W3:Y:S02]  /*14260*/  SYNCS.PHASECHK.TRANS64.TRYWAIT P0, [R0+URZ+0x28860], R3 ;  /* 0x02886003000075a7 */ /* 0x0044e4000800017f */
[----:B---3--:R-:W-:Y:S05]  /*14270*/  @!P0 NANOSLEEP.SYNCS 0x989680 ;  /* 0x009896800000895d */ /* 0x008fea0003900000 */
[----:B------:R-:W3:Y:S02]  /*14280*/  @!P0 SYNCS.PHASECHK.TRANS64 P0, [R0+URZ+0x28860], R3 ;  /* 0x02886003000085a7 */ /* 0x000ee4000800007f */
[----:B---3--:R-:W-:Y:S05]  /*14290*/  @!P0 BRA `(.L_x_2436) ;  /* 0xfffffffc00f08947 */ /* 0x008fea000383ffff */
[----:B------:R-:W-:Y:S05]  /*142a0*/  BRA `(.L_x_2499) ;  /* 0xffffffd400547947 */ /* 0x000fea000383ffff */
.L_x_2443:
        /* <DEDUP_REMOVED lines=9> */
.L_x_2501:
[----:B------:R-:W-:Y:S05]  /*14340*/  BSYNC B0 ;  /* 0x0000000000007941 */ /* 0x000fea0003800000 */
.L_x_2500:
        /* <DEDUP_REMOVED lines=9> */
.L_x_2502:
        /* <DEDUP_REMOVED lines=11> */
[----:B------:R-:W-:Y:S02]  /*14490*/  CS2R R6, SRZ ;  /* 0x0000000000067805 */ /* 0x000fe4000001ff00 */
[C---:B------:R-:W-:Y:S02]  /*144a0*/  ISETP.GE.U32.AND P2, PT, R16.reuse, 0x2, PT ;  /* 0x000000021000780c */ /* 0x040fe40003f46070 */
[C---:B------:R-:W-:Y:S02]  /*144b0*/  ISETP.GE.U32.AND P3, PT, R16.reuse, 0x4, PT ;  /* 0x000000041000780c */ /* 0x040fe40003f66070 */
[C---:B------:R-:W-:Y:S02]  /*144c0*/  ISETP.GE.U32.AND P4, PT, R16.reuse, 0x8, PT ;  /* 0x000000081000780c */ /* 0x040fe40003f86070 */
[----:B------:R-:W-:Y:S01]  /*144d0*/  ISETP.GE.U32.AND P5, PT, R16, 0x10, PT ;  /* 0x000000101000780c */ /* 0x000fe20003fa6070 */
[----:B--2---:R-:W-:-:S02]  /*144e0*/  @!P1 IMAD.MOV.U32 R6, RZ, RZ, R5 ;  /* 0x000000ffff069224 */ /* 0x004fc400078e0005 */
[----:B------:R-:W-:Y:S02]  /*144f0*/  IMAD.MOV.U32 R5, RZ, RZ, RZ ;  /* 0x000000ffff057224 */ /* 0x000fe400078e00ff */
[----:B---3--:R-:W-:Y:S01]  /*14500*/  @!P1 IMAD.MOV.U32 R7, RZ, RZ, R8 ;  /* 0x000000ffff079224 */ /* 0x008fe200078e0008 */
[----:B------:R-:W-:-:S03]  /*14510*/  ISETP.NE.AND P1, PT, R16, RZ, PT ;  /* 0x000000ff1000720c */ /* 0x000fc60003f25270 */
[----:B------:R-:W-:-:S04]  /*14520*/  IMAD R2, R7, R6, RZ ;  /* 0x0000000607027224 */ /* 0x000fc800078e02ff */
[----:B------:R-:W-:-:S07]  /*14530*/  IMAD.MOV.U32 R13, RZ, RZ, R2 ;  /* 0x000000ffff0d7224 */ /* 0x000fce00078e0002 */
[----:B------:R-:W-:Y:S05]  /*14540*/  WARPSYNC.COLLECTIVE R15, `(.L_x_2503) ;  /* 0x000000000f087348 */ /* 0x000fea0003c00000 */
[----:B------:R0:W1:Y:S02]  /*14550*/  SHFL.UP P6, R14, R13, R12, R11 ;  /* 0x0400000c0d0e7389 */ /* 0x00006400000c000b */
[----:B01----:R-:W-:Y:S01]  /*14560*/  ENDCOLLECTIVE ;  /* 0x000000000000791b */ /* 0x003fe20003800000 */
.L_x_2503:
[----:B------:R-:W-:Y:S01]  /*14570*/  IMAD.MOV.U32 R12, RZ, RZ, 0x2 ;  /* 0x00000002ff0c7424 */ /* 0x000fe200078e00ff */
[----:B------:R-:W-:-:S05]  /*14580*/  SEL R3, R14, RZ, P1 ;  /* 0x000000ff0e037207 */ /* 0x000fca0000800000 */
[----:B------:R-:W-:-:S04]  /*14590*/  IMAD.IADD R2, R2, 0x1, R3 ;  /* 0x0000000102027824 */ /* 0x000fc800078e0203 */
[----:B------:R-:W-:-:S07]  /*145a0*/  IMAD.MOV.U32 R13, RZ, RZ, R2 ;  /* 0x000000ffff0d7224 */ /* 0x000fce00078e0002 */
[----:B------:R-:W-:Y:S05]  /*145b0*/  WARPSYNC.COLLECTIVE R15, `(.L_x_2504) ;  /* 0x000000000f087348 */ /* 0x000fea0003c00000 */
[----:B------:R0:W1:Y:S02]  /*145c0*/  SHFL.UP P6, R14, R13, R12, R11 ;  /* 0x0400000c0d0e7389 */ /* 0x00006400000c000b */
[----:B01----:R-:W-:Y:S01]  /*145d0*/  ENDCOLLECTIVE ;  /* 0x000000000000791b */ /* 0x003fe20003800000 */
.L_x_2504:
[----:B------:R-:W-:Y:S01]  /*145e0*/  IMAD.MOV.U32 R12, RZ, RZ, 0x4 ;  /* 0x00000004ff0c7424 */ /* 0x000fe200078e00ff */
[----:B------:R-:W-:-:S05]  /*145f0*/  SEL R3, R14, RZ, P2 ;  /* 0x000000ff0e037207 */ /* 0x000fca0001000000 */
[----:B------:R-:W-:-:S04]  /*14600*/  IMAD.IADD R2, R2, 0x1, R3 ;  /* 0x0000000102027824 */ /* 0x000fc800078e0203 */
[----:B------:R-:W-:-:S07]  /*14610*/  IMAD.MOV.U32 R13, RZ, RZ, R2 ;  /* 0x000000ffff0d7224 */ /* 0x000fce00078e0002 */
[----:B------:R-:W-:Y:S05]  /*14620*/  WARPSYNC.COLLECTIVE R15, `(.L_x_2505) ;  /* 0x000000000f087348 */ /* 0x000fea0003c00000 */
[----:B------:R0:W1:Y:S02]  /*14630*/  SHFL.UP P6, R14, R13, R12, R11 ;  /* 0x0400000c0d0e7389 */ /* 0x00006400000c000b */
[----:B01----:R-:W-:Y:S01]  /*14640*/  ENDCOLLECTIVE ;  /* 0x000000000000791b */ /* 0x003fe20003800000 */
.L_x_2505:
[----:B------:R-:W-:Y:S01]  /*14650*/  IMAD.MOV.U32 R12, RZ, RZ, 0x8 ;  /* 0x00000008ff0c7424 */ /* 0x000fe200078e00ff */
[----:B------:R-:W-:-:S05]  /*14660*/  SEL R3, R14, RZ, P3 ;  /* 0x000000ff0e037207 */ /* 0x000fca0001800000 */
[----:B------:R-:W-:-:S04]  /*14670*/  IMAD.IADD R2, R2, 0x1, R3 ;  /* 0x0000000102027824 */ /* 0x000fc800078e0203 */
[----:B------:R-:W-:-:S07]  /*14680*/  IMAD.MOV.U32 R13, RZ, RZ, R2 ;  /* 0x000000ffff0d7224 */ /* 0x000fce00078e0002 */
[----:B------:R-:W-:Y:S05]  /*14690*/  WARPSYNC.COLLECTIVE R15, `(.L_x_2506) ;  /* 0x000000000f087348 */ /* 0x000fea0003c00000 */
[----:B------:R0:W1:Y:S02]  /*146a0*/  SHFL.UP P6, R14, R13, R12, R11 ;  /* 0x0400000c0d0e7389 */ /* 0x00006400000c000b */
[----:B01----:R-:W-:Y:S01]  /*146b0*/  ENDCOLLECTIVE ;  /* 0x000000000000791b */ /* 0x003fe20003800000 */
.L_x_2506:
[----:B------:R-:W-:Y:S01]  /*146c0*/  IMAD.MOV.U32 R12, RZ, RZ, 0x10 ;  /* 0x00000010ff0c7424 */ /* 0x000fe200078e00ff */
[----:B------:R-:W-:-:S05]  /*146d0*/  SEL R3, R14, RZ, P4 ;  /* 0x000000ff0e037207 */ /* 0x000fca0002000000 */
[----:B------:R-:W-:-:S04]  /*146e0*/  IMAD.IADD R2, R2, 0x1, R3 ;  /* 0x0000000102027824 */ /* 0x000fc800078e0203 */
[----:B------:R-:W-:-:S07]  /*146f0*/  IMAD.MOV.U32 R13, RZ, RZ, R2 ;  /* 0x000000ffff0d7224 */ /* 0x000fce00078e0002 */
[----:B------:R-:W-:Y:S05]  /*14700*/  WARPSYNC.COLLECTIVE R15, `(.L_x_2507) ;  /* 0x000000000f087348 */ /* 0x000fea0003c00000 */
[----:B------:R0:W1:Y:S02]  /*14710*/  SHFL.UP P6, R14, R13, R12, R11 ;  /* 0x0400000c0d0e7389 */ /* 0x00006400000c000b */
[----:B01----:R-:W-:Y:S01]  /*14720*/  ENDCOLLECTIVE ;  /* 0x000000000000791b */ /* 0x003fe20003800000 */
.L_x_2507:
        /* <DEDUP_REMOVED lines=8> */
.L_x_2508:
[----:B------:R-:W-:Y:S01]  /*147b0*/  IMAD.MOV.U32 R9, RZ, RZ, R14 ;  /* 0x000000ffff097224 */ /* 0x000fe200078e000e */
[----:B------:R-:W-:Y:S06]  /*147c0*/  BRA `(.L_x_2509) ;  /* 0xffffffd400dc7947 */ /* 0x000fec000383ffff */
.L_x_2446:
        /* <DEDUP_REMOVED lines=8> */
.L_x_2511:
[----:B------:R-:W-:Y:S05]  /*14850*/  BSYNC B0 ;  /* 0x0000000000007941 */ /* 0x000fea0003800000 */
.L_x_2510:
        /* <DEDUP_REMOVED lines=9> */
.L_x_2512:
[----:B------:R-:W-:Y:S01]  /*148f0*/  IMAD.MOV.U32 R12, RZ, RZ, 0x4 ;  /* 0x00000004ff0c7424 */ /* 0x000fe200078e00ff */
[----:B------:R-:W-:-:S05]  /*14900*/  SEL R3, R14, RZ, P2 ;  /* 0x000000ff0e037207 */ /* 0x000fca0001000000 */
[----:B------:R-:W-:-:S04]  /*14910*/  IMAD.IADD R2, R2, 0x1, R3 ;  /* 0x0000000102027824 */ /* 0x000fc800078e0203 */
[----:B------:R-:W-:-:S07]  /*14920*/  IMAD.MOV.U32 R13, RZ, RZ, R2 ;  /* 0x000000ffff0d7224 */ /* 0x000fce00078e0002 */
[----:B------:R-:W-:Y:S05]  /*14930*/  WARPSYNC.COLLECTIVE R15, `(.L_x_2513) ;  /* 0x000000000f087348 */ /* 0x000fea0003c00000 */
[----:B------:R0:W1:Y:S02]  /*14940*/  SHFL.UP P6, R14, R13, R12, R11 ;  /* 0x0400000c0d0e7389 */ /* 0x00006400000c000b */
[----:B01----:R-:W-:Y:S01]  /*14950*/  ENDCOLLECTIVE ;  /* 0x000000000000791b */ /* 0x003fe20003800000 */
.L_x_2513:
[----:B------:R-:W-:Y:S01]  /*14960*/  IMAD.MOV.U32 R12, RZ, RZ, 0x8 ;  /* 0x00000008ff0c7424 */ /* 0x000fe200078e00ff */
[----:B------:R-:W-:-:S05]  /*14970*/  SEL R3, R14, RZ, P3 ;  /* 0x000000ff0e037207 */ /* 0x000fca0001800000 */
[----:B------:R-:W-:-:S04]  /*14980*/  IMAD.IADD R2, R2, 0x1, R3 ;  /* 0x0000000102027824 */ /* 0x000fc800078e0203 */
[----:B------:R-:W-:-:S07]  /*14990*/  IMAD.MOV.U32 R13, RZ, RZ, R2 ;  /* 0x000000ffff0d7224 */ /* 0x000fce00078e0002 */
[----:B------:R-:W-:Y:S05]  /*149a0*/  WARPSYNC.COLLECTIVE R15, `(.L_x_2514) ;  /* 0x000000000f087348 */ /* 0x000fea0003c00000 */
[----:B------:R0:W1:Y:S02]  /*149b0*/  SHFL.UP P6, R14, R13, R12, R11 ;  /* 0x0400000c0d0e7389 */ /* 0x00006400000c000b */
[----:B01----:R-:W-:Y:S01]  /*149c0*/  ENDCOLLECTIVE ;  /* 0x000000000000791b */ /* 0x003fe20003800000 */
.L_x_2514:
[----:B------:R-:W-:Y:S01]  /*149d0*/  IMAD.MOV.U32 R12, RZ, RZ, 0x10 ;  /* 0x00000010ff0c7424 */ /* 0x000fe200078e00ff */
[----:B------:R-:W-:-:S05]  /*149e0*/  SEL R3, R14, RZ, P4 ;  /* 0x000000ff0e037207 */ /* 0x000fca0002000000 */
[----:B------:R-:W-:-:S04]  /*149f0*/  IMAD.IADD R2, R2, 0x1, R3 ;  /* 0x0000000102027824 */ /* 0x000fc800078e0203 */
[----:B------:R-:W-:-:S07]  /*14a00*/  IMAD.MOV.U32 R13, RZ, RZ, R2 ;  /* 0x000000ffff0d7224 */ /* 0x000fce00078e0002 */
[----:B------:R-:W-:Y:S05]  /*14a10*/  WARPSYNC.COLLECTIVE R15, `(.L_x_2515) ;  /* 0x000000000f087348 */ /* 0x000fea0003c00000 */
[----:B------:R0:W1:Y:S02]  /*14a20*/  SHFL.UP P6, R14, R13, R12, R11 ;  /* 0x0400000c0d0e7389 */ /* 0x00006400000c000b */
[----:B01----:R-:W-:Y:S01]  /*14a30*/  ENDCOLLECTIVE ;  /* 0x000000000000791b */ /* 0x003fe20003800000 */
.L_x_2515:
        /* <DEDUP_REMOVED lines=8> */
.L_x_2516:
[----:B------:R-:W-:Y:S01]  /*14ac0*/  IMAD.MOV.U32 R9, RZ, RZ, R14 ;  /* 0x000000ffff097224 */ /* 0x000fe200078e000e */
[----:B------:R-:W-:Y:S06]  /*14ad0*/  BRA `(.L_x_2517) ;  /* 0xffffffd400c47947 */ /* 0x000fec000383ffff */
.L_x_2448:
[----:B------:R-:W-:Y:S01]  /*14ae0*/  BSSY B0, `(.L_x_2518) ;  /* 0x0000006000007945 */ /* 0x000fe20003800000 */
[----:B------:R-:W-:Y:S01]  /*14af0*/  PLOP3.LUT P6, PT, P6, PT, PT, 0x8, 0x0 ;  /* 0x000000000000781c */ /* 0x000fe200037ce170 */
[----:B------:R-:W-:-:S12]  /*14b00*/  IMAD.MOV.U32 R15, RZ, RZ, -0x1 ;  /* 0xffffffffff0f7424 */ /* 0x000fd800078e00ff */
[----:B0-----:R-:W-:Y:S05]  /*14b10*/  WARPSYNC.COLLECTIVE R15, `(.L_x_2519) ;  /* 0x000000000f087348 */ /* 0x001fea0003c00000 */
[----:B------:R-:W-:Y:S01]  /*14b20*/  VOTE.ANY R14, PT, P6 ;  /* 0x00000000000e7806 */ /* 0x000fe200030e0100 */
[----:B0-----:R-:W-:Y:S06]  /*14b30*/  ENDCOLLECTIVE ;  /* 0x000000000000791b */ /* 0x001fec0003800000 */
.L_x_2519:
[----:B------:R-:W-:Y:S05]  /*14b40*/  BSYNC B0 ;  /* 0x0000000000007941 */ /* 0x000fea0003800000 */
.L_x_2518:
        /* <DEDUP_REMOVED lines=10> */
.L_x_2520:
[----:B------:R-:W-:Y:S02]  /*14bf0*/  IMAD.MOV.U32 R13, RZ, RZ, R7 ;  /* 0x000000ffff0d7224 */ /* 0x000fe400078e0007 */
[----:B------:R-:W-:-:S07]  /*14c00*/  IMAD.MOV.U32 R0, RZ, RZ, R14 ;  /* 0x000000ffff007224 */ /* 0x000fce00078e000e */
[----:B------:R-:W-:Y:S05]  /*14c10*/  WARPSYNC.COLLECTIVE R15, `(.L_x_2521) ;  /* 0x000000000f087348 */ /* 0x000fea0003c00000 */
[----:B------:R0:W1:Y:S02]  /*14c20*/  SHFL.IDX P6, R14, R13, R12, R11 ;  /* 0x0000000c0d0e7389 */ /* 0x00006400000c000b */
[----:B01----:R-:W-:Y:S01]  /*14c30*/  ENDCOLLECTIVE ;  /* 0x000000000000791b */ /* 0x003fe20003800000 */
.L_x_2521:
[----:B------:R-:W-:Y:S02]  /*14c40*/  IMAD.MOV.U32 R7, RZ, RZ, R14 ;  /* 0x000000ffff077224 */ /* 0x000fe400078e000e */
[----:B------:R-:W-:-:S05]  /*14c50*/  IMAD.IADD R6, R10, 0x1, R16 ;  /* 0x000000010a067824 */ /* 0x000fca00078e0210 */
[----:B------:R0:W-:Y:S01]  /*14c60*/  STL [R1+0xc], R6 ;  /* 0x00000c0601007387 */ /* 0x0001e20000100800 */
[----:B------:R-:W-:Y:S05]  /*14c70*/  BRA `(.L_x_2522) ;  /* 0xffffffd400a47947 */ /* 0x000fea000383ffff */
.L_x_2450:
        /* <DEDUP_REMOVED lines=8> */
.L_x_2524:
[----:B------:R-:W-:Y:S05]  /*14d00*/  BSYNC B0 ;  /* 0x0000000000007941 */ /* 0x000fea0003800000 */
.L_x_2523:
[----:B------:R-:W-:Y:S01]  /*14d10*/  IMAD.MOV.U32 R5, RZ, RZ, R14 ;  /* 0x000000ffff057224 */ /* 0x000fe200078e000e */
[----:B------:R-:W-:Y:S06]  /*14d20*/  BRA `(.L_x_2449) ;  /* 0xffffffd400907947 */ /* 0x000fec000383ffff */
.L_x_2456:
[----:B0-----:R0:W1:Y:S02]  /*14d30*/  SYNCS.PHASECHK.TRANS64.TRYWAIT P0, [R0+URZ+0x28820], R3 ;  /* 0x02882003000075a7 */ /* 0x001064000800017f */
[----:B-1----:R-:W-:Y:S05]  /*14d40*/  @!P0 NANOSLEEP.SYNCS 0x989680 ;  /* 0x009896800000895d */ /* 0x002fea0003900000 */
[----:B------:R-:W1:Y:S02]  /*14d50*/  @!P0 SYNCS.PHASECHK.TRANS64 P0, [R0+URZ+0x28820], R3 ;  /* 0x02882003000085a7 */ /* 0x000e64000800007f */
[----:B-1----:R-:W-:Y:S05]  /*14d60*/  @!P0 BRA `(.L_x_2456) ;  /* 0xfffffffc00f08947 */ /* 0x002fea000383ffff */
[----:B------:R-:W-:Y:S05]  /*14d70*/  BRA `(.L_x_2525) ;  /* 0xffffffe0002c7947 */ /* 0x000fea000383ffff */
.L_x_2457:
        /* <DEDUP_REMOVED lines=11> */
.L_x_2527:
[----:B------:R-:W-:Y:S05]  /*14e30*/  BSYNC B0 ;  /* 0x0000000000007941 */ /* 0x000fea0003800000 */
.L_x_2526:
[----:B------:R-:W-:Y:S05]  /*14e40*/  BRA `(.L_x_2528) ;  /* 0xffffffe000147947 */ /* 0x000fea000383ffff */
.L_x_2460:
[----:B------:R-:W-:Y:S01]  /*14e50*/  BSSY B1, `(.L_x_2529) ;  /* 0x0000006000017945 */ /* 0x000fe20003800000 */
[----:B------:R-:W-:-:S07]  /*14e60*/  IMAD.MOV.U32 R15, RZ, RZ, -0x1 ;  /* 0xffffffffff0f7424 */ /* 0x000fce00078e00ff */
[----:B01----:R-:W-:Y:S05]  /*14e70*/  WARPSYNC.COLLECTIVE R15, `(.L_x_2530) ;  /* 0x000000000f0c7348 */ /* 0x003fea0003c00000 */
[----:B------:R-:W-:Y:S02]  /*14e80*/  ELECT P6, UR62, PT ;  /* 0x00000000003e782f */ /* 0x000fe400038c0000 */
[----:B------:R-:W-:Y:S01]  /*14e90*/  MOV R14, UR62 ;  /* 0x0000003e000e7c02 */ /* 0x000fe20008000f00 */
[----:B01----:R-:W-:Y:S10]  /*14ea0*/  ENDCOLLECTIVE ;  /* 0x000000000000791b */ /* 0x003ff40003800000 */
.L_x_2530:
[----:B------:R-:W-:Y:S05]  /*14eb0*/  BSYNC B1 ;  /* 0x0000000000017941 */ /* 0x000fea0003800000 */
.L_x_2529:
[----:B------:R-:W-:Y:S05]  /*14ec0*/  BRA `(.L_x_2531) ;  /* 0xffffffe0000c7947 */ /* 0x000fea000383ffff */
.L_x_2462:
[----:B0-----:R0:W1:Y:S02]  /*14ed0*/  SYNCS.PHASECHK.TRANS64.TRYWAIT P0, [R6+URZ], R5 ;  /* 0x00000005060075a7 */ /* 0x001064000800017f */
[----:B-1----:R-:W-:Y:S05]  /*14ee0*/  @!P0 NANOSLEEP.SYNCS 0x989680 ;  /* 0x009896800000895d */ /* 0x002fea0003900000 */
[----:B------:R-:W1:Y:S02]  /*14ef0*/  @!P0 SYNCS.PHASECHK.TRANS64 P0, [R6+URZ], R5 ;  /* 0x00000005060085a7 */ /* 0x000e64000800007f */
[----:B-1----:R-:W-:Y:S05]  /*14f00*/  @!P0 BRA `(.L_x_2462) ;  /* 0xfffffffc00f08947 */ /* 0x002fea000383ffff */
[----:B------:R-:W-:Y:S05]  /*14f10*/  BRA `(.L_x_2532) ;  /* 0xffffffe000447947 */ /* 0x000fea000383ffff */
.L_x_2463:
[----:B-1----:R1:W2:Y:S02]  /*14f20*/  SYNCS.PHASECHK.TRANS64.TRYWAIT P0, [R7+URZ], R2 ;  /* 0x00000002070075a7 */ /* 0x0022a4000800017f */
[----:B--2---:R-:W-:Y:S05]  /*14f30*/  @!P0 NANOSLEEP.SYNCS 0x989680 ;  /* 0x009896800000895d */ /* 0x004fea0003900000 */
[----:B------:R-:W2:Y:S02]  /*14f40*/  @!P0 SYNCS.PHASECHK.TRANS64 P0, [R7+URZ], R2 ;  /* 0x00000002070085a7 */ /* 0x000ea4000800007f */
[----:B--2---:R-:W-:Y:S05]  /*14f50*/  @!P0 BRA `(.L_x_2463) ;  /* 0xfffffffc00f08947 */ /* 0x004fea000383ffff */
[----:B------:R-:W-:Y:S05]  /*14f60*/  BRA `(.L_x_2533) ;  /* 0xffffffe000387947 */ /* 0x000fea000383ffff */
.L_x_2465:
[----:B--2---:R2:W3:Y:S02]  /*14f70*/  SYNCS.PHASECHK.TRANS64.TRYWAIT P0, [R4+URZ], R5 ;  /* 0x00000005040075a7 */ /* 0x0044e4000800017f */
[----:B---3--:R-:W-:Y:S05]  /*14f80*/  @!P0 NANOSLEEP.SYNCS 0x989680 ;  /* 0x009896800000895d */ /* 0x008fea0003900000 */
[----:B------:R-:W3:Y:S02]  /*14f90*/  @!P0 SYNCS.PHASECHK.TRANS64 P0, [R4+URZ], R5 ;  /* 0x00000005040085a7 */ /* 0x000ee4000800007f */
[----:B---3--:R-:W-:Y:S05]  /*14fa0*/  @!P0 BRA `(.L_x_2465) ;  /* 0xfffffffc00f08947 */ /* 0x008fea000383ffff */
[----:B------:R-:W-:Y:S05]  /*14fb0*/  BRA `(.L_x_2534) ;  /* 0xffffffe0003c7947 */ /* 0x000fea000383ffff */
.L_x_2535:
        /* <DEDUP_REMOVED lines=12> */
.L_x_3098:


//--------------------- .text._ZN7cutlass13device_kernelIN5flash11enable_sm90INS1_16FlashAttnFwdSm90INS1_25CollectiveMainloopFwdSm90ILi2EN4cute5tupleIJNS5_1CILi1EEES8_S8_EEENS6_IJNS7_ILi128EEESA_SA_EEELi128ENS_10bfloat16_tEfNS_4arch4Sm90ELb1ELb0ELb0ELb1ELb0ELb1ELb0ELb1ELb1ELb1ELb1ELb0EEENS1_21CollectiveEpilogueFwdISB_S9_SC_SE_Li256ELb1ELb1ELb1ELb0EEENS1_36VarlenDynamicPersistentTileSchedulerILi128ELi128ELi256ELi128ELb1ELb1ELb1ELb1ELb1ELb1EEEEEEEEEvNT_6ParamsE --------------------------
	.section	.text._ZN7cutlass13device_kernelIN5flash11enable_sm90INS1_16FlashAttnFwdSm90INS1_25CollectiveMainloopFwdSm90ILi2EN4cute5tupleIJNS5_1CILi1EEES8_S8_EEENS6_IJNS7_ILi128EEESA_SA_EEELi128ENS_10bfloat16_tEfNS_4arch4Sm90ELb1ELb0ELb0ELb1ELb0ELb1ELb0ELb1ELb1ELb1ELb1ELb0EEENS1_21CollectiveEpilogueFwdISB_S9_SC_SE_Li256ELb1ELb1ELb1ELb0EEENS1_36VarlenDynamicPersistentTileSchedulerILi128ELi128ELi256ELi128ELb1ELb1ELb1ELb1ELb1ELb1EEEEEEEEEvNT_6ParamsE,"ax",@progbits
	.align	128
.text._ZN7cutlass13device_kernelIN5flash11enable_sm90INS1_16FlashAttnFwdSm90INS1_25CollectiveMainloopFwdSm90ILi2EN4cute5tupleIJNS5_1CILi1EEES8_S8_EEENS6_IJNS7_ILi128EEESA_SA_EEELi128ENS_10bfloat16_tEfNS_4arch4Sm90ELb1ELb0ELb0ELb1ELb0ELb1ELb0ELb1ELb1ELb1ELb1ELb0EEENS1_21CollectiveEpilogueFwdISB_S9_SC_SE_Li256ELb1ELb1ELb1ELb0EEENS1_36VarlenDynamicPersistentTileSchedulerILi128ELi128ELi256ELi128ELb1ELb1ELb1ELb1ELb1ELb1EEEEEEEEEvNT_6ParamsE:
        .type           _ZN7cutlass13device_kernelIN5flash11enable_sm90INS1_16FlashAttnFwdSm90INS1_25CollectiveMainloopFwdSm90ILi2EN4cute5tupleIJNS5_1CILi1EEES8_S8_EEENS6_IJNS7_ILi128EEESA_SA_EEELi128ENS_10bfloat16_tEfNS_4arch4Sm90ELb1ELb0ELb0ELb1ELb0ELb1ELb0ELb1ELb1ELb1ELb1ELb0EEENS1_21CollectiveEpilogueFwdISB_S9_SC_SE_Li256ELb1ELb1ELb1ELb0EEENS1_36VarlenDynamicPersistentTileSchedulerILi128ELi128ELi256ELi128ELb1ELb1ELb1ELb1ELb1ELb1EEEEEEEEEvNT_6ParamsE,@function
        .size           _ZN7cutlass13device_kernelIN5flash11enable_sm90INS1_16FlashAttnFwdSm90INS1_25CollectiveMainloopFwdSm90ILi2EN4cute5tupleIJNS5_1CILi1EEES8_S8_EEENS6_IJNS7_ILi128EEESA_SA_EEELi128ENS_10bfloat16_tEfNS_4arch4Sm90ELb1ELb0ELb0ELb1ELb0ELb1ELb0ELb1ELb1ELb1ELb1ELb0EEENS1_21CollectiveEpilogueFwdISB_S9_SC_SE_Li256ELb1ELb1ELb1ELb0EEENS1_36VarlenDynamicPersistentTileSchedulerILi128ELi128ELi256ELi128ELb1ELb1ELb1ELb1ELb1ELb1EEEEEEEEEvNT_6ParamsE,(.L_x_3099 - _ZN7cutlass13device_kernelIN5flash11enable_sm90INS1_16FlashAttnFwdSm90INS1_25CollectiveMainloopFwdSm90ILi2EN4cute5tupleIJNS5_1CILi1EEES8_S8_EEENS6_IJNS7_ILi128EEESA_SA_EEELi128ENS_10bfloat16_tEfNS_4arch4Sm90ELb1ELb0ELb0ELb1ELb0ELb1ELb0ELb1ELb1ELb1ELb1ELb0EEENS1_21CollectiveEpilogueFwdISB_S9_SC_SE_Li256ELb1ELb1ELb1ELb0EEENS1_36VarlenDynamicPersistentTileSchedulerILi128ELi128ELi256ELi128ELb1ELb1ELb1ELb1ELb1ELb1EEEEEEEEEvNT_6ParamsE)
        .other          _ZN7cutlass13device_kernelIN5flash11enable_sm90INS1_16FlashAttnFwdSm90INS1_25CollectiveMainloopFwdSm90ILi2EN4cute5tupleIJNS5_1CILi1EEES8_S8_EEENS6_IJNS7_ILi128EEESA_SA_EEELi128ENS_10bfloat16_tEfNS_4arch4Sm90ELb1ELb0ELb0ELb1ELb0ELb1ELb0ELb1ELb1ELb1ELb1ELb0EEENS1_21CollectiveEpilogueFwdISB_S9_SC_SE_Li256ELb1ELb1ELb1ELb0EEENS1_36VarlenDynamicPersistentTileSchedulerILi128ELi128ELi256ELi128ELb1ELb1ELb1ELb1ELb1ELb1EEEEEEEEEvNT_6ParamsE,@"STO_CUDA_ENTRY STV_DEFAULT"
_ZN7cutlass13device_kernelIN5flash11enable_sm90INS1_16FlashAttnFwdSm90INS1_25CollectiveMainloopFwdSm90ILi2EN4cute5tupleIJNS5_1CILi1EEES8_S8_EEENS6_IJNS7_ILi128EEESA_SA_EEELi128ENS_10bfloat16_tEfNS_4arch4Sm90ELb1ELb0ELb0ELb1ELb0ELb1ELb0ELb1ELb1ELb1ELb1ELb0EEENS1_21CollectiveEpilogueFwdISB_S9_SC_SE_Li256ELb1ELb1ELb1ELb0EEENS1_36VarlenDynamicPersistentTileSchedulerILi128ELi128ELi256ELi128ELb1ELb1ELb1ELb1ELb1ELb1EEEEEEEEEvNT_6ParamsE:
        /* <DEDUP_REMOVED lines=24> */
.L_x_2537:
[----:B------:R-:W-:Y:S05]  /*0180*/  BSYNC B0 ;  /* 0x0000000000007941 */ /* 0x000fea0003800000 */
.L_x_2536:
        /* <DEDUP_REMOVED lines=41> */
.L_x_2538:
        /* <DEDUP_REMOVED lines=22> */
.L_x_2539:
        /* <DEDUP_REMOVED lines=18> */
.L_x_2540:
        /* <DEDUP_REMOVED lines=22> */
.L_x_2541:
        /* <DEDUP_REMOVED lines=22> */
.L_x_2542:
        /* <DEDUP_REMOVED lines=8> */
.L_x_2545:
        /* <DEDUP_REMOVED lines=21> */
[----:B----4-:R-:W-:Y:S05]  /*0b30*/  @P0 BRA `(.L_x_2546) ;  /* 0x0000021000780947 */ /* 0x010fea0003800000 */
        /* <DEDUP_REMOVED lines=16> */
[----:B------:R-:W-:Y:S01]  /*0c40*/  IMAD.IADD R235, R16, 0x1, -R235 ;  /* 0x0000000110eb7824 */ /* 0x000fe200078e0aeb */
        /* <DEDUP_REMOVED lines=14> */
[----:B------:R-:W-:Y:S02]  /*0d30*/  LOP3.LUT R3, R3, 0x3fffffe, RZ, 0xc0, !PT ;  /* 0x03fffffe03037812 */ /* 0x000fe400078ec0ff */
[----:B------:R-:W-:Y:S01]  /*0d40*/  LEA.HI R22, R0, R16, RZ, 0x3 ;  /* 0x0000001000167211 */ /* 0x000fe200078f18ff */
[----:B------:R-:W-:Y:S01]  /*0d50*/  IMAD.IADD R11, R10, 0x1, -R11 ;  /* 0x000000010a0b7824 */ /* 0x000fe200078e0a0b */
[----:B------:R-:W-:Y:S01]  /*0d60*/  SHF.R.S32.HI R5, RZ, 0x4, R4 ;  /* 0x00000004ff057819 */ /* 0x000fe20000011404 */
[----:B------:R-:W-:Y:S01]  /*0d70*/  IMAD.IADD R3, R18, 0x1, -R3 ;  /* 0x0000000112037824 */ /* 0x000fe200078e0a03 */
[----:B------:R-:W-:Y:S01]  /*0d80*/  LOP3.LUT R12, R12, 0xfffffffc, RZ, 0xc0, !PT ;  /* 0xfffffffc0c0c7812 */ /* 0x000fe200078ec0ff */
[----:B------:R-:W-:Y:S01]  /*0d90*/  IMAD R8, R8, 0x10, R11 ;  /* 0x0000001008087824 */ /* 0x000fe200078e020b */
[----:B------:R-:W-:-:S02]  /*0da0*/  LOP3.LUT R207, R22, 0xfffffff8, RZ, 0xc0, !PT ;  /* 0xfffffff816cf7812 */ /* 0x000fc400078ec0ff */
[----:B------:R-:W-:Y:S01]  /*0db0*/  LEA.HI R0, R0, R16, RZ, 0x6 ;  /* 0x0000001000007211 */ /* 0x000fe200078f30ff */
[----:B------:R-:W-:Y:S01]  /*0dc0*/  IMAD.IADD R12, R16, 0x1, -R12 ;  /* 0x00000001100c7824 */ /* 0x000fe200078e0a0c */
[----:B------:R-:W-:Y:S01]  /*0dd0*/  SHF.R.S32.HI R22, RZ, 0x3, R22 ;  /* 0x00000003ff167819 */ /* 0x000fe20000011416 */
[----:B------:R-:W-:Y:S01]  /*0de0*/  IMAD R8, R3, 0x40, R8 ;  /* 0x0000004003087824 */ /* 0x000fe200078e0208 */
[----:B------:R-:W-:Y:S01]  /*0df0*/  LEA.HI R4, R4, R5, RZ, 0x1 ;  /* 0x0000000504047211 */ /* 0x000fe200078f08ff */
[----:B------:R-:W-:Y:S01]  /*0e00*/  IMAD.SHL.U32 R0, R0, 0x8, RZ ;  /* 0x0000000800007824 */ /* 0x000fe200078e00ff */
[----:B------:R-:W-:Y:S01]  /*0e10*/  LEA.HI R6, R12, R12, RZ, 0x1 ;  /* 0x0000000c0c067211 */ /* 0x000fe200078f08ff */
[----:B------:R-:W-:Y:S01]  /*0e20*/  IMAD.IADD R207, R16, 0x1, -R207 ;  /* 0x0000000110cf7824 */ /* 0x000fe200078e0acf */
[----:B------:R-:W-:Y:S01]  /*0e30*/  LOP3.LUT R4, R4, 0x1ffffffe, RZ, 0xc0, !PT ;  /* 0x1ffffffe04047812 */ /* 0x000fe200078ec0ff */
[----:B------:R-:W-:Y:S01]  /*0e40*/  IMAD.SHL.U32 R3, R22, 0x40, RZ ;  /* 0x0000004016037824 */ /* 0x000fe200078e00ff */
[----:B------:R-:W-:Y:S01]  /*0e50*/  LOP3.LUT R202, R0, 0xfffffe00, RZ, 0xc0, !PT ;  /* 0xfffffe0000ca7812 */ /* 0x000fe200078ec0ff */
[C---:B------:R-:W-:Y:S01]  /*0e60*/  VIADD R213, R22.reuse, 0x40 ;  /* 0x0000004016d57836 */ /* 0x040fe20000000000 */
[----:B------:R-:W-:Y:S01]  /*0e70*/  SHF.R.S32.HI R218, RZ, 0x1f, R22 ;  /* 0x0000001fffda7819 */ /* 0x000fe20000011416 */
[----:B------:R-:W-:Y:S01]  /*0e80*/  VIADD R214, R22, 0x20 ;  /* 0x0000002016d67836 */ /* 0x000fe20000000000 */
[----:B------:R-:W-:Y:S01]  /*0e90*/  LOP3.LUT R3, R3, 0x1c0, RZ, 0xc0, !PT ;  /* 0x000001c003037812 */ /* 0x000fe200078ec0ff */
[----:B------:R-:W-:Y:S01]  /*0ea0*/  IMAD.SHL.U32 R16, R207, 0x8, RZ ;  /* 0x00000008cf107824 */ /* 0x000fe200078e00ff */
[----:B------:R-:W-:Y:S01]  /*0eb0*/  SHF.R.S32.HI R0, RZ, 0x1f, R213 ;  /* 0x0000001fff007819 */ /* 0x000fe200000114d5 */
[----:B------:R-:W-:Y:S01]  /*0ec0*/  IMAD.IADD R4, R5, 0x1, -R4 ;  /* 0x0000000105047824 */ /* 0x000fe200078e0a04 */
[----:B------:R-:W-:Y:S01]  /*0ed0*/  LOP3.LUT R5, R6, 0x1ffffffe, RZ, 0xc0, !PT ;  /* 0x1ffffffe06057812 */ /* 0x000fe200078ec0ff */
[----:B------:R-:W-:Y:S01]  /*0ee0*/  VIADD R212, R22, 0x60 ;  /* 0x0000006016d47836 */ /* 0x000fe20000000000 */
[----:B------:R-:W-:Y:S01]  /*0ef0*/  SHF.R.S32.HI R11, RZ, 0x1f, R214 ;  /* 0x0000001fff0b7819 */ /* 0x000fe200000114d6 */
[----:B------:R-:W-:Y:S01]  /*0f00*/  IMAD.SHL.U32 R195, R213, 0x40, RZ ;  /* 0x00000040d5c37824 */ /* 0x000fe200078e00ff */
[----:B------:R-:W-:Y:S01]  /*0f10*/  SHF.R.U32.HI R201, RZ, 0x3, R3 ;  /* 0x00000003ffc97819 */ /* 0x000fe20000011603 */
[----:B------:R-:W-:Y:S01]  /*0f20*/  IMAD.IADD R204, R12, 0x1, -R5 ;  /* 0x000000010ccc7824 */ /* 0x000fe200078e0a05 */
[----:B------:R-:W-:Y:S01]  /*0f30*/  LOP3.LUT R205, R3, 0x38, R16, 0xf8, !PT ;  /* 0x0000003803cd7812 */ /* 0x000fe200078ef810 */
[----:B------:R-:W-:Y:S01]  /*0f40*/  IMAD.MOV.U32 R5, RZ, RZ, R13 ;  /* 0x000000ffff057224 */ /* 0x000fe200078e000d */
[----:B------:R-:W-:Y:S01]  /*0f50*/  LEA.HI R3, R0, R213, RZ, 0x3 ;  /* 0x000000d500037211 */ /* 0x000fe200078f18ff */
[----:B------:R-:W-:Y:S01]  /*0f60*/  IMAD.SHL.U32 R196, R214, 0x40, RZ ;  /* 0x00000040d6c47824 */ /* 0x000fe200078e00ff */
[----:B------:R-:W-:Y:S01]  /*0f70*/  LEA.HI R11, R11, R214, RZ, 0x3 ;  /* 0x000000d60b0b7211 */ /* 0x000fe200078f18ff */
[----:B------:R-:W-:Y:S01]  /*0f80*/  IMAD R4, R4, 0x8, R7 ;  /* 0x0000000804047824 */ /* 0x000fe200078e0207 */
[----:B------:R-:W-:Y:S01]  /*0f90*/  SHF.R.S32.HI R13, RZ, 0x1f, R212 ;  /* 0x0000001fff0d7819 */ /* 0x000fe200000114d4 */
[----:B------:R-:W-:Y:S01]  /*0fa0*/  IMAD.SHL.U32 R3, R3, 0x40, RZ ;  /* 0x0000004003037824 */ /* 0x000fe200078e00ff */
[----:B------:R-:W-:Y:S01]  /*0fb0*/  LOP3.LUT R195, R195, 0x1c0, RZ, 0xc0, !PT ;  /* 0x000001c0c3c37812 */ /* 0x000fe200078ec0ff */
[----:B------:R-:W-:Y:S01]  /*0fc0*/  IMAD.SHL.U32 R11, R11, 0x40, RZ ;  /* 0x000000400b0b7824 */ /* 0x000fe200078e00ff */
[----:B------:R-:W-:Y:S01]  /*0fd0*/  LEA.HI R13, R13, R212, RZ, 0x3 ;  /* 0x000000d40d0d7211 */ /* 0x000fe200078f18ff */
[----:B------:R-:W-:Y:S01]  /*0fe0*/  IMAD.SHL.U32 R194, R212, 0x40, RZ ;  /* 0x00000040d4c27824 */ /* 0x000fe200078e00ff */
[----:B------:R-:W-:Y:S01]  /*0ff0*/  LOP3.LUT R196, R196, 0x1c0, RZ, 0xc0, !PT ;  /* 0x000001c0c4c47812 */ /* 0x000fe200078ec0ff */
[----:B------:R0:W-:Y:S01]  /*1000*/  STL [R1+0x50], R4 ;  /* 0x0000500401007387 */ /* 0x0001e20000100800 */
[----:B------:R-:W-:Y:S01]  /*1010*/  LOP3.LUT R0, R9, 0x7ffffffc, RZ, 0xc0, !PT ;  /* 0x7ffffffc09007812 */ /* 0x000fe200078ec0ff */
[----:B------:R-:W-:Y:S01]  /*1020*/  IMAD.MOV.U32 R6, RZ, RZ, R14 ;  /* 0x000000ffff067224 */ /* 0x000fe200078e000e */
[----:B------:R-:W-:Y:S01]  /*1030*/  SHF.R.U32.HI R12, RZ, 0x3, R195 ;  /* 0x00000003ff0c7819 */ /* 0x000fe200000116c3 */
[----:B------:R-:W-:Y:S01]  /*1040*/  IMAD.SHL.U32 R13, R13, 0x40, RZ ;  /* 0x000000400d0d7824 */ /* 0x000fe200078e00ff */
[----:B------:R-:W-:Y:S01]  /*1050*/  LOP3.LUT R199, R3, 0xfffffe00, RZ, 0xc0, !PT ;  /* 0xfffffe0003c77812 */ /* 0x000fe200078ec0ff */
[----:B------:R-:W-:Y:S01]  /*1060*/  IMAD.IADD R0, R235, 0x1, -R0 ;  /* 0x00000001eb007824 */ /* 0x000fe200078e0a00 */
[----:B------:R-:W-:Y:S01]  /*1070*/  SHF.R.U32.HI R14, RZ, 0x3, R196 ;  /* 0x00000003ff0e7819 */ /* 0x000fe200000116c4 */
[----:B------:R-:W-:Y:S01]  /*1080*/  IMAD.MOV.U32 R7, RZ, RZ, R15 ;  /* 0x000000ffff077224 */ /* 0x000fe200078e000f */
[--C-:B------:R-:W-:Y:S01]  /*1090*/  LOP3.LUT R9, R196, 0x38, R16.reuse, 0xf8, !PT ;  /* 0x00000038c4097812 */ /* 0x100fe200078ef810 */
[----:B------:R-:W-:Y:S01]  /*10a0*/  IMAD.SHL.U32 R197, R0, 0x2, RZ ;  /* 0x0000000200c57824 */ /* 0x000fe200078e00ff */
[----:B0-----:R-:W-:Y:S01]  /*10b0*/  LOP3.LUT R4, R195, 0x38, R16, 0xf8, !PT ;  /* 0x00000038c3047812 */ /* 0x001fe200078ef810 */
[----:B------:R-:W-:Y:S01]  /*10c0*/  STL [R1+0x4c], R8 ;  /* 0x00004c0801007387 */ /* 0x000fe20000100800 */
[----:B------:R-:W-:Y:S01]  /*10d0*/  LOP3.LUT R200, R11, 0xfffffe00, RZ, 0xc0, !PT ;  /* 0xfffffe000bc87812 */ /* 0x000fe200078ec0ff */
[C---:B------:R-:W-:Y:S01]  /*10e0*/  VIADD R233, R197.reuse, 0x8 ;  /* 0x00000008c5e97836 */ /* 0x040fe20000000000 */
[----:B------:R-:W-:Y:S01]  /*10f0*/  LOP3.LUT R194, R194, 0x1c0, RZ, 0xc0, !PT ;  /* 0x000001c0c2c27812 */ /* 0x000fe200078ec0ff */
[----:B------:R-:W-:Y:S01]  /*1100*/  VIADD R232, R197, 0x10 ;  /* 0x00000010c5e87836 */ /* 0x000fe20000000000 */
[----:B------:R-:W-:Y:S01]  /*1110*/  LOP3.LUT R4, R199, R4, R12, 0xf6, !PT ;  /* 0x00000004c7047212 */ /* 0x000fe200078ef60c */
[C---:B------:R-:W-:Y:S01]  /*1120*/  VIADD R231, R197.reuse, 0x18 ;  /* 0x00000018c5e77836 */ /* 0x040fe20000000000 */
[----:B------:R-:W-:Y:S01]  /*1130*/  LOP3.LUT R9, R200, R9, R14, 0xf6, !PT ;  /* 0x00000009c8097212 */ /* 0x000fe200078ef60e */
[C---:B------:R-:W-:Y:S01]  /*1140*/  VIADD R230, R197.reuse, 0x20 ;  /* 0x00000020c5e67836 */ /* 0x040fe20000000000 */
[----:B------:R-:W-:Y:S01]  /*1150*/  SHF.R.U32.HI R10, RZ, 0x3, R194 ;  /* 0x00000003ff0a7819 */ /* 0x000fe200000116c2 */
[C---:B------:R-:W-:Y:S01]  /*1160*/  VIADD R229, R197.reuse, 0x28 ;  /* 0x00000028c5e57836 */ /* 0x040fe20000000000 */
[----:B------:R-:W-:Y:S01]  /*1170*/  LOP3.LUT R15, R194, 0x38, R16, 0xf8, !PT ;  /* 0x00000038c20f7812 */ /* 0x000fe200078ef810 */
[----:B------:R-:W-:Y:S01]  /*1180*/  VIADD R228, R197, 0x30 ;  /* 0x00000030c5e47836 */ /* 0x000fe20000000000 */
[----:B------:R-:W-:Y:S01]  /*1190*/  LOP3.LUT R198, R13, 0xfffffe00, RZ, 0xc0, !PT ;  /* 0xfffffe000dc67812 */ /* 0x000fe200078ec0ff */
[C---:B------:R-:W-:Y:S01]  /*11a0*/  VIADD R227, R197.reuse, 0x38 ;  /* 0x00000038c5e37836 */ /* 0x040fe20000000000 */
[----:B------:R-:W-:Y:S01]  /*11b0*/  LEA R3, R4, UR44, 0x1 ;  /* 0x0000002c04037c11 */ /* 0x000fe2000f8e08ff */
[----:B------:R-:W-:Y:S01]  /*11c0*/  VIADD R226, R197, 0x40 ;  /* 0x00000040c5e27836 */ /* 0x000fe20000000000 */
[----:B------:R-:W-:Y:S01]  /*11d0*/  LEA R0, R9, UR44, 0x1 ;  /* 0x0000002c09007c11 */ /* 0x000fe2000f8e08ff */
[C---:B------:R-:W-:Y:S01]  /*11e0*/  VIADD R225, R197.reuse, 0x48 ;  /* 0x00000048c5e17836 */ /* 0x040fe20000000000 */
[----:B------:R-:W-:Y:S01]  /*11f0*/  LOP3.LUT R15, R198, R15, R10, 0xf6, !PT ;  /* 0x0000000fc60f7212 */ /* 0x000fe200078ef60a */
[----:B------:R0:W-:Y:S01]  /*1200*/  STL [R1+0x40], R3 ;  /* 0x0000400301007387 */ /* 0x0001e20000100800 */
[----:B------:R-:W-:Y:S01]  /*1210*/  VIADD R224, R197, 0x50 ;  /* 0x00000050c5e07836 */ /* 0x000fe20000000000 */
[----:B------:R-:W-:Y:S01]  /*1220*/  LOP3.LUT R205, R202, R205, R201, 0xf6, !PT ;  /* 0x000000cdcacd7212 */ /* 0x000fe200078ef6c9 */
[----:B------:R-:W-:Y:S01]  /*1230*/  IMAD.SHL.U32 R18, R207, 0x4, RZ ;  /* 0x00000004cf127824 */ /* 0x000fe200078e00ff */
[----:B------:R1:W-:Y:S01]  /*1240*/  STL [R1+0x44], R0 ;  /* 0x0000440001007387 */ /* 0x0003e20000100800 */
[----:B------:R-:W-:Y:S01]  /*1250*/  VIADD R187, R16, 0x40 ;  /* 0x0000004010bb7836 */ /* 0x000fe20000000000 */
[----:B------:R-:W-:Y:S01]  /*1260*/  SHF.R.S32.HI R4, RZ, 0x1f, R232 ;  /* 0x0000001fff047819 */ /* 0x000fe200000114e8 */
[C---:B------:R-:W-:Y:S01]  /*1270*/  VIADD R223, R197.reuse, 0x58 ;  /* 0x00000058c5df7836 */ /* 0x040fe20000000000 */
[----:B------:R-:W-:Y:S01]  /*1280*/  SHF.R.S32.HI R4, RZ, 0x1f, R229 ;  /* 0x0000001fff047819 */ /* 0x000fe200000114e5 */
[C---:B------:R-:W-:Y:S01]  /*1290*/  VIADD R222, R197.reuse, 0x60 ;  /* 0x00000060c5de7836 */ /* 0x040fe20000000000 */
[----:B0-----:R-:W-:Y:S01]  /*12a0*/  SHF.R.S32.HI R3, RZ, 0x1f, R231 ;  /* 0x0000001fff037819 */ /* 0x001fe200000114e7 */
[C---:B------:R-:W-:Y:S01]  /*12b0*/  VIADD R221, R197.reuse, 0x68 ;  /* 0x00000068c5dd7836 */ /* 0x040fe20000000000 */
[----:B------:R-:W-:Y:S01]  /*12c0*/  SHF.R.S32.HI R3, RZ, 0x1f, R228 ;  /* 0x0000001fff037819 */ /* 0x000fe200000114e4 */
[----:B------:R-:W-:Y:S01]  /*12d0*/  VIADD R220, R197, 0x70 ;  /* 0x00000070c5dc7836 */ /* 0x000fe20000000000 */
[----:B-1----:R-:W-:Y:S01]  /*12e0*/  LEA R0, R15, UR44, 0x1 ;  /* 0x0000002c0f007c11 */ /* 0x002fe2000f8e08ff */
[----:B------:R-:W-:Y:S01]  /*12f0*/  VIADD R219, R197, 0x78 ;  /* 0x00000078c5db7836 */ /* 0x000fe20000000000 */
[----:B------:R-:W-:Y:S01]  /*1300*/  SHF.R.S32.HI R4, RZ, 0x1f, R226 ;  /* 0x0000001fff047819 */ /* 0x000fe200000114e2 */
[----:B------:R-:W-:Y:S01]  /*1310*/  VIADD R185, R18, 0x20 ;  /* 0x0000002012b97836 */ /* 0x000fe20000000000 */
[----:B------:R-:W-:Y:S01]  /*1320*/  SHF.R.S32.HI R3, RZ, 0x1f, R225 ;  /* 0x0000001fff037819 */ /* 0x000fe200000114e1 */
[----:B------:R0:W-:Y:S01]  /*1330*/  STL [R1+0x3c], R0 ;  /* 0x00003c0001007387 */ /* 0x0001e20000100800 */
[----:B------:R-:W-:Y:S01]  /*1340*/  SHF.R.S32.HI R17, RZ, 0x1f, R16 ;  /* 0x0000001fff117819 */ /* 0x000fe20000011410 */
[----:B------:R-:W-:Y:S01]  /*1350*/  IMAD R204, R204, 0x8, R8 ;  /* 0x00000008cccc7824 */ /* 0x000fe200078e0208 */
[----:B------:R-:W-:-:S02]  /*1360*/  SHF.R.S32.HI R19, RZ, 0x1f, R18 ;  /* 0x0000001fff137819 */ /* 0x000fc40000011412 */
[----:B------:R-:W-:Y:S02]  /*1370*/  SHF.R.S32.HI R216, RZ, 0x1f, R187 ;  /* 0x0000001fffd87819 */ /* 0x000fe400000114bb */
[----:B------:R-:W-:Y:S02]  /*1380*/  LEA R203, R205, UR44, 0x1 ;  /* 0x0000002ccdcb7c11 */ /* 0x000fe4000f8e08ff */
[----:B------:R-:W-:Y:S02]  /*1390*/  SHF.R.S32.HI R4, RZ, 0x1f, R223 ;  /* 0x0000001fff047819 */ /* 0x000fe400000114df */
[----:B0-----:R-:W-:Y:S02]  /*13a0*/  SHF.R.S32.HI R0, RZ, 0x1f, R233 ;  /* 0x0000001fff007819 */ /* 0x001fe400000114e9 */
[----:B------:R-:W-:Y:S02]  /*13b0*/  SHF.R.S32.HI R0, RZ, 0x1f, R230 ;  /* 0x0000001fff007819 */ /* 0x000fe400000114e6 */
[----:B------:R-:W-:-:S02]  /*13c0*/  SHF.R.S32.HI R0, RZ, 0x1f, R227 ;  /* 0x0000001fff007819 */ /* 0x000fc400000114e3 */
[----:B------:R-:W-:Y:S02]  /*13d0*/  SHF.R.S32.HI R0, RZ, 0x1f, R224 ;  /* 0x0000001fff007819 */ /* 0x000fe400000114e0 */
[----:B------:R-:W-:Y:S02]  /*13e0*/  SHF.R.S32.HI R3, RZ, 0x1f, R222 ;  /* 0x0000001fff037819 */ /* 0x000fe400000114de */
[----:B------:R-:W-:Y:S02]  /*13f0*/  SHF.R.S32.HI R0, RZ, 0x1f, R221 ;  /* 0x0000001fff007819 */ /* 0x000fe400000114dd */
[----:B------:R-:W-:Y:S02]  /*1400*/  SHF.R.S32.HI R237, RZ, 0x1f, R220 ;  /* 0x0000001fffed7819 */ /* 0x000fe400000114dc */
[----:B------:R-:W-:-:S07]  /*1410*/  SHF.R.S32.HI R236, RZ, 0x1f, R219 ;  /* 0x0000001fffec7819 */ /* 0x000fce00000114db */
.L_x_2762:
[----:B0-2---:R-:W0:Y:S02]  /*1420*/  LDC.64 R8, c[0x0][0xc88] ;  /* 0x00032200ff087b82 */ /* 0x005e240000000a00 */
[----:B0-----:R-:W-:-:S05]  /*1430*/  IMAD.WIDE R8, R7, 0x4, R8 ;  /* 0x0000000407087825 */ /* 0x001fca00078e0208 */
[----:B------:R-:W2:Y:S01]  /*1440*/  LDG.E R209, desc[UR42][R8.64] ;  /* 0x0000002a08d17981 */ /* 0x000ea2000c1e1900 */
[----:B------:R-:W-:Y:S05]  /*1450*/  YIELD ;  /* 0x0000000000007946 */ /* 0x000fea0003800000 */
[----:B------:R-:W-:Y:S01]  /*1460*/  ULDC.64 UR4, c[0x0][0xa28] ;  /* 0x00028a0000047ab9 */ /* 0x000fe20000000a00 */
[----:B------:R-:W-:Y:S01]  /*1470*/  ULDC.64 UR8, c[0x0][0xa18] ;  /* 0x0002860000087ab9 */ /* 0x000fe20000000a00 */
[----:B------:R-:W-:Y:S01]  /*1480*/  ISETP.NE.U32.AND P1, PT, RZ, UR4, PT ;  /* 0x00000004ff007c0c */ /* 0x000fe2000bf25070 */
[----:B------:R-:W-:Y:S01]  /*1490*/  ULDC.64 UR6, c[0x0][0xa08] ;  /* 0x0002820000067ab9 */ /* 0x000fe20000000a00 */
[----:B----4-:R-:W-:Y:S01]  /*14a0*/  IMAD.MOV.U32 R4, RZ, RZ, RZ ;  /* 0x000000ffff047224 */ /* 0x010fe200078e00ff */
[----:B------:R-:W-:Y:S01]  /*14b0*/  ISETP.NE.U32.AND P0, PT, RZ, UR6, PT ;  /* 0x00000006ff007c0c */ /* 0x000fe2000bf05070 */
[----:B-----5:R-:W-:Y:S01]  /*14c0*/  IMAD.MOV.U32 R28, RZ, RZ, RZ ;  /* 0x000000ffff1c7224 */ /* 0x020fe200078e00ff */
[----:B------:R-:W-:-:S02]  /*14d0*/  ISETP.NE.AND.EX P1, PT, RZ, UR5, PT, P1 ;  /* 0x00000005ff007c0c */ /* 0x000fc4000bf25310 */
[----:B------:R-:W-:Y:S02]  /*14e0*/  ISETP.NE.AND.EX P0, PT, RZ, UR7, PT, P0 ;  /* 0x00000007ff007c0c */ /* 0x000fe4000bf05300 */
[----:B--2---:R-:W-:Y:S01]  /*14f0*/  SHF.R.S32.HI R234, RZ, 0x1f, R209 ;  /* 0x0000001fffea7819 */ /* 0x004fe200000114d1 */
[----:B------:R-:W-:-:S08]  /*1500*/  IMAD.SHL.U32 R210, R209, 0x4, RZ ;  /* 0x00000004d1d27824 */ /* 0x000fd000078e00ff */
[C---:B------:R-:W-:Y:S02]  /*1510*/  @P1 LEA R10, P2, R209.reuse, UR4, 0x2 ;  /* 0x00000004d10a1c11 */ /* 0x040fe4000f8410ff */
[C-C-:B------:R-:W-:Y:S02]  /*1520*/  SHF.L.U64.HI R211, R209.reuse, 0x2, R234.reuse ;  /* 0x00000002d1d37819 */ /* 0x140fe400000102ea */
[----:B------:R-:W-:Y:S02]  /*1530*/  @P1 LEA.HI.X R11, R209, UR5, R234, 0x2, P2 ;  /* 0x00000005d10b1c11 */ /* 0x000fe400090f14ea */
[----:B------:R-:W-:Y:S01]  /*1540*/  ISETP.NE.U32.AND P2, PT, RZ, UR8, PT ;  /* 0x00000008ff007c0c */ /* 0x000fe2000bf45070 */
[----:B------:R-:W-:Y:S01]  /*1550*/  ULDC UR4, c[0x0][0x288] ;  /* 0x0000a20000047ab9 */ /* 0x000fe20000000800 */
[----:B------:R-:W-:Y:S01]  /*1560*/  IADD3 R12, P3, R210, UR6, RZ ;  /* 0x00000006d20c7c10 */ /* 0x000fe2000ff7e0ff */
[----:B------:R0:W5:Y:S01]  /*1570*/  @P1 LDG.E R4, desc[UR42][R10.64] ;  /* 0x0000002a0a041981 */ /* 0x000162000c1e1900 */
[----:B------:R-:W-:Y:S01]  /*1580*/  ISETP.NE.AND.EX P2, PT, RZ, UR9, PT, P2 ;  /* 0x00000009ff007c0c */ /* 0x000fe2000bf45320 */
[----:B------:R-:W-:Y:S01]  /*1590*/  IMAD.U32 R192, RZ, RZ, UR4 ;  /* 0x00000004ffc07e24 */ /* 0x000fe2000f8e00ff */
[----:B------:R-:W-:Y:S01]  /*15a0*/  IADD3.X R13, R211, UR7, RZ, P3, !PT ;  /* 0x00000007d30d7c10 */ /* 0x000fe20009ffe4ff */
[----:B------:R-:W-:-:S04]  /*15b0*/  ULDC.64 UR4, c[0x0][0x418] ;  /* 0x0001060000047ab9 */ /* 0x000fc80000000a00 */
[----:B------:R0:W5:Y:S06]  /*15c0*/  @P0 LDG.E R28, desc[UR42][R12.64] ;  /* 0x0000002a0c1c0981 */ /* 0x00016c000c1e1900 */
[----:B------:R-:W-:-:S04]  /*15d0*/  @P2 IADD3 R8, P1, R210, UR8, RZ ;  /* 0x00000008d2082c10 */ /* 0x000fc8000ff3e0ff */
[----:B------:R-:W-:-:S05]  /*15e0*/  @P2 IADD3.X R9, R211, UR9, RZ, P1, !PT ;  /* 0x00000009d3092c10 */ /* 0x000fca0008ffe4ff */
        /* <DEDUP_REMOVED lines=10> */
[----:B0--3--:R-:W-:Y:S06]  /*1690*/  @P2 BRA `(.L_x_2547) ;  /* 0x0000000000242947 */ /* 0x009fec0003800000 */
        /* <DEDUP_REMOVED lines=9> */
.L_x_2547:
[----:B------:R-:W-:Y:S01]  /*1730*/  ULDC.64 UR4, c[0x0][0xa20] ;  /* 0x0002880000047ab9 */ /* 0x000fe20000000a00 */
[C---:B------:R-:W-:Y:S02]  /*1740*/  LOP3.LUT R3, R6.reuse, 0xff000000, RZ, 0xc0, !PT ;  /* 0xff00000006037812 */ /* 0x040fe400078ec0ff */
[----:B------:R-:W-:Y:S02]  /*1750*/  ISETP.NE.U32.AND P1, PT, RZ, UR4, PT ;  /* 0x00000004ff007c0c */ /* 0x000fe4000bf25070 */
[C---:B------:R-:W-:Y:S02]  /*1760*/  LOP3.LUT R0, R6.reuse, 0xff0000, RZ, 0xc0, !PT ;  /* 0x00ff000006007812 */ /* 0x040fe400078ec0ff */
[----:B------:R-:W-:Y:S02]  /*1770*/  ISETP.NE.AND.EX P1, PT, RZ, UR5, PT, P1 ;  /* 0x00000005ff007c0c */ /* 0x000fe4000bf25310 */
[----:B------:R-:W-:Y:S02]  /*1780*/  SHF.R.U32.HI R3, RZ, 0x8, R3 ;  /* 0x00000008ff037819 */ /* 0x000fe40000011603 */
[----:B------:R-:W-:-:S02]  /*1790*/  LOP3.LUT R206, R6, 0xffff, RZ, 0xc0, !PT ;  /* 0x0000ffff06ce7812 */ /* 0x000fc400078ec0ff */
[----:B------:R-:W-:-:S07]  /*17a0*/  LEA.HI R208, R0, R3, RZ, 0x10 ;  /* 0x0000000300d07211 */ /* 0x000fce00078f80ff */
[----:B------:R-:W-:Y:S05]  /*17b0*/  @!P1 BRA `(.L_x_2548) ;  /* 0x0000000000109947 */ /* 0x000fea0003800000 */
[----:B------:R-:W-:-:S04]  /*17c0*/  IADD3 R6, P0, R210, UR4, RZ ;  /* 0x00000004d2067c10 */ /* 0x000fc8000ff1e0ff */
[----:B------:R-:W-:-:S05]  /*17d0*/  IADD3.X R7, R211, UR5, RZ, P0, !PT ;  /* 0x00000005d3077c10 */ /* 0x000fca00087fe4ff */
[----:B------:R0:W5:Y:S01]  /*17e0*/  LDG.E R27, desc[UR42][R6.64] ;  /* 0x0000002a061b7981 */ /* 0x000162000c1e1900 */
[----:B------:R-:W-:Y:S05]  /*17f0*/  BRA `(.L_x_2549) ;  /* 0x0000000000107947 */ /* 0x000fea0003800000 */
.L_x_2548:
[----:B------:R-:W-:Y:S05]  /*1800*/  @!P0 BRA `(.L_x_2549) ;  /* 0x00000000000c8947 */ /* 0x000fea0003800000 */
[----:B------:R-:W2:Y:S04]  /*1810*/  LDG.E R0, desc[UR42][R12.64] ;  /* 0x0000002a0c007981 */ /* 0x000ea8000c1e1900 */
[----:B------:R-:W2:Y:S02]  /*1820*/  LDG.E R27, desc[UR42][R12.64+0x4] ;  /* 0x0000042a0c1b7981 */ /* 0x000ea4000c1e1900 */
[----:B--2---:R-:W-:-:S07]  /*1830*/  IMAD.IADD R27, R27, 0x1, -R0 ;  /* 0x000000011b1b7824 */ /* 0x004fce00078e0a00 */
.L_x_2549:
[----:B------:R-:W-:Y:S01]  /*1840*/  ULDC.64 UR4, c[0x0][0xa10] ;  /* 0x0002840000047ab9 */ /* 0x000fe20000000a00 */
[----:B------:R-:W1:Y:S01]  /*1850*/  LDC R10, c[0x0][0x448] ;  /* 0x00011200ff0a7b82 */ /* 0x000e620000000800 */
[----:B------:R-:W-:-:S04]  /*1860*/  ISETP.NE.U32.AND P0, PT, RZ, UR4, PT ;  /* 0x00000004ff007c0c */ /* 0x000fc8000bf05070 */
[----:B------:R-:W-:Y:S01]  /*1870*/  ISETP.NE.AND.EX P0, PT, RZ, UR5, PT, P0 ;  /* 0x00000005ff007c0c */ /* 0x000fe2000bf05300 */
[----:B------:R-:W-:-:S12]  /*1880*/  ULDC.64 UR4, c[0x0][0xa30] ;  /* 0x00028c0000047ab9 */ /* 0x000fd80000000a00 */
[----:B0-----:R-:W0:Y:S02]  /*1890*/  @P0 LDC.64 R6, c[0x0][0xa10] ;  /* 0x00028400ff060b82 */ /* 0x001e240000000a00 */
[----:B0-----:R-:W-:-:S05]  /*18a0*/  @P0 IMAD.WIDE R6, R209, 0x4, R6 ;  /* 0x00000004d1060825 */ /* 0x001fca00078e0206 */
[----:B------:R-:W2:Y:S04]  /*18b0*/  @P0 LDG.E R0, desc[UR42][R6.64] ;  /* 0x0000002a06000981 */ /* 0x000ea8000c1e1900 */
[----:B------:R0:W2:Y:S01]  /*18c0*/  @P0 LDG.E R3, desc[UR42][R6.64+0x4] ;  /* 0x0000042a06030981 */ /* 0x0000a2000c1e1900 */
[----:B------:R-:W-:Y:S01]  /*18d0*/  ISETP.NE.U32.AND P1, PT, RZ, UR4, PT ;  /* 0x00000004ff007c0c */ /* 0x000fe2000bf25070 */
[----:B-----5:R-:W-:-:S03]  /*18e0*/  IMAD.MOV.U32 R111, RZ, RZ, R27 ;  /* 0x000000ffff6f7224 */ /* 0x020fc600078e001b */
[----:B------:R-:W-:-:S13]  /*18f0*/  ISETP.NE.AND.EX P1, PT, RZ, UR5, PT, P1 ;  /* 0x00000005ff007c0c */ /* 0x000fda000bf25310 */
[----:B------:R-:W-:-:S04]  /*1900*/  @P1 IADD3 R8, P2, R210, UR4, RZ ;  /* 0x00000004d2081c10 */ /* 0x000fc8000ff5e0ff */
[----:B------:R-:W-:-:S05]  /*1910*/  @P1 IADD3.X R9, R211, UR5, RZ, P2, !PT ;  /* 0x00000005d3091c10 */ /* 0x000fca00097fe4ff */
[----:B------:R3:W5:Y:S01]  /*1920*/  @P1 LDG.E R111, desc[UR42][R8.64] ;  /* 0x0000002a086f1981 */ /* 0x000762000c1e1900 */
[----:B-1----:R-:W-:Y:S01]  /*1930*/  ISETP.NE.AND P1, PT, R10, 0x1, PT ;  /* 0x000000010a00780c */ /* 0x002fe20003f25270 */
[----:B------:R-:W-:Y:S01]  /*1940*/  IMAD.SHL.U32 R190, R5, 0x80, RZ ;  /* 0x0000008005be7824 */ /* 0x000fe200078e00ff */
[----:B------:R-:W-:Y:S01]  /*1950*/  BSSY B0, `(.L_x_2550) ;  /* 0x0000035000007945 */ /* 0x000fe20003800000 */
[----:B------:R-:W-:Y:S01]  /*1960*/  IMAD.IADD R11, R27, 0x1, -R4 ;  /* 0x000000011b0b7824 */ /* 0x000fe200078e0a04 */
[----:B------:R-:W-:Y:S01]  /*1970*/  LOP3.LUT R217, R208, 0xff, RZ, 0xc0, !PT ;  /* 0x000000ffd0d97812 */ /* 0x000fe200078ec0ff */
[----:B------:R-:W-:Y:S01]  /*1980*/  VIADD R5, R190, 0x7f ;  /* 0x0000007fbe057836 */ /* 0x000fe20000000000 */
[----:B------:R-:W-:-:S07]  /*1990*/  SHF.R.U32.HI R208, RZ, 0x10, R208 ;  /* 0x00000010ffd07819 */ /* 0x000fce00000116d0 */
[----:B------:R-:W1:Y:S08]  /*19a0*/  @P1 LDC R10, c[0x0][0x44c] ;  /* 0x00011300ff0a1b82 */ /* 0x000e700000000800 */
[----:B0-----:R-:W0:Y:S01]  /*19b0*/  @P1 LDC R7, c[0x0][0x450] ;  /* 0x00011400ff071b82 */ /* 0x001e220000000800 */
[----:B--2---:R-:W-:Y:S02]  /*19c0*/  @P0 IMAD.IADD R24, R3, 0x1, -R0 ;  /* 0x0000000103180824 */ /* 0x004fe400078e0a00 */
[----:B-1----:R-:W-:-:S04]  /*19d0*/  @P1 IMAD.HI.U32 R0, R5, R10, RZ ;  /* 0x0000000a05001227 */ /* 0x002fc800078e00ff */
[----:B------:R-:W-:Y:S01]  /*19e0*/  IMAD.IADD R193, R11, 0x1, R24 ;  /* 0x000000010bc17824 */ /* 0x000fe200078e0218 */
[----:B0-----:R-:W-:-:S03]  /*19f0*/  @P1 SHF.R.U32.HI R5, RZ, R7, R0 ;  /* 0x00000007ff051219 */ /* 0x001fc60000011600 */
[C---:B------:R-:W-:Y:S01]  /*1a00*/  VIADD R0, R193.reuse, 0x7f ;  /* 0x0000007fc1007836 */ /* 0x040fe20000000000 */
[----:B------:R-:W-:-:S04]  /*1a10*/  IADD3 R126, R193, 0x80, -R192 ;  /* 0x00000080c17e7810 */ /* 0x000fc80007ffe8c0 */
[----:B------:R-:W-:Y:S01]  /*1a20*/  SHF.R.S32.HI R3, RZ, 0x1f, R0 ;  /* 0x0000001fff037819 */ /* 0x000fe20000011400 */
[----:B------:R-:W-:-:S03]  /*1a30*/  IMAD.IADD R5, R126, 0x1, R5 ;  /* 0x000000017e057824 */ /* 0x000fc600078e0205 */
[----:B------:R-:W-:Y:S01]  /*1a40*/  LEA.HI R3, R3, R0, RZ, 0x7 ;  /* 0x0000000003037211 */ /* 0x000fe200078f38ff */
[----:B------:R-:W-:Y:S01]  /*1a50*/  IMAD.MOV.U32 R0, RZ, RZ, RZ ;  /* 0x000000ffff007224 */ /* 0x000fe200078e00ff */
[----:B------:R-:W-:Y:S02]  /*1a60*/  SHF.R.S32.HI R4, RZ, 0x1f, R5 ;  /* 0x0000001fff047819 */ /* 0x000fe40000011405 */
[----:B------:R-:W-:Y:S02]  /*1a70*/  SHF.R.S32.HI R127, RZ, 0x7, R3 ;  /* 0x00000007ff7f7819 */ /* 0x000fe40000011403 */
[----:B------:R-:W-:-:S04]  /*1a80*/  LEA.HI R4, R4, R5, RZ, 0x7 ;  /* 0x0000000504047211 */ /* 0x000fc800078f38ff */
[----:B------:R-:W-:-:S04]  /*1a90*/  SHF.R.S32.HI R4, RZ, 0x7, R4 ;  /* 0x00000007ff047819 */ /* 0x000fc80000011404 */
[----:B---3--:R-:W-:-:S04]  /*1aa0*/  VIMNMX R9, R127, R4, PT ;  /* 0x000000047f097248 */ /* 0x008fc80003fe0100 */
[----:B------:R-:W-:-:S13]  /*1ab0*/  ISETP.GE.AND P0, PT, R9, 0x1, PT ;  /* 0x000000010900780c */ /* 0x000fda0003f06270 */
        /* <DEDUP_REMOVED lines=30> */
.L_x_2551:
[----:B------:R-:W-:Y:S05]  /*1ca0*/  BSYNC B0 ;  /* 0x0000000000007941 */ /* 0x000fea0003800000 */
.L_x_2550:
[----:B------:R-:W-:-:S05]  /*1cb0*/  IMAD R3, R217, R0, RZ ;  /* 0x00000000d9037224 */ /* 0x000fca00078e02ff */
        /* <DEDUP_REMOVED lines=35> */
.L_x_2554:
[----:B------:R-:W-:Y:S05]  /*1ef0*/  BSYNC B6 ;  /* 0x0000000000067941 */ /* 0x000fea0003800000 */
.L_x_2553:
        /* <DEDUP_REMOVED lines=20> */
.L_x_2556:
[----:B------:R-:W-:Y:S05]  /*2040*/  BSYNC B6 ;  /* 0x0000000000067941 */ /* 0x000fea0003800000 */
.L_x_2555:
[----:B------:R-:W-:Y:S01]  /*2050*/  ULDC.64 UR4, c[0x0][0x9f8] ;  /* 0x00027e0000047ab9 */ /* 0x000fe20000000a00 */
[----:B------:R-:W-:Y:S01]  /*2060*/  IMAD.MOV.U32 R0, RZ, RZ, R209 ;  /* 0x000000ffff007224 */ /* 0x000fe200078e00d1 */
[----:B------:R-:W-:Y:S01]  /*2070*/  ISETP.NE.U32.AND P0, PT, RZ, UR4, PT ;  /* 0x00000004ff007c0c */ /* 0x000fe2000bf05070 */
[----:B------:R-:W2:Y:S01]  /*2080*/  LDL.LU R20, [R1+0x10] ;  /* 0x0000100001147983 */ /* 0x000ea20000300800 */
[----:B------:R-:W0:Y:S02]  /*2090*/  LDC.64 R102, c[0x0][0x300] ;  /* 0x0000c000ff667b82 */ /* 0x000e240000000a00 */
[----:B------:R-:W-:Y:S01]  /*20a0*/  ISETP.NE.AND.EX P0, PT, RZ, UR5, PT, P0 ;  /* 0x00000005ff007c0c */ /* 0x000fe2000bf05300 */
[----:B------:R-:W1:Y:S01]  /*20b0*/  S2R R30, SR_TID.X ;  /* 0x00000000001e7919 */ /* 0x000e620000002100 */
[----:B------:R-:W-:-:S04]  /*20c0*/  IMAD.IADD R47, R28, 0x1, R27 ;  /* 0x000000011c2f7824 */ /* 0x000fc800078e021b */
[----:B------:R-:W3:Y:S07]  /*20d0*/  LDC R33, c[0x0][0x3f4] ;  /* 0x0000fd00ff217b82 */ /* 0x000eee0000000800 */
[----:B------:R-:W-:-:S04]  /*20e0*/  @P0 IADD3 R4, P1, R210, UR4, RZ ;  /* 0x00000004d2040c10 */ /* 0x000fc8000ff3e0ff */
[----:B------:R-:W-:Y:S01]  /*20f0*/  @P0 IADD3.X R5, R211, UR5, RZ, P1, !PT ;  /* 0x00000005d3050c10 */ /* 0x000fe20008ffe4ff */
[----:B------:R-:W-:-:S04]  /*2100*/  ULDC.64 UR4, c[0x0][0xa08] ;  /* 0x0002820000047ab9 */ /* 0x000fc80000000a00 */
[----:B------:R4:W2:Y:S01]  /*2110*/  @P0 LDG.E R0, desc[UR42][R4.64] ;  /* 0x0000002a04000981 */ /* 0x0008a2000c1e1900 */
[----:B------:R-:W-:Y:S01]  /*2120*/  SHF.R.S32.HI R39, RZ, 0x1f, R47 ;  /* 0x0000001fff277819 */ /* 0x000fe2000001142f */
[-C--:B0-----:R-:W-:Y:S01]  /*2130*/  IMAD.WIDE.U32 R6, R47, R102.reuse, RZ ;  /* 0x000000662f067225 */ /* 0x081fe200078e00ff */
[----:B------:R-:W-:Y:S02]  /*2140*/  ISETP.NE.U32.AND P0, PT, RZ, UR4, PT ;  /* 0x00000004ff007c0c */ /* 0x000fe4000bf05070 */
[----:B------:R-:W-:Y:S01]  /*2150*/  SHF.R.U32.HI R32, RZ, 0x3, R196 ;  /* 0x00000003ff207819 */ /* 0x000fe200000116c4 */
[-C--:B------:R-:W-:Y:S01]  /*2160*/  IMAD R8, R39, R102.reuse, RZ ;  /* 0x0000006627087224 */ /* 0x080fe200078e02ff */
[----:B------:R-:W-:Y:S01]  /*2170*/  ISETP.NE.AND.EX P0, PT, RZ, UR5, PT, P0 ;  /* 0x00000005ff007c0c */ /* 0x000fe2000bf05300 */
[----:B------:R-:W-:Y:S01]  /*2180*/  ULDC.64 UR4, c[0x0][0x308] ;  /* 0x0000c20000047ab9 */ /* 0x000fe20000000a00 */
[----:B---3--:R-:W-:Y:S01]  /*2190*/  ISETP.GE.AND P2, PT, R16, R33, PT ;  /* 0x000000211000720c */ /* 0x008fe20003f46270 */
[----:B------:R-:W-:Y:S01]  /*21a0*/  IMAD R3, R47, R103, R8 ;  /* 0x000000672f037224 */ /* 0x000fe200078e0208 */
[----:B-1----:R-:W-:Y:S01]  /*21b0*/  SHF.R.U32.HI R30, RZ, 0x7, R30 ;  /* 0x00000007ff1e7819 */ /* 0x002fe2000001161e */
[----:B------:R-:W-:Y:S01]  /*21c0*/  IMAD.SHL.U32 R34, R22, 0x40, RZ ;  /* 0x0000004016227824 */ /* 0x000fe200078e00ff */
[----:B------:R-:W-:Y:S01]  /*21d0*/  SHF.R.U32.HI R29, RZ, 0x3, R195 ;  /* 0x00000003ff1d7819 */ /* 0x000fe200000116c3 */
[----:B------:R-:W-:Y:S01]  /*21e0*/  IMAD.IADD R7, R7, 0x1, R3 ;  /* 0x0000000107077824 */ /* 0x000fe200078e0203 */
[----:B------:R-:W-:Y:S01]  /*21f0*/  ISETP.NE.AND P6, PT, R30, 0x1, PT ;  /* 0x000000011e00780c */ /* 0x000fe20003fc5270 */
[----:B------:R-:W-:Y:S01]  /*2200*/  IMAD.SHL.U32 R92, R102, 0x20, RZ ;  /* 0x00000020665c7824 */ /* 0x000fe200078e00ff */
[----:B-----5:R-:W-:Y:S01]  /*2210*/  SHF.R.S32.HI R31, RZ, 0x1f, R111 ;  /* 0x0000001fff1f7819 */ /* 0x020fe2000001146f */
        /* <DEDUP_REMOVED lines=10> */
[----:B------:R-:W-:Y:S01]  /*22c0*/  VIADD R124, R30, 0x8 ;  /* 0x000000081e7c7836 */ /* 0x000fe20000000000 */
[C---:B------:R-:W-:Y:S01]  /*22d0*/  SHF.L.U64.HI R30, R102.reuse, 0x6, R103 ;  /* 0x00000006661e7819 */ /* 0x040fe20000010267 */
[----:B------:R-:W-:Y:S02]  /*22e0*/  IMAD.SHL.U32 R125, R102, 0x80, RZ ;  /* 0x00000080667d7824 */ /* 0x000fe400078e00ff */
[-C--:B0-----:R-:W-:Y:S01]  /*22f0*/  IMAD.WIDE.U32 R96, R22, R6.reuse, R18 ;  /* 0x0000000616607225 */ /* 0x081fe200078e0012 */
[C-C-:B------:R-:W-:Y:S02]  /*2300*/  SHF.L.U64.HI R15, R6.reuse, 0x6, R7.reuse ;  /* 0x00000006060f7819 */ /* 0x140fe40000010207 */
[----:B------:R-:W-:Y:S01]  /*2310*/  SHF.L.U64.HI R14, R6, 0x7, R7 ;  /* 0x00000007060e7819 */ /* 0x000fe20000010207 */
[----:B------:R-:W-:-:S04]  /*2320*/  IMAD.WIDE.U32 R94, R22, R6, R16 ;  /* 0x00000006165e7225 */ /* 0x000fc800078e0010 */
[----:B------:R-:W-:Y:S02]  /*2330*/  IMAD R12, R31, R6, RZ ;  /* 0x000000061f0c7224 */ /* 0x000fe400078e02ff */
[C---:B------:R-:W-:Y:S02]  /*2340*/  IMAD.SHL.U32 R13, R6.reuse, 0x20, RZ ;  /* 0x00000020060d7824 */ /* 0x040fe400078e00ff */
        /* <DEDUP_REMOVED lines=10> */
[----:B------:R-:W-:-:S02]  /*23f0*/  IMAD.WIDE.U32 R100, R99, UR4, R4 ;  /* 0x0000000463647c25 */ /* 0x000fc4000f8e0004 */
[----:B------:R-:W0:Y:S02]  /*2400*/  LDC.64 R4, c[0x0][0x408] ;  /* 0x00010200ff047b82 */ /* 0x000e240000000a00 */
[----:B------:R-:W-:Y:S01]  /*2410*/  IMAD R0, R3, UR4, RZ ;  /* 0x0000000403007c24 */ /* 0x000fe2000f8e02ff */
[----:B------:R-:W-:Y:S01]  /*2420*/  IADD3 R42, P4, R100, 0x40, RZ ;  /* 0x00000040642a7810 */ /* 0x000fe20007f9e0ff */
[----:B------:R-:W-:Y:S01]  /*2430*/  IMAD.X R47, R218, 0x1, R39, P0 ;  /* 0x00000001da2f7824 */ /* 0x000fe200000e0627 */
[----:B------:R-:W-:Y:S01]  /*2440*/  IADD3 R39, P0, R100, R44, RZ ;  /* 0x0000002c64277210 */ /* 0x000fe20007f1e0ff */
[----:B------:R-:W-:Y:S01]  /*2450*/  IMAD R41, R99, UR5, R0 ;  /* 0x0000000563297c24 */ /* 0x000fe2000f8e0200 */
[----:B------:R-:W-:Y:S05]  /*2460*/  @!P6 WARPSYNC.ALL ;  /* 0x000000000000e948 */ /* 0x000fea0003800000 */
[----:B------:R-:W-:Y:S01]  /*2470*/  ULDC.64 UR4, c[0x0][0x330] ;  /* 0x0000cc0000047ab9 */ /* 0x000fe20000000a00 */
[----:B------:R-:W-:Y:S01]  /*2480*/  IMAD.IADD R41, R101, 0x1, R41 ;  /* 0x0000000165297824 */ /* 0x000fe200078e0229 */
[----:B------:R-:W-:Y:S01]  /*2490*/  @!P6 BAR.SYNC.DEFER_BLOCKING 0x9, 0x100 ;  /* 0x024400000000eb1d */ /* 0x000fe20000010000 */
[----:B------:R-:W-:Y:S01]  /*24a0*/  IMAD.WIDE.U32 R8, R206, UR4, R16 ;  /* 0x00000004ce087c25 */ /* 0x000fe2000f8e0010 */
[----:B------:R-:W-:-:S03]  /*24b0*/  IADD3 R43, P3, R39, 0x40, RZ ;  /* 0x00000040272b7810 */ /* 0x000fc60007f7e0ff */
[----:B------:R-:W-:Y:S01]  /*24c0*/  IMAD R9, R206, UR5, R9 ;  /* 0x00000005ce097c24 */ /* 0x000fe2000f8e0209 */
[----:B------:R-:W-:Y:S01]  /*24d0*/  ULDC.64 UR4, c[0x0][0x338] ;  /* 0x0000ce0000047ab9 */ /* 0x000fe20000000a00 */
[----:B------:R-:W-:Y:S02]  /*24e0*/  IMAD.X R107, RZ, RZ, R41, P4 ;  /* 0x000000ffff6b7224 */ /* 0x000fe400020e0629 */
[----:B------:R-:W-:Y:S01]  /*24f0*/  IMAD R0, R3, UR4, RZ ;  /* 0x0000000403007c24 */ /* 0x000fe2000f8e02ff */
[----:B------:R-:W-:Y:S01]  /*2500*/  SEL R3, R33, RZ, P2 ;  /* 0x000000ff21037207 */ /* 0x000fe20001000000 */
[----:B0-----:R-:W-:-:S04]  /*2510*/  IMAD.WIDE.U32 R90, R22, R4, R18 ;  /* 0x00000004165a7225 */ /* 0x001fc800078e0012 */
[C---:B------:R-:W-:Y:S02]  /*2520*/  IMAD R109, R99.reuse, UR5, R0 ;  /* 0x00000005636d7c24 */ /* 0x040fe4000f8e0200 */
[----:B------:R-:W-:Y:S02]  /*2530*/  IMAD R0, R218, R6, RZ ;  /* 0x00000006da007224 */ /* 0x000fe400078e02ff */
[----:B------:R-:W-:Y:S01]  /*2540*/  IMAD.WIDE.U32 R98, R99, UR4, R8 ;  /* 0x0000000463627c25 */ /* 0x000fe2000f8e0008 */
[----:B------:R-:W-:Y:S02]  /*2550*/  ULDC UR4, c[0x0][0x2f4] ;  /* 0x0000bd0000047ab9 */ /* 0x000fe40000000800 */
[----:B------:R-:W-:Y:S01]  /*2560*/  ISETP.GE.AND P2, PT, R16, UR4, PT ;  /* 0x0000000410007c0c */ /* 0x000fe2000bf46270 */
[----:B------:R-:W-:Y:S02]  /*2570*/  IMAD R9, R22, R7, R0 ;  /* 0x0000000716097224 */ /* 0x000fe400078e0200 */
[----:B------:R-:W-:-:S02]  /*2580*/  IMAD R0, R218, R4, RZ ;  /* 0x00000004da007224 */ /* 0x000fc400078e02ff */
[----:B------:R-:W-:Y:S02]  /*2590*/  IMAD.IADD R3, R16, 0x1, R3 ;  /* 0x0000000110037824 */ /* 0x000fe400078e0203 */
[C---:B------:R-:W-:Y:S02]  /*25a0*/  IMAD R11, R22.reuse, R5, R0 ;  /* 0x00000005160b7224 */ /* 0x040fe400078e0200 */
[----:B------:R-:W-:Y:S01]  /*25b0*/  IMAD.IADD R97, R97, 0x1, R9 ;  /* 0x0000000161617824 */ /* 0x000fe200078e0209 */
[----:B------:R-:W-:Y:S01]  /*25c0*/  SHF.R.S32.HI R0, RZ, 0x1f, R3 ;  /* 0x0000001fff007819 */ /* 0x000fe20000011403 */
[----:B------:R-:W-:Y:S02]  /*25d0*/  IMAD.IADD R95, R9, 0x1, R95 ;  /* 0x00000001095f7824 */ /* 0x000fe400078e025f */
[----:B------:R-:W-:Y:S01]  /*25e0*/  IMAD.WIDE.U32 R88, R22, R4, R16 ;  /* 0x0000000416587225 */ /* 0x000fe200078e0010 */
[CC--:B------:R-:W-:Y:S02]  /*25f0*/  LEA.HI R8, R0.reuse, R3.reuse, RZ, 0x6 ;  /* 0x0000000300087211 */ /* 0x0c0fe400078f30ff */
[----:B------:R-:W-:Y:S01]  /*2600*/  LEA.HI R105, R0, R3, RZ, 0x3 ;  /* 0x0000000300697211 */ /* 0x000fe200078f18ff */
[----:B------:R-:W-:-:S02]  /*2610*/  IMAD.IADD R91, R91, 0x1, R11 ;  /* 0x000000015b5b7824 */ /* 0x000fc400078e020b */
[----:B------:R-:W-:Y:S01]  /*2620*/  IMAD.SHL.U32 R8, R8, 0x80, RZ ;  /* 0x0000008008087824 */ /* 0x000fe200078e00ff */
[----:B------:R-:W-:Y:S01]  /*2630*/  LOP3.LUT R0, R105, 0x38, RZ, 0xc0, !PT ;  /* 0x0000003869007812 */ /* 0x000fe200078ec0ff */
[----:B------:R-:W-:Y:S01]  /*2640*/  IMAD.IADD R89, R11, 0x1, R89 ;  /* 0x000000010b597824 */ /* 0x000fe200078e0259 */
[----:B------:R-:W-:Y:S01]  /*2650*/  LOP3.LUT R3, R196, 0x38, R105, 0xf8, !PT ;  /* 0x00000038c4037812 */ /* 0x000fe200078ef869 */
[-C--:B------:R-:W-:Y:S01]  /*2660*/  IMAD.WIDE.U32 R96, R111, R6.reuse, R96 ;  /* 0x000000066f607225 */ /* 0x080fe200078e0060 */
[--C-:B------:R-:W-:Y:S02]  /*2670*/  LOP3.LUT R9, R195, 0x38, R105.reuse, 0xf8, !PT ;  /* 0x00000038c3097812 */ /* 0x100fe400078ef869 */
[----:B------:R-:W-:Y:S01]  /*2680*/  LOP3.LUT R10, R194, 0x38, R105, 0xf8, !PT ;  /* 0x00000038c20a7812 */ /* 0x000fe200078ef869 */
[----:B------:R-:W-:Y:S01]  /*2690*/  IMAD.WIDE.U32 R94, R111, R6, R94 ;  /* 0x000000066f5e7225 */ /* 0x000fe200078e005e */
[----:B------:R-:W-:Y:S02]  /*26a0*/  LOP3.LUT R0, R0, 0x1c0, R34, 0xf8, !PT ;  /* 0x000001c000007812 */ /* 0x000fe400078ef822 */
[----:B------:R-:W-:Y:S01]  /*26b0*/  LOP3.LUT R21, R8, 0xffffe000, RZ, 0xc0, !PT ;  /* 0xffffe00008157812 */ /* 0x000fe200078ec0ff */
[----:B------:R-:W-:Y:S01]  /*26c0*/  IMAD.SHL.U32 R11, R6, 0x80, RZ ;  /* 0x00000080060b7824 */ /* 0x000fe200078e00ff */
[----:B------:R-:W-:Y:S01]  /*26d0*/  LOP3.LUT R3, R3, R32, RZ, 0x3c, !PT ;  /* 0x0000002003037212 */ /* 0x000fe200078e3cff */
[----:B------:R-:W-:Y:S01]  /*26e0*/  IMAD.WIDE.U32 R90, R111, R4, R90 ;  /* 0x000000046f5a7225 */ /* 0x000fe200078e005a */
[----:B------:R-:W-:-:S02]  /*26f0*/  LOP3.LUT R28, R9, R29, RZ, 0x3c, !PT ;  /* 0x0000001d091c7212 */ /* 0x000fc400078e3cff */
[----:B------:R-:W-:Y:S01]  /*2700*/  LOP3.LUT R10, R10, R20, RZ, 0x3c, !PT ;  /* 0x000000140a0a7212 */ /* 0x000fe200078e3cff */
[----:B------:R-:W-:Y:S01]  /*2710*/  IMAD.WIDE.U32 R88, R111, R4, R88 ;  /* 0x000000046f587225 */ /* 0x000fe200078e0058 */
[----:B------:R-:W-:Y:S02]  /*2720*/  LOP3.LUT R0, R0, R201, RZ, 0x3c, !PT ;  /* 0x000000c900007212 */ /* 0x000fe400078e3cff */
[-C--:B------:R-:W-:Y:S01]  /*2730*/  IADD3 R29, R3, R21.reuse, R200 ;  /* 0x00000015031d7210 */ /* 0x080fe20007ffe0c8 */
[----:B------:R-:W-:Y:S01]  /*2740*/  IMAD R3, R218, R102, RZ ;  /* 0x00000066da037224 */ /* 0x000fe200078e02ff */
[-C--:B------:R-:W-:Y:S01]  /*2750*/  IADD3 R28, R28, R21.reuse, R199 ;  /* 0x000000151c1c7210 */ /* 0x080fe20007ffe0c7 */
[----:B------:R-:W-:Y:S01]  /*2760*/  IMAD.IADD R36, R97, 0x1, R37 ;  /* 0x0000000161247824 */ /* 0x000fe200078e0225 */
[----:B------:R-:W-:Y:S01]  /*2770*/  IADD3 R27, R10, R21, R198 ;  /* 0x000000150a1b7210 */ /* 0x000fe20007ffe0c6 */
[----:B------:R-:W-:Y:S01]  /*2780*/  IMAD R35, R22, R103, R3 ;  /* 0x0000006716237224 */ /* 0x000fe200078e0203 */
[----:B------:R-:W-:Y:S01]  /*2790*/  IADD3 R21, R0, R21, R202 ;  /* 0x0000001500157210 */ /* 0x000fe20007ffe0ca */
[----:B------:R-:W-:Y:S01]  /*27a0*/  IMAD R0, R31, R4, RZ ;  /* 0x000000041f007224 */ /* 0x000fe200078e02ff */
[----:B------:R-:W-:Y:S01]  /*27b0*/  SHF.L.U64.HI R20, R6, 0x5, R7 ;  /* 0x0000000506147819 */ /* 0x000fe20000010207 */
[C---:B------:R-:W-:Y:S01]  /*27c0*/  IMAD.SHL.U32 R7, R4.reuse, 0x20, RZ ;  /* 0x0000002004077824 */ /* 0x040fe200078e00ff */
[C-C-:B------:R-:W-:Y:S01]  /*27d0*/  SHF.L.U64.HI R10, R4.reuse, 0x5, R5.reuse ;  /* 0x00000005040a7819 */ /* 0x140fe20000010205 */
[----:B------:R-:W-:Y:S01]  /*27e0*/  IMAD R49, R111, R5, R0 ;  /* 0x000000056f317224 */ /* 0x000fe200078e0200 */
[C-C-:B------:R-:W-:Y:S01]  /*27f0*/  SHF.L.U64.HI R9, R4.reuse, 0x6, R5.reuse ;  /* 0x0000000604097819 */ /* 0x140fe20000010205 */
[C---:B------:R-:W-:Y:S01]  /*2800*/  IMAD.SHL.U32 R6, R4.reuse, 0x40, RZ ;  /* 0x0000004004067824 */ /* 0x040fe200078e00ff */
[C---:B------:R-:W-:Y:S01]  /*2810*/  SHF.L.U64.HI R8, R4.reuse, 0x7, R5 ;  /* 0x0000000704087819 */ /* 0x040fe20000010205 */
[----:B------:R-:W-:Y:S01]  /*2820*/  IMAD.SHL.U32 R5, R4, 0x80, RZ ;  /* 0x0000008004057824 */ /* 0x000fe200078e00ff */
[----:B------:R-:W-:Y:S01]  /*2830*/  IADD3 R3, P1, R92, R128, RZ ;  /* 0x000000805c037210 */ /* 0x000fe20007f3e0ff */
[----:B------:R-:W-:Y:S01]  /*2840*/  IMAD.IADD R4, R35, 0x1, R129 ;  /* 0x0000000123047824 */ /* 0x000fe200078e0281 */
[----:B------:R-:W-:Y:S01]  /*2850*/  SHF.L.U64.HI R0, R102, 0x7, R103 ;  /* 0x0000000766007819 */ /* 0x000fe20000010267 */
[----:B------:R-:W-:Y:S01]  /*2860*/  IMAD.IADD R34, R45, 0x1, R35 ;  /* 0x000000012d227824 */ /* 0x000fe200078e0223 */
[----:B------:R-:W-:Y:S01]  /*2870*/  LOP3.LUT R40, R105, 0xfffffff8, RZ, 0xc0, !PT ;  /* 0xfffffff869287812 */ /* 0x000fe200078ec0ff */
[----:B------:R-:W-:Y:S01]  /*2880*/  IMAD.X R31, R4, 0x1, R93, P1 ;  /* 0x00000001041f7824 */ /* 0x000fe200008e065d */
[----:B------:R-:W-:Y:S01]  /*2890*/  IADD3 R32, P1, R3, R92, RZ ;  /* 0x0000005c03207210 */ /* 0x000fe20007f3e0ff */
[----:B------:R-:W-:Y:S01]  /*28a0*/  IMAD.X R103, R34, 0x1, R41, P0 ;  /* 0x0000000122677824 */ /* 0x000fe200000e0629 */
[----:B------:R-:W-:Y:S01]  /*28b0*/  SHF.R.S32.HI R105, RZ, 0x3, R105 ;  /* 0x00000003ff697819 */ /* 0x000fe20000011469 */
[----:B------:R-:W-:Y:S01]  /*28c0*/  IMAD.SHL.U32 R33, R33, 0x2, RZ ;  /* 0x0000000221217824 */ /* 0x000fe200078e00ff */
[----:B------:R-:W-:Y:S01]  /*28d0*/  SHF.R.S32.HI R106, RZ, 0x1f, R40 ;  /* 0x0000001fff6a7819 */ /* 0x000fe20000011428 */
[----:B------:R-:W-:Y:S01]  /*28e0*/  IMAD.X R35, R31, 0x1, R93, P1 ;  /* 0x000000011f237824 */ /* 0x000fe200008e065d */
[----:B------:R-:W-:Y:S01]  /*28f0*/  ISETP.GE.AND P1, PT, R187, UR4, PT ;  /* 0x00000004bb007c0c */ /* 0x000fe2000bf26270 */
[----:B------:R-:W-:-:S02]  /*2900*/  IMAD.IADD R37, R37, 0x1, R95 ;  /* 0x0000000125257824 */ /* 0x000fc400078e025f */
[----:B------:R-:W-:Y:S02]  /*2910*/  IMAD.IADD R38, R91, 0x1, R49 ;  /* 0x000000015b267824 */ /* 0x000fe400078e0231 */
[----:B------:R-:W-:Y:S02]  /*2920*/  IMAD.IADD R104, R49, 0x1, R89 ;  /* 0x0000000131687824 */ /* 0x000fe400078e0259 */
[----:B------:R-:W-:Y:S02]  /*2930*/  IMAD.X R108, RZ, RZ, R103, P3 ;  /* 0x000000ffff6c7224 */ /* 0x000fe400018e0667 */
[----:B------:R-:W-:-:S07]  /*2940*/  IMAD.IADD R109, R99, 0x1, R109 ;  /* 0x00000001636d7824 */ /* 0x000fce00078e026d */
.L_x_2642:
        /* <DEDUP_REMOVED lines=59> */
.L_x_2561:
[----:B------:R-:W-:Y:S05]  /*2d00*/  BSYNC B1 ;  /* 0x0000000000017941 */ /* 0x000fea0003800000 */
.L_x_2560:
        /* <DEDUP_REMOVED lines=42> */
.L_x_2563:
[----:B------:R-:W-:Y:S05]  /*2fb0*/  BSYNC B1 ;  /* 0x0000000000017941 */ /* 0x000fea0003800000 */
.L_x_2562:
        /* <DEDUP_REMOVED lines=48> */
.L_x_2565:
[----:B------:R-:W-:Y:S05]  /*32c0*/  BSYNC B1 ;  /* 0x0000000000017941 */ /* 0x000fea0003800000 */
.L_x_2564:
        /* <DEDUP_REMOVED lines=31> */
.L_x_2567:
[----:B------:R-:W-:Y:S05]  /*34c0*/  BSYNC B1 ;  /* 0x0000000000017941 */ /* 0x000fea0003800000 */
.L_x_2566:
        /* <DEDUP_REMOVED lines=36> */
.L_x_2568:
[----:B------:R-:W-:Y:S01]  /*3710*/  IMAD R110, R23, 0x8, R2 ;  /* 0x00000008176e7824 */ /* 0x000fe200078e0202 */
[----:B------:R-:W-:Y:S01]  /*3720*/  SHF.L.U32 R117, R188, 0x1f, RZ ;  /* 0x0000001fbc757819 */ /* 0x000fe200000006ff */
[----:B------:R-:W-:Y:S03]  /*3730*/  BSSY B1, `(.L_x_2569) ;  /* 0x0000003000017945 */ /* 0x000fe60003800000 */
[----:B------:R-:W0:Y:S02]  /*3740*/  SYNCS.PHASECHK.TRANS64.TRYWAIT P6, [R110+URZ+0x28890], R117 ;  /* 0x028890756e0075a7 */ /* 0x000e2400080c017f */
[----:B0-----:R-:W-:Y:S05]  /*3750*/  @!P6 BRA `(.L_x_2570) ;  /* 0x000001e40078e947 */ /* 0x001fea0003800000 */
.L_x_2922:
[----:B------:R-:W-:Y:S05]  /*3760*/  BSYNC B1 ;  /* 0x0000000000017941 */ /* 0x000fea0003800000 */
.L_x_2569:
        /* <DEDUP_REMOVED lines=12> */
[----:B------:R-:W-:Y:S02]  /*3830*/  SHF.R.U64 R80, R86, 0x10, R87 ;  /* 0x0000001056507819 */ /* 0x000fe40000001257 */
[----:B------:R-:W-:Y:S02]  /*3840*/  SHF.R.U64 R157, R84, 0x10, R85 ;  /* 0x00000010549d7819 */ /* 0x000fe40000001255 */
[----:B------:R-:W-:Y:S01]  /*3850*/  PRMT R155, R155, 0x5410, R80 ;  /* 0x000054109b9b7816 */ /* 0x000fe20000000050 */
[C---:B--2---:R-:W-:Y:S01]  /*3860*/  IMAD.U32 R80, R49.reuse, 0x10000, RZ ;  /* 0x0001000031507824 */ /* 0x044fe200078e00ff */
[----:B------:R-:W-:Y:S02]  /*3870*/  PRMT R156, R156, 0x5410, R157 ;  /* 0x000054109c9c7816 */ /* 0x000fe4000000009d */
[----:B------:R-:W-:Y:S02]  /*3880*/  SHF.R.U32.HI R86, RZ, 0x10, R87 ;  /* 0x00000010ff567819 */ /* 0x000fe40000011657 */
        /* <DEDUP_REMOVED lines=9> */
[C---:B------:R-:W-:Y:S02]  /*3920*/  FFMA.FTZ R49, R80.reuse, R157, -R49 ;  /* 0x0000009d50317223 */ /* 0x040fe40000010831 */
[----:B------:R-:W-:Y:S01]  /*3930*/  FFMA.FTZ R84, R80, R87, R84 ;  /* 0x0000005750547223 */ /* 0x000fe20000010054 */
[----:B------:R-:W-:Y:S01]  /*3940*/  LOP3.LUT R80, R50, 0xffff0000, RZ, 0xc0, !PT ;  /* 0xffff000032507812 */ /* 0x000fe200078ec0ff */
[----:B------:R-:W-:-:S02]  /*3950*/  IMAD.U32 R85, R153, 0x10000, RZ ;  /* 0x0001000099557824 */ /* 0x000fc400078e00ff */
[C---:B------:R-:W-:Y:S01]  /*3960*/  IMAD.U32 R87, R154.reuse, 0x10000, RZ ;  /* 0x000100009a577824 */ /* 0x040fe200078e00ff */
[----:B------:R-:W-:Y:S01]  /*3970*/  LOP3.LUT R154, R154, 0xffff0000, RZ, 0xc0, !PT ;  /* 0xffff00009a9a7812 */ /* 0x000fe200078ec0ff */
[----:B------:R-:W-:Y:S01]  /*3980*/  FMUL.FTZ R157, R80, R85 ;  /* 0x00000055509d7220 */ /* 0x000fe20000410000 */
[----:B------:R-:W-:Y:S02]  /*3990*/  IMAD.U32 R50, R50, 0x10000, RZ ;  /* 0x0001000032327824 */ /* 0x000fe400078e00ff */
[----:B------:R-:W-:Y:S01]  /*39a0*/  FMUL.FTZ R80, R80, R87 ;  /* 0x0000005750507220 */ /* 0x000fe20000410000 */
[----:B------:R-:W-:Y:S01]  /*39b0*/  F2FP.BF16.F32.PACK_AB R49, R84, R49 ;  /* 0x000000315431723e */ /* 0x000fe200000010ff */
[C---:B------:R-:W-:Y:S02]  /*39c0*/  FFMA.FTZ R157, R50.reuse, R87, -R157 ;  /* 0x00000057329d7223 */ /* 0x040fe4000001089d */
[----:B------:R-:W-:Y:S01]  /*39d0*/  FFMA.FTZ R80, R50, R85, R80 ;  /* 0x0000005532507223 */ /* 0x000fe20000010050 */
[----:B------:R-:W-:Y:S01]  /*39e0*/  LOP3.LUT R50, R153, 0xffff0000, RZ, 0xc0, !PT ;  /* 0xffff000099327812 */ /* 0x000fe200078ec0ff */
[----:B------:R-:W-:Y:S01]  /*39f0*/  IMAD.U32 R87, R48, 0x10000, RZ ;  /* 0x0001000030577824 */ /* 0x000fe200078e00ff */
[C---:B------:R-:W-:Y:S01]  /*3a00*/  LOP3.LUT R85, R51.reuse, 0xffff0000, RZ, 0xc0, !PT ;  /* 0xffff000033557812 */ /* 0x040fe200078ec0ff */
[----:B------:R-:W-:-:S04]  /*3a10*/  IMAD.U32 R51, R51, 0x10000, RZ ;  /* 0x0001000033337824 */ /* 0x000fc800078e00ff */
[C---:B------:R-:W-:Y:S01]  /*3a20*/  FMUL.FTZ R86, R85.reuse, R50 ;  /* 0x0000003255567220 */ /* 0x040fe20000410000 */
[----:B------:R-:W-:-:S03]  /*3a30*/  FMUL.FTZ R85, R85, R154 ;  /* 0x0000009a55557220 */ /* 0x000fc60000410000 */
[C---:B------:R-:W-:Y:S01]  /*3a40*/  FFMA.FTZ R86, R51.reuse, R154, -R86 ;  /* 0x0000009a33567223 */ /* 0x040fe20000010856 */
[----:B------:R-:W-:Y:S01]  /*3a50*/  FFMA.FTZ R85, R51, R50, R85 ;  /* 0x0000003233557223 */ /* 0x000fe20000010055 */
[----:B------:R-:W-:Y:S01]  /*3a60*/  LOP3.LUT R51, R48, 0xffff0000, RZ, 0xc0, !PT ;  /* 0xffff000030337812 */ /* 0x000fe200078ec0ff */
[----:B------:R-:W-:-:S03]  /*3a70*/  IMAD.U32 R50, R155, 0x10000, RZ ;  /* 0x000100009b327824 */ /* 0x000fc600078e00ff */
[----:B------:R-:W-:Y:S01]  /*3a80*/  F2FP.BF16.F32.PACK_AB R85, R85, R86 ;  /* 0x000000565555723e */ /* 0x000fe200000010ff */
[C---:B------:R-:W-:Y:S01]  /*3a90*/  FMUL.FTZ R48, R51.reuse, R50 ;  /* 0x0000003233307220 */ /* 0x040fe20000410000 */
[----:B------:R-:W-:-:S03]  /*3aa0*/  FMUL.FTZ R51, R51, R156 ;  /* 0x0000009c33337220 */ /* 0x000fc60000410000 */
[C---:B------:R-:W-:Y:S01]  /*3ab0*/  FFMA.FTZ R48, R87.reuse, R156, -R48 ;  /* 0x0000009c57307223 */ /* 0x040fe20000010830 */
[----:B------:R-:W-:Y:S01]  /*3ac0*/  FFMA.FTZ R51, R87, R50, R51 ;  /* 0x0000003257337223 */ /* 0x000fe20000010033 */
[----:B------:R-:W-:-:S04]  /*3ad0*/  F2FP.BF16.F32.PACK_AB R50, R80, R157 ;  /* 0x0000009d5032723e */ /* 0x000fc800000010ff */
[----:B------:R-:W-:Y:S01]  /*3ae0*/  F2FP.BF16.F32.PACK_AB R48, R51, R48 ;  /* 0x000000303330723e */ /* 0x000fe200000010ff */
[----:B------:R-:W-:-:S07]  /*3af0*/  IMAD.MOV.U32 R51, RZ, RZ, R85 ;  /* 0x000000ffff337224 */ /* 0x000fce00078e0055 */
.L_x_2576:
[----:B------:R-:W-:Y:S05]  /*3b00*/  BSYNC B3 ;  /* 0x0000000000037941 */ /* 0x000fea0003800000 */
.L_x_2575:
[----:B------:R-:W-:Y:S02]  /*3b10*/  ULDC.64 UR4, c[0x0][0x2e8] ;  /* 0x0000ba0000047ab9 */ /* 0x000fe40000000a00 */
[----:B------:R-:W-:-:S04]  /*3b20*/  LEA R80, P3, R81, UR4, 0x1 ;  /* 0x0000000451507c11 */ /* 0x000fc8000f8608ff */
[----:B------:R-:W-:-:S05]  /*3b30*/  LEA.HI.X R81, R81, UR5, R152, 0x1, P3 ;  /* 0x0000000551517c11 */ /* 0x000fca00098f0c98 */
[----:B--2---:R1:W-:Y:S04]  /*3b40*/  STG.E.128 desc[UR42][R80.64], R48 ;  /* 0x0000003050007986 */ /* 0x0043e8000c101d2a */
.L_x_2574:
[----:B------:R-:W-:Y:S05]  /*3b50*/  BSYNC B2 ;  /* 0x0000000000027941 */ /* 0x000fea0003800000 */
.L_x_2573:
[----:B------:R-:W-:Y:S05]  /*3b60*/  @P1 BRA `(.L_x_2572) ;  /* 0x0000000000dc1947 */ /* 0x000fea0003800000 */
[----:B-1----:R1:W2:Y:S01]  /*3b70*/  LDS.128 R48, [R112+0x1c400] ;  /* 0x01c4000070307984 */ /* 0x0022a20000000c00 */
[----:B------:R-:W-:Y:S01]  /*3b80*/  IADD3 R151, P3, R151, R42, RZ ;  /* 0x0000002a97977210 */ /* 0x000fe20007f7e0ff */
[----:B------:R-:W-:Y:S04]  /*3b90*/  BSSY B2, `(.L_x_2577) ;  /* 0x0000030000027945 */ /* 0x000fe80003800000 */
[----:B------:R-:W-:Y:S01]  /*3ba0*/  IMAD.X R150, R150, 0x1, R107, P3 ;  /* 0x0000000196967824 */ /* 0x000fe200018e066b */
[----:B------:R-:W-:-:S13]  /*3bb0*/  ISETP.GE.AND P3, PT, R185, R121, PT ;  /* 0x00000079b900720c */ /* 0x000fda0003f66270 */
[----:B-1----:R-:W-:Y:S05]  /*3bc0*/  @P3 BRA `(.L_x_2578) ;  /* 0x0000000000b03947 */ /* 0x002fea0003800000 */
[----:B------:R-:W-:Y:S02]  /*3bd0*/  SHF.R.U64 R78, R78, 0x10, R79 ;  /* 0x000000104e4e7819 */ /* 0x000fe4000000124f */
[----:B------:R-:W-:Y:S02]  /*3be0*/  SHF.R.U64 R80, R76, 0x10, R77 ;  /* 0x000000104c507819 */ /* 0x000fe4000000124d */
[----:B------:R-:W-:Y:S02]  /*3bf0*/  PRMT R143, R143, 0x5410, R78 ;  /* 0x000054108f8f7816 */ /* 0x000fe4000000004e */
[----:B------:R-:W-:Y:S02]  /*3c00*/  SHF.R.U32.HI R79, RZ, 0x10, R79 ;  /* 0x00000010ff4f7819 */ /* 0x000fe4000001164f */
[----:B------:R-:W-:Y:S02]  /*3c10*/  PRMT R145, R145, 0x5410, R80 ;  /* 0x0000541091917816 */ /* 0x000fe40000000050 */
[----:B------:R-:W-:Y:S01]  /*3c20*/  SHF.R.U32.HI R81, RZ, 0x10, R77 ;  /* 0x00000010ff517819 */ /* 0x000fe2000001164d */
[----:B--2---:R-:W-:Y:S01]  /*3c30*/  IMAD.U32 R77, R50, 0x10000, RZ ;  /* 0x00010000324d7824 */ /* 0x004fe200078e00ff */
[----:B------:R-:W-:-:S02]  /*3c40*/  LOP3.LUT R85, R49, 0xffff0000, RZ, 0xc0, !PT ;  /* 0xffff000031557812 */ /* 0x000fc400078ec0ff */
[C---:B------:R-:W-:Y:S01]  /*3c50*/  LOP3.LUT R80, R143.reuse, 0xffff0000, RZ, 0xc0, !PT ;  /* 0xffff00008f507812 */ /* 0x040fe200078ec0ff */
[----:B------:R-:W-:Y:S01]  /*3c60*/  IMAD.U32 R143, R143, 0x10000, RZ ;  /* 0x000100008f8f7824 */ /* 0x000fe200078e00ff */
[C---:B------:R-:W-:Y:S01]  /*3c70*/  LOP3.LUT R84, R145.reuse, 0xffff0000, RZ, 0xc0, !PT ;  /* 0xffff000091547812 */ /* 0x040fe200078ec0ff */
[----:B------:R-:W-:Y:S01]  /*3c80*/  IMAD.U32 R145, R145, 0x10000, RZ ;  /* 0x0001000091917824 */ /* 0x000fe200078e00ff */
[----:B------:R-:W-:Y:S01]  /*3c90*/  PRMT R142, R142, 0x5410, R79 ;  /* 0x000054108e8e7816 */ /* 0x000fe2000000004f */
[----:B------:R-:W-:Y:S01]  /*3ca0*/  IMAD.U32 R79, R49, 0x10000, RZ ;  /* 0x00010000314f7824 */ /* 0x000fe200078e00ff */
[----:B------:R-:W-:Y:S01]  /*3cb0*/  PRMT R144, R144, 0x5410, R81 ;  /* 0x0000541090907816 */ /* 0x000fe20000000051 */
[C---:B------:R-:W-:Y:S01]  /*3cc0*/  FMUL.FTZ R86, R85.reuse, R80 ;  /* 0x0000005055567220 */ /* 0x040fe20000410000 */
[----:B------:R-:W-:Y:S01]  /*3cd0*/  LOP3.LUT R50, R50, 0xffff0000, RZ, 0xc0, !PT ;  /* 0xffff000032327812 */ /* 0x000fe200078ec0ff */
[----:B------:R-:W-:Y:S02]  /*3ce0*/  IMAD.U32 R78, R142, 0x10000, RZ ;  /* 0x000100008e4e7824 */ /* 0x000fe400078e00ff */
[----:B------:R-:W-:Y:S01]  /*3cf0*/  FMUL.FTZ R85, R85, R84 ;  /* 0x0000005455557220 */ /* 0x000fe20000410000 */
[----:B------:R-:W-:-:S02]  /*3d00*/  IMAD.U32 R81, R144, 0x10000, RZ ;  /* 0x0001000090517824 */ /* 0x000fc400078e00ff */
[C---:B------:R-:W-:Y:S01]  /*3d10*/  FFMA.FTZ R49, R79.reuse, R84, -R86 ;  /* 0x000000544f317223 */ /* 0x040fe20000010856 */
[----:B------:R-:W-:Y:S01]  /*3d20*/  FMUL.FTZ R84, R50, R78 ;  /* 0x0000004e32547220 */ /* 0x000fe20000410000 */
[----:B------:R-:W-:Y:S01]  /*3d30*/  FFMA.FTZ R80, R79, R80, R85 ;  /* 0x000000504f507223 */ /* 0x000fe20000010055 */
[----:B------:R-:W-:Y:S01]  /*3d40*/  LOP3.LUT R76, R51, 0xffff0000, RZ, 0xc0, !PT ;  /* 0xffff0000334c7812 */ /* 0x000fe200078ec0ff */
[----:B------:R-:W-:Y:S02]  /*3d50*/  IMAD.U32 R79, R48, 0x10000, RZ ;  /* 0x00010000304f7824 */ /* 0x000fe400078e00ff */
[-C--:B------:R-:W-:Y:S01]  /*3d60*/  FMUL.FTZ R86, R50, R81.reuse ;  /* 0x0000005132567220 */ /* 0x080fe20000410000 */
[----:B------:R-:W-:Y:S01]  /*3d70*/  LOP3.LUT R142, R142, 0xffff0000, RZ, 0xc0, !PT ;  /* 0xffff00008e8e7812 */ /* 0x000fe200078ec0ff */
[C---:B------:R-:W-:Y:S01]  /*3d80*/  FFMA.FTZ R50, R77.reuse, R81, -R84 ;  /* 0x000000514d327223 */ /* 0x040fe20000010854 */
[----:B------:R-:W-:Y:S01]  /*3d90*/  LOP3.LUT R144, R144, 0xffff0000, RZ, 0xc0, !PT ;  /* 0xffff000090907812 */ /* 0x000fe200078ec0ff */
[----:B------:R-:W-:Y:S01]  /*3da0*/  FFMA.FTZ R77, R77, R78, R86 ;  /* 0x0000004e4d4d7223 */ /* 0x000fe20000010056 */
[----:B------:R-:W-:Y:S01]  /*3db0*/  LOP3.LUT R48, R48, 0xffff0000, RZ, 0xc0, !PT ;  /* 0xffff000030307812 */ /* 0x000fe200078ec0ff */
[----:B------:R-:W-:Y:S01]  /*3dc0*/  FMUL.FTZ R78, R76, R142 ;  /* 0x0000008e4c4e7220 */ /* 0x000fe20000410000 */
[----:B------:R-:W-:-:S02]  /*3dd0*/  IMAD.U32 R51, R51, 0x10000, RZ ;  /* 0x0001000033337824 */ /* 0x000fc400078e00ff */
[-C--:B------:R-:W-:Y:S01]  /*3de0*/  FMUL.FTZ R81, R76, R144.reuse ;  /* 0x000000904c517220 */ /* 0x080fe20000410000 */
[----:B------:R-:W-:Y:S01]  /*3df0*/  F2FP.BF16.F32.PACK_AB R49, R80, R49 ;  /* 0x000000315031723e */ /* 0x000fe200000010ff */
        /* <DEDUP_REMOVED lines=8> */
[----:B------:R-:W-:-:S07]  /*3e80*/  F2FP.BF16.F32.PACK_AB R48, R79, R76 ;  /* 0x0000004c4f30723e */ /* 0x000fce00000010ff */
.L_x_2578:
[----:B------:R-:W-:Y:S05]  /*3e90*/  BSYNC B2 ;  /* 0x0000000000027941 */ /* 0x000fea0003800000 */
.L_x_2577:
[----:B------:R-:W-:Y:S02]  /*3ea0*/  ULDC.64 UR4, c[0x0][0x2e8] ;  /* 0x0000ba0000047ab9 */ /* 0x000fe40000000a00 */
[----:B------:R-:W-:-:S04]  /*3eb0*/  LEA R76, P3, R151, UR4, 0x1 ;  /* 0x00000004974c7c11 */ /* 0x000fc8000f8608ff */
[----:B------:R-:W-:-:S05]  /*3ec0*/  LEA.HI.X R77, R151, UR5, R150, 0x1, P3 ;  /* 0x00000005974d7c11 */ /* 0x000fca00098f0c96 */
[----:B--2---:R2:W-:Y:S04]  /*3ed0*/  STG.E.128 desc[UR42][R76.64], R48 ;  /* 0x000000304c007986 */ /* 0x0045e8000c101d2a */
.L_x_2572:
[----:B------:R-:W-:Y:S05]  /*3ee0*/  BSYNC B1 ;  /* 0x0000000000017941 */ /* 0x000fea0003800000 */
.L_x_2571:
        /* <DEDUP_REMOVED lines=13> */
[----:B------:R-:W-:Y:S01]  /*3fc0*/  SHF.R.U64 R80, R72, 0x10, R73 ;  /* 0x0000001048507819 */ /* 0x000fe20000001249 */
[----:B--2---:R-:W-:Y:S01]  /*3fd0*/  IMAD.U32 R72, R50, 0x10000, RZ ;  /* 0x0001000032487824 */ /* 0x004fe200078e00ff */
[----:B------:R-:W-:Y:S02]  /*3fe0*/  SHF.R.U32.HI R75, RZ, 0x10, R75 ;  /* 0x00000010ff4b7819 */ /* 0x000fe4000001164b */
[----:B------:R-:W-:Y:S02]  /*3ff0*/  PRMT R135, R135, 0x5410, R74 ;  /* 0x0000541087877816 */ /* 0x000fe4000000004a */
[----:B------:R-:W-:Y:S02]  /*4000*/  PRMT R137, R137, 0x5410, R80 ;  /* 0x0000541089897816 */ /* 0x000fe40000000050 */
[----:B------:R-:W-:-:S02]  /*4010*/  SHF.R.U32.HI R81, RZ, 0x10, R73 ;  /* 0x00000010ff517819 */ /* 0x000fc40000011649 */
[----:B------:R-:W-:Y:S02]  /*4020*/  PRMT R158, R158, 0x5410, R75 ;  /* 0x000054109e9e7816 */ /* 0x000fe4000000004b */
[----:B------:R-:W-:Y:S02]  /*4030*/  LOP3.LUT R75, R49, 0xffff0000, RZ, 0xc0, !PT ;  /* 0xffff0000314b7812 */ /* 0x000fe400078ec0ff */
[----:B------:R-:W-:Y:S01]  /*4040*/  LOP3.LUT R86, R135, 0xffff0000, RZ, 0xc0, !PT ;  /* 0xffff000087567812 */ /* 0x000fe200078ec0ff */
[----:B------:R-:W-:Y:S01]  /*4050*/  IMAD.U32 R74, R158, 0x10000, RZ ;  /* 0x000100009e4a7824 */ /* 0x000fe200078e00ff */
[----:B------:R-:W-:Y:S02]  /*4060*/  LOP3.LUT R80, R137, 0xffff0000, RZ, 0xc0, !PT ;  /* 0xffff000089507812 */ /* 0x000fe400078ec0ff */
[----:B------:R-:W-:Y:S01]  /*4070*/  PRMT R136, R136, 0x5410, R81 ;  /* 0x0000541088887816 */ /* 0x000fe20000000051 */
[----:B------:R-:W-:Y:S01]  /*4080*/  IMAD.U32 R81, R49, 0x10000, RZ ;  /* 0x0001000031517824 */ /* 0x000fe200078e00ff */
[----:B------:R-:W-:Y:S01]  /*4090*/  LOP3.LUT R73, R50, 0xffff0000, RZ, 0xc0, !PT ;  /* 0xffff000032497812 */ /* 0x000fe200078ec0ff */
[C---:B------:R-:W-:Y:S01]  /*40a0*/  FMUL.FTZ R142, R75.reuse, R86 ;  /* 0x000000564b8e7220 */ /* 0x040fe20000410000 */
[----:B------:R-:W-:Y:S01]  /*40b0*/  FMUL.FTZ R85, R75, R80 ;  /* 0x000000504b557220 */ /* 0x000fe20000410000 */
[----:B------:R-:W-:Y:S01]  /*40c0*/  IMAD.U32 R84, R136, 0x10000, RZ ;  /* 0x0001000088547824 */ /* 0x000fe200078e00ff */
[C---:B------:R-:W-:Y:S01]  /*40d0*/  LOP3.LUT R75, R48.reuse, 0xffff0000, RZ, 0xc0, !PT ;  /* 0xffff0000304b7812 */ /* 0x040fe200078ec0ff */
[----:B------:R-:W-:-:S02]  /*40e0*/  IMAD.U32 R49, R48, 0x10000, RZ ;  /* 0x0001000030317824 */ /* 0x000fc400078e00ff */
[----:B------:R-:W-:Y:S01]  /*40f0*/  FMUL.FTZ R87, R73, R74 ;  /* 0x0000004a49577220 */ /* 0x000fe20000410000 */
[C---:B------:R-:W-:Y:S01]  /*4100*/  FFMA.FTZ R48, R81.reuse, R80, -R142 ;  /* 0x0000005051307223 */ /* 0x040fe2000001088e */
[----:B------:R-:W-:Y:S01]  /*4110*/  FFMA.FTZ R81, R81, R86, R85 ;  /* 0x0000005651517223 */ /* 0x000fe20000010055 */
[----:B------:R-:W-:Y:S01]  /*4120*/  LOP3.LUT R50, R51, 0xffff0000, RZ, 0xc0, !PT ;  /* 0xffff000033327812 */ /* 0x000fe200078ec0ff */
[-C--:B------:R-:W-:Y:S01]  /*4130*/  FMUL.FTZ R85, R73, R84.reuse ;  /* 0x0000005449557220 */ /* 0x080fe20000410000 */
[----:B------:R-:W-:Y:S01]  /*4140*/  LOP3.LUT R158, R158, 0xffff0000, RZ, 0xc0, !PT ;  /* 0xffff00009e9e7812 */ /* 0x000fe200078ec0ff */
[----:B------:R-:W-:Y:S01]  /*4150*/  FFMA.FTZ R73, R72, R84, -R87 ;  /* 0x0000005448497223 */ /* 0x000fe20000010857 */
[----:B------:R-:W-:Y:S01]  /*4160*/  LOP3.LUT R136, R136, 0xffff0000, RZ, 0xc0, !PT ;  /* 0xffff000088887812 */ /* 0x000fe200078ec0ff */
[----:B------:R-:W-:Y:S02]  /*4170*/  IMAD.U32 R84, R135, 0x10000, RZ ;  /* 0x0001000087547824 */ /* 0x000fe400078e00ff */
[----:B------:R-:W-:Y:S01]  /*4180*/  FFMA.FTZ R72, R72, R74, R85 ;  /* 0x0000004a48487223 */ /* 0x000fe20000010055 */
[----:B------:R-:W-:-:S02]  /*4190*/  IMAD.U32 R80, R137, 0x10000, RZ ;  /* 0x0001000089507824 */ /* 0x000fc400078e00ff */
[C---:B------:R-:W-:Y:S01]  /*41a0*/  FMUL.FTZ R74, R50.reuse, R158 ;  /* 0x0000009e324a7220 */ /* 0x040fe20000410000 */
[----:B------:R-:W-:Y:S01]  /*41b0*/  FMUL.FTZ R85, R50, R136 ;  /* 0x0000008832557220 */ /* 0x000fe20000410000 */
[C---:B------:R-:W-:Y:S01]  /*41c0*/  FMUL.FTZ R50, R75.reuse, R84 ;  /* 0x000000544b327220 */ /* 0x040fe20000410000 */
[-C--:B------:R-:W-:Y:S01]  /*41d0*/  FMUL.FTZ R75, R75, R80.reuse ;  /* 0x000000504b4b7220 */ /* 0x080fe20000410000 */
        /* <DEDUP_REMOVED lines=10> */
.L_x_2584:
[----:B------:R-:W-:Y:S05]  /*4280*/  BSYNC B3 ;  /* 0x0000000000037941 */ /* 0x000fea0003800000 */
.L_x_2583:
[----:B------:R-:W-:Y:S02]  /*4290*/  ULDC.64 UR4, c[0x0][0x2e8] ;  /* 0x0000ba0000047ab9 */ /* 0x000fe40000000a00 */
[----:B------:R-:W-:-:S04]  /*42a0*/  LEA R72, P3, R78, UR4, 0x1 ;  /* 0x000000044e487c11 */ /* 0x000fc8000f8608ff */
[----:B------:R-:W-:-:S05]  /*42b0*/  LEA.HI.X R73, R78, UR5, R79, 0x1, P3 ;  /* 0x000000054e497c11 */ /* 0x000fca00098f0c4f */
[----:B--2---:R2:W-:Y:S04]  /*42c0*/  STG.E.128 desc[UR42][R72.64], R48 ;  /* 0x0000003048007986 */ /* 0x0045e8000c101d2a */
.L_x_2582:
[----:B------:R-:W-:Y:S05]  /*42d0*/  BSYNC B2 ;  /* 0x0000000000027941 */ /* 0x000fea0003800000 */
.L_x_2581:
        /* <DEDUP_REMOVED lines=52> */
.L_x_2586:
[----:B------:R-:W-:Y:S05]  /*4620*/  BSYNC B2 ;  /* 0x0000000000027941 */ /* 0x000fea0003800000 */
.L_x_2585:
[----:B------:R-:W-:Y:S02]  /*4630*/  ULDC.64 UR4, c[0x0][0x2e8] ;  /* 0x0000ba0000047ab9 */ /* 0x000fe40000000a00 */
[----:B------:R-:W-:-:S04]  /*4640*/  LEA R68, P3, R77, UR4, 0x1 ;  /* 0x000000044d447c11 */ /* 0x000fc8000f8608ff */
[----:B------:R-:W-:-:S05]  /*4650*/  LEA.HI.X R69, R77, UR5, R76, 0x1, P3 ;  /* 0x000000054d457c11 */ /* 0x000fca00098f0c4c */
[----:B--2---:R3:W-:Y:S04]  /*4660*/  STG.E.128 desc[UR42][R68.64], R48 ;  /* 0x0000003044007986 */ /* 0x0047e8000c101d2a */
.L_x_2580:
[----:B------:R-:W-:Y:S05]  /*4670*/  BSYNC B1 ;  /* 0x0000000000017941 */ /* 0x000fea0003800000 */
.L_x_2579:
        /* <DEDUP_REMOVED lines=59> */
.L_x_2592:
[----:B------:R-:W-:Y:S05]  /*4a30*/  BSYNC B3 ;  /* 0x0000000000037941 */ /* 0x000fea0003800000 */
.L_x_2591:
[----:B------:R-:W-:Y:S02]  /*4a40*/  ULDC.64 UR4, c[0x0][0x2e8] ;  /* 0x0000ba0000047ab9 */ /* 0x000fe40000000a00 */
[----:B------:R-:W-:-:S04]  /*4a50*/  LEA R64, P3, R70, UR4, 0x1 ;  /* 0x0000000446407c11 */ /* 0x000fc8000f8608ff */
[----:B------:R-:W-:-:S05]  /*4a60*/  LEA.HI.X R65, R70, UR5, R71, 0x1, P3 ;  /* 0x0000000546417c11 */ /* 0x000fca00098f0c47 */
[----:B--2---:R3:W-:Y:S04]  /*4a70*/  STG.E.128 desc[UR42][R64.64], R48 ;  /* 0x0000003040007986 */ /* 0x0047e8000c101d2a */
.L_x_2590:
[----:B------:R-:W-:Y:S05]  /*4a80*/  BSYNC B2 ;  /* 0x0000000000027941 */ /* 0x000fea0003800000 */
.L_x_2589:
[----:B------:R-:W-:Y:S05]  /*4a90*/  @P1 BRA `(.L_x_2588) ;  /* 0x0000000000e41947 */ /* 0x000fea0003800000 */
[----:B-123--:R1:W2:Y:S01]  /*4aa0*/  LDS.128 R48, [R112+0x1e400] ;  /* 0x01e4000070307984 */ /* 0x00e2a20000000c00 */
[----:B------:R-:W-:Y:S01]  /*4ab0*/  IADD3 R69, P3, R69, R42, RZ ;  /* 0x0000002a45457210 */ /* 0x000fe20007f7e0ff */
[----:B------:R-:W-:Y:S04]  /*4ac0*/  BSSY B2, `(.L_x_2593) ;  /* 0x0000032000027945 */ /* 0x000fe80003800000 */
[----:B------:R-:W-:Y:S01]  /*4ad0*/  IMAD.X R68, R68, 0x1, R107, P3 ;  /* 0x0000000144447824 */ /* 0x000fe200018e066b */
[----:B------:R-:W-:-:S13]  /*4ae0*/  ISETP.GE.AND P3, PT, R185, R121, PT ;  /* 0x00000079b900720c */ /* 0x000fda0003f66270 */
[----:B-1----:R-:W-:Y:S05]  /*4af0*/  @P3 BRA `(.L_x_2594) ;  /* 0x0000000000b83947 */ /* 0x002fea0003800000 */
[----:B------:R-:W-:Y:S02]  /*4b00*/  SHF.R.U32.HI R64, RZ, 0x10, R63 ;  /* 0x00000010ff407819 */ /* 0x000fe4000001163f */
[----:B------:R-:W-:Y:S02]  /*4b10*/  SHF.R.U32.HI R66, RZ, 0x10, R61 ;  /* 0x00000010ff427819 */ /* 0x000fe4000001163d */
[----:B------:R-:W-:Y:S01]  /*4b20*/  SHF.R.U64 R65, R62, 0x10, R63 ;  /* 0x000000103e417819 */ /* 0x000fe2000000123f */
[----:B--2---:R-:W-:Y:S01]  /*4b30*/  IMAD.U32 R62, R51, 0x10000, RZ ;  /* 0x00010000333e7824 */ /* 0x004fe200078e00ff */
[----:B------:R-:W-:Y:S01]  /*4b40*/  SHF.R.U64 R67, R60, 0x10, R61 ;  /* 0x000000103c437819 */ /* 0x000fe2000000123d */
[----:B------:R-:W-:Y:S01]  /*4b50*/  IMAD.U32 R60, R50, 0x10000, RZ ;  /* 0x00010000323c7824 */ /* 0x000fe200078e00ff */
[----:B------:R-:W-:Y:S02]  /*4b60*/  PRMT R149, R149, 0x5410, R64 ;  /* 0x0000541095957816 */ /* 0x000fe40000000040 */
[----:B------:R-:W-:-:S02]  /*4b70*/  PRMT R147, R147, 0x5410, R66 ;  /* 0x0000541093937816 */ /* 0x000fc40000000042 */
[----:B------:R-:W-:Y:S02]  /*4b80*/  PRMT R148, R148, 0x5410, R65 ;  /* 0x0000541094947816 */ /* 0x000fe40000000041 */
[----:B------:R-:W-:Y:S01]  /*4b90*/  LOP3.LUT R61, R50, 0xffff0000, RZ, 0xc0, !PT ;  /* 0xffff0000323d7812 */ /* 0x000fe200078ec0ff */
[----:B------:R-:W-:Y:S01]  /*4ba0*/  IMAD.U32 R65, R147, 0x10000, RZ ;  /* 0x0001000093417824 */ /* 0x000fe200078e00ff */
[----:B------:R-:W-:Y:S01]  /*4bb0*/  LOP3.LUT R63, R51, 0xffff0000, RZ, 0xc0, !PT ;  /* 0xffff0000333f7812 */ /* 0x000fe200078ec0ff */
[----:B------:R-:W-:Y:S01]  /*4bc0*/  IMAD.U32 R50, R49, 0x10000, RZ ;  /* 0x0001000031327824 */ /* 0x000fe200078e00ff */
[----:B------:R-:W-:Y:S01]  /*4bd0*/  PRMT R146, R146, 0x5410, R67 ;  /* 0x0000541092927816 */ /* 0x000fe20000000043 */
[----:B------:R-:W-:Y:S01]  /*4be0*/  IMAD.U32 R67, R149, 0x10000, RZ ;  /* 0x0001000095437824 */ /* 0x000fe200078e00ff */
[----:B------:R-:W-:Y:S01]  /*4bf0*/  LOP3.LUT R51, R49, 0xffff0000, RZ, 0xc0, !PT ;  /* 0xffff000031337812 */ /* 0x000fe200078ec0ff */
[----:B------:R-:W-:Y:S01]  /*4c00*/  IMAD.U32 R49, R48, 0x10000, RZ ;  /* 0x0001000030317824 */ /* 0x000fe200078e00ff */
[----:B------:R-:W-:Y:S01]  /*4c10*/  LOP3.LUT R66, R148, 0xffff0000, RZ, 0xc0, !PT ;  /* 0xffff000094427812 */ /* 0x000fe200078ec0ff */
[C---:B------:R-:W-:Y:S01]  /*4c20*/  FMUL.FTZ R73, R61.reuse, R67 ;  /* 0x000000433d497220 */ /* 0x040fe20000410000 */
[----:B------:R-:W-:Y:S01]  /*4c30*/  LOP3.LUT R64, R146, 0xffff0000, RZ, 0xc0, !PT ;  /* 0xffff000092407812 */ /* 0x000fe200078ec0ff */
[-C--:B------:R-:W-:Y:S01]  /*4c40*/  FMUL.FTZ R61, R61, R65.reuse ;  /* 0x000000413d3d7220 */ /* 0x080fe20000410000 */
[----:B------:R-:W-:Y:S01]  /*4c50*/  LOP3.LUT R149, R149, 0xffff0000, RZ, 0xc0, !PT ;  /* 0xffff000095957812 */ /* 0x000fe200078ec0ff */
[----:B------:R-:W-:Y:S01]  /*4c60*/  FMUL.FTZ R71, R51, R66 ;  /* 0x0000004233477220 */ /* 0x000fe20000410000 */
[----:B------:R-:W-:Y:S01]  /*4c70*/  LOP3.LUT R147, R147, 0xffff0000, RZ, 0xc0, !PT ;  /* 0xffff000093937812 */ /* 0x000fe200078ec0ff */
[----:B------:R-:W-:Y:S01]  /*4c80*/  FFMA.FTZ R73, R60, R65, -R73 ;  /* 0x000000413c497223 */ /* 0x000fe20000010849 */
[-C--:B------:R-:W-:Y:S01]  /*4c90*/  FMUL.FTZ R51, R51, R64.reuse ;  /* 0x0000004033337220 */ /* 0x080fe20000410000 */
[----:B------:R-:W-:Y:S01]  /*4ca0*/  LOP3.LUT R48, R48, 0xffff0000, RZ, 0xc0, !PT ;  /* 0xffff000030307812 */ /* 0x000fe200078ec0ff */
[----:B------:R-:W-:Y:S01]  /*4cb0*/  FFMA.FTZ R71, R50, R64, -R71 ;  /* 0x0000004032477223 */ /* 0x000fe20000010847 */
[----:B------:R-:W-:Y:S01]  /*4cc0*/  FFMA.FTZ R60, R60, R67, R61 ;  /* 0x000000433c3c7223 */ /* 0x000fe2000001003d */
[----:B------:R-:W-:-:S02]  /*4cd0*/  IMAD.U32 R148, R148, 0x10000, RZ ;  /* 0x0001000094947824 */ /* 0x000fc400078e00ff */
[C---:B------:R-:W-:Y:S01]  /*4ce0*/  FMUL.FTZ R61, R63.reuse, R149 ;  /* 0x000000953f3d7220 */ /* 0x040fe20000410000 */
[----:B------:R-:W-:Y:S02]  /*4cf0*/  IMAD.U32 R146, R146, 0x10000, RZ ;  /* 0x0001000092927824 */ /* 0x000fe400078e00ff */
[-C--:B------:R-:W-:Y:S01]  /*4d00*/  FMUL.FTZ R64, R63, R147.reuse ;  /* 0x000000933f407220 */ /* 0x080fe20000410000 */
[----:B------:R-:W-:Y:S01]  /*4d10*/  FFMA.FTZ R66, R50, R66, R51 ;  /* 0x0000004232427223 */ /* 0x000fe20000010033 */
        /* <DEDUP_REMOVED lines=12> */
.L_x_2594:
[----:B------:R-:W-:Y:S05]  /*4de0*/  BSYNC B2 ;  /* 0x0000000000027941 */ /* 0x000fea0003800000 */
.L_x_2593:
[----:B------:R-:W-:Y:S02]  /*4df0*/  ULDC.64 UR4, c[0x0][0x2e8] ;  /* 0x0000ba0000047ab9 */ /* 0x000fe40000000a00 */
[----:B------:R-:W-:-:S04]  /*4e00*/  LEA R60, P3, R69, UR4, 0x1 ;  /* 0x00000004453c7c11 */ /* 0x000fc8000f8608ff */
[----:B------:R-:W-:-:S05]  /*4e10*/  LEA.HI.X R61, R69, UR5, R68, 0x1, P3 ;  /* 0x00000005453d7c11 */ /* 0x000fca00098f0c44 */
[----:B--2---:R4:W-:Y:S04]  /*4e20*/  STG.E.128 desc[UR42][R60.64], R48 ;  /* 0x000000303c007986 */ /* 0x0049e8000c101d2a */
.L_x_2588:
[----:B------:R-:W-:Y:S05]  /*4e30*/  BSYNC B1 ;  /* 0x0000000000017941 */ /* 0x000fea0003800000 */
.L_x_2587:
[----:B------:R-:W-:Y:S05]  /*4e40*/  @P5 BRA `(.L_x_2595) ;  /* 0x0000003800805947 */ /* 0x000fea0003800000 */
[----:B------:R-:W-:Y:S01]  /*4e50*/  IADD3 R119, P3, P4, R32, R118, R16 ;  /* 0x0000007620777210 */ /* 0x000fe20007c7e010 */
[----:B------:R-:W-:Y:S03]  /*4e60*/  BSSY B1, `(.L_x_2596) ;  /* 0x000003c000017945 */ /* 0x000fe60003800000 */
[----:B------:R-:W-:Y:S01]  /*4e70*/  IADD3.X R120, R35, R120, R17, P3, P4 ;  /* 0x0000007823787210 */ /* 0x000fe20001fe8411 */
[----:B------:R-:W-:Y:S08]  /*4e80*/  @P2 BRA `(.L_x_2597) ;  /* 0x0000000000e42947 */ /* 0x000ff00003800000 */
        /* <DEDUP_REMOVED lines=51> */
.L_x_2599:
[----:B------:R-:W-:Y:S05]  /*51c0*/  BSYNC B2 ;  /* 0x0000000000027941 */ /* 0x000fea0003800000 */
.L_x_2598:
[----:B------:R-:W-:Y:S01]  /*51d0*/  ULDC.64 UR4, c[0x0][0x2e8] ;  /* 0x0000ba0000047ab9 */ /* 0x000fe20000000a00 */
[----:B------:R-:W-:Y:S01]  /*51e0*/  IMAD.X R57, R120, 0x1, R41, P3 ;  /* 0x0000000178397824 */ /* 0x000fe200018e0629 */
[----:B------:R-:W-:-:S04]  /*51f0*/  LEA R56, P3, R64, UR4, 0x1 ;  /* 0x0000000440387c11 */ /* 0x000fc8000f8608ff */
[----:B------:R-:W-:-:S05]  /*5200*/  LEA.HI.X R57, R64, UR5, R57, 0x1, P3 ;  /* 0x0000000540397c11 */ /* 0x000fca00098f0c39 */
[----:B--2---:R1:W-:Y:S04]  /*5210*/  STG.E.128 desc[UR42][R56.64], R48 ;  /* 0x0000003038007986 */ /* 0x0043e8000c101d2a */
.L_x_2597:
[----:B------:R-:W-:Y:S05]  /*5220*/  BSYNC B1 ;  /* 0x0000000000017941 */ /* 0x000fea0003800000 */
.L_x_2596:
        /* <DEDUP_REMOVED lines=52> */
.L_x_2601:
[----:B------:R-:W-:Y:S05]  /*5570*/  BSYNC B1 ;  /* 0x0000000000017941 */ /* 0x000fea0003800000 */
.L_x_2600:
[----:B------:R-:W-:Y:S01]  /*5580*/  ULDC.64 UR4, c[0x0][0x2e8] ;  /* 0x0000ba0000047ab9 */ /* 0x000fe20000000a00 */
[----:B------:R-:W-:Y:S01]  /*5590*/  IMAD.X R120, R120, 0x1, R107, P3 ;  /* 0x0000000178787824 */ /* 0x000fe200018e066b */
[----:B------:R-:W-:-:S04]  /*55a0*/  LEA R52, P3, R119, UR4, 0x1 ;  /* 0x0000000477347c11 */ /* 0x000fc8000f8608ff */
[----:B------:R-:W-:-:S05]  /*55b0*/  LEA.HI.X R53, R119, UR5, R120, 0x1, P3 ;  /* 0x0000000577357c11 */ /* 0x000fca00098f0c78 */
[----:B--2---:R1:W-:Y:S01]  /*55c0*/  STG.E.128 desc[UR42][R52.64], R48 ;  /* 0x0000003034007986 */ /* 0x0043e2000c101d2a */
[----:B------:R-:W-:Y:S05]  /*55d0*/  BRA `(.L_x_2595) ;  /* 0x00000030009c7947 */ /* 0x000fea0003800000 */
.L_x_2559:
        /* <DEDUP_REMOVED lines=84> */
.L_x_2603:
[----:B------:R-:W-:Y:S05]  /*5b20*/  BSYNC B1 ;  /* 0x0000000000017941 */ /* 0x000fea0003800000 */
.L_x_2602:
        /* <DEDUP_REMOVED lines=68> */
.L_x_2604:
        /* <DEDUP_REMOVED lines=9> */
.L_x_2923:
[----:B------:R-:W-:Y:S05]  /*6000*/  BSYNC B1 ;  /* 0x0000000000017941 */ /* 0x000fea0003800000 */
.L_x_2605:
[----:B------:R-:W-:Y:S01]  /*6010*/  ISETP.GE.OR P4, PT, R22, R113, P2 ;  /* 0x000000711600720c */ /* 0x000fe20001786670 */
[----:B------:R-:W-:-:S12]  /*6020*/  BSSY B1, `(.L_x_2607) ;  /* 0x0000088000017945 */ /* 0x000fd80003800000 */
[----:B------:R-:W-:Y:S05]  /*6030*/  @P4 BRA `(.L_x_2608) ;  /* 0x0000000800184947 */ /* 0x000fea0003800000 */
[----:B------:R-:W3:Y:S01]  /*6040*/  LDL R80, [R1+0x10] ;  /* 0x0000100001507983 */ /* 0x000ee20000100800 */
[C---:B--2---:R-:W-:Y:S01]  /*6050*/  IMAD.WIDE.U32 R122, R22.reuse, R120, R118 ;  /* 0x00000078167a7225 */ /* 0x044fe200078e0076 */
[----:B------:R-:W-:Y:S03]  /*6060*/  BSSY B2, `(.L_x_2609) ;  /* 0x0000078000027945 */ /* 0x000fe60003800000 */
[----:B------:R-:W-:Y:S01]  /*6070*/  IMAD.SHL.U32 R82, R22, 0x40, RZ ;  /* 0x0000004016527824 */ /* 0x000fe200078e00ff */
[----:B------:R-:W-:Y:S01]  /*6080*/  IADD3 R145, P4, P5, R100, R122, R40 ;  /* 0x0000007a64917210 */ /* 0x000fe20007d9e028 */
[----:B------:R-:W-:Y:S01]  /*6090*/  IMAD R83, R23, 0x4000, R21 ;  /* 0x0000400017537824 */ /* 0x000fe200078e0215 */
        /* <DEDUP_REMOVED lines=17> */
[----:B------:R-:W-:-:S05]  /*61b0*/  IADD3 R80, R80, R81, R202 ;  /* 0x0000005150507210 */ /* 0x000fca0007ffe0ca */
[----:B------:R-:W-:Y:S02]  /*61c0*/  IMAD R81, R23, 0x4000, R80 ;  /* 0x0000400017517824 */ /* 0x000fe400078e0250 */
[--C-:B------:R-:W-:Y:S02]  /*61d0*/  IMAD R80, R83, 0x2, R2.reuse ;  /* 0x0000000253507824 */ /* 0x100fe400078e0202 */
[----:B------:R-:W-:-:S04]  /*61e0*/  IMAD R84, R81, 0x2, R2 ;  /* 0x0000000251547824 */ /* 0x000fc800078e0202 */
[----:B------:R-:W1:Y:S04]  /*61f0*/  LDS.128 R80, [R80+0x18400] ;  /* 0x0184000050507984 */ /* 0x000e680000000c00 */
[----:B------:R-:W2:Y:S01]  /*6200*/  LDS.128 R84, [R84+0x18400] ;  /* 0x0184000054547984 */ /* 0x000ea20000000c00 */
[----:B------:R-:W-:Y:S05]  /*6210*/  @P3 BRA `(.L_x_2610) ;  /* 0x0000000400703947 */ /* 0x000fea0003800000 */
[--C-:B------:R-:W-:Y:S02]  /*6220*/  SHF.R.U64 R149, R48, 0x10, R49.reuse ;  /* 0x0000001030957819 */ /* 0x100fe40000001231 */
[----:B------:R-:W-:Y:S02]  /*6230*/  SHF.R.U32.HI R49, RZ, 0x10, R49 ;  /* 0x00000010ff317819 */ /* 0x000fe40000011631 */
[--C-:B------:R-:W-:Y:S02]  /*6240*/  SHF.R.U64 R48, R50, 0x10, R51.reuse ;  /* 0x0000001032307819 */ /* 0x100fe40000001233 */
[----:B------:R-:W-:Y:S02]  /*6250*/  SHF.R.U32.HI R152, RZ, 0x10, R51 ;  /* 0x00000010ff987819 */ /* 0x000fe40000011633 */
[----:B------:R-:W-:Y:S02]  /*6260*/  SHF.R.U32.HI R51, RZ, 0x10, R53 ;  /* 0x00000010ff337819 */ /* 0x000fe40000011635 */
[----:B------:R-:W-:Y:S01]  /*6270*/  PRMT R50, R154, 0x5410, R49 ;  /* 0x000054109a327816 */ /* 0x000fe20000000031 */
[----:B--2---:R-:W-:Y:S01]  /*6280*/  IMAD.U32 R154, R85, 0x10000, RZ ;  /* 0x00010000559a7824 */ /* 0x004fe200078e00ff */
[----:B------:R-:W-:Y:S01]  /*6290*/  PRMT R49, R150, 0x5410, R51 ;  /* 0x0000541096317816 */ /* 0x000fe20000000033 */
[----:B-1----:R-:W-:Y:S01]  /*62a0*/  IMAD.U32 R150, R81, 0x10000, RZ ;  /* 0x0001000051967824 */ /* 0x002fe200078e00ff */
[----:B------:R-:W-:Y:S01]  /*62b0*/  LOP3.LUT R85, R85, 0xffff0000, RZ, 0xc0, !PT ;  /* 0xffff000055557812 */ /* 0x000fe200078ec0ff */
[C---:B------:R-:W-:Y:S01]  /*62c0*/  IMAD.U32 R51, R50.reuse, 0x10000, RZ ;  /* 0x0001000032337824 */ /* 0x040fe200078e00ff */
[----:B------:R-:W-:Y:S01]  /*62d0*/  LOP3.LUT R50, R50, 0xffff0000, RZ, 0xc0, !PT ;  /* 0xffff000032327812 */ /* 0x000fe200078ec0ff */
[----:B------:R-:W-:Y:S01]  /*62e0*/  IMAD.U32 R155, R49, 0x10000, RZ ;  /* 0x00010000319b7824 */ /* 0x000fe200078e00ff */
[----:B------:R-:W-:-:S02]  /*62f0*/  SHF.R.U64 R53, R52, 0x10, R53 ;  /* 0x0000001034357819 */ /* 0x000fc40000001235 */
[----:B------:R-:W-:Y:S01]  /*6300*/  SHF.R.U32.HI R52, RZ, 0x10, R55 ;  /* 0x00000010ff347819 */ /* 0x000fe20000011637 */
[C---:B------:R-:W-:Y:S01]  /*6310*/  FMUL.FTZ R159, R154.reuse, R155 ;  /* 0x0000009b9a9f7220 */ /* 0x040fe20000410000 */
[-C--:B------:R-:W-:Y:S01]  /*6320*/  FMUL.FTZ R154, R154, R51.reuse ;  /* 0x000000339a9a7220 */ /* 0x080fe20000410000 */
[----:B------:R-:W-:Y:S02]  /*6330*/  PRMT R53, R158, 0x5410, R53 ;  /* 0x000054109e357816 */ /* 0x000fe40000000035 */
[C---:B------:R-:W-:Y:S01]  /*6340*/  FFMA.FTZ R51, R150.reuse, R51, -R159 ;  /* 0x0000003396337223 */ /* 0x040fe2000001089f */
[----:B------:R-:W-:Y:S01]  /*6350*/  FFMA.FTZ R150, R150, R155, R154 ;  /* 0x0000009b96967223 */ /* 0x000fe2000001009a */
[----:B------:R-:W-:Y:S01]  /*6360*/  LOP3.LUT R154, R49, 0xffff0000, RZ, 0xc0, !PT ;  /* 0xffff0000319a7812 */ /* 0x000fe200078ec0ff */
[----:B------:R-:W-:Y:S01]  /*6370*/  IMAD.U32 R155, R87, 0x10000, RZ ;  /* 0x00010000579b7824 */ /* 0x000fe200078e00ff */
[----:B------:R-:W-:Y:S01]  /*6380*/  LOP3.LUT R49, R81, 0xffff0000, RZ, 0xc0, !PT ;  /* 0xffff000051317812 */ /* 0x000fe200078ec0ff */
[C---:B------:R-:W-:Y:S01]  /*6390*/  FMUL.FTZ R81, R85.reuse, R50 ;  /* 0x0000003255517220 */ /* 0x040fe20000410000 */
[----:B------:R-:W-:Y:S01]  /*63a0*/  PRMT R52, R134, 0x5432, R52 ;  /* 0x0000543286347816 */ /* 0x000fe20000000034 */
[----:B------:R-:W-:Y:S01]  /*63b0*/  FMUL.FTZ R156, R85, R154 ;  /* 0x0000009a559c7220 */ /* 0x000fe20000410000 */
[----:B------:R-:W-:Y:S01]  /*63c0*/  IMAD.U32 R85, R83, 0x10000, RZ ;  /* 0x0001000053557824 */ /* 0x000fe200078e00ff */
[----:B------:R-:W-:-:S02]  /*63d0*/  PRMT R149, R162, 0x5410, R149 ;  /* 0x00005410a2957816 */ /* 0x000fc40000000095 */
[C---:B------:R-:W-:Y:S01]  /*63e0*/  FFMA.FTZ R50, R49.reuse, R50, -R156 ;  /* 0x0000003231327223 */ /* 0x040fe2000001089c */
[----:B------:R-:W-:Y:S01]  /*63f0*/  FFMA.FTZ R49, R49, R154, R81 ;  /* 0x0000009a31317223 */ /* 0x000fe20000010051 */
[----:B------:R-:W-:Y:S01]  /*6400*/  PRMT R81, R135, 0x5432, R152 ;  /* 0x0000543287517816 */ /* 0x000fe20000000098 */
[----:B------:R-:W-:Y:S01]  /*6410*/  IMAD.U32 R154, R52, 0x10000, RZ ;  /* 0x00010000349a7824 */ /* 0x000fe200078e00ff */
[----:B------:R-:W-:Y:S02]  /*6420*/  SHF.R.U64 R54, R54, 0x10, R55 ;  /* 0x0000001036367819 */ /* 0x000fe40000001237 */
[----:B------:R-:W-:Y:S01]  /*6430*/  PRMT R48, R132, 0x5432, R48 ;  /* 0x0000543284307816 */ /* 0x000fe20000000030 */
[----:B------:R-:W-:Y:S02]  /*6440*/  IMAD.U32 R152, R81, 0x10000, RZ ;  /* 0x0001000051987824 */ /* 0x000fe400078e00ff */
[----:B------:R-:W-:Y:S01]  /*6450*/  FMUL.FTZ R156, R155, R154 ;  /* 0x0000009a9b9c7220 */ /* 0x000fe20000410000 */
[----:B------:R-:W-:Y:S01]  /*6460*/  LOP3.LUT R81, R81, 0xffff0000, RZ, 0xc0, !PT ;  /* 0xffff000051517812 */ /* 0x000fe200078ec0ff */
[----:B------:R-:W-:-:S02]  /*6470*/  FMUL.FTZ R155, R155, R152 ;  /* 0x000000989b9b7220 */ /* 0x000fc40000410000 */
[----:B------:R-:W-:Y:S01]  /*6480*/  FFMA.FTZ R152, R85, R152, -R156 ;  /* 0x0000009855987223 */ /* 0x000fe2000001089c */
[C---:B------:R-:W-:Y:S01]  /*6490*/  IMAD.U32 R156, R149.reuse, 0x10000, RZ ;  /* 0x00010000959c7824 */ /* 0x040fe200078e00ff */
[----:B------:R-:W-:Y:S01]  /*64a0*/  LOP3.LUT R149, R149, 0xffff0000, RZ, 0xc0, !PT ;  /* 0xffff000095957812 */ /* 0x000fe200078ec0ff */
        /* <DEDUP_REMOVED lines=8> */
[----:B------:R-:W-:-:S02]  /*6530*/  PRMT R54, R133, 0x5432, R54 ;  /* 0x0000543285367816 */ /* 0x000fc40000000036 */
        /* <DEDUP_REMOVED lines=14> */
[C---:B------:R-:W-:Y:S01]  /*6620*/  IMAD.U32 R83, R86.reuse, 0x10000, RZ ;  /* 0x0001000056537824 */ /* 0x040fe200078e00ff */
[----:B------:R-:W-:Y:S01]  /*6630*/  LOP3.LUT R86, R86, 0xffff0000, RZ, 0xc0, !PT ;  /* 0xffff000056567812 */ /* 0x000fe200078ec0ff */
[----:B------:R-:W-:Y:S01]  /*6640*/  IMAD.U32 R80, R54, 0x10000, RZ ;  /* 0x0001000036507824 */ /* 0x000fe200078e00ff */
[C---:B------:R-:W-:Y:S01]  /*6650*/  LOP3.LUT R149, R48.reuse, 0xffff0000, RZ, 0xc0, !PT ;  /* 0xffff000030957812 */ /* 0x040fe200078ec0ff */
[----:B------:R-:W-:Y:S01]  /*6660*/  IMAD.U32 R154, R48, 0x10000, RZ ;  /* 0x00010000309a7824 */ /* 0x000fe200078e00ff */
[----:B------:R-:W-:Y:S01]  /*6670*/  F2FP.BF16.F32.PACK_AB R50, R50, R51 ;  /* 0x000000333232723e */ /* 0x000fe200000010ff */
[----:B------:R-:W-:Y:S01]  /*6680*/  FMUL.FTZ R156, R83, R80 ;  /* 0x00000050539c7220 */ /* 0x000fe20000410000 */
[----:B------:R-:W-:-:S02]  /*6690*/  IMAD.U32 R53, R82, 0x10000, RZ ;  /* 0x0001000052357824 */ /* 0x000fc400078e00ff */
[-C--:B------:R-:W-:Y:S01]  /*66a0*/  FMUL.FTZ R83, R83, R154.reuse ;  /* 0x0000009a53537220 */ /* 0x080fe20000410000 */
[----:B------:R-:W-:Y:S01]  /*66b0*/  LOP3.LUT R82, R82, 0xffff0000, RZ, 0xc0, !PT ;  /* 0xffff000052527812 */ /* 0x000fe200078ec0ff */
[C---:B------:R-:W-:Y:S02]  /*66c0*/  FFMA.FTZ R156, R53.reuse, R154, -R156 ;  /* 0x0000009a359c7223 */ /* 0x040fe4000001089c */
[----:B------:R-:W-:Y:S01]  /*66d0*/  FFMA.FTZ R83, R53, R80, R83 ;  /* 0x0000005035537223 */ /* 0x000fe20000010053 */
[----:B------:R-:W-:Y:S02]  /*66e0*/  LOP3.LUT R53, R54, 0xffff0000, RZ, 0xc0, !PT ;  /* 0xffff000036357812 */ /* 0x000fe400078ec0ff */
[----:B------:R-:W-:Y:S01]  /*66f0*/  F2FP.BF16.F32.PACK_AB R152, R81, R152 ;  /* 0x000000985198723e */ /* 0x000fe200000010ff */
[----:B------:R-:W-:Y:S01]  /*6700*/  IMAD.MOV.U32 R81, RZ, RZ, R50 ;  /* 0x000000ffff517224 */ /* 0x000fe200078e0032 */
[----:B------:R-:W-:Y:S01]  /*6710*/  F2FP.BF16.F32.PACK_AB R49, R49, R150 ;  /* 0x000000963131723e */ /* 0x000fe200000010ff */
[C---:B------:R-:W-:Y:S01]  /*6720*/  FMUL.FTZ R155, R86.reuse, R53 ;  /* 0x00000035569b7220 */ /* 0x040fe20000410000 */
[----:B------:R-:W-:Y:S01]  /*6730*/  FMUL.FTZ R86, R86, R149 ;  /* 0x0000009556567220 */ /* 0x000fe20000410000 */
[----:B------:R-:W-:-:S02]  /*6740*/  F2FP.BF16.F32.PACK_AB R52, R52, R85 ;  /* 0x000000553434723e */ /* 0x000fc400000010ff */
        /* <DEDUP_REMOVED lines=9> */
.L_x_2610:
[----:B------:R-:W-:Y:S05]  /*67e0*/  BSYNC B2 ;  /* 0x0000000000027941 */ /* 0x000fea0003800000 */
.L_x_2609:
        /* <DEDUP_REMOVED lines=11> */
.L_x_2608:
[----:B------:R-:W-:Y:S05]  /*68a0*/  BSYNC B1 ;  /* 0x0000000000017941 */ /* 0x000fea0003800000 */
.L_x_2607:
[----:B------:R-:W-:Y:S01]  /*68b0*/  ISETP.GE.OR P4, PT, R214, R113, P2 ;  /* 0x00000071d600720c */ /* 0x000fe20001786670 */
[----:B------:R-:W-:-:S12]  /*68c0*/  BSSY B1, `(.L_x_2611) ;  /* 0x000008a000017945 */ /* 0x000fd80003800000 */
[----:B------:R-:W-:Y:S05]  /*68d0*/  @P4 BRA `(.L_x_2612) ;  /* 0x0000000800204947 */ /* 0x000fea0003800000 */
[----:B-1----:R-:W3:Y:S01]  /*68e0*/  LDL R48, [R1+0x10] ;  /* 0x0000100001307983 */ /* 0x002ee20000100800 */
[----:B--2---:R-:W-:Y:S01]  /*68f0*/  IMAD.WIDE.U32 R80, R214, R120, R118 ;  /* 0x00000078d6507225 */ /* 0x004fe200078e0076 */
[----:B------:R-:W-:Y:S01]  /*6900*/  SHF.R.U32.HI R51, RZ, 0x3, R196 ;  /* 0x00000003ff337819 */ /* 0x000fe200000116c4 */
[----:B------:R-:W-:Y:S01]  /*6910*/  BSSY B2, `(.L_x_2613) ;  /* 0x0000079000027945 */ /* 0x000fe20003800000 */
        /* <DEDUP_REMOVED lines=26> */
[----:B-1----:R-:W-:Y:S01]  /*6ac0*/  IMAD.U32 R86, R49, 0x10000, RZ ;  /* 0x0001000031567824 */ /* 0x002fe200078e00ff */
[----:B------:R-:W-:Y:S02]  /*6ad0*/  SHF.R.U32.HI R123, RZ, 0x10, R57 ;  /* 0x00000010ff7b7819 */ /* 0x000fe40000011639 */
[----:B------:R-:W-:Y:S01]  /*6ae0*/  PRMT R168, R168, 0x5410, R87 ;  /* 0x00005410a8a87816 */ /* 0x000fe20000000057 */
[C---:B--2---:R-:W-:Y:S01]  /*6af0*/  IMAD.U32 R87, R53.reuse, 0x10000, RZ ;  /* 0x0001000035577824 */ /* 0x044fe200078e00ff */
[----:B------:R-:W-:Y:S02]  /*6b00*/  PRMT R164, R164, 0x5410, R123 ;  /* 0x00005410a4a47816 */ /* 0x000fe4000000007b */
[----:B------:R-:W-:Y:S01]  /*6b10*/  LOP3.LUT R53, R53, 0xffff0000, RZ, 0xc0, !PT ;  /* 0xffff000035357812 */ /* 0x000fe200078ec0ff */
[C---:B------:R-:W-:Y:S01]  /*6b20*/  IMAD.U32 R123, R168.reuse, 0x10000, RZ ;  /* 0x00010000a87b7824 */ /* 0x040fe200078e00ff */
[----:B------:R-:W-:Y:S01]  /*6b30*/  LOP3.LUT R168, R168, 0xffff0000, RZ, 0xc0, !PT ;  /* 0xffff0000a8a87812 */ /* 0x000fe200078ec0ff */
[C---:B------:R-:W-:Y:S01]  /*6b40*/  IMAD.U32 R122, R164.reuse, 0x10000, RZ ;  /* 0x00010000a47a7824 */ /* 0x040fe200078e00ff */
[----:B------:R-:W-:Y:S01]  /*6b50*/  LOP3.LUT R164, R164, 0xffff0000, RZ, 0xc0, !PT ;  /* 0xffff0000a4a47812 */ /* 0x000fe200078ec0ff */
[-C--:B------:R-:W-:Y:S01]  /*6b60*/  FMUL.FTZ R145, R87, R123.reuse ;  /* 0x0000007b57917220 */ /* 0x080fe20000410000 */
[----:B------:R-:W-:Y:S01]  /*6b70*/  LOP3.LUT R49, R49, 0xffff0000, RZ, 0xc0, !PT ;  /* 0xffff000031317812 */ /* 0x000fe200078ec0ff */
[-C--:B------:R-:W-:Y:S01]  /*6b80*/  FMUL.FTZ R146, R87, R122.reuse ;  /* 0x0000007a57927220 */ /* 0x080fe20000410000 */
[----:B------:R-:W-:Y:S01]  /*6b90*/  SHF.R.U64 R62, R62, 0x10, R63 ;  /* 0x000000103e3e7819 */ /* 0x000fe2000000123f */
[C---:B------:R-:W-:Y:S01]  /*6ba0*/  FFMA.FTZ R122, R86.reuse, R122, -R145 ;  /* 0x0000007a567a7223 */ /* 0x040fe20000010891 */
[C---:B------:R-:W-:Y:S01]  /*6bb0*/  FMUL.FTZ R87, R53.reuse, R164 ;  /* 0x000000a435577220 */ /* 0x040fe20000410000 */
[----:B------:R-:W-:Y:S01]  /*6bc0*/  FFMA.FTZ R86, R86, R123, R146 ;  /* 0x0000007b56567223 */ /* 0x000fe20000010092 */
[----:B------:R-:W-:Y:S01]  /*6bd0*/  FMUL.FTZ R146, R53, R168 ;  /* 0x000000a835927220 */ /* 0x000fe20000410000 */
[C---:B------:R-:W-:Y:S01]  /*6be0*/  IMAD.U32 R145, R55.reuse, 0x10000, RZ ;  /* 0x0001000037917824 */ /* 0x040fe200078e00ff */
[----:B------:R-:W-:Y:S01]  /*6bf0*/  LOP3.LUT R55, R55, 0xffff0000, RZ, 0xc0, !PT ;  /* 0xffff000037377812 */ /* 0x000fe200078ec0ff */
[----:B------:R-:W-:-:S02]  /*6c00*/  IMAD.U32 R123, R51, 0x10000, RZ ;  /* 0x00010000337b7824 */ /* 0x000fc400078e00ff */
[C---:B------:R-:W-:Y:S01]  /*6c10*/  FFMA.FTZ R53, R49.reuse, R164, -R146 ;  /* 0x000000a431357223 */ /* 0x040fe20000010892 */
[----:B------:R-:W-:Y:S01]  /*6c20*/  FFMA.FTZ R49, R49, R168, R87 ;  /* 0x000000a831317223 */ /* 0x000fe20000010057 */
[----:B------:R-:W-:Y:S02]  /*6c30*/  SHF.R.U32.HI R87, RZ, 0x10, R63 ;  /* 0x00000010ff577819 */ /* 0x000fe4000001163f */
[----:B------:R-:W-:Y:S02]  /*6c40*/  SHF.R.U32.HI R146, RZ, 0x10, R59 ;  /* 0x00000010ff927819 */ /* 0x000fe4000001163b */
[----:B------:R-:W-:Y:S02]  /*6c50*/  PRMT R166, R166, 0x5410, R87 ;  /* 0x00005410a6a67816 */ /* 0x000fe40000000057 */
[----:B------:R-:W-:Y:S02]  /*6c60*/  PRMT R161, R161, 0x5410, R146 ;  /* 0x00005410a1a17816 */ /* 0x000fe40000000092 */
[----:B------:R-:W-:Y:S01]  /*6c70*/  SHF.R.U64 R59, R58, 0x10, R59 ;  /* 0x000000103a3b7819 */ /* 0x000fe2000000123b */
[C---:B------:R-:W-:Y:S01]  /*6c80*/  IMAD.U32 R146, R166.reuse, 0x10000, RZ ;  /* 0x00010000a6927824 */ /* 0x040fe200078e00ff */
[----:B------:R-:W-:Y:S01]  /*6c90*/  LOP3.LUT R166, R166, 0xffff0000, RZ, 0xc0, !PT ;  /* 0xffff0000a6a67812 */ /* 0x000fe200078ec0ff */
[----:B------:R-:W-:Y:S01]  /*6ca0*/  IMAD.U32 R148, R161, 0x10000, RZ ;  /* 0x00010000a1947824 */ /* 0x000fe200078e00ff */
[----:B------:R-:W-:Y:S01]  /*6cb0*/  LOP3.LUT R58, R52, 0xffff0000, RZ, 0xc0, !PT ;  /* 0xffff0000343a7812 */ /* 0x000fe200078ec0ff */
[----:B------:R-:W-:Y:S01]  /*6cc0*/  FMUL.FTZ R150, R145, R146 ;  /* 0x0000009291967220 */ /* 0x000fe20000410000 */
        /* <DEDUP_REMOVED lines=8> */
[----:B------:R-:W-:-:S02]  /*6d50*/  SHF.R.U64 R146, R56, 0x10, R57 ;  /* 0x0000001038927819 */ /* 0x000fc40000001239 */
[----:B------:R-:W-:Y:S01]  /*6d60*/  LOP3.LUT R56, R51, 0xffff0000, RZ, 0xc0, !PT ;  /* 0xffff000033387812 */ /* 0x000fe200078ec0ff */
[C---:B------:R-:W-:Y:S01]  /*6d70*/  FMUL.FTZ R51, R55.reuse, R166 ;  /* 0x000000a637337220 */ /* 0x040fe20000410000 */
[-C--:B------:R-:W-:Y:S01]  /*6d80*/  FMUL.FTZ R55, R55, R60.reuse ;  /* 0x0000003c37377220 */ /* 0x080fe20000410000 */
[----:B------:R-:W-:Y:S02]  /*6d90*/  PRMT R167, R167, 0x5410, R148 ;  /* 0x00005410a7a77816 */ /* 0x000fe40000000094 */
[----:B------:R-:W-:Y:S01]  /*6da0*/  PRMT R163, R163, 0x5410, R146 ;  /* 0x00005410a3a37816 */ /* 0x000fe20000000092 */
[C---:B------:R-:W-:Y:S01]  /*6db0*/  FFMA.FTZ R60, R56.reuse, R60, -R51 ;  /* 0x0000003c383c7223 */ /* 0x040fe20000010833 */
[----:B------:R-:W-:Y:S01]  /*6dc0*/  FFMA.FTZ R56, R56, R166, R55 ;  /* 0x000000a638387223 */ /* 0x000fe20000010037 */
[----:B------:R-:W-:Y:S01]  /*6dd0*/  IMAD.U32 R55, R52, 0x10000, RZ ;  /* 0x0001000034377824 */ /* 0x000fe200078e00ff */
[----:B------:R-:W-:Y:S01]  /*6de0*/  LOP3.LUT R160, R160, 0xffff0000, RZ, 0xc0, !PT ;  /* 0xffff0000a0a07812 */ /* 0x000fe200078ec0ff */
[C---:B------:R-:W-:Y:S01]  /*6df0*/  IMAD.U32 R148, R167.reuse, 0x10000, RZ ;  /* 0x00010000a7947824 */ /* 0x040fe200078e00ff */
[----:B------:R-:W-:Y:S01]  /*6e00*/  LOP3.LUT R167, R167, 0xffff0000, RZ, 0xc0, !PT ;  /* 0xffff0000a7a77812 */ /* 0x000fe200078ec0ff */
[C---:B------:R-:W-:Y:S01]  /*6e10*/  IMAD.U32 R146, R163.reuse, 0x10000, RZ ;  /* 0x00010000a3927824 */ /* 0x040fe200078e00ff */
[----:B------:R-:W-:Y:S01]  /*6e20*/  LOP3.LUT R163, R163, 0xffff0000, RZ, 0xc0, !PT ;  /* 0xffff0000a3a37812 */ /* 0x000fe200078ec0ff */
[----:B------:R-:W-:-:S02]  /*6e30*/  IMAD.U32 R51, R48, 0x10000, RZ ;  /* 0x0001000030337824 */ /* 0x000fc400078e00ff */
[C---:B------:R-:W-:Y:S01]  /*6e40*/  FMUL.FTZ R150, R55.reuse, R148 ;  /* 0x0000009437967220 */ /* 0x040fe20000410000 */
[-C--:B------:R-:W-:Y:S01]  /*6e50*/  FMUL.FTZ R57, R55, R146.reuse ;  /* 0x0000009237397220 */ /* 0x080fe20000410000 */
[----:B------:R-:W-:Y:S01]  /*6e60*/  LOP3.LUT R48, R48, 0xffff0000, RZ, 0xc0, !PT ;  /* 0xffff000030307812 */ /* 0x000fe200078ec0ff */
[C---:B------:R-:W-:Y:S01]  /*6e70*/  FMUL.FTZ R61, R58.reuse, R167 ;  /* 0x000000a73a3d7220 */ /* 0x040fe20000410000 */
[C---:B------:R-:W-:Y:S01]  /*6e80*/  FFMA.FTZ R55, R51.reuse, R146, -R150 ;  /* 0x0000009233377223 */ /* 0x040fe20000010896 */
[----:B------:R-:W-:Y:S01]  /*6e90*/  FFMA.FTZ R51, R51, R148, R57 ;  /* 0x0000009433337223 */ /* 0x000fe20000010039 */
[-C--:B------:R-:W-:Y:S01]  /*6ea0*/  FMUL.FTZ R63, R58, R163.reuse ;  /* 0x000000a33a3f7220 */ /* 0x080fe20000410000 */
[C---:B------:R-:W-:Y:S01]  /*6eb0*/  IMAD.U32 R52, R50.reuse, 0x10000, RZ ;  /* 0x0001000032347824 */ /* 0x040fe200078e00ff */
[----:B------:R-:W-:Y:S01]  /*6ec0*/  LOP3.LUT R57, R50, 0xffff0000, RZ, 0xc0, !PT ;  /* 0xffff000032397812 */ /* 0x000fe200078ec0ff */
[----:B------:R-:W-:Y:S01]  /*6ed0*/  FFMA.FTZ R58, R48, R163, -R61 ;  /* 0x000000a3303a7223 */ /* 0x000fe2000001083d */
[C---:B------:R-:W-:Y:S01]  /*6ee0*/  IMAD.U32 R50, R54.reuse, 0x10000, RZ ;  /* 0x0001000036327824 */ /* 0x040fe200078e00ff */
[----:B------:R-:W-:Y:S01]  /*6ef0*/  LOP3.LUT R54, R54, 0xffff0000, RZ, 0xc0, !PT ;  /* 0xffff000036367812 */ /* 0x000fe200078ec0ff */
[C---:B------:R-:W-:Y:S01]  /*6f00*/  IMAD.U32 R61, R165.reuse, 0x10000, RZ ;  /* 0x00010000a53d7824 */ /* 0x040fe200078e00ff */
[----:B------:R-:W-:Y:S01]  /*6f10*/  LOP3.LUT R165, R165, 0xffff0000, RZ, 0xc0, !PT ;  /* 0xffff0000a5a57812 */ /* 0x000fe200078ec0ff */
[----:B------:R-:W-:Y:S01]  /*6f20*/  FFMA.FTZ R48, R48, R167, R63 ;  /* 0x000000a730307223 */ /* 0x000fe2000001003f */
[----:B------:R-:W-:Y:S01]  /*6f30*/  F2FP.BF16.F32.PACK_AB R53, R53, R122 ;  /* 0x0000007a3535723e */ /* 0x000fe200000010ff */
[C---:B------:R-:W-:Y:S01]  /*6f40*/  FMUL.FTZ R63, R50.reuse, R61 ;  /* 0x0000003d323f7220 */ /* 0x040fe20000410000 */
[----:B------:R-:W-:Y:S01]  /*6f50*/  FMUL.FTZ R50, R50, R59 ;  /* 0x0000003b32327220 */ /* 0x000fe20000410000 */
[C---:B------:R-:W-:Y:S01]  /*6f60*/  FMUL.FTZ R62, R54.reuse, R165 ;  /* 0x000000a5363e7220 */ /* 0x040fe20000410000 */
[-C--:B------:R-:W-:Y:S01]  /*6f70*/  FMUL.FTZ R54, R54, R160.reuse ;  /* 0x000000a036367220 */ /* 0x080fe20000410000 */
[C---:B------:R-:W-:Y:S01]  /*6f80*/  FFMA.FTZ R63, R52.reuse, R59, -R63 ;  /* 0x0000003b343f7223 */ /* 0x040fe2000001083f */
[----:B------:R-:W-:Y:S01]  /*6f90*/  FFMA.FTZ R50, R52, R61, R50 ;  /* 0x0000003d34327223 */ /* 0x000fe20000010032 */
[C---:B------:R-:W-:Y:S01]  /*6fa0*/  FFMA.FTZ R62, R57.reuse, R160, -R62 ;  /* 0x000000a0393e7223 */ /* 0x040fe2000001083e */
[----:B------:R-:W-:Y:S01]  /*6fb0*/  F2FP.BF16.F32.PACK_AB R52, R58, R55 ;  /* 0x000000373a34723e */ /* 0x000fe200000010ff */
[----:B------:R-:W-:Y:S01]  /*6fc0*/  FFMA.FTZ R57, R57, R165, R54 ;  /* 0x000000a539397223 */ /* 0x000fe20000010036 */
[----:B------:R-:W-:-:S02]  /*6fd0*/  F2FP.BF16.F32.PACK_AB R51, R48, R51 ;  /* 0x000000333033723e */ /* 0x000fc400000010ff */
        /* <DEDUP_REMOVED lines=9> */
[----:B------:R-:W-:Y:S02]  /*7070*/  IMAD.MOV.U32 R51, RZ, RZ, R60 ;  /* 0x000000ffff337224 */ /* 0x000fe400078e003c */
[----:B------:R-:W-:-:S02]  /*7080*/  IMAD.MOV.U32 R50, RZ, RZ, R63 ;  /* 0x000000ffff327224 */ /* 0x000fc400078e003f */
[----:B------:R-:W-:-:S07]  /*7090*/  IMAD.MOV.U32 R55, RZ, RZ, R56 ;  /* 0x000000ffff377224 */ /* 0x000fce00078e0038 */
.L_x_2614:
[----:B------:R-:W-:Y:S05]  /*70a0*/  BSYNC B2 ;  /* 0x0000000000027941 */ /* 0x000fea0003800000 */
.L_x_2613:
        /* <DEDUP_REMOVED lines=11> */
.L_x_2612:
[----:B------:R-:W-:Y:S05]  /*7160*/  BSYNC B1 ;  /* 0x0000000000017941 */ /* 0x000fea0003800000 */
.L_x_2611:
[----:B------:R-:W-:Y:S01]  /*7170*/  ISETP.GE.OR P4, PT, R213, R113, P2 ;  /* 0x00000071d500720c */ /* 0x000fe20001786670 */
[----:B------:R-:W-:-:S12]  /*7180*/  BSSY B1, `(.L_x_2615) ;  /* 0x0000085000017945 */ /* 0x000fd80003800000 */
[----:B------:R-:W-:Y:S05]  /*7190*/  @P4 BRA `(.L_x_2616) ;  /* 0x00000008000c4947 */ /* 0x000fea0003800000 */
[----:B-1-3--:R-:W3:Y:S01]  /*71a0*/  LDL R48, [R1+0x10] ;  /* 0x0000100001307983 */ /* 0x00aee20000100800 */
        /* <DEDUP_REMOVED lines=28> */
[----:B------:R-:W-:Y:S02]  /*7370*/  SHF.R.U32.HI R85, RZ, 0x10, R69 ;  /* 0x00000010ff557819 */ /* 0x000fe40000011645 */
[--C-:B------:R-:W-:Y:S02]  /*7380*/  SHF.R.U32.HI R84, RZ, 0x10, R65.reuse ;  /* 0x00000010ff547819 */ /* 0x100fe40000011641 */
[----:B------:R-:W-:Y:S01]  /*7390*/  SHF.R.U64 R80, R64, 0x10, R65 ;  /* 0x0000001040507819 */ /* 0x000fe20000001241 */
[----:B-1----:R-:W-:Y:S01]  /*73a0*/  IMAD.U32 R65, R51, 0x10000, RZ ;  /* 0x0001000033417824 */ /* 0x002fe200078e00ff */
[----:B------:R-:W-:Y:S02]  /*73b0*/  PRMT R144, R144, 0x5410, R85 ;  /* 0x0000541090907816 */ /* 0x000fe40000000055 */
[----:B------:R-:W-:Y:S01]  /*73c0*/  SHF.R.U64 R68, R68, 0x10, R69 ;  /* 0x0000001044447819 */ /* 0x000fe20000001245 */
[----:B--2---:R-:W-:Y:S01]  /*73d0*/  IMAD.U32 R69, R55, 0x10000, RZ ;  /* 0x0001000037457824 */ /* 0x004fe200078e00ff */
[----:B------:R-:W-:-:S02]  /*73e0*/  PRMT R153, R153, 0x5410, R84 ;  /* 0x0000541099997816 */ /* 0x000fc40000000054 */
[----:B------:R-:W-:Y:S02]  /*73f0*/  SHF.R.U32.HI R81, RZ, 0x10, R71 ;  /* 0x00000010ff517819 */ /* 0x000fe40000011647 */
[----:B------:R-:W-:Y:S02]  /*7400*/  SHF.R.U32.HI R83, RZ, 0x10, R67 ;  /* 0x00000010ff537819 */ /* 0x000fe40000011643 */
[----:B------:R-:W-:Y:S01]  /*7410*/  SHF.R.U64 R70, R70, 0x10, R71 ;  /* 0x0000001046467819 */ /* 0x000fe20000001247 */
[----:B------:R-:W-:Y:S01]  /*7420*/  IMAD.U32 R71, R53, 0x10000, RZ ;  /* 0x0001000035477824 */ /* 0x000fe200078e00ff */
[----:B------:R-:W-:Y:S01]  /*7430*/  PRMT R157, R157, 0x5410, R80 ;  /* 0x000054109d9d7816 */ /* 0x000fe20000000050 */
[----:B------:R-:W-:Y:S01]  /*7440*/  IMAD.U32 R80, R144, 0x10000, RZ ;  /* 0x0001000090507824 */ /* 0x000fe200078e00ff */
[----:B------:R-:W-:Y:S01]  /*7450*/  PRMT R143, R143, 0x5410, R68 ;  /* 0x000054108f8f7816 */ /* 0x000fe20000000044 */
[----:B------:R-:W-:Y:S01]  /*7460*/  IMAD.U32 R68, R153, 0x10000, RZ ;  /* 0x0001000099447824 */ /* 0x000fe200078e00ff */
[----:B------:R-:W-:Y:S01]  /*7470*/  SHF.R.U64 R82, R66, 0x10, R67 ;  /* 0x0000001042527819 */ /* 0x000fe20000001243 */
[----:B------:R-:W-:Y:S01]  /*7480*/  IMAD.U32 R66, R49, 0x10000, RZ ;  /* 0x0001000031427824 */ /* 0x000fe200078e00ff */
[----:B------:R-:W-:-:S02]  /*7490*/  PRMT R142, R142, 0x5410, R81 ;  /* 0x000054108e8e7816 */ /* 0x000fc40000000051 */
[----:B------:R-:W-:Y:S01]  /*74a0*/  LOP3.LUT R67, R53, 0xffff0000, RZ, 0xc0, !PT ;  /* 0xffff000035437812 */ /* 0x000fe200078ec0ff */
[----:B------:R-:W-:Y:S01]  /*74b0*/  IMAD.U32 R53, R52, 0x10000, RZ ;  /* 0x0001000034357824 */ /* 0x000fe200078e00ff */
[----:B------:R-:W-:Y:S01]  /*74c0*/  PRMT R140, R140, 0x5410, R83 ;  /* 0x000054108c8c7816 */ /* 0x000fe20000000053 */
[C---:B------:R-:W-:Y:S01]  /*74d0*/  FMUL.FTZ R83, R71.reuse, R80 ;  /* 0x0000005047537220 */ /* 0x040fe20000410000 */
[----:B------:R-:W-:Y:S01]  /*74e0*/  LOP3.LUT R144, R144, 0xffff0000, RZ, 0xc0, !PT ;  /* 0xffff000090907812 */ /* 0x000fe200078ec0ff */
[-C--:B------:R-:W-:Y:S01]  /*74f0*/  FMUL.FTZ R71, R71, R68.reuse ;  /* 0x0000004447477220 */ /* 0x080fe20000410000 */
[----:B------:R-:W-:Y:S01]  /*7500*/  LOP3.LUT R153, R153, 0xffff0000, RZ, 0xc0, !PT ;  /* 0xffff000099997812 */ /* 0x000fe200078ec0ff */
[----:B------:R-:W-:Y:S01]  /*7510*/  FFMA.FTZ R68, R66, R68, -R83 ;  /* 0x0000004442447223 */ /* 0x000fe20000010853 */
[----:B------:R-:W-:Y:S01]  /*7520*/  PRMT R151, R151, 0x5410, R82 ;  /* 0x0000541097977816 */ /* 0x000fe20000000052 */
[----:B------:R-:W-:Y:S01]  /*7530*/  IMAD.U32 R82, R142, 0x10000, RZ ;  /* 0x000100008e527824 */ /* 0x000fe200078e00ff */
[----:B------:R-:W-:Y:S01]  /*7540*/  LOP3.LUT R64, R49, 0xffff0000, RZ, 0xc0, !PT ;  /* 0xffff000031407812 */ /* 0x000fe200078ec0ff */
[----:B------:R-:W-:Y:S01]  /*7550*/  FMUL.FTZ R81, R67, R144 ;  /* 0x0000009043517220 */ /* 0x000fe20000410000 */
[----:B------:R-:W-:Y:S01]  /*7560*/  PRMT R141, R141, 0x5410, R70 ;  /* 0x000054108d8d7816 */ /* 0x000fe20000000046 */
[----:B------:R-:W-:Y:S01]  /*7570*/  FFMA.FTZ R66, R66, R80, R71 ;  /* 0x0000005042427223 */ /* 0x000fe20000010047 */
[----:B------:R-:W-:-:S02]  /*7580*/  IMAD.U32 R70, R140, 0x10000, RZ ;  /* 0x000100008c467824 */ /* 0x000fc400078e00ff */
[-C--:B------:R-:W-:Y:S01]  /*7590*/  FMUL.FTZ R71, R67, R153.reuse ;  /* 0x0000009943477220 */ /* 0x080fe20000410000 */
[C---:B------:R-:W-:Y:S01]  /*75a0*/  FMUL.FTZ R80, R69.reuse, R82 ;  /* 0x0000005245507220 */ /* 0x040fe20000410000 */
[C---:B------:R-:W-:Y:S01]  /*75b0*/  FFMA.FTZ R67, R64.reuse, R153, -R81 ;  /* 0x0000009940437223 */ /* 0x040fe20000010851 */
[----:B------:R-:W-:Y:S01]  /*75c0*/  FMUL.FTZ R81, R69, R70 ;  /* 0x0000004645517220 */ /* 0x000fe20000410000 */
[----:B------:R-:W-:Y:S01]  /*75d0*/  LOP3.LUT R55, R55, 0xffff0000, RZ, 0xc0, !PT ;  /* 0xffff000037377812 */ /* 0x000fe200078ec0ff */
[----:B------:R-:W-:Y:S01]  /*75e0*/  FFMA.FTZ R69, R64, R144, R71 ;  /* 0x0000009040457223 */ /* 0x000fe20000010047 */
[----:B------:R-:W-:Y:S01]  /*75f0*/  LOP3.LUT R142, R142, 0xffff0000, RZ, 0xc0, !PT ;  /* 0xffff00008e8e7812 */ /* 0x000fe200078ec0ff */
[----:B------:R-:W-:Y:S01]  /*7600*/  FFMA.FTZ R64, R65, R70, -R80 ;  /* 0x0000004641407223 */ /* 0x000fe20000010850 */
[----:B------:R-:W-:Y:S01]  /*7610*/  LOP3.LUT R140, R140, 0xffff0000, RZ, 0xc0, !PT ;  /* 0xffff00008c8c7812 */ /* 0x000fe200078ec0ff */
[----:B------:R-:W-:Y:S01]  /*7620*/  IMAD.U32 R80, R143, 0x10000, RZ ;  /* 0x000100008f507824 */ /* 0x000fe200078e00ff */
[----:B------:R-:W-:Y:S01]  /*7630*/  LOP3.LUT R62, R51, 0xffff0000, RZ, 0xc0, !PT ;  /* 0xffff0000333e7812 */ /* 0x000fe200078ec0ff */
[----:B------:R-:W-:-:S02]  /*7640*/  IMAD.U32 R70, R157, 0x10000, RZ ;  /* 0x000100009d467824 */ /* 0x000fc400078e00ff */
[----:B------:R-:W-:Y:S01]  /*7650*/  FFMA.FTZ R65, R65, R82, R81 ;  /* 0x0000005241417223 */ /* 0x000fe20000010051 */
[----:B------:R-:W-:Y:S01]  /*7660*/  LOP3.LUT R52, R52, 0xffff0000, RZ, 0xc0, !PT ;  /* 0xffff000034347812 */ /* 0x000fe200078ec0ff */
[C---:B------:R-:W-:Y:S01]  /*7670*/  FMUL.FTZ R71, R55.reuse, R142 ;  /* 0x0000008e37477220 */ /* 0x040fe20000410000 */
[----:B------:R-:W-:Y:S01]  /*7680*/  FMUL.FTZ R81, R55, R140 ;  /* 0x0000008c37517220 */ /* 0x000fe20000410000 */
[----:B------:R-:W-:Y:S01]  /*7690*/  LOP3.LUT R143, R143, 0xffff0000, RZ, 0xc0, !PT ;  /* 0xffff00008f8f7812 */ /* 0x000fe200078ec0ff */
[----:B------:R-:W-:Y:S01]  /*76a0*/  FMUL.FTZ R82, R53, R80 ;  /* 0x0000005035527220 */ /* 0x000fe20000410000 */
[----:B------:R-:W-:Y:S01]  /*76b0*/  LOP3.LUT R157, R157, 0xffff0000, RZ, 0xc0, !PT ;  /* 0xffff00009d9d7812 */ /* 0x000fe200078ec0ff */
[C---:B------:R-:W-:Y:S02]  /*76c0*/  IMAD.U32 R49, R48.reuse, 0x10000, RZ ;  /* 0x0001000030317824 */ /* 0x040fe400078e00ff */
[----:B------:R-:W-:Y:S01]  /*76d0*/  FMUL.FTZ R53, R53, R70 ;  /* 0x0000004635357220 */ /* 0x000fe20000410000 */
[----:B------:R-:W-:Y:S01]  /*76e0*/  LOP3.LUT R48, R48, 0xffff0000, RZ, 0xc0, !PT ;  /* 0xffff000030307812 */ /* 0x000fe200078ec0ff */
[C---:B------:R-:W-:Y:S01]  /*76f0*/  FFMA.FTZ R55, R62.reuse, R140, -R71 ;  /* 0x0000008c3e377223 */ /* 0x040fe20000010847 */
[----:B------:R-:W-:Y:S01]  /*7700*/  FFMA.FTZ R142, R62, R142, R81 ;  /* 0x0000008e3e8e7223 */ /* 0x000fe20000010051 */
        /* <DEDUP_REMOVED lines=14> */
[CC--:B------:R-:W-:Y:S01]  /*77f0*/  FMUL.FTZ R62, R50.reuse, R52.reuse ;  /* 0x00000034323e7220 */ /* 0x0c0fe20000410000 */
        /* <DEDUP_REMOVED lines=17> */
.L_x_2618:
[----:B------:R-:W-:Y:S05]  /*7910*/  BSYNC B2 ;  /* 0x0000000000027941 */ /* 0x000fea0003800000 */
.L_x_2617:
        /* <DEDUP_REMOVED lines=11> */
.L_x_2616:
[----:B------:R-:W-:Y:S05]  /*79d0*/  BSYNC B1 ;  /* 0x0000000000017941 */ /* 0x000fea0003800000 */
.L_x_2615:
        /* <DEDUP_REMOVED lines=15> */
[----:B------:R-:W-:Y:S02]  /*7ad0*/  LEA.HI.X R59, R48, R57, R49, 0x1, P4 ;  /* 0x00000039303b7211 */ /* 0x000fe400020f0c31 */
[----:B------:R-:W-:-:S04]  /*7ae0*/  SHF.R.S32.HI R48, RZ, 0x1f, R131 ;  /* 0x0000001fff307819 */ /* 0x000fc80000011483 */
        /* <DEDUP_REMOVED lines=17> */
[----:B------:R-:W-:Y:S01]  /*7c00*/  SHF.R.U64 R71, R74, 0x10, R75 ;  /* 0x000000104a477819 */ /* 0x000fe2000000124b */
[----:B--2---:R-:W-:Y:S01]  /*7c10*/  IMAD.U32 R68, R53, 0x10000, RZ ;  /* 0x0001000035447824 */ /* 0x004fe200078e00ff */
[----:B------:R-:W-:Y:S01]  /*7c20*/  SHF.R.U64 R81, R72, 0x10, R73 ;  /* 0x0000001048517819 */ /* 0x000fe20000001249 */
[----:B-1----:R-:W-:Y:S01]  /*7c30*/  IMAD.U32 R65, R49, 0x10000, RZ ;  /* 0x0001000031417824 */ /* 0x002fe200078e00ff */
[----:B------:R-:W-:Y:S01]  /*7c40*/  SHF.R.U64 R74, R76, 0x10, R77 ;  /* 0x000000104c4a7819 */ /* 0x000fe2000000124d */
[----:B------:R-:W-:Y:S01]  /*7c50*/  IMAD.U32 R70, R55, 0x10000, RZ ;  /* 0x0001000037467824 */ /* 0x000fe200078e00ff */
[----:B------:R-:W-:Y:S01]  /*7c60*/  SHF.R.U32.HI R73, RZ, 0x10, R73 ;  /* 0x00000010ff497819 */ /* 0x000fe20000011649 */
[----:B------:R-:W-:Y:S01]  /*7c70*/  IMAD.U32 R67, R51, 0x10000, RZ ;  /* 0x0001000033437824 */ /* 0x000fe200078e00ff */
[----:B------:R-:W-:Y:S01]  /*7c80*/  SHF.R.U32.HI R76, RZ, 0x10, R77 ;  /* 0x00000010ff4c7819 */ /* 0x000fe2000001164d */
[----:B------:R-:W-:Y:S01]  /*7c90*/  IMAD.U32 R63, R52, 0x10000, RZ ;  /* 0x00010000343f7824 */ /* 0x000fe200078e00ff */
[----:B------:R-:W-:Y:S01]  /*7ca0*/  PRMT R138, R138, 0x5410, R73 ;  /* 0x000054108a8a7816 */ /* 0x000fe20000000049 */
[----:B------:R-:W-:Y:S01]  /*7cb0*/  IMAD.U32 R62, R48, 0x10000, RZ ;  /* 0x00010000303e7824 */ /* 0x000fe200078e00ff */
[----:B------:R-:W-:-:S02]  /*7cc0*/  PRMT R137, R137, 0x5410, R76 ;  /* 0x0000541089897816 */ /* 0x000fc4000000004c */
        /* <DEDUP_REMOVED lines=24> */
[-C--:B------:R-:W-:Y:S01]  /*7e50*/  FMUL.FTZ R71, R70, R65.reuse ;  /* 0x0000004146477220 */ /* 0x080fe20000410000 */
[----:B------:R-:W-:Y:S01]  /*7e60*/  FMUL.FTZ R69, R69, R138 ;  /* 0x0000008a45457220 */ /* 0x000fe20000410000 */
[----:B------:R-:W-:Y:S01]  /*7e70*/  PRMT R132, R132, 0x5410, R81 ;  /* 0x0000541084847816 */ /* 0x000fe20000000051 */
[----:B------:R-:W-:Y:S01]  /*7e80*/  FFMA.FTZ R72, R67, R65, -R72 ;  /* 0x0000004143487223 */ /* 0x000fe20000010848 */
        /* <DEDUP_REMOVED lines=49> */
.L_x_2620:
[----:B------:R-:W-:Y:S05]  /*81a0*/  BSYNC B1 ;  /* 0x0000000000017941 */ /* 0x000fea0003800000 */
.L_x_2619:
        /* <DEDUP_REMOVED lines=10> */
.L_x_2558:
[----:B------:R-:W-:-:S06]  /*8250*/  UISETP.NE.AND UP0, UPT, UR45, 0x3, UPT ;  /* 0x000000032d00788c */ /* 0x000fcc000bf05270 */
[----:B------:R-:W-:-:S13]  /*8260*/  PLOP3.LUT P0, PT, PT, PT, UP0, 0x80, 0x0 ;  /* 0x000000000000781c */ /* 0x000fda0003f0f008 */
[----:B------:R-:W-:Y:S05]  /*8270*/  @!P0 BRA `(.L_x_2621) ;  /* 0x0000000000048947 */ /* 0x000fea0003800000 */
[----:B------:R-:W-:Y:S01]  /*8280*/  BPT.TRAP 0x1 ;  /* 0x000000040000795c */ /* 0x000fe20000300000 */
.L_x_2621:
        /* <DEDUP_REMOVED lines=9> */
.L_x_2924:
[----:B------:R-:W-:Y:S05]  /*8320*/  BSYNC B1 ;  /* 0x0000000000017941 */ /* 0x000fea0003800000 */
.L_x_2622:
        /* <DEDUP_REMOVED lines=20> */
.L_x_2625:
[----:B------:R-:W-:Y:S05]  /*8470*/  BSYNC B1 ;  /* 0x0000000000017941 */ /* 0x000fea0003800000 */
.L_x_2624:
        /* <DEDUP_REMOVED lines=19> */
.L_x_2627:
[----:B------:R-:W-:Y:S05]  /*85b0*/  BSYNC B1 ;  /* 0x0000000000017941 */ /* 0x000fea0003800000 */
.L_x_2626:
        /* <DEDUP_REMOVED lines=19> */
.L_x_2629:
[----:B------:R-:W-:Y:S05]  /*86f0*/  BSYNC B1 ;  /* 0x0000000000017941 */ /* 0x000fea0003800000 */
.L_x_2628:
        /* <DEDUP_REMOVED lines=21> */
.L_x_2595:
[----:B------:R-:W-:Y:S05]  /*8850*/  BSYNC B0 ;  /* 0x0000000000007941 */ /* 0x000fea0003800000 */
.L_x_2557:
        /* <DEDUP_REMOVED lines=17> */
.L_x_2631:
[----:B------:R-:W-:Y:S05]  /*8970*/  BSYNC B0 ;  /* 0x0000000000007941 */ /* 0x000fea0003800000 */
.L_x_2630:
[----:B------:R-:W2:Y:S01]  /*8980*/  SYNCS.PHASECHK.TRANS64.TRYWAIT P0, [R110+URZ+0x288b0], R117 ;  /* 0x0288b0756e0075a7 */ /* 0x000ea2000800017f */
[----:B------:R-:W-:Y:S01]  /*8990*/  ULDC UR41, c[0x0][0x2f4] ;  /* 0x0000bd0000297ab9 */ /* 0x000fe20000000800 */
[----:B------:R-:W-:Y:S01]  /*89a0*/  ULDC.64 UR36, c[0x0][0x328] ;  /* 0x0000ca0000247ab9 */ /* 0x000fe20000000a00 */
[----:B------:R-:W-:Y:S01]  /*89b0*/  ULDC.64 UR38, c[0x0][0x318] ;  /* 0x0000c60000267ab9 */ /* 0x000fe20000000a00 */
[----:B------:R-:W-:Y:S04]  /*89c0*/  BSSY B0, `(.L_x_2632) ;  /* 0x0000002000007945 */ /* 0x000fe80003800000 */
[----:B--2---:R-:W-:Y:S05]  /*89d0*/  @!P0 BRA `(.L_x_2633) ;  /* 0x0000019400148947 */ /* 0x004fea0003800000 */
.L_x_2925:
[----:B------:R-:W-:Y:S05]  /*89e0*/  BSYNC B0 ;  /* 0x0000000000007941 */ /* 0x000fea0003800000 */
.L_x_2632:
        /* <DEDUP_REMOVED lines=18> */
.L_x_2635:
[----:B------:R-:W-:Y:S05]  /*8b10*/  BSYNC B0 ;  /* 0x0000000000007941 */ /* 0x000fea0003800000 */
.L_x_2634:
        /* <DEDUP_REMOVED lines=19> */
.L_x_2637:
[----:B------:R-:W-:Y:S05]  /*8c50*/  BSYNC B0 ;  /* 0x0000000000007941 */ /* 0x000fea0003800000 */
.L_x_2636:
        /* <DEDUP_REMOVED lines=19> */
.L_x_2639:
[----:B------:R-:W-:Y:S05]  /*8d90*/  BSYNC B0 ;  /* 0x0000000000007941 */ /* 0x000fea0003800000 */
.L_x_2638:
        /* <DEDUP_REMOVED lines=19> */
.L_x_2641:
[----:B------:R-:W-:Y:S05]  /*8ed0*/  BSYNC B0 ;  /* 0x0000000000007941 */ /* 0x000fea0003800000 */
.L_x_2640:
        /* <DEDUP_REMOVED lines=12> */
[----:B------:R-:W-:Y:S02]  /*8fa0*/  SEL R49, RZ, 0x1, P0 ;  /* 0x00000001ff317807 */ /* 0x000fe40000000000 */
[----:B------:R-:W-:Y:S02]  /*8fb0*/  SEL R23, R23, RZ, P0 ;  /* 0x000000ff17177207 */ /* 0x000fe40000000000 */
[----:B------:R-:W-:Y:S01]  /*8fc0*/  LOP3.LUT R188, R188, R49, RZ, 0x3c, !PT ;  /* 0x00000031bcbc7212 */ /* 0x000fe200078e3cff */
[----:B------:R0:W-:Y:S01]  /*8fd0*/  @!P3 SYNCS.ARRIVE.TRANS64.RED.A1T0 RZ, [R110+URZ], RZ ;  /* 0x000000ff6effb9a7 */ /* 0x0001e2000810043f */
[----:B---3--:R-:W-:-:S13]  /*8fe0*/  LOP3.LUT P4, RZ, R48, 0x4, RZ, 0xc0, !PT ;  /* 0x0000000430ff7812 */ /* 0x008fda000788c0ff */
[----:B0-----:R-:W-:Y:S05]  /*8ff0*/  @P4 BRA `(.L_x_2642) ;  /* 0xffffff9800544947 */ /* 0x001fea000383ffff */
[----:B------:R-:W0:Y:S01]  /*9000*/  S2R R48, SR_TID.X ;  /* 0x0000000000307919 */ /* 0x000e220000002100 */
[----:B------:R-:W-:Y:S02]  /*9010*/  PLOP3.LUT P0, PT, PT, PT, PT, 0x8, 0x0 ;  /* 0x000000000000781c */ /* 0x000fe40003f0e170 */
[----:B0-----:R-:W-:-:S04]  /*9020*/  SHF.R.U32.HI R48, RZ, 0x7, R48 ;  /* 0x00000007ff307819 */ /* 0x001fc80000011630 */
[----:B------:R-:W-:-:S13]  /*9030*/  ISETP.NE.AND P4, PT, R48, 0x1, PT ;  /* 0x000000013000780c */ /* 0x000fda0003f85270 */
[----:B------:R-:W-:Y:S06]  /*9040*/  @!P4 BAR.ARV 0x9, 0x100 ;  /* 0x024400000000cb1d */ /* 0x000fec0000002000 */
.L_x_2552:
[----:B------:R-:W0:Y:S01]  /*9050*/  LDC R0, c[0x0][0x448] ;  /* 0x00011200ff007b82 */ /* 0x000e220000000800 */
[----:B------:R-:W-:Y:S02]  /*9060*/  VIADD R3, R190, 0x7f ;  /* 0x0000007fbe037836 */ /* 0x000fe40000000000 */
[----:B------:R-:W-:Y:S01]  /*9070*/  IMAD.MOV.U32 R88, RZ, RZ, RZ ;  /* 0x000000ffff587224 */ /* 0x000fe200078e00ff */
[----:B0-----:R-:W-:-:S13]  /*9080*/  ISETP.NE.AND P1, PT, R0, 0x1, PT ;  /* 0x000000010000780c */ /* 0x001fda0003f25270 */
[----:B------:R-:W0:Y:S08]  /*9090*/  @P1 LDC R0, c[0x0][0x44c] ;  /* 0x00011300ff001b82 */ /* 0x000e300000000800 */
[----:B------:R-:W1:Y:S01]  /*90a0*/  @P1 LDC R5, c[0x0][0x450] ;  /* 0x00011400ff051b82 */ /* 0x000e620000000800 */
[----:B0-----:R-:W-:-:S05]  /*90b0*/  @P1 IMAD.HI.U32 R0, R3, R0, RZ ;  /* 0x0000000003001227 */ /* 0x001fca00078e00ff */
[----:B-1----:R-:W-:-:S05]  /*90c0*/  @P1 SHF.R.U32.HI R3, RZ, R5, R0 ;  /* 0x00000005ff031219 */ /* 0x002fca0000011600 */
[----:B------:R-:W-:-:S05]  /*90d0*/  IMAD.IADD R3, R126, 0x1, R3 ;  /* 0x000000017e037824 */ /* 0x000fca00078e0203 */
[----:B------:R-:W-:-:S04]  /*90e0*/  SHF.R.S32.HI R0, RZ, 0x1f, R3 ;  /* 0x0000001fff007819 */ /* 0x000fc80000011403 */
[----:B------:R-:W-:-:S04]  /*90f0*/  LEA.HI R0, R0, R3, RZ, 0x7 ;  /* 0x0000000300007211 */ /* 0x000fc800078f38ff */
[----:B------:R-:W-:-:S04]  /*9100*/  SHF.R.S32.HI R0, RZ, 0x7, R0 ;  /* 0x00000007ff007819 */ /* 0x000fc80000011400 */
[----:B------:R-:W-:-:S04]  /*9110*/  VIMNMX R127, R127, R0, PT ;  /* 0x000000007f7f7248 */ /* 0x000fc80003fe0100 */
[----:B------:R-:W-:Y:S01]  /*9120*/  ISETP.GE.AND P1, PT, R127, 0x1, PT ;  /* 0x000000017f00780c */ /* 0x000fe20003f26270 */
[----:B------:R-:W-:-:S12]  /*9130*/  @P0 BRA `(.L_x_2643) ;  /* 0x00000000000c0947 */ /* 0x000fd80003800000 */
[----:B------:R-:W0:Y:S01]  /*9140*/  FENCE.VIEW.ASYNC.G ;  /* 0x00000000000073c6 */ /* 0x000e220000000100 */
[----:B------:R-:W-:Y:S05]  /*9150*/  WARPSYNC.ALL ;  /* 0x0000000000007948 */ /* 0x000fea0003800000 */
[----:B0-----:R-:W-:Y:S06]  /*9160*/  BAR.ARV 0xc, 0x180 ;  /* 0x0306000000007b1d */ /* 0x001fec0000002000 */
.L_x_2643:
[----:B------:R-:W-:Y:S04]  /*9170*/  BSSY B0, `(.L_x_2644) ;  /* 0x000001f000007945 */ /* 0x000fe80003800000 */
[----:B------:R-:W-:Y:S05]  /*9180*/  @!P1 BRA `(.L_x_2645) ;  /* 0x0000000000749947 */ /* 0x000fea0003800000 */
[----:B------:R-:W-:Y:S01]  /*9190*/  ISETP.NE.AND P0, PT, R208, RZ, PT ;  /* 0x000000ffd000720c */ /* 0x000fe20003f05270 */
[----:B------:R-:W-:-:S03]  /*91a0*/  ULDC UR4, c[0x0][0x9f0] ;  /* 0x00027c0000047ab9 */ /* 0x000fc60000000800 */
[----:B------:R-:W-:-:S04]  /*91b0*/  SEL R9, R208, UR4, P0 ;  /* 0x00000004d0097c07 */ /* 0x000fc80008000000 */
[-C--:B------:R-:W-:Y:S02]  /*91c0*/  IABS R6, R9.reuse ;  /* 0x0000000900067213 */ /* 0x080fe40000000000 */
        /* <DEDUP_REMOVED lines=25> */
.L_x_2645:
[----:B------:R-:W-:Y:S05]  /*9360*/  BSYNC B0 ;  /* 0x0000000000007941 */ /* 0x000fea0003800000 */
.L_x_2644:
[-C--:B------:R-:W-:Y:S01]  /*9370*/  IMAD R191, R217, R88.reuse, RZ ;  /* 0x00000058d9bf7224 */ /* 0x080fe200078e02ff */
        /* <DEDUP_REMOVED lines=46> */
.L_x_2928:
        /* <DEDUP_REMOVED lines=26> */
.L_x_2648:
        /* <DEDUP_REMOVED lines=12> */
.L_x_2652:
[----:B-1----:R1:W2:Y:S02]  /*98c0*/  SYNCS.PHASECHK.TRANS64.TRYWAIT P0, [R2+URZ+0x28800], R3 ;  /* 0x02880003020075a7 */ /* 0x0022a4000800017f */
[----:B--2---:R-:W-:Y:S05]  /*98d0*/  @!P0 NANOSLEEP.SYNCS 0x989680 ;  /* 0x009896800000895d */ /* 0x004fea0003900000 */
[----:B------:R-:W2:Y:S02]  /*98e0*/  @!P0 SYNCS.PHASECHK.TRANS64 P0, [R2+URZ+0x28800], R3 ;  /* 0x02880003020085a7 */ /* 0x000ea4000800007f */
[----:B--2---:R-:W-:Y:S05]  /*98f0*/  @!P0 BRA `(.L_x_2652) ;  /* 0xfffffffc00f08947 */ /* 0x004fea000383ffff */
.L_x_2651:
[----:B------:R-:W-:Y:S05]  /*9900*/  BSYNC B0 ;  /* 0x0000000000007941 */ /* 0x000fea0003800000 */
.L_x_2650:
[----:B------:R-:W-:Y:S05]  /*9910*/  BRA `(.L_x_2653) ;  /* 0x0000005400047947 */ /* 0x000fea0003800000 */
.L_x_2649:
        /* <DEDUP_REMOVED lines=29> */
.L_x_2654:
        /* <DEDUP_REMOVED lines=9> */
[----:B------:R-:W-:Y:S01]  /*9b80*/  IMAD.MOV.U32 R4, RZ, RZ, R26 ;  /* 0x000000ffff047224 */ /* 0x000fe200078e001a */
[----:B------:R-:W-:Y:S01]  /*9b90*/  SHF.R.S32.HI R50, RZ, 0x1f, R185 ;  /* 0x0000001fff327819 */ /* 0x000fe200000114b9 */
        /* <DEDUP_REMOVED lines=29> */
.L_x_2934:
        /* <DEDUP_REMOVED lines=31> */
.L_x_2659:
[----:B------:R-:W-:Y:S05]  /*9f60*/  BSYNC B1 ;  /* 0x0000000000017941 */ /* 0x000fea0003800000 */
.L_x_2658:
        /* <DEDUP_REMOVED lines=23> */
.L_x_2940:
        /* <DEDUP_REMOVED lines=30> */
.L_x_2662:
[----:B------:R-:W-:Y:S05]  /*a2c0*/  BSYNC B1 ;  /* 0x0000000000017941 */ /* 0x000fea0003800000 */
.L_x_2661:
        /* <DEDUP_REMOVED lines=22> */
.L_x_2946:
        /* <DEDUP_REMOVED lines=31> */
.L_x_2665:
[----:B------:R-:W-:Y:S05]  /*a620*/  BSYNC B1 ;  /* 0x0000000000017941 */ /* 0x000fea0003800000 */
.L_x_2664:
        /* <DEDUP_REMOVED lines=23> */
.L_x_2952:
        /* <DEDUP_REMOVED lines=34> */
.L_x_2668:
[----:B------:R-:W-:Y:S05]  /*a9c0*/  BSYNC B1 ;  /* 0x0000000000017941 */ /* 0x000fea0003800000 */
.L_x_2667:
[----:B------:R-:W4:Y:S01]  /*a9d0*/  SYNCS.PHASECHK.TRANS64.TRYWAIT P0, [R2+URZ+0x28800], R77 ;  /* 0x0288004d020075a7 */ /* 0x000f22000800017f */
[----:B-----5:R-:W-:Y:S01]  /*a9e0*/  IMAD.MOV.U32 R4, RZ, RZ, R9 ;  /* 0x000000ffff047224 */ /* 0x020fe200078e0009 */
[----:B---3--:R-:W-:Y:S01]  /*a9f0*/  VIADDMNMX R3, R75, -R190, 0x80, PT ;  /* 0x000000804b037446 */ /* 0x008fe200038009be */
[----:B--2---:R-:W-:Y:S01]  /*aa00*/  IMAD.MOV.U32 R0, RZ, RZ, R8 ;  /* 0x000000ffff007224 */ /* 0x004fe200078e0008 */
        /* <DEDUP_REMOVED lines=14> */
.L_x_2953:
[----:B------:R-:W-:Y:S05]  /*aaf0*/  BSYNC B1 ;  /* 0x0000000000017941 */ /* 0x000fea0003800000 */
.L_x_2669:
        /* <DEDUP_REMOVED lines=55> */
.L_x_2674:
[----:B------:R-:W-:Y:S05]  /*ae70*/  BSYNC B2 ;  /* 0x0000000000027941 */ /* 0x000fea0003800000 */
.L_x_2673:
        /* <DEDUP_REMOVED lines=47> */
.L_x_2672:
[----:B------:R-:W-:Y:S05]  /*b170*/  BSYNC B1 ;  /* 0x0000000000017941 */ /* 0x000fea0003800000 */
.L_x_2671:
        /* <DEDUP_REMOVED lines=54> */
.L_x_2678:
[----:B------:R-:W-:Y:S05]  /*b4e0*/  BSYNC B2 ;  /* 0x0000000000027941 */ /* 0x000fea0003800000 */
.L_x_2677:
        /* <DEDUP_REMOVED lines=47> */
.L_x_2676:
[----:B------:R-:W-:Y:S05]  /*b7e0*/  BSYNC B1 ;  /* 0x0000000000017941 */ /* 0x000fea0003800000 */
.L_x_2675:
        /* <DEDUP_REMOVED lines=54> */
.L_x_2682:
[----:B------:R-:W-:Y:S05]  /*bb50*/  BSYNC B2 ;  /* 0x0000000000027941 */ /* 0x000fea0003800000 */
.L_x_2681:
        /* <DEDUP_REMOVED lines=47> */
.L_x_2680:
[----:B------:R-:W-:Y:S05]  /*be50*/  BSYNC B1 ;  /* 0x0000000000017941 */ /* 0x000fea0003800000 */
.L_x_2679:
        /* <DEDUP_REMOVED lines=17> */
[----:B------:R-:W-:Y:S01]  /*bf70*/  IMAD.U32 R15, R58, 0x10000, RZ ;  /* 0x000100003a0f7824 */ /* 0x000fe200078e00ff */
[----:B------:R-:W-:Y:S02]  /*bf80*/  LOP3.LUT R52, R52, 0xffff0000, RZ, 0xc0, !PT ;  /* 0xffff000034347812 */ /* 0x000fe400078ec0ff */
[----:B------:R-:W-:Y:S02]  /*bf90*/  LOP3.LUT R58, R58, 0xffff0000, RZ, 0xc0, !PT ;  /* 0xffff00003a3a7812 */ /* 0x000fe400078ec0ff */
        /* <DEDUP_REMOVED lines=33> */
.L_x_2685:
[----:B------:R-:W-:Y:S05]  /*c1b0*/  BSYNC B1 ;  /* 0x0000000000017941 */ /* 0x000fea0003800000 */
.L_x_2684:
        /* <DEDUP_REMOVED lines=48> */
.L_x_2656:
        /* <DEDUP_REMOVED lines=79> */
.L_x_2963:
        /* <DEDUP_REMOVED lines=19> */
.L_x_2688:
[----:B------:R-:W-:Y:S05]  /*cae0*/  BSYNC B1 ;  /* 0x0000000000017941 */ /* 0x000fea0003800000 */
.L_x_2687:
        /* <DEDUP_REMOVED lines=65> */
.L_x_2973:
        /* <DEDUP_REMOVED lines=23> */
.L_x_2691:
[----:B------:R-:W-:Y:S05]  /*d070*/  BSYNC B1 ;  /* 0x0000000000017941 */ /* 0x000fea0003800000 */
.L_x_2690:
        /* <DEDUP_REMOVED lines=22> */
.L_x_2974:
[----:B------:R-:W-:Y:S05]  /*d1e0*/  BSYNC B1 ;  /* 0x0000000000017941 */ /* 0x000fea0003800000 */
.L_x_2692:
        /* <DEDUP_REMOVED lines=106> */
.L_x_2695:
[----:B------:R-:W-:Y:S05]  /*d890*/  BSYNC B1 ;  /* 0x0000000000017941 */ /* 0x000fea0003800000 */
.L_x_2694:
        /* <DEDUP_REMOVED lines=106> */
.L_x_2697:
[----:B------:R-:W-:Y:S05]  /*df40*/  BSYNC B1 ;  /* 0x0000000000017941 */ /* 0x000fea0003800000 */
.L_x_2696:
        /* <DEDUP_REMOVED lines=106> */
.L_x_2699:
[----:B------:R-:W-:Y:S05]  /*e5f0*/  BSYNC B1 ;  /* 0x0000000000017941 */ /* 0x000fea0003800000 */
.L_x_2698:
        /* <DEDUP_REMOVED lines=106> */
.L_x_2683:
[----:B------:R-:W-:Y:S05]  /*eca0*/  BSYNC B0 ;  /* 0x0000000000007941 */ /* 0x000fea0003800000 */
.L_x_2655:
        /* <DEDUP_REMOVED lines=8> */
.L_x_2653:
[----:B------:R-:W-:-:S05]  /*ed30*/  IMAD.U32 R0, RZ, RZ, UR45 ;  /* 0x0000002dff007e24 */ /* 0x000fca000f8e00ff */
[----:B------:R-:W-:-:S13]  /*ed40*/  ISETP.NE.AND P0, PT, R0, 0x3, PT ;  /* 0x000000030000780c */ /* 0x000fda0003f05270 */
[----:B------:R-:W-:Y:S05]  /*ed50*/  @!P0 BRA `(.L_x_2700) ;  /* 0x0000000000048947 */ /* 0x000fea0003800000 */
[----:B------:R-:W-:Y:S01]  /*ed60*/  BPT.TRAP 0x1 ;  /* 0x000000040000795c */ /* 0x000fe20000300000 */
.L_x_2700:
[----:B01----:R-:W-:Y:S01]  /*ed70*/  IMAD R3, R184, 0x8, R2 ;  /* 0x00000008b8037824 */ /* 0x003fe200078e0202 */
[----:B------:R-:W-:-:S04]  /*ed80*/  SHF.L.U32 R0, R186, 0x1f, RZ ;  /* 0x0000001fba007819 */ /* 0x000fc800000006ff */
[----:B------:R0:W1:Y:S01]  /*ed90*/  SYNCS.PHASECHK.TRANS64.TRYWAIT P2, [R3+URZ+0x28830], R0 ;  /* 0x02883000030075a7 */ /* 0x000062000804017f */
[----:B------:R-:W-:Y:S05]  /*eda0*/  @!P0 BRA `(.L_x_2701) ;  /* 0x0000000000048947 */ /* 0x000fea0003800000 */
[----:B------:R-:W-:Y:S01]  /*edb0*/  BPT.TRAP 0x1 ;  /* 0x000000040000795c */ /* 0x000fe20000300000 */
.L_x_2701:
[----:B--234-:R-:W2:Y:S02]  /*edc0*/  S2R R4, SR_TID.X ;  /* 0x0000000000047919 */ /* 0x01cea40000002100 */
[----:B--2---:R-:W-:-:S04]  /*edd0*/  LOP3.LUT R4, R4, 0x7f, RZ, 0xc0, !PT ;  /* 0x0000007f04047812 */ /* 0x004fc800078ec0ff */
[----:B------:R-:W-:Y:S01]  /*ede0*/  ISETP.NE.AND P1, PT, R4, RZ, PT ;  /* 0x000000ff0400720c */ /* 0x000fe20003f25270 */
[----:B-1----:R-:W-:-:S12]  /*edf0*/  @P2 BRA `(.L_x_2702) ;  /* 0x0000000000082947 */ /* 0x002fd80003800000 */
[----:B------:R-:W1:Y:S02]  /*ee00*/  SYNCS.PHASECHK.TRANS64.TRYWAIT P2, [R3+URZ+0x28830], R0 ;  /* 0x02883000030075a7 */ /* 0x000e64000804017f */
[----:B-1----:R-:W-:Y:S05]  /*ee10*/  @!P2 BRA `(.L_x_2703) ;  /* 0x00000144001ca947 */ /* 0x002fea0003800000 */
.L_x_2702:
        /* <DEDUP_REMOVED lines=52> */
[----:B------:R-:W-:Y:S01]  /*f160*/  @!P1 VIADD R3, R3, 0x28840 ;  /* 0x0002884003039836 */ /* 0x000fe20000000000 */
[----:B------:R-:W-:Y:S01]  /*f170*/  R2UR UR26, R8 ;  /* 0x00000000081a72ca */ /* 0x000fe200000e0000 */
[C---:B------:R-:W-:Y:S01]  /*f180*/  VIADD R8, R6.reuse, 0x404 ;  /* 0x0000040406087836 */ /* 0x040fe20000000000 */
[----:B------:R-:W-:Y:S01]  /*f190*/  ULDC UR46, c[0x0][0x988] ;  /* 0x00026200002e7ab9 */ /* 0x000fe20000000800 */
[----:B------:R-:W-:Y:S01]  /*f1a0*/  VIADD R6, R6, 0x406 ;  /* 0x0000040606067836 */ /* 0x000fe20000000000 */
[----:B------:R-:W-:Y:S01]  /*f1b0*/  @!P1 PRMT R3, RZ, 0x654, R3 ;  /* 0x00000654ff039816 */ /* 0x000fe20000000003 */
[----:B------:R-:W-:Y:S01]  /*f1c0*/  ULDC UR47, c[0x0][0x988] ;  /* 0x00026200002f7ab9 */ /* 0x000fe20000000800 */
[----:B------:R-:W-:-:S02]  /*f1d0*/  R2UR UR30, R8 ;  /* 0x00000000081e72ca */ /* 0x000fc400000e0000 */
[----:B------:R-:W-:Y:S02]  /*f1e0*/  CS2R R150, SRZ ;  /* 0x0000000000967805 */ /* 0x000fe4000001ff00 */
[----:B------:R-:W-:Y:S02]  /*f1f0*/  R2UR UR34, R6 ;  /* 0x00000000062272ca */ /* 0x000fe400000e0000 */
        /* <DEDUP_REMOVED lines=13> */
[----:B0-----:R-:W-:Y:S01]  /*f2d0*/  ISETP.NE.AND P2, PT, R0, 0x1, PT ;  /* 0x000000010000780c */ /* 0x001fe20003f45270 */
[----:B------:R-:W-:Y:S01]  /*f2e0*/  IMAD.IADD R0, R204, 0x1, R190 ;  /* 0x00000001cc007824 */ /* 0x000fe200078e02be */
[----:B------:R-:W-:Y:S02]  /*f2f0*/  CS2R R122, SRZ ;  /* 0x00000000007a7805 */ /* 0x000fe4000001ff00 */
[----:B------:R-:W-:-:S02]  /*f300*/  CS2R R120, SRZ ;  /* 0x0000000000787805 */ /* 0x000fc4000001ff00 */
[----:B------:R-:W-:Y:S02]  /*f310*/  CS2R R118, SRZ ;  /* 0x0000000000767805 */ /* 0x000fe4000001ff00 */
[----:B------:R-:W-:Y:S02]  /*f320*/  CS2R R116, SRZ ;  /* 0x0000000000747805 */ /* 0x000fe4000001ff00 */
[----:B------:R-:W-:Y:S02]  /*f330*/  CS2R R114, SRZ ;  /* 0x0000000000727805 */ /* 0x000fe4000001ff00 */
[----:B------:R-:W-:Y:S01]  /*f340*/  CS2R R112, SRZ ;  /* 0x0000000000707805 */ /* 0x000fe2000001ff00 */
[----:B------:R-:W0:Y:S08]  /*f350*/  @P2 LDC R7, c[0x0][0x44c] ;  /* 0x00011300ff072b82 */ /* 0x000e300000000800 */
[----:B------:R-:W1:Y:S01]  /*f360*/  @P2 LDC R9, c[0x0][0x450] ;  /* 0x00011400ff092b82 */ /* 0x000e620000000800 */
[----:B0-----:R-:W-:-:S04]  /*f370*/  @P2 IMAD.HI.U32 R4, R0, R7, RZ ;  /* 0x0000000700042227 */ /* 0x001fc800078e00ff */
[----:B------:R-:W-:Y:S01]  /*f380*/  IMAD.MOV.U32 R7, RZ, RZ, -0x80 ;  /* 0xffffff80ff077424 */ /* 0x000fe200078e00ff */
[----:B-1----:R-:W-:-:S03]  /*f390*/  @P2 SHF.R.U32.HI R0, RZ, R9, R4 ;  /* 0x00000009ff002219 */ /* 0x002fc60000011604 */
[----:B------:R-:W-:Y:S02]  /*f3a0*/  IMAD R4, R88, R7, 0x80 ;  /* 0x0000008058047424 */ /* 0x000fe400078e0207 */
[----:B------:R-:W0:Y:S03]  /*f3b0*/  SHFL.IDX PT, R8, R0, 0x1, 0x1c1f ;  /* 0x003c1f0000087f89 */ /* 0x000e2600000e0000 */
[C-C-:B------:R-:W-:Y:S02]  /*f3c0*/  IADD3 R7, -R197.reuse, 0x1, R4.reuse ;  /* 0x00000001c5077810 */ /* 0x140fe40007ffe104 */
[----:B------:R-:W-:Y:S02]  /*f3d0*/  IADD3 R6, -R197, R193, R4 ;  /* 0x000000c1c5067210 */ /* 0x000fe40007ffe104 */
[----:B------:R-:W-:-:S04]  /*f3e0*/  IADD3 R89, -R192, R7, R193 ;  /* 0x00000007c0597210 */ /* 0x000fc80007ffe1c1 */
[----:B0-----:R-:W-:-:S04]  /*f3f0*/  VIADDMNMX R8, R8, R89, R6, PT ;  /* 0x0000005908087246 */ /* 0x001fc80003800106 */
[C---:B------:R-:W-:Y:S02]  /*f400*/  ISETP.GT.AND P4, PT, R8.reuse, RZ, PT ;  /* 0x000000ff0800720c */ /* 0x040fe40003f84270 */
[C---:B------:R-:W-:Y:S02]  /*f410*/  ISETP.GT.AND P5, PT, R8.reuse, 0x1, PT ;  /* 0x000000010800780c */ /* 0x040fe40003fa4270 */
[----:B------:R-:W-:Y:S01]  /*f420*/  ISETP.GT.AND P3, PT, R8, 0x8, PT ;  /* 0x000000080800780c */ /* 0x000fe20003f64270 */
[----:B------:R-:W-:Y:S02]  /*f430*/  WARPGROUP.DEPBAR.LE gsb0, 0x0 ;  /* 0x00008000000079c5 */ /* 0x000fe40000010000 */
[----:B------:R-:W-:-:S06]  /*f440*/  WARPGROUP.ARRIVE ;  /* 0x00000000000079c5 */ /* 0x000fcc0000000000 */
[----:B------:R-:W-:Y:S03]  /*f450*/  HGMMA.64x128x16.F32.BF16 R24, gdesc[UR8], R24, gsb0 ;  /* 0x01e00000081879f0 */ /* 0x000fe60008001818 */
[----:B------:R-:W-:Y:S02]  /*f460*/  WARPGROUP.DEPBAR.LE gsb0, 0x0 ;  /* 0x00008000000079c5 */ /* 0x000fe40000010000 */
[----:B------:R-:W-:-:S07]  /*f470*/  WARPGROUP.ARRIVE ;  /* 0x00000000000079c5 */ /* 0x000fce0000000000 */
[----:B------:R-:W-:Y:S01]  /*f480*/  HGMMA.64x128x16.F32.BF16 R24, gdesc[UR4], R24, gsb0 ;  /* 0x01e00000041879f0 */ /* 0x000fe20008001818 */
[----:B------:R-:W-:Y:S02]  /*f490*/  ULDC UR6, c[0x0][0x988] ;  /* 0x0002620000067ab9 */ /* 0x000fe40000000800 */
        /* <DEDUP_REMOVED lines=22> */
[C---:B------:R-:W-:Y:S02]  /*f600*/  ISETP.GT.AND P3, PT, R8.reuse, 0x10, PT ;  /* 0x000000100800780c */ /* 0x040fe40003f64270 */
[----:B-----5:R-:W-:Y:S02]  /*f610*/  FSEL R111, R31, -INF , P4 ;  /* 0xff8000001f6f7808 */ /* 0x020fe40002000000 */
[----:B------:R-:W-:Y:S02]  /*f620*/  FMNMX.FTZ R4, R109, R4, !PT ;  /* 0x000000046d047209 */ /* 0x000fe40007810000 */
[----:B------:R-:W-:Y:S02]  /*f630*/  ISETP.GT.AND P4, PT, R8, 0x11, PT ;  /* 0x000000110800780c */ /* 0x000fe40003f84270 */
[----:B------:R-:W-:-:S02]  /*f640*/  FSEL R93, R34, -INF , P3 ;  /* 0xff800000225d7808 */ /* 0x000fc40001800000 */
[----:B------:R-:W-:Y:S01]  /*f650*/  FMNMX.FTZ R4, R111, R4, !PT ;  /* 0x000000046f047209 */ /* 0x000fe20007810000 */
[----:B------:R1:W2:Y:S01]  /*f660*/  SHFL.IDX PT, R34, R0, RZ, 0x1c1f ;  /* 0x001c1fff00227589 */ /* 0x0002a200000e0000 */
[C---:B------:R-:W-:Y:S02]  /*f670*/  ISETP.GT.AND P3, PT, R8.reuse, 0x18, PT ;  /* 0x000000180800780c */ /* 0x040fe40003f64270 */
[----:B------:R-:W-:Y:S02]  /*f680*/  FSEL R97, R35, -INF , P4 ;  /* 0xff80000023617808 */ /* 0x000fe40002000000 */
[----:B------:R-:W-:Y:S02]  /*f690*/  FMNMX.FTZ R4, R93, R4, !PT ;  /* 0x000000045d047209 */ /* 0x000fe40007810000 */
[----:B------:R-:W-:Y:S01]  /*f6a0*/  ISETP.GT.AND P4, PT, R8, 0x19, PT ;  /* 0x000000190800780c */ /* 0x000fe20003f84270 */
[----:B-1----:R-:W-:Y:S01]  /*f6b0*/  IMAD.U32 R0, RZ, RZ, UR6 ;  /* 0x00000006ff007e24 */ /* 0x002fe2000f8e00ff */
        /* <DEDUP_REMOVED lines=19> */
[----:B------:R-:W-:Y:S01]  /*f7f0*/  FMNMX.FTZ R4, R47, R4, !PT ;  /* 0x000000042f047209 */ /* 0x000fe20007810000 */
[----:B------:R-:W1:Y:S01]  /*f800*/  @P2 LDC R50, c[0x0][0x450] ;  /* 0x00011400ff322b82 */ /* 0x000e620000000800 */
        /* <DEDUP_REMOVED lines=54> */
[----:B------:R-:W-:Y:S02]  /*fb70*/  FSEL R87, R87, -INF , P4 ;  /* 0xff80000057577808 */ /* 0x000fe40002000000 */
[----:B------:R-:W-:Y:S02]  /*fb80*/  FMNMX.FTZ R4, R13, R4, !PT ;  /* 0x000000040d047209 */ /* 0x000fe40007810000 */
[----:B--2---:R-:W-:Y:S02]  /*fb90*/  VIADDMNMX R34, R34, R89, R6, PT ;  /* 0x0000005922227246 */ /* 0x004fe40003800106 */
[----:B------:R-:W-:Y:S02]  /*fba0*/  FMNMX.FTZ R4, R87, R4, !PT ;  /* 0x0000000457047209 */ /* 0x000fe40007810000 */
[----:B------:R-:W-:-:S02]  /*fbb0*/  ISETP.GT.AND P4, PT, R34, RZ, PT ;  /* 0x000000ff2200720c */ /* 0x000fc40003f84270 */
[----:B------:R-:W-:Y:S01]  /*fbc0*/  ISETP.GT.AND P5, PT, R34, 0x1, PT ;  /* 0x000000012200780c */ /* 0x000fe20003fa4270 */
[----:B------:R-:W2:Y:S03]  /*fbd0*/  SHFL.BFLY PT, R43, R4, 0x2, 0x1f ;  /* 0x0c401f00042b7f89 */ /* 0x000ea600000e0000 */
[----:B------:R-:W-:Y:S02]  /*fbe0*/  FSEL R20, R25, -INF , P5 ;  /* 0xff80000019147808 */ /* 0x000fe40002800000 */
[----:B--2---:R-:W-:-:S05]  /*fbf0*/  FMNMX.FTZ R43, R4, R43, !PT ;  /* 0x0000002b042b7209 */ /* 0x004fca0007810000 */
[----:B------:R-:W2:Y:S02]  /*fc00*/  SHFL.BFLY PT, R8, R43, 0x1, 0x1f ;  /* 0x0c201f002b087f89 */ /* 0x000ea400000e0000 */
[----:B--2---:R-:W-:Y:S02]  /*fc10*/  FMNMX.FTZ R8, R43, R8, !PT ;  /* 0x000000082b087209 */ /* 0x004fe40007810000 */
[----:B------:R-:W-:Y:S02]  /*fc20*/  FSEL R43, R24, -INF , P4 ;  /* 0xff800000182b7808 */ /* 0x000fe40002000000 */
[C---:B------:R-:W-:Y:S01]  /*fc30*/  FSETP.NEU.FTZ.AND P3, PT, R8.reuse, -INF , PT ;  /* 0xff8000000800780b */ /* 0x040fe20003f7d000 */
[----:B------:R-:W-:Y:S01]  /*fc40*/  FMUL.FTZ R14, R8, R0 ;  /* 0x00000000080e7220 */ /* 0x000fe20000410000 */
[----:B------:R-:W-:Y:S02]  /*fc50*/  ISETP.GT.AND P4, PT, R34, 0x9, PT ;  /* 0x000000092200780c */ /* 0x000fe40003f84270 */
[----:B------:R-:W-:-:S02]  /*fc60*/  FMNMX.FTZ R10, R43, R20, !PT ;  /* 0x000000142b0a7209 */ /* 0x000fc40007810000 */
[----:B------:R-:W-:Y:S02]  /*fc70*/  FSEL R14, R14, RZ, P3 ;  /* 0x000000ff0e0e7208 */ /* 0x000fe40001800000 */
[----:B------:R-:W-:Y:S02]  /*fc80*/  ISETP.GT.AND P3, PT, R34, 0x8, PT ;  /* 0x000000082200780c */ /* 0x000fe40003f64270 */
[----:B------:R-:W-:Y:S01]  /*fc90*/  FSEL R29, R29, -INF , P4 ;  /* 0xff8000001d1d7808 */ /* 0x000fe20002000000 */
[-CC-:B------:R-:W-:Y:S01]  /*fca0*/  FFMA.FTZ R177, R93, R0.reuse, -R14.reuse ;  /* 0x000000005db17223 */ /* 0x180fe2000001080e */
[----:B------:R-:W-:Y:S01]  /*fcb0*/  FSEL R25, R28, -INF , P3 ;  /* 0xff8000001c197808 */ /* 0x000fe20001800000 */
[-CC-:B------:R-:W-:Y:S01]  /*fcc0*/  FFMA.FTZ R24, R97, R0.reuse, -R14.reuse ;  /* 0x0000000061187223 */ /* 0x180fe2000001080e */
[C---:B------:R-:W-:Y:S01]  /*fcd0*/  ISETP.GT.AND P3, PT, R34.reuse, 0x10, PT ;  /* 0x000000102200780c */ /* 0x040fe20003f64270 */
[--C-:B------:R-:W-:Y:S01]  /*fce0*/  FFMA.FTZ R179, R101, R0, -R14.reuse ;  /* 0x0000000065b37223 */ /* 0x100fe2000001080e */
[----:B------:R-:W-:Y:S01]  /*fcf0*/  FMNMX.FTZ R10, R25, R10, !PT ;  /* 0x0000000a190a7209 */ /* 0x000fe20007810000 */
[-CC-:B------:R-:W-:Y:S01]  /*fd00*/  FFMA.FTZ R26, R103, R0.reuse, -R14.reuse ;  /* 0x00000000671a7223 */ /* 0x180fe2000001080e */
[----:B------:R-:W-:Y:S01]  /*fd10*/  ISETP.GT.AND P4, PT, R34, 0x11, PT ;  /* 0x000000112200780c */ /* 0x000fe20003f84270 */
[-CC-:B------:R-:W-:Y:S01]  /*fd20*/  FFMA.FTZ R173, R99, R0.reuse, -R14.reuse ;  /* 0x0000000063ad7223 */ /* 0x180fe2000001080e */
[----:B------:R-:W-:Y:S01]  /*fd30*/  FSEL R89, R32, -INF , P3 ;  /* 0xff80000020597808 */ /* 0x000fe20001800000 */
[--C-:B------:R-:W-:Y:S01]  /*fd40*/  FFMA.FTZ R28, R95, R0, -R14.reuse ;  /* 0x000000005f1c7223 */ /* 0x100fe2000001080e */
[----:B------:R-:W-:Y:S01]  /*fd50*/  FMNMX.FTZ R10, R29, R10, !PT ;  /* 0x0000000a1d0a7209 */ /* 0x000fe20007810000 */
[-CC-:B------:R-:W-:Y:S01]  /*fd60*/  FFMA.FTZ R175, R91, R0.reuse, -R14.reuse ;  /* 0x000000005baf7223 */ /* 0x180fe2000001080e */
[C---:B------:R-:W-:Y:S01]  /*fd70*/  ISETP.GT.AND P3, PT, R34.reuse, 0x18, PT ;  /* 0x000000182200780c */ /* 0x040fe20003f64270 */
[-CC-:B------:R-:W-:Y:S01]  /*fd80*/  FFMA.FTZ R30, R47, R0.reuse, -R14.reuse ;  /* 0x000000002f1e7223 */ /* 0x180fe2000001080e */
[----:B------:R-:W-:Y:S01]  /*fd90*/  FSEL R33, R33, -INF , P4 ;  /* 0xff80000021217808 */ /* 0x000fe20002000000 */
        /* <DEDUP_REMOVED lines=10> */
[----:B------:R2:W-:Y:S01]  /*fe40*/  MUFU.EX2 R10, R24 ;  /* 0x00000018000a7308 */ /* 0x0005e20000000800 */
        /* <DEDUP_REMOVED lines=11> */
[--C-:B------:R-:W-:Y:S01]  /*ff00*/  FFMA.FTZ R159, R7, R0, -R14.reuse ;  /* 0x00000000079f7223 */ /* 0x100fe2000001080e */
[----:B------:R-:W-:Y:S01]  /*ff10*/  FSEL R41, R41, -INF , P4 ;  /* 0xff80000029297808 */ /* 0x000fe20002000000 */
[----:B------:R-:W-:Y:S01]  /*ff20*/  MUFU.EX2 R4, R105 ;  /* 0x0000006900047308 */ /* 0x000fe20000000800 */
[----:B------:R-:W-:Y:S01]  /*ff30*/  FMNMX.FTZ R12, R97, R12, !PT ;  /* 0x0000000c610c7209 */ /* 0x000fe20007810000 */
[-CC-:B------:R-:W-:Y:S01]  /*ff40*/  FFMA.FTZ R6, R111, R0.reuse, -R14.reuse ;  /* 0x000000006f067223 */ /* 0x180fe2000001080e */
[----:B------:R-:W-:Y:S01]  /*ff50*/  ISETP.GT.AND P4, PT, R34, 0x29, PT ;  /* 0x000000292200780c */ /* 0x000fe20003f84270 */
[-CC-:B------:R-:W-:Y:S01]  /*ff60*/  FFMA.FTZ R165, R9, R0.reuse, -R14.reuse ;  /* 0x0000000009a57223 */ /* 0x180fe2000001080e */
[----:B------:R-:W-:Y:S01]  /*ff70*/  FSEL R101, R44, -INF , P3 ;  /* 0xff8000002c657808 */ /* 0x000fe20001800000 */
[--C-:B------:R-:W-:Y:S01]  /*ff80*/  FFMA.FTZ R167, R13, R0, -R14.reuse ;  /* 0x000000000da77223 */ /* 0x100fe2000001080e */
[----:B--2---:R-:W-:Y:S01]  /*ff90*/  FMNMX.FTZ R24, R41, R12, !PT ;  /* 0x0000000c29187209 */ /* 0x004fe20007810000 */
[----:B------:R-:W2:Y:S01]  /*ffa0*/  MUFU.EX2 R181, R181 ;  /* 0x000000b500b57308 */ /* 0x000ea20000000800 */
[C---:B------:R-:W-:Y:S01]  /*ffb0*/  ISETP.GT.AND P3, PT, R34.reuse, 0x30, PT ;  /* 0x000000302200780c */ /* 0x040fe20003f64270 */
[-CC-:B------:R-:W-:Y:S01]  /*ffc0*/  FFMA.FTZ R163, R21, R0.reuse, -R14.reuse ;  /* 0x0000000015a37223 */ /* 0x180fe2000001080e */
[----:B------:R-:W-:Y:S01]  /*ffd0*/  FSEL R45, R45, -INF , P4 ;  /* 0xff8000002d2d7808 */ /* 0x000fe20002000000 */
[--C-:B------:R-:W-:Y:S01]  /*ffe0*/  FFMA.FTZ R161, R27, R0, -R14.reuse ;  /* 0x000000001ba17223 */ /* 0x100fe2000001080e */
[----:B------:R-:W-:Y:S01]  /*fff0*/  FMNMX.FTZ R24, R101, R24, !PT ;  /* 0x0000001865187209 */ /* 0x000fe20007810000 */
[-CC-:B------:R-:W-:Y:S01]  /*10000*/  FFMA.FTZ R59, R59, R0.reuse, -R14.reuse ;  /* 0x000000003b3b7223 */ /* 0x180fe2000001080e */
[----:B------:R-:W-:Y:S01]  /*10010*/  ISETP.GT.AND P4, PT, R34, 0x31, PT ;  /* 0x000000312200780c */ /* 0x000fe20003f84270 */
[----:B------:R3:W-:Y:S01]  /*10020*/  MUFU.EX2 R12, R26 ;  /* 0x0000001a000c7308 */ /* 0x0007e20000000800 */
        /* <DEDUP_REMOVED lines=10> */
[----:B------:R-:W-:Y:S02]  /*100d0*/  ISETP.GT.AND P4, PT, R34, 0x39, PT ;  /* 0x000000392200780c */ /* 0x000fe40003f84270 */
[----:B------:R-:W-:Y:S02]  /*100e0*/  CS2R R108, SRZ ;  /* 0x00000000006c7805 */ /* 0x000fe4000001ff00 */
[----:B------:R-:W-:Y:S02]  /*100f0*/  FSEL R99, R52, -INF , P3 ;  /* 0xff80000034637808 */ /* 0x000fe40001800000 */
[----:B------:R-:W-:Y:S02]  /*10100*/  CS2R R106, SRZ ;  /* 0x00000000006a7805 */ /* 0x000fe4000001ff00 */
[----:B---3--:R-:W-:Y:S01]  /*10110*/  FMNMX.FTZ R26, R49, R24, !PT ;  /* 0x00000018311a7209 */ /* 0x008fe20007810000 */
[----:B------:R-:W3:Y:S01]  /*10120*/  MUFU.EX2 R6, R6 ;  /* 0x0000000600067308 */ /* 0x000ee20000000800 */
[----:B------:R-:W-:-:S02]  /*10130*/  ISETP.GT.AND P3, PT, R34, 0x40, PT ;  /* 0x000000402200780c */ /* 0x000fc40003f64270 */
[----:B------:R-:W-:Y:S02]  /*10140*/  CS2R R104, SRZ ;  /* 0x0000000000687805 */ /* 0x000fe4000001ff00 */
[----:B------:R-:W-:Y:S02]  /*10150*/  FSEL R53, R53, -INF , P4 ;  /* 0xff80000035357808 */ /* 0x000fe40002000000 */
[----:B------:R-:W-:Y:S02]  /*10160*/  FMNMX.FTZ R26, R99, R26, !PT ;  /* 0x0000001a631a7209 */ /* 0x000fe40007810000 */
[----:B------:R-:W-:Y:S01]  /*10170*/  ISETP.GT.AND P4, PT, R34, 0x41, PT ;  /* 0x000000412200780c */ /* 0x000fe20003f84270 */
[----:B------:R0:W-:Y:S01]  /*10180*/  MUFU.EX2 R24, R28 ;  /* 0x0000001c00187308 */ /* 0x0001e20000000800 */
[----:B------:R-:W-:Y:S02]  /*10190*/  FSEL R95, R56, -INF , P3 ;  /* 0xff800000385f7808 */ /* 0x000fe40001800000 */
[----:B------:R-:W-:-:S02]  /*101a0*/  FMNMX.FTZ R26, R53, R26, !PT ;  /* 0x0000001a351a7209 */ /* 0x000fc40007810000 */
[C---:B------:R-:W-:Y:S02]  /*101b0*/  ISETP.GT.AND P3, PT, R34.reuse, 0x48, PT ;  /* 0x000000482200780c */ /* 0x040fe40003f64270 */
[----:B------:R-:W-:Y:S01]  /*101c0*/  FSEL R57, R57, -INF , P4 ;  /* 0xff80000039397808 */ /* 0x000fe20002000000 */
[----:B------:R-:W1:Y:S01]  /*101d0*/  MUFU.EX2 R177, R177 ;  /* 0x000000b100b17308 */ /* 0x000e620000000800 */
[----:B------:R-:W-:Y:S02]  /*101e0*/  FMNMX.FTZ R26, R95, R26, !PT ;  /* 0x0000001a5f1a7209 */ /* 0x000fe40007810000 */
[----:B------:R-:W-:Y:S02]  /*101f0*/  ISETP.GT.AND P4, PT, R34, 0x49, PT ;  /* 0x000000492200780c */ /* 0x000fe40003f84270 */
[----:B------:R-:W-:Y:S02]  /*10200*/  FSEL R91, R60, -INF , P3 ;  /* 0xff8000003c5b7808 */ /* 0x000fe40001800000 */
[----:B0-----:R-:W-:Y:S01]  /*10210*/  FMNMX.FTZ R28, R57, R26, !PT ;  /* 0x0000001a391c7209 */ /* 0x001fe20007810000 */
[----:B------:R-:W0:Y:S01]  /*10220*/  MUFU.EX2 R179, R179 ;  /* 0x000000b300b37308 */ /* 0x000e220000000800 */
[----:B------:R-:W-:-:S02]  /*10230*/  ISETP.GT.AND P3, PT, R34, 0x50, PT ;  /* 0x000000502200780c */ /* 0x000fc40003f64270 */
[----:B------:R-:W-:Y:S02]  /*10240*/  FSEL R61, R61, -INF , P4 ;  /* 0xff8000003d3d7808 */ /* 0x000fe40002000000 */
[----:B------:R-:W-:Y:S02]  /*10250*/  FMNMX.FTZ R28, R91, R28, !PT ;  /* 0x0000001c5b1c7209 */ /* 0x000fe40007810000 */
[----:B------:R-:W-:Y:S01]  /*10260*/  ISETP.GT.AND P4, PT, R34, 0x51, PT ;  /* 0x000000512200780c */ /* 0x000fe20003f84270 */
[----:B------:R2:W-:Y:S01]  /*10270*/  MUFU.EX2 R26, R30 ;  /* 0x0000001e001a7308 */ /* 0x0005e20000000800 */
[----:B------:R-:W-:Y:S02]  /*10280*/  FSEL R47, R64, -INF , P3 ;  /* 0xff800000402f7808 */ /* 0x000fe40001800000 */
[----:B------:R-:W-:Y:S02]  /*10290*/  FMNMX.FTZ R28, R61, R28, !PT ;  /* 0x0000001c3d1c7209 */ /* 0x000fe40007810000 */
[----:B------:R-:W-:-:S02]  /*102a0*/  ISETP.GT.AND P3, PT, R34, 0x58, PT ;  /* 0x000000582200780c */ /* 0x000fc40003f64270 */
[----:B------:R-:W-:Y:S01]  /*102b0*/  FSEL R65, R65, -INF , P4 ;  /* 0xff80000041417808 */ /* 0x000fe20002000000 */
[----:B------:R-:W-:Y:S01]  /*102c0*/  MUFU.EX2 R173, R173 ;  /* 0x000000ad00ad7308 */ /* 0x000fe20000000800 */
[----:B------:R-:W-:Y:S02]  /*102d0*/  FMNMX.FTZ R28, R47, R28, !PT ;  /* 0x0000001c2f1c7209 */ /* 0x000fe40007810000 */
[----:B------:R-:W-:Y:S02]  /*102e0*/  ISETP.GT.AND P4, PT, R34, 0x59, PT ;  /* 0x000000592200780c */ /* 0x000fe40003f84270 */
[----:B------:R-:W-:Y:S02]  /*102f0*/  FSEL R39, R68, -INF , P3 ;  /* 0xff80000044277808 */ /* 0x000fe40001800000 */
[----:B--2---:R-:W-:Y:S01]  /*10300*/  FMNMX.FTZ R30, R65, R28, !PT ;  /* 0x0000001c411e7209 */ /* 0x004fe20007810000 */
[----:B------:R-:W-:Y:S01]  /*10310*/  MUFU.EX2 R175, R175 ;  /* 0x000000af00af7308 */ /* 0x000fe20000000800 */
        /* <DEDUP_REMOVED lines=25> */
[----:B------:R-:W-:Y:S01]  /*104b0*/  FMNMX.FTZ R32, R55, R32, !PT ;  /* 0x0000002037207209 */ /* 0x000fe20007810000 */
[----:B--2---:R-:W-:Y:S01]  /*104c0*/  FFMA.FTZ R36, R67, R0, -R14 ;  /* 0x0000000043247223 */ /* 0x004fe2000001080e */
[----:B------:R-:W-:Y:S02]  /*104d0*/  ISETP.GT.AND P4, PT, R34, 0x79, PT ;  /* 0x000000792200780c */ /* 0x000fe40003f84270 */
[----:B------:R-:W-:Y:S02]  /*104e0*/  FSEL R31, R84, -INF , P3 ;  /* 0xff800000541f7808 */ /* 0x000fe40001800000 */
[----:B------:R-:W-:Y:S01]  /*104f0*/  FMNMX.FTZ R34, R81, R32, !PT ;  /* 0x0000002051227209 */ /* 0x000fe20007810000 */
[----:B------:R-:W-:Y:S01]  /*10500*/  MUFU.EX2 R155, R155 ;  /* 0x0000009b009b7308 */ /* 0x000fe20000000800 */
[----:B------:R-:W-:-:S02]  /*10510*/  FSEL R85, R85, -INF , P4 ;  /* 0xff80000055557808 */ /* 0x000fc40002000000 */
[----:B------:R-:W-:-:S04]  /*10520*/  FMNMX.FTZ R34, R31, R34, !PT ;  /* 0x000000221f227209 */ /* 0x000fc80007810000 */
[----:B------:R-:W-:Y:S01]  /*10530*/  FMNMX.FTZ R11, R85, R34, !PT ;  /* 0x00000022550b7209 */ /* 0x000fe20007810000 */
[----:B------:R-:W-:Y:S01]  /*10540*/  MUFU.EX2 R32, R59 ;  /* 0x0000003b00207308 */ /* 0x000fe20000000800 */
[----:B------:R-:W-:-:S03]  /*10550*/  FFMA.FTZ R34, R63, R0, -R14 ;  /* 0x000000003f227223 */ /* 0x000fc6000001080e */
[----:B------:R-:W2:Y:S04]  /*10560*/  SHFL.BFLY PT, R40, R11, 0x2, 0x1f ;  /* 0x0c401f000b287f89 */ /* 0x000ea800000e0000 */
[----:B------:R-:W-:Y:S08]  /*10570*/  MUFU.EX2 R34, R34 ;  /* 0x0000002200227308 */ /* 0x000ff00000000800 */
[----:B------:R-:W-:Y:S08]  /*10580*/  MUFU.EX2 R157, R157 ;  /* 0x0000009d009d7308 */ /* 0x000ff00000000800 */
[----:B------:R-:W-:Y:S01]  /*10590*/  MUFU.EX2 R36, R36 ;  /* 0x0000002400247308 */ /* 0x000fe20000000800 */
[----:B--2---:R-:W-:Y:S01]  /*105a0*/  FMNMX.FTZ R15, R11, R40, !PT ;  /* 0x000000280b0f7209 */ /* 0x004fe20007810000 */
[-CC-:B------:R-:W-:Y:S01]  /*105b0*/  FFMA.FTZ R40, R75, R0.reuse, -R14.reuse ;  /* 0x000000004b287223 */ /* 0x180fe2000001080e */
[----:B------:R-:W-:-:S05]  /*105c0*/  FFMA.FTZ R14, R87, R0, -R14 ;  /* 0x00000000570e7223 */ /* 0x000fca000001080e */
[----:B------:R-:W-:Y:S01]  /*105d0*/  MUFU.EX2 R159, R159 ;  /* 0x0000009f009f7308 */ /* 0x000fe20000000800 */
[----:B------:R-:W2:Y:S07]  /*105e0*/  SHFL.BFLY PT, R44, R15, 0x1, 0x1f ;  /* 0x0c201f000f2c7f89 */ /* 0x000eae00000e0000 */
[----:B------:R-:W-:Y:S08]  /*105f0*/  MUFU.EX2 R38, R38 ;  /* 0x0000002600267308 */ /* 0x000ff00000000800 */
[----:B------:R-:W-:Y:S08]  /*10600*/  MUFU.EX2 R161, R161 ;  /* 0x000000a100a17308 */ /* 0x000ff00000000800 */
[----:B------:R-:W-:Y:S01]  /*10610*/  MUFU.EX2 R40, R40 ;  /* 0x0000002800287308 */ /* 0x000fe20000000800 */
[----:B--2---:R-:W-:-:S04]  /*10620*/  FMNMX.FTZ R7, R15, R44, !PT ;  /* 0x0000002c0f077209 */ /* 0x004fc80007810000 */
[C---:B------:R-:W-:Y:S01]  /*10630*/  FSETP.NEU.FTZ.AND P3, PT, R7.reuse, -INF , PT ;  /* 0xff8000000700780b */ /* 0x040fe20003f7d000 */
[----:B------:R-:W-:Y:S02]  /*10640*/  FMUL.FTZ R46, R7, R0 ;  /* 0x00000000072e7220 */ /* 0x000fe40000410000 */
[----:B------:R-:W-:Y:S03]  /*10650*/  MUFU.EX2 R163, R163 ;  /* 0x000000a300a37308 */ /* 0x000fe60000000800 */
[----:B------:R-:W-:-:S05]  /*10660*/  FSEL R46, R46, RZ, P3 ;  /* 0x000000ff2e2e7208 */ /* 0x000fca0001800000 */
[-CC-:B------:R-:W-:Y:S01]  /*10670*/  FFMA.FTZ R180, R43, R0.reuse, -R46.reuse ;  /* 0x000000002bb47223 */ /* 0x180fe2000001082e */
[-CC-:B------:R-:W-:Y:S01]  /*10680*/  FFMA.FTZ R11, R20, R0.reuse, -R46.reuse ;  /* 0x00000000140b7223 */ /* 0x180fe2000001082e */
[----:B------:R-:W-:Y:S01]  /*10690*/  FADD.FTZ R20, R4, R181 ;  /* 0x000000b504147221 */ /* 0x000fe20000010000 */
[-CC-:B------:R-:W-:Y:S01]  /*106a0*/  FFMA.FTZ R182, R25, R0.reuse, -R46.reuse ;  /* 0x0000000019b67223 */ /* 0x180fe2000001082e */
[-CC-:B------:R-:W-:Y:S01]  /*106b0*/  FFMA.FTZ R13, R29, R0.reuse, -R46.reuse ;  /* 0x000000001d0d7223 */ /* 0x180fe2000001082e */
[-C--:B------:R-:W-:Y:S01]  /*106c0*/  FFMA.FTZ R176, R89, R0.reuse, -R46 ;  /* 0x0000000059b07223 */ /* 0x080fe2000001082e */
[----:B------:R-:W-:Y:S01]  /*106d0*/  MUFU.EX2 R180, R180 ;  /* 0x000000b400b47308 */ /* 0x000fe20000000800 */
[----:B----4-:R-:W-:Y:S01]  /*106e0*/  FADD.FTZ R9, R183, R20 ;  /* 0x00000014b7097221 */ /* 0x010fe20000010000 */
[-CC-:B------:R-:W-:Y:S01]  /*106f0*/  FFMA.FTZ R15, R33, R0.reuse, -R46.reuse ;  /* 0x00000000210f7223 */ /* 0x180fe2000001082e */
[-CC-:B------:R-:W-:Y:S01]  /*10700*/  FFMA.FTZ R178, R93, R0.reuse, -R46.reuse ;  /* 0x000000005db27223 */ /* 0x180fe2000001082e */
[-CC-:B------:R-:W-:Y:S01]  /*10710*/  FFMA.FTZ R25, R41, R0.reuse, -R46.reuse ;  /* 0x0000000029197223 */ /* 0x180fe2000001082e */
[----:B---3--:R-:W-:Y:S01]  /*10720*/  FADD.FTZ R20, R6, R9 ;  /* 0x0000000906147221 */ /* 0x008fe20000010000 */
[-CC-:B------:R-:W-:Y:S01]  /*10730*/  FFMA.FTZ R21, R37, R0.reuse, -R46.reuse ;  /* 0x0000000025157223 */ /* 0x180fe2000001082e */
[-C--:B------:R-:W-:Y:S01]  /*10740*/  FFMA.FTZ R172, R97, R0.reuse, -R46 ;  /* 0x0000000061ac7223 */ /* 0x080fe2000001082e */
[----:B------:R-:W2:Y:S01]  /*10750*/  MUFU.EX2 R11, R11 ;  /* 0x0000000b000b7308 */ /* 0x000ea20000000800 */
[----:B-1----:R-:W-:Y:S01]  /*10760*/  FADD.FTZ R9, R177, R20 ;  /* 0x00000014b1097221 */ /* 0x002fe20000010000 */
[-CC-:B------:R-:W-:Y:S01]  /*10770*/  FFMA.FTZ R174, R101, R0.reuse, -R46.reuse ;  /* 0x0000000065ae7223 */ /* 0x180fe2000001082e */
[-CC-:B------:R-:W-:Y:S01]  /*10780*/  FFMA.FTZ R27, R45, R0.reuse, -R46.reuse ;  /* 0x000000002d1b7223 */ /* 0x180fe2000001082e */
[-CC-:B------:R-:W-:Y:S01]  /*10790*/  FFMA.FTZ R168, R103, R0.reuse, -R46.reuse ;  /* 0x0000000067a87223 */ /* 0x180fe2000001082e */
[----:B------:R-:W-:Y:S01]  /*107a0*/  FADD.FTZ R20, R10, R9 ;  /* 0x000000090a147221 */ /* 0x000fe20000010000 */
[-C--:B------:R-:W-:Y:S01]  /*107b0*/  FFMA.FTZ R29, R49, R0.reuse, -R46 ;  /* 0x00000000311d7223 */ /* 0x080fe2000001082e */
[----:B------:R-:W1:Y:S01]  /*107c0*/  @P2 LDC R43, c[0x0][0x44c] ;  /* 0x00011300ff2b2b82 */ /* 0x000e620000000800 */
[----:B------:R-:W3:Y:S01]  /*107d0*/  MUFU.EX2 R182, R182 ;  /* 0x000000b600b67308 */ /* 0x000ee20000000800 */
[----:B0-----:R-:W-:Y:S01]  /*107e0*/  FADD.FTZ R41, R179, R20 ;  /* 0x00000014b3297221 */ /* 0x001fe20000010000 */
[-CC-:B------:R-:W-:Y:S01]  /*107f0*/  FFMA.FTZ R170, R99, R0.reuse, -R46.reuse ;  /* 0x0000000063aa7223 */ /* 0x180fe2000001082e */
[-CC-:B------:R-:W-:Y:S01]  /*10800*/  FFMA.FTZ R33, R53, R0.reuse, -R46.reuse ;  /* 0x0000000035217223 */ /* 0x180fe2000001082e */
[-CC-:B------:R-:W-:Y:S01]  /*10810*/  FFMA.FTZ R152, R95, R0.reuse, -R46.reuse ;  /* 0x000000005f987223 */ /* 0x180fe2000001082e */
[----:B------:R-:W-:Y:S01]  /*10820*/  FADD.FTZ R48, R12, R41 ;  /* 0x000000290c307221 */ /* 0x000fe20000010000 */
[-CC-:B------:R-:W-:Y:S01]  /*10830*/  FFMA.FTZ R37, R57, R0.reuse, -R46.reuse ;  /* 0x0000000039257223 */ /* 0x180fe2000001082e */
[-CC-:B------:R-:W-:Y:S01]  /*10840*/  FFMA.FTZ R154, R91, R0.reuse, -R46.reuse ;  /* 0x000000005b9a7223 */ /* 0x180fe2000001082e */
[----:B------:R-:W0:Y:S01]  /*10850*/  MUFU.EX2 R13, R13 ;  /* 0x0000000d000d7308 */ /* 0x000e220000000800 */
[----:B--2---:R-:W-:Y:S01]  /*10860*/  FADD.FTZ R9, R180, R11 ;  /* 0x0000000bb4097221 */ /* 0x004fe20000010000 */
[-CC-:B------:R-:W-:Y:S01]  /*10870*/  FFMA.FTZ R41, R61, R0.reuse, -R46.reuse ;  /* 0x000000003d297223 */ /* 0x180fe2000001082e */
[-CC-:B------:R-:W-:Y:S01]  /*10880*/  FFMA.FTZ R156, R47, R0.reuse, -R46.reuse ;  /* 0x000000002f9c7223 */ /* 0x180fe2000001082e */
[----:B------:R-:W-:Y:S01]  /*10890*/  FFMA.FTZ R158, R39, R0, -R46 ;  /* 0x00000000279e7223 */ /* 0x000fe2000001082e */
[----:B------:R-:W-:Y:S01]  /*108a0*/  IMAD.MOV.U32 R45, RZ, RZ, R190 ;  /* 0x000000ffff2d7224 */ /* 0x000fe200078e00be */
[----:B------:R-:W-:Y:S01]  /*108b0*/  F2FP.BF16.F32.PACK_AB R181, R181, R4 ;  /* 0x00000004b5b5723e */ /* 0x000fe200000010ff */
[-C--:B------:R-:W-:Y:S01]  /*108c0*/  FFMA.FTZ R69, R69, R0.reuse, -R46 ;  /* 0x0000000045457223 */ /* 0x080fe2000001082e */
[----:B------:R-:W2:Y:S01]  /*108d0*/  MUFU.EX2 R176, R176 ;  /* 0x000000b000b07308 */ /* 0x000ea20000000800 */
[----:B---3--:R-:W-:Y:S01]  /*108e0*/  FADD.FTZ R20, R182, R9 ;  /* 0x00000009b6147221 */ /* 0x008fe20000010000 */
[----:B------:R-:W-:Y:S01]  /*108f0*/  FADD.FTZ R9, R173, R48 ;  /* 0x00000030ad097221 */ /* 0x000fe20000010000 */
[----:B------:R-:W-:Y:S01]  /*10900*/  F2FP.BF16.F32.PACK_AB R183, R6, R183 ;  /* 0x000000b706b7723e */ /* 0x000fe200000010ff */
[-CC-:B------:R-:W-:Y:S01]  /*10910*/  FFMA.FTZ R51, R51, R0.reuse, -R46.reuse ;  /* 0x0000000033337223 */ /* 0x180fe2000001082e */
[-C--:B------:R-:W-:Y:S01]  /*10920*/  FFMA.FTZ R73, R73, R0.reuse, -R46 ;  /* 0x0000000049497223 */ /* 0x080fe2000001082e */
[----:B------:R-:W-:Y:S01]  /*10930*/  FADD.FTZ R48, R24, R9 ;  /* 0x0000000918307221 */ /* 0x000fe20000010000 */
[----:B-1----:R-:W-:Y:S01]  /*10940*/  @P2 IMAD.HI.U32 R43, R190, R43, RZ ;  /* 0x0000002bbe2b2227 */ /* 0x002fe200078e00ff */
[----:B------:R-:W1:Y:S03]  /*10950*/  MUFU.EX2 R15, R15 ;  /* 0x0000000f000f7308 */ /* 0x000e660000000800 */
[----:B0-----:R-:W-:Y:S01]  /*10960*/  FADD.FTZ R3, R13, R20 ;  /* 0x000000140d037221 */ /* 0x001fe20000010000 */
[----:B------:R-:W-:Y:S01]  /*10970*/  FADD.FTZ R9, R175, R48 ;  /* 0x00000030af097221 */ /* 0x000fe20000010000 */
[--C-:B------:R-:W-:Y:S01]  /*10980*/  FFMA.FTZ R35, R35, R0, -R46.reuse ;  /* 0x0000000023237223 */ /* 0x100fe2000001082e */
[----:B------:R-:W-:Y:S01]  /*10990*/  @P2 SHF.R.U32.HI R45, RZ, R50, R43 ;  /* 0x00000032ff2d2219 */ /* 0x000fe2000001162b */
[-CC-:B------:R-:W-:Y:S01]  /*109a0*/  FFMA.FTZ R43, R65, R0.reuse, -R46.reuse ;  /* 0x00000000412b7223 */ /* 0x180fe2000001082e */
[----:B------:R-:W-:Y:S01]  /*109b0*/  FADD.FTZ R48, R26, R9 ;  /* 0x000000091a307221 */ /* 0x000fe20000010000 */
[-C--:B------:R-:W-:Y:S01]  /*109c0*/  FFMA.FTZ R77, R77, R0.reuse, -R46 ;  /* 0x000000004d4d7223 */ /* 0x080fe2000001082e */
[----:B------:R-:W0:Y:S01]  /*109d0*/  MUFU.EX2 R178, R178 ;  /* 0x000000b200b27308 */ /* 0x000e220000000800 */
[----:B--2---:R-:W-:Y:S01]  /*109e0*/  FADD.FTZ R20, R176, R3 ;  /* 0x00000003b0147221 */ /* 0x004fe20000010000 */
[----:B------:R-:W-:Y:S01]  /*109f0*/  FADD.FTZ R9, R169, R48 ;  /* 0x00000030a9097221 */ /* 0x000fe20000010000 */
[----:B------:R-:W-:Y:S01]  /*10a00*/  IADD3 R45, R45, R193, -R192 ;  /* 0x000000c12d2d7210 */ /* 0x000fe20007ffe8c0 */
[-CC-:B------:R-:W-:Y:S01]  /*10a10*/  FFMA.FTZ R55, R55, R0.reuse, -R46.reuse ;  /* 0x0000000037377223 */ /* 0x180fe2000001082e */
[-C--:B------:R-:W-:Y:S01]  /*10a20*/  FFMA.FTZ R81, R81, R0.reuse, -R46 ;  /* 0x0000000051517223 */ /* 0x080fe2000001082e */
[----:B------:R-:W-:Y:S01]  /*10a30*/  FADD.FTZ R48, R28, R9 ;  /* 0x000000091c307221 */ /* 0x000fe20000010000 */
[----:B------:R-:W-:Y:S01]  /*10a40*/  SHF.R.S32.HI R50, RZ, 0x1f, R45 ;  /* 0x0000001fff327819 */ /* 0x000fe2000001142d */
[----:B------:R-:W2:Y:S01]  /*10a50*/  MUFU.EX2 R21, R21 ;  /* 0x0000001500157308 */ /* 0x000ea20000000800 */
[----:B-1----:R-:W-:Y:S01]  /*10a60*/  FADD.FTZ R3, R15, R20 ;  /* 0x000000140f037221 */ /* 0x002fe20000010000 */
[----:B------:R-:W-:Y:S01]  /*10a70*/  FADD.FTZ R9, R171, R48 ;  /* 0x00000030ab097221 */ /* 0x000fe20000010000 */
[-CC-:B------:R-:W-:Y:S01]  /*10a80*/  FFMA.FTZ R31, R31, R0.reuse, -R46.reuse ;  /* 0x000000001f1f7223 */ /* 0x180fe2000001082e */
[----:B------:R-:W-:Y:S01]  /*10a90*/  FFMA.FTZ R46, R85, R0, -R46 ;  /* 0x00000000552e7223 */ /* 0x000fe2000001082e */
[----:B------:R-:W-:Y:S01]  /*10aa0*/  F2FP.BF16.F32.PACK_AB R177, R10, R177 ;  /* 0x000000b10ab1723e */ /* 0x000fe200000010ff */
[----:B------:R-:W-:Y:S01]  /*10ab0*/  FADD.FTZ R48, R30, R9 ;  /* 0x000000091e307221 */ /* 0x000fe20000010000 */
[----:B------:R-:W-:Y:S01]  /*10ac0*/  F2FP.BF16.F32.PACK_AB R180, R11, R180 ;  /* 0x000000b40bb4723e */ /* 0x000fe200000010ff */
[----:B------:R-:W1:Y:S01]  /*10ad0*/  MUFU.EX2 R172, R172 ;  /* 0x000000ac00ac7308 */ /* 0x000e620000000800 */
[----:B0-----:R-:W-:Y:S01]  /*10ae0*/  FADD.FTZ R20, R178, R3 ;  /* 0x00000003b2147221 */ /* 0x001fe20000010000 */
[----:B------:R-:W-:Y:S01]  /*10af0*/  FADD.FTZ R9, R153, R48 ;  /* 0x0000003099097221 */ /* 0x000fe20000010000 */
[----:B------:R-:W-:Y:S01]  /*10b00*/  F2FP.BF16.F32.PACK_AB R182, R13, R182 ;  /* 0x000000b60db6723e */ /* 0x000fe200000010ff */
[----:B------:R-:W-:Y:S01]  /*10b10*/  VIADD R10, R88, 0xfffffffe ;  /* 0xfffffffe580a7836 */ /* 0x000fe20000000000 */
[----:B------:R-:W-:Y:S01]  /*10b20*/  F2FP.BF16.F32.PACK_AB R179, R12, R179 ;  /* 0x000000b30cb3723e */ /* 0x000fe200000010ff */
[----:B------:R-:W-:Y:S01]  /*10b30*/  FADD.FTZ R48, R32, R9 ;  /* 0x0000000920307221 */ /* 0x000fe20000010000 */
[----:B------:R-:W-:Y:S01]  /*10b40*/  F2FP.BF16.F32.PACK_AB R173, R24, R173 ;  /* 0x000000ad18ad723e */ /* 0x000fe200000010ff */
[----:B------:R-:W0:Y:S01]  /*10b50*/  MUFU.EX2 R25, R25 ;  /* 0x0000001900197308 */ /* 0x000e220000000800 */
[----:B--2---:R-:W-:Y:S01]  /*10b60*/  FADD.FTZ R3, R21, R20 ;  /* 0x0000001415037221 */ /* 0x004fe20000010000 */
[----:B------:R-:W-:Y:S01]  /*10b70*/  FADD.FTZ R9, R155, R48 ;  /* 0x000000309b097221 */ /* 0x000fe20000010000 */
[----:B------:R-:W-:-:S02]  /*10b80*/  F2FP.BF16.F32.PACK_AB R175, R26, R175 ;  /* 0x000000af1aaf723e */ /* 0x000fc400000010ff */
[----:B------:R-:W-:Y:S02]  /*10b90*/  CS2R R102, SRZ ;  /* 0x0000000000667805 */ /* 0x000fe4000001ff00 */
[----:B------:R-:W-:Y:S01]  /*10ba0*/  F2FP.BF16.F32.PACK_AB R169, R28, R169 ;  /* 0x000000a91ca9723e */ /* 0x000fe200000010ff */
[----:B------:R-:W-:Y:S01]  /*10bb0*/  FADD.FTZ R48, R34, R9 ;  /* 0x0000000922307221 */ /* 0x000fe20000010000 */
[----:B------:R-:W-:Y:S01]  /*10bc0*/  LEA.HI R9, R50, R45, RZ, 0x7 ;  /* 0x0000002d32097211 */ /* 0x000fe200078f38ff */
[----:B------:R-:W2:Y:S01]  /*10bd0*/  MUFU.EX2 R174, R174 ;  /* 0x000000ae00ae7308 */ /* 0x000ea20000000800 */
[----:B-1----:R-:W-:Y:S01]  /*10be0*/  FADD.FTZ R20, R172, R3 ;  /* 0x00000003ac147221 */ /* 0x002fe20000010000 */
[----:B------:R-:W-:Y:S01]  /*10bf0*/  FADD.FTZ R39, R157, R48 ;  /* 0x000000309d277221 */ /* 0x000fe20000010000 */
[----:B------:R-:W-:Y:S02]  /*10c00*/  F2FP.BF16.F32.PACK_AB R171, R30, R171 ;  /* 0x000000ab1eab723e */ /* 0x000fe400000010ff */
[----:B------:R-:W-:-:S02]  /*10c10*/  CS2R R100, SRZ ;  /* 0x0000000000647805 */ /* 0x000fc4000001ff00 */
[----:B------:R-:W-:Y:S02]  /*10c20*/  F2FP.BF16.F32.PACK_AB R153, R32, R153 ;  /* 0x000000992099723e */ /* 0x000fe400000010ff */
[----:B------:R-:W-:Y:S02]  /*10c30*/  CS2R R98, SRZ ;  /* 0x0000000000627805 */ /* 0x000fe4000001ff00 */
[----:B------:R-:W-:Y:S01]  /*10c40*/  F2FP.BF16.F32.PACK_AB R155, R34, R155 ;  /* 0x0000009b229b723e */ /* 0x000fe200000010ff */
[----:B------:R-:W1:Y:S01]  /*10c50*/  MUFU.EX2 R27, R27 ;  /* 0x0000001b001b7308 */ /* 0x000e620000000800 */
[----:B0-----:R-:W-:Y:S01]  /*10c60*/  FADD.FTZ R3, R25, R20 ;  /* 0x0000001419037221 */ /* 0x001fe20000010000 */
[----:B------:R-:W-:Y:S02]  /*10c70*/  F2FP.BF16.F32.PACK_AB R157, R36, R157 ;  /* 0x0000009d249d723e */ /* 0x000fe400000010ff */
[----:B------:R-:W-:Y:S02]  /*10c80*/  CS2R R96, SRZ ;  /* 0x0000000000607805 */ /* 0x000fe4000001ff00 */
[----:B------:R-:W-:-:S02]  /*10c90*/  F2FP.BF16.F32.PACK_AB R176, R15, R176 ;  /* 0x000000b00fb0723e */ /* 0x000fc400000010ff */
[----:B------:R-:W-:Y:S02]  /*10ca0*/  CS2R R94, SRZ ;  /* 0x00000000005e7805 */ /* 0x000fe4000001ff00 */
[----:B------:R-:W-:Y:S02]  /*10cb0*/  F2FP.BF16.F32.PACK_AB R178, R21, R178 ;  /* 0x000000b215b2723e */ /* 0x000fe400000010ff */
[----:B------:R-:W-:Y:S01]  /*10cc0*/  CS2R R92, SRZ ;  /* 0x00000000005c7805 */ /* 0x000fe2000001ff00 */
[----:B------:R-:W0:Y:S01]  /*10cd0*/  MUFU.EX2 R168, R168 ;  /* 0x000000a800a87308 */ /* 0x000e220000000800 */
[----:B--2---:R-:W-:Y:S01]  /*10ce0*/  FADD.FTZ R20, R174, R3 ;  /* 0x00000003ae147221 */ /* 0x004fe20000010000 */
[----:B------:R-:W-:Y:S02]  /*10cf0*/  F2FP.BF16.F32.PACK_AB R172, R25, R172 ;  /* 0x000000ac19ac723e */ /* 0x000fe400000010ff */
[----:B------:R-:W-:Y:S02]  /*10d00*/  CS2R R90, SRZ ;  /* 0x00000000005a7805 */ /* 0x000fe4000001ff00 */
[----:B------:R-:W-:-:S02]  /*10d10*/  CS2R R88, SRZ ;  /* 0x0000000000587805 */ /* 0x000fc4000001ff00 */
        /* <DEDUP_REMOVED lines=12> */
[----:B------:R-:W-:Y:S01]  /*10de0*/  FADD.FTZ R20, R36, R39 ;  /* 0x0000002724147221 */ /* 0x000fe20000010000 */
[----:B------:R-:W-:-:S03]  /*10df0*/  F2FP.BF16.F32.PACK_AB R170, R33, R170 ;  /* 0x000000aa21aa723e */ /* 0x000fc600000010ff */
[----:B------:R-:W-:Y:S01]  /*10e00*/  FADD.FTZ R39, R159, R20 ;  /* 0x000000149f277221 */ /* 0x000fe20000010000 */
[----:B------:R-:W-:Y:S01]  /*10e10*/  F2FP.BF16.F32.PACK_AB R159, R38, R159 ;  /* 0x0000009f269f723e */ /* 0x000fe200000010ff */
[----:B------:R-:W0:Y:S01]  /*10e20*/  MUFU.EX2 R154, R154 ;  /* 0x0000009a009a7308 */ /* 0x000e220000000800 */
[----:B--2---:R-:W-:Y:S01]  /*10e30*/  FADD.FTZ R4, R152, R3 ;  /* 0x0000000398047221 */ /* 0x004fe20000010000 */
[----:B------:R-:W-:-:S04]  /*10e40*/  FADD.FTZ R6, R38, R39 ;  /* 0x0000002726067221 */ /* 0x000fc80000010000 */
[----:B------:R-:W-:Y:S01]  /*10e50*/  FADD.FTZ R39, R161, R6 ;  /* 0x00000006a1277221 */ /* 0x000fe20000010000 */
[C---:B------:R-:W-:Y:S01]  /*10e60*/  F2FP.BF16.F32.PACK_AB R161, R40.reuse, R161 ;  /* 0x000000a128a1723e */ /* 0x040fe200000010ff */
[----:B------:R-:W2:Y:S01]  /*10e70*/  MUFU.EX2 R41, R41 ;  /* 0x0000002900297308 */ /* 0x000ea20000000800 */
[C---:B-1----:R-:W-:Y:S01]  /*10e80*/  FADD.FTZ R3, R37.reuse, R4 ;  /* 0x0000000425037221 */ /* 0x042fe20000010000 */
[----:B------:R-:W-:Y:S01]  /*10e90*/  FADD.FTZ R6, R40, R39 ;  /* 0x0000002728067221 */ /* 0x000fe20000010000 */
[----:B------:R-:W-:-:S03]  /*10ea0*/  F2FP.BF16.F32.PACK_AB R152, R37, R152 ;  /* 0x000000982598723e */ /* 0x000fc600000010ff */
[----:B------:R-:W-:Y:S02]  /*10eb0*/  FADD.FTZ R39, R163, R6 ;  /* 0x00000006a3277221 */ /* 0x000fe40000010000 */
        /* <DEDUP_REMOVED lines=11> */
[C---:B--2---:R-:W-:Y:S01]  /*10f70*/  FADD.FTZ R6, R42.reuse, R39 ;  /* 0x000000272a067221 */ /* 0x044fe20000010000 */
[----:B------:R-:W-:-:S06]  /*10f80*/  F2FP.BF16.F32.PACK_AB R163, R42, R163 ;  /* 0x000000a32aa3723e */ /* 0x000fcc00000010ff */
[----:B------:R-:W2:Y:S01]  /*10f90*/  MUFU.EX2 R69, R69 ;  /* 0x0000004500457308 */ /* 0x000ea20000000800 */
[----:B-1----:R-:W-:-:S07]  /*10fa0*/  FADD.FTZ R4, R158, R3 ;  /* 0x000000039e047221 */ /* 0x002fce0000010000 */
        /* <DEDUP_REMOVED lines=12> */
[----:B------:R-:W-:-:S04]  /*11070*/  SHF.R.S32.HI R6, RZ, 0x7, R9 ;  /* 0x00000007ff067819 */ /* 0x000fc80000011409 */
[----:B------:R-:W-:Y:S02]  /*11080*/  VIMNMX R13, R191, R6, !PT ;  /* 0x00000006bf0d7248 */ /* 0x000fe40007fe0100 */
[----:B------:R-:W2:Y:S01]  /*11090*/  MUFU.EX2 R162, R77 ;  /* 0x0000004d00a27308 */ /* 0x000ea20000000800 */
[----:B-1----:R-:W-:Y:S01]  /*110a0*/  FADD.FTZ R4, R160, R3 ;  /* 0x00000003a0047221 */ /* 0x002fe20000010000 */
[----:B------:R-:W-:Y:S02]  /*110b0*/  ISETP.GE.AND P3, PT, R10, R13, PT ;  /* 0x0000000d0a00720c */ /* 0x000fe40003f66270 */
[----:B------:R-:W-:-:S04]  /*110c0*/  F2FP.BF16.F32.PACK_AB R160, R160, R51 ;  /* 0x00000033a0a0723e */ /* 0x000fc800000010ff */
        /* <DEDUP_REMOVED lines=11> */
[----:B--2---:R-:W-:Y:S01]  /*11180*/  FADD.FTZ R11, R31, R4 ;  /* 0x000000041f0b7221 */ /* 0x004fe20000010000 */
[C---:B-1----:R-:W-:Y:S01]  /*11190*/  FADD.FTZ R3, R14.reuse, R39 ;  /* 0x000000270e037221 */ /* 0x042fe20000010000 */
[----:B------:R-:W-:Y:S02]  /*111a0*/  F2FP.BF16.F32.PACK_AB R167, R14, R167 ;  /* 0x000000a70ea7723e */ /* 0x000fe400000010ff */
[C---:B0-----:R-:W-:Y:S01]  /*111b0*/  FADD.FTZ R4, R46.reuse, R11 ;  /* 0x0000000b2e047221 */ /* 0x041fe20000010000 */
[----:B------:R-:W-:Y:S01]  /*111c0*/  F2FP.BF16.F32.PACK_AB R166, R46, R31 ;  /* 0x0000001f2ea6723e */ /* 0x000fe200000010ff */
[----:B------:R-:W-:Y:S06]  /*111d0*/  @!P3 BRA `(.L_x_2704) ;  /* 0x0000002800c8b947 */ /* 0x000fec0003800000 */
[----:B------:R-:W-:Y:S02]  /*111e0*/  IMAD.MOV.U32 R12, RZ, RZ, R8 ;  /* 0x000000ffff0c7224 */ /* 0x000fe400078e0008 */
[----:B------:R-:W-:Y:S02]  /*111f0*/  IMAD.MOV.U32 R11, RZ, RZ, R7 ;  /* 0x000000ffff0b7224 */ /* 0x000fe400078e0007 */
[----:B------:R-:W-:Y:S02]  /*11200*/  IMAD.MOV.U32 R6, RZ, RZ, R186 ;  /* 0x000000ffff067224 */ /* 0x000fe400078e00ba */
[----:B------:R-:W-:Y:S02]  /*11210*/  IMAD.MOV.U32 R14, RZ, RZ, R184 ;  /* 0x000000ffff0e7224 */ /* 0x000fe400078e00b8 */
[----:B------:R-:W-:-:S07]  /*11220*/  IMAD.MOV.U32 R151, RZ, RZ, RZ ;  /* 0x000000ffff977224 */ /* 0x000fce00078e00ff */
.L_x_2714:
[----:B------:R-:W-:Y:S01]  /*11230*/  ISETP.NE.AND P3, PT, R189, RZ, PT ;  /* 0x000000ffbd00720c */ /* 0x000fe20003f65270 */
[----:B------:R-:W-:Y:S01]  /*11240*/  VIADD R184, R14, 0x1 ;  /* 0x000000010eb87836 */ /* 0x000fe20000000000 */
[----:B------:R-:W-:Y:S05]  /*11250*/  YIELD ;  /* 0x0000000000007946 */ /* 0x000fea0003800000 */
[----:B------:R-:W-:-:S04]  /*11260*/  ISETP.NE.AND P4, PT, R184, 0x2, PT ;  /* 0x00000002b800780c */ /* 0x000fc80003f85270 */
[----:B------:R-:W-:Y:S02]  /*11270*/  SEL R7, RZ, 0x1, P4 ;  /* 0x00000001ff077807 */ /* 0x000fe40002000000 */
[----:B------:R-:W-:Y:S02]  /*11280*/  SEL R184, R184, RZ, P4 ;  /* 0x000000ffb8b87207 */ /* 0x000fe40002000000 */
[----:B------:R-:W-:Y:S01]  /*11290*/  LOP3.LUT R186, R6, R7, RZ, 0x3c, !PT ;  /* 0x0000000706ba7212 */ /* 0x000fe200078e3cff */
[----:B------:R-:W-:Y:S06]  /*112a0*/  @P3 BRA `(.L_x_2705) ;  /* 0x0000000000303947 */ /* 0x000fec0003800000 */
[----:B------:R-:W-:Y:S05]  /*112b0*/  @!P0 BRA `(.L_x_2706) ;  /* 0x0000000000048947 */ /* 0x000fea0003800000 */
[----:B------:R-:W-:Y:S01]  /*112c0*/  BPT.TRAP 0x1 ;  /* 0x000000040000795c */ /* 0x000fe20000300000 */
.L_x_2706:
[----:B------:R-:W-:Y:S01]  /*112d0*/  IMAD R0, R184, 0x8, R2 ;  /* 0x00000008b8007824 */ /* 0x000fe200078e0202 */
[----:B------:R-:W-:-:S04]  /*112e0*/  SHF.L.U32 R7, R186, 0x1f, RZ ;  /* 0x0000001fba077819 */ /* 0x000fc800000006ff */
[----:B------:R0:W1:Y:S01]  /*112f0*/  SYNCS.PHASECHK.TRANS64.TRYWAIT P4, [R0+URZ+0x28830], R7 ;  /* 0x02883007000075a7 */ /* 0x000062000808017f */
[----:B------:R-:W-:Y:S05]  /*11300*/  @!P0 BRA `(.L_x_2707) ;  /* 0x0000000000048947 */ /* 0x000fea0003800000 */
[----:B------:R-:W-:Y:S01]  /*11310*/  BPT.TRAP 0x1 ;  /* 0x000000040000795c */ /* 0x000fe20000300000 */
.L_x_2707:
[----:B------:R-:W-:Y:S04]  /*11320*/  BSSY B0, `(.L_x_2705) ;  /* 0x0000004000007945 */ /* 0x000fe80003800000 */
[----:B-1----:R-:W-:Y:S05]  /*11330*/  @P4 BRA `(.L_x_2708) ;  /* 0x0000000000084947 */ /* 0x002fea0003800000 */
[----:B------:R-:W1:Y:S02]  /*11340*/  SYNCS.PHASECHK.TRANS64.TRYWAIT P4, [R0+URZ+0x28830], R7 ;  /* 0x02883007000075a7 */ /* 0x000e64000808017f */
[----:B-1----:R-:W-:Y:S05]  /*11350*/  @!P4 BRA `(.L_x_2709) ;  /* 0x0000011c00e0c947 */ /* 0x002fea0003800000 */
.L_x_2708:
[----:B------:R-:W-:Y:S05]  /*11360*/  BSYNC B0 ;  /* 0x0000000000007941 */ /* 0x000fea0003800000 */
.L_x_2705:
        /* <DEDUP_REMOVED lines=60> */
.L_x_2711:
[----:B------:R-:W-:Y:S01]  /*11730*/  SHF.L.U32 R0, R6, 0x1f, RZ ;  /* 0x0000001f06007819 */ /* 0x000fe200000006ff */
[----:B------:R-:W-:-:S04]  /*11740*/  IMAD R6, R14, 0x8, R2 ;  /* 0x000000080e067824 */ /* 0x000fc800078e0202 */
[----:B------:R0:W1:Y:S01]  /*11750*/  SYNCS.PHASECHK.TRANS64.TRYWAIT P3, [R6+URZ+0x28850], R0 ;  /* 0x02885000060075a7 */ /* 0x000062000806017f */
[----:B------:R-:W-:Y:S05]  /*11760*/  @!P0 BRA `(.L_x_2712) ;  /* 0x0000000000048947 */ /* 0x000fea0003800000 */
[----:B------:R-:W-:Y:S01]  /*11770*/  BPT.TRAP 0x1 ;  /* 0x000000040000795c */ /* 0x000fe20000300000 */
.L_x_2712:
[----:B-1----:R-:W-:Y:S05]  /*11780*/  @P3 BRA `(.L_x_2710) ;  /* 0x0000000000083947 */ /* 0x002fea0003800000 */
[----:B------:R-:W1:Y:S02]  /*11790*/  SYNCS.PHASECHK.TRANS64.TRYWAIT P3, [R6+URZ+0x28850], R0 ;  /* 0x02885000060075a7 */ /* 0x000e64000806017f */
[----:B-1----:R-:W-:Y:S05]  /*117a0*/  @!P3 BRA `(.L_x_2713) ;  /* 0x0000011800e0b947 */ /* 0x002fea0003800000 */
.L_x_2710:
[----:B01----:R-:W-:Y:S01]  /*117b0*/  VIADD R0, R2, 0x400 ;  /* 0x0000040002007836 */ /* 0x003fe20000000000 */
[----:B------:R-:W-:Y:S05]  /*117c0*/  WARPSYNC.ALL ;  /* 0x0000000000007948 */ /* 0x000fea0003800000 */
[----:B------:R-:W-:Y:S01]  /*117d0*/  SHF.R.U32.HI R0, RZ, 0x4, R0 ;  /* 0x00000004ff007819 */ /* 0x000fe20000011600 */
[----:B------:R-:W-:Y:S01]  /*117e0*/  IMAD.MOV.U32 R7, RZ, RZ, 0x40000040 ;  /* 0x40000040ff077424 */ /* 0x000fe200078e00ff */
[----:B------:R-:W-:Y:S01]  /*117f0*/  WARPGROUP.ARRIVE ;  /* 0x00000000000079c5 */ /* 0x000fe20000000000 */
[----:B------:R-:W-:Y:S01]  /*11800*/  IMAD.MOV.U32 R9, RZ, RZ, 0x40000040 ;  /* 0x40000040ff097424 */ /* 0x000fe200078e00ff */
[----:B------:R-:W-:-:S02]  /*11810*/  LOP3.LUT R0, R0, 0x3fff, RZ, 0xc0, !PT ;  /* 0x00003fff00007812 */ /* 0x000fc400078ec0ff */
[----:B------:R-:W-:Y:S02]  /*11820*/  R2UR UR7, R7 ;  /* 0x00000000070772ca */ /* 0x000fe400000e0000 */
[----:B------:R-:W-:Y:S01]  /*11830*/  LOP3.LUT R0, R0, 0x4000000, RZ, 0xfc, !PT ;  /* 0x0400000000007812 */ /* 0x000fe200078efcff */
[----:B------:R-:W0:Y:S04]  /*11840*/  @P2 LDC R7, c[0x0][0x450] ;  /* 0x00011400ff072b82 */ /* 0x000e280000000800 */
[C---:B------:R-:W-:Y:S02]  /*11850*/  IMAD R6, R14.reuse, 0x800, R0 ;  /* 0x000008000e067824 */ /* 0x040fe400078e0200 */
[----:B------:R-:W-:Y:S02]  /*11860*/  @!P1 IMAD R14, R14, 0x8, R2 ;  /* 0x000000080e0e9824 */ /* 0x000fe400078e0202 */
[C---:B------:R-:W-:Y:S01]  /*11870*/  VIADD R8, R6.reuse, 0x80 ;  /* 0x0000008006087836 */ /* 0x040fe20000000000 */
[----:B------:R-:W-:Y:S01]  /*11880*/  R2UR UR6, R6 ;  /* 0x00000000060672ca */ /* 0x000fe200000e0000 */
[----:B------:R-:W1:Y:S01]  /*11890*/  @P2 LDC R0, c[0x0][0x44c] ;  /* 0x00011300ff002b82 */ /* 0x000e620000000800 */
[----:B------:R-:W-:-:S05]  /*118a0*/  @!P1 VIADD R14, R14, 0x28860 ;  /* 0x000288600e0e9836 */ /* 0x000fca0000000000 */
[----:B------:R-:W-:-:S06]  /*118b0*/  @!P1 PRMT R14, RZ, 0x654, R14 ;  /* 0x00000654ff0e9816 */ /* 0x000fcc000000000e */
        /* <DEDUP_REMOVED lines=23> */
[----:B------:R-:W-:Y:S01]  /*11a30*/  IMAD.IADD R8, R204, 0x1, R190 ;  /* 0x00000001cc087824 */ /* 0x000fe200078e02be */
[----:B------:R-:W-:-:S03]  /*11a40*/  R2UR UR7, R9 ;  /* 0x00000000090772ca */ /* 0x000fc600000e0000 */
[----:B-1----:R-:W-:-:S04]  /*11a50*/  @P2 IMAD.HI.U32 R9, R8, R0, RZ ;  /* 0x0000000008092227 */ /* 0x002fc800078e00ff */
[----:B------:R-:W-:Y:S01]  /*11a60*/  IMAD.MOV.U32 R0, RZ, RZ, R8 ;  /* 0x000000ffff007224 */ /* 0x000fe200078e0008 */
[----:B0-----:R-:W-:Y:S01]  /*11a70*/  @P2 SHF.R.U32.HI R0, RZ, R7, R9 ;  /* 0x00000007ff002219 */ /* 0x001fe20000011609 */
[----:B------:R-:W-:Y:S02]  /*11a80*/  IMAD.MOV.U32 R8, RZ, RZ, -0x80 ;  /* 0xffffff80ff087424 */ /* 0x000fe400078e00ff */
[----:B------:R-:W-:Y:S02]  /*11a90*/  IMAD.MOV.U32 R9, RZ, RZ, 0x40000040 ;  /* 0x40000040ff097424 */ /* 0x000fe400078e00ff */
[----:B------:R-:W0:Y:S01]  /*11aa0*/  SHFL.IDX PT, R7, R0, RZ, 0x1c1f ;  /* 0x001c1fff00077589 */ /* 0x000e2200000e0000 */
[----:B------:R-:W-:-:S05]  /*11ab0*/  IMAD R8, R10, R8, 0x1 ;  /* 0x000000010a087424 */ /* 0x000fca00078e0208 */
[----:B------:R-:W-:-:S05]  /*11ac0*/  IADD3 R8, R193, R8, -R197 ;  /* 0x00000008c1087210 */ /* 0x000fca0007ffe8c5 */
[----:B------:R-:W-:-:S04]  /*11ad0*/  IMAD.IADD R15, R8, 0x1, -R192 ;  /* 0x00000001080f7824 */ /* 0x000fc800078e0ac0 */
[----:B0-----:R-:W-:-:S05]  /*11ae0*/  IMAD.IADD R7, R15, 0x1, R7 ;  /* 0x000000010f077824 */ /* 0x001fca00078e0207 */
        /* <DEDUP_REMOVED lines=48> */
[----:B------:R-:W-:Y:S01]  /*11df0*/  ISETP.GT.AND P4, PT, R7, 0x41, PT ;  /* 0x000000410700780c */ /* 0x000fe20003f84270 */
[----:B------:R-:W-:Y:S02]  /*11e00*/  WARPGROUP.DEPBAR.LE gsb0, 0x0 ;  /* 0x00008000000079c5 */ /* 0x000fe40000010000 */
[----:B------:R-:W-:Y:S01]  /*11e10*/  FSEL R56, R56, -INF , P3 ;  /* 0xff80000038387808 */ /* 0x000fe20001800000 */
[----:B------:R-:W-:Y:S01]  /*11e20*/  WARPGROUP.ARRIVE ;  /* 0x00000000000079c5 */ /* 0x000fe20000000000 */
[----:B------:R-:W-:Y:S02]  /*11e30*/  FMNMX.FTZ R8, R53, R8, !PT ;  /* 0x0000000835087209 */ /* 0x000fe40007810000 */
[----:B------:R-:W-:Y:S02]  /*11e40*/  ISETP.GT.AND P3, PT, R7, 0x48, PT ;  /* 0x000000480700780c */ /* 0x000fe40003f64270 */
[----:B------:R-:W-:Y:S01]  /*11e50*/  FSEL R57, R57, -INF , P4 ;  /* 0xff80000039397808 */ /* 0x000fe20002000000 */
[----:B------:R-:W-:Y:S01]  /*11e60*/  HGMMA.64x128x16.F32.BF16 R88, R152, gdesc[UR4].tnspB, R88, gsb0 ;  /* 0x41e0000498587df0 */ /* 0x000fe20008001858 */
        /* <DEDUP_REMOVED lines=40> */
[----:B------:R-:W-:Y:S02]  /*120f0*/  FSEL R85, R85, -INF , P4 ;  /* 0xff80000055557808 */ /* 0x000fe40002000000 */
[----:B------:R-:W-:Y:S02]  /*12100*/  FMNMX.FTZ R7, R84, R8, !PT ;  /* 0x0000000854077209 */ /* 0x000fe40007810000 */
[----:B------:R-:W-:-:S02]  /*12110*/  R2UR UR7, R9 ;  /* 0x00000000090772ca */ /* 0x000fc400000e0000 */
[----:B------:R-:W-:-:S05]  /*12120*/  FMNMX.FTZ R7, R85, R7, !PT ;  /* 0x0000000755077209 */ /* 0x000fca0007810000 */
[----:B------:R-:W0:Y:S02]  /*12130*/  SHFL.BFLY PT, R8, R7, 0x2, 0x1f ;  /* 0x0c401f0007087f89 */ /* 0x000e2400000e0000 */
[----:B0-----:R-:W-:Y:S01]  /*12140*/  FMNMX.FTZ R7, R7, R8, !PT ;  /* 0x0000000807077209 */ /* 0x001fe20007810000 */
[----:B------:R-:W-:-:S04]  /*12150*/  VIADD R8, R6, 0x280 ;  /* 0x0000028006087836 */ /* 0x000fc80000000000 */
[----:B------:R-:W0:Y:S01]  /*12160*/  SHFL.BFLY PT, R20, R7, 0x1, 0x1f ;  /* 0x0c201f0007147f89 */ /* 0x000e2200000e0000 */
[----:B------:R-:W-:-:S03]  /*12170*/  R2UR UR6, R8 ;  /* 0x00000000080672ca */ /* 0x000fc600000e0000 */
[----:B------:R1:W2:Y:S02]  /*12180*/  SHFL.IDX PT, R8, R0, 0x1, 0x1c1f ;  /* 0x003c1f0000087f89 */ /* 0x0002a400000e0000 */
[----:B-1----:R-:W-:Y:S01]  /*12190*/  IMAD.U32 R0, RZ, RZ, UR47 ;  /* 0x0000002fff007e24 */ /* 0x002fe2000f8e00ff */
[----:B------:R-:W-:Y:S02]  /*121a0*/  WARPGROUP.DEPBAR.LE gsb0, 0x0 ;  /* 0x00008000000079c5 */ /* 0x000fe40000010000 */
[----:B------:R-:W-:Y:S01]  /*121b0*/  WARPGROUP.ARRIVE ;  /* 0x00000000000079c5 */ /* 0x000fe20000000000 */
[----:B0-----:R-:W-:-:S05]  /*121c0*/  FMNMX.FTZ R7, R7, R20, !PT ;  /* 0x0000001407077209 */ /* 0x001fca0007810000 */
[----:B------:R-:W0:Y:S01]  /*121d0*/  S2R R155, SR_TID.X ;  /* 0x00000000009b7919 */ /* 0x000e220000002100 */
[----:B--2---:R-:W-:Y:S01]  /*121e0*/  IMAD.IADD R8, R15, 0x1, R8 ;  /* 0x000000010f087824 */ /* 0x004fe200078e0208 */
[----:B------:R-:W-:Y:S01]  /*121f0*/  HGMMA.64x128x16.F32.BF16 R88, R156, gdesc[UR4].tnspB, R88, gsb0 ;  /* 0x41e000049c587df0 */ /* 0x000fe20008001858 */
[C---:B------:R-:W-:Y:S01]  /*12200*/  FMUL.FTZ R9, R7.reuse, R0 ;  /* 0x0000000007097220 */ /* 0x040fe20000410000 */
[----:B------:R-:W-:Y:S02]  /*12210*/  FSETP.NEU.FTZ.AND P3, PT, R7, -INF , PT ;  /* 0xff8000000700780b */ /* 0x000fe40003f7d000 */
[C---:B------:R-:W-:Y:S02]  /*12220*/  ISETP.GT.AND P5, PT, R8.reuse, RZ, PT ;  /* 0x000000ff0800720c */ /* 0x040fe40003fa4270 */
[----:B------:R-:W-:Y:S02]  /*12230*/  ISETP.GT.AND P4, PT, R8, 0x1, PT ;  /* 0x000000010800780c */ /* 0x000fe40003f84270 */
[----:B------:R-:W-:-:S02]  /*12240*/  FSEL R26, R26, -INF , P5 ;  /* 0xff8000001a1a7808 */ /* 0x000fc40002800000 */
        /* <DEDUP_REMOVED lines=92> */
[----:B------:R-:W-:Y:S02]  /*12810*/  FSEL R87, R87, -INF , P4 ;  /* 0xff80000057577808 */ /* 0x000fe40002000000 */
[----:B------:R-:W-:Y:S02]  /*12820*/  FMNMX.FTZ R8, R86, R20, !PT ;  /* 0x0000001456087209 */ /* 0x000fe40007810000 */
[----:B------:R-:W-:Y:S02]  /*12830*/  FSEL R9, R9, RZ, P3 ;  /* 0x000000ff09097208 */ /* 0x000fe40001800000 */
[----:B------:R-:W-:Y:S02]  /*12840*/  FMNMX.FTZ R8, R87, R8, !PT ;  /* 0x0000000857087209 */ /* 0x000fe40007810000 */
[----:B0-----:R-:W-:Y:S01]  /*12850*/  SHF.R.U32.HI R155, RZ, 0x7, R155 ;  /* 0x00000007ff9b7819 */ /* 0x001fe2000001169b */
[-CC-:B------:R-:W-:Y:S01]  /*12860*/  FFMA.FTZ R180, R24, R0.reuse, -R9.reuse ;  /* 0x0000000018b47223 */ /* 0x180fe20000010809 */
[-CC-:B------:R-:W-:Y:S01]  /*12870*/  FFMA.FTZ R24, R29, R0.reuse, -R9.reuse ;  /* 0x000000001d187223 */ /* 0x180fe20000010809 */
[----:B------:R-:W0:Y:S01]  /*12880*/  SHFL.BFLY PT, R20, R8, 0x2, 0x1f ;  /* 0x0c401f0008147f89 */ /* 0x000e2200000e0000 */
        /* <DEDUP_REMOVED lines=20> */
[-CC-:B-1----:R-:W-:Y:S01]  /*129d0*/  FFMA.FTZ R25, R33, R0.reuse, -R9.reuse ;  /* 0x0000000021197223 */ /* 0x182fe20000010809 */
[-CC-:B------:R-:W-:Y:S01]  /*129e0*/  FFMA.FTZ R33, R49, R0.reuse, -R9.reuse ;  /* 0x0000000031217223 */ /* 0x180fe20000010809 */
[----:B------:R-:W-:Y:S01]  /*129f0*/  FFMA.FTZ R44, R65, R0, -R9 ;  /* 0x00000000412c7223 */ /* 0x000fe20000010809 */
[----:B0-----:R-:W-:Y:S01]  /*12a00*/  FMNMX.FTZ R8, R8, R20, !PT ;  /* 0x0000001408087209 */ /* 0x001fe20007810000 */
[----:B------:R-:W-:-:S02]  /*12a10*/  VIADD R20, R6, 0x300 ;  /* 0x0000030006147836 */ /* 0x000fc40000000000 */
[-CC-:B------:R-:W-:Y:S01]  /*12a20*/  FFMA.FTZ R158, R68, R0.reuse, -R9.reuse ;  /* 0x00000000449e7223 */ /* 0x180fe20000010809 */
[-CC-:B------:R-:W-:Y:S01]  /*12a30*/  FFMA.FTZ R45, R69, R0.reuse, -R9.reuse ;  /* 0x00000000452d7223 */ /* 0x180fe20000010809 */
[----:B------:R-:W-:Y:S01]  /*12a40*/  MUFU.EX2 R24, R24 ;  /* 0x0000001800187308 */ /* 0x000fe20000000800 */
[----:B------:R-:W0:Y:S01]  /*12a50*/  SHFL.BFLY PT, R21, R8, 0x1, 0x1f ;  /* 0x0c201f0008157f89 */ /* 0x000e2200000e0000 */
[----:B------:R-:W-:Y:S01]  /*12a60*/  R2UR UR6, R20 ;  /* 0x00000000140672ca */ /* 0x000fe200000e0000 */
[----:B------:R-:W-:Y:S02]  /*12a70*/  VIADD R20, R6, 0x380 ;  /* 0x0000038006147836 */ /* 0x000fe40000000000 */
        /* <DEDUP_REMOVED lines=8> */
[----:B------:R-:W-:-:S04]  /*12b00*/  FFMA.FTZ R9, R85, R0, -R9 ;  /* 0x0000000055097223 */ /* 0x000fc80000010809 */
[----:B------:R-:W-:Y:S08]  /*12b10*/  MUFU.EX2 R25, R25 ;  /* 0x0000001900197308 */ /* 0x000ff00000000800 */
[----:B------:R-:W-:Y:S01]  /*12b20*/  MUFU.EX2 R178, R178 ;  /* 0x000000b200b27308 */ /* 0x000fe20000000800 */
[----:B0-----:R-:W-:Y:S01]  /*12b30*/  FMNMX.FTZ R8, R8, R21, !PT ;  /* 0x0000001508087209 */ /* 0x001fe20007810000 */
[----:B------:R-:W-:-:S03]  /*12b40*/  IMAD.MOV.U32 R21, RZ, RZ, 0x40000040 ;  /* 0x40000040ff157424 */ /* 0x000fc600078e00ff */
[C---:B------:R-:W-:Y:S01]  /*12b50*/  FSETP.NEU.FTZ.AND P4, PT, R8.reuse, -INF , PT ;  /* 0xff8000000800780b */ /* 0x040fe20003f9d000 */
[----:B------:R-:W-:Y:S01]  /*12b60*/  FMUL.FTZ R61, R8, R0 ;  /* 0x00000000083d7220 */ /* 0x000fe20000410000 */
[----:B------:R-:W-:Y:S01]  /*12b70*/  R2UR UR7, R21 ;  /* 0x00000000150772ca */ /* 0x000fe200000e0000 */
[----:B------:R-:W-:Y:S01]  /*12b80*/  IMAD.MOV.U32 R21, RZ, RZ, 0x40000040 ;  /* 0x40000040ff157424 */ /* 0x000fe200078e00ff */
[----:B------:R-:W-:Y:S02]  /*12b90*/  MUFU.EX2 R28, R28 ;  /* 0x0000001c001c7308 */ /* 0x000fe40000000800 */
[----:B------:R-:W-:-:S05]  /*12ba0*/  FSEL R61, R61, RZ, P4 ;  /* 0x000000ff3d3d7208 */ /* 0x000fca0002000000 */
[-CC-:B------:R-:W-:Y:S01]  /*12bb0*/  FFMA.FTZ R177, R34, R0.reuse, -R61.reuse ;  /* 0x0000000022b17223 */ /* 0x180fe2000001083d */
[-CC-:B------:R-:W-:Y:S01]  /*12bc0*/  FFMA.FTZ R173, R42, R0.reuse, -R61.reuse ;  /* 0x000000002aad7223 */ /* 0x180fe2000001083d */
[-CC-:B------:R-:W-:Y:S01]  /*12bd0*/  FFMA.FTZ R34, R43, R0.reuse, -R61.reuse ;  /* 0x000000002b227223 */ /* 0x180fe2000001083d */
[----:B------:R-:W-:Y:S01]  /*12be0*/  FSEL R42, R7, RZ, P3 ;  /* 0x000000ff072a7208 */ /* 0x000fe20001800000 */
[----:B------:R-:W-:Y:S01]  /*12bf0*/  HGMMA.64x128x16.F32.BF16 R88, R160, gdesc[UR4].tnspB, R88, gsb0 ;  /* 0x41e00004a0587df0 */ /* 0x000fe20008001858 */
[----:B------:R-:W-:Y:S01]  /*12c00*/  R2UR UR6, R20 ;  /* 0x00000000140672ca */ /* 0x000fe200000e0000 */
[-C--:B------:R-:W-:Y:S01]  /*12c10*/  FFMA.FTZ R181, R26, R0.reuse, -R61 ;  /* 0x000000001ab57223 */ /* 0x080fe2000001083d */
[----:B------:R-:W-:Y:S01]  /*12c20*/  R2UR UR7, R21 ;  /* 0x00000000150772ca */ /* 0x000fe200000e0000 */
[----:B------:R-:W-:Y:S01]  /*12c30*/  FADD.FTZ R11, -R42, R11 ;  /* 0x0000000b2a0b7221 */ /* 0x000fe20000010100 */
[----:B------:R-:W-:Y:S01]  /*12c40*/  FSEL R43, R8, RZ, P4 ;  /* 0x000000ff082b7208 */ /* 0x000fe20002000000 */
[-CC-:B------:R-:W-:Y:S01]  /*12c50*/  FFMA.FTZ R26, R27, R0.reuse, -R61.reuse ;  /* 0x000000001b1a7223 */ /* 0x180fe2000001083d */
[-CC-:B------:R-:W-:Y:S01]  /*12c60*/  FFMA.FTZ R183, R30, R0.reuse, -R61.reuse ;  /* 0x000000001eb77223 */ /* 0x180fe2000001083d */
[-C--:B------:R-:W-:Y:S01]  /*12c70*/  FMUL.FTZ R6, R11, R0.reuse ;  /* 0x000000000b067220 */ /* 0x080fe20000410000 */
[----:B------:R-:W-:Y:S01]  /*12c80*/  MUFU.EX2 R181, R181 ;  /* 0x000000b500b57308 */ /* 0x000fe20000000800 */
[----:B------:R-:W-:Y:S01]  /*12c90*/  FADD.FTZ R43, -R43, R12 ;  /* 0x0000000c2b2b7221 */ /* 0x000fe20000010100 */
[-CC-:B------:R-:W-:Y:S01]  /*12ca0*/  FFMA.FTZ R27, R31, R0.reuse, -R61.reuse ;  /* 0x000000001f1b7223 */ /* 0x180fe2000001083d */
[----:B------:R-:W-:Y:S01]  /*12cb0*/  @!P1 IMAD R12, R184, 0x8, R2 ;  /* 0x00000008b80c9824 */ /* 0x000fe200078e0202 */
[----:B------:R-:W-:Y:S01]  /*12cc0*/  IADD3 R20, -R155, 0xb, RZ ;  /* 0x0000000b9b147810 */ /* 0x000fe20007ffe1ff */
[-C--:B------:R-:W-:Y:S01]  /*12cd0*/  FMUL.FTZ R11, R43, R0.reuse ;  /* 0x000000002b0b7220 */ /* 0x080fe20000410000 */
        /* <DEDUP_REMOVED lines=20> */
[----:B------:R-:W-:Y:S01]  /*12e20*/  F2FP.BF16.F32.PACK_AB R180, R15, R180 ;  /* 0x000000b40fb4723e */ /* 0x000fe200000010ff */
[-CC-:B------:R-:W-:Y:S01]  /*12e30*/  FFMA.FTZ R75, R75, R0.reuse, -R61.reuse ;  /* 0x000000004b4b7223 */ /* 0x180fe2000001083d */
[-CC-:B------:R-:W-:Y:S01]  /*12e40*/  FFMA.FTZ R78, R78, R0.reuse, -R61.reuse ;  /* 0x000000004e4e7223 */ /* 0x180fe2000001083d */
[-CC-:B------:R-:W-:Y:S01]  /*12e50*/  FFMA.FTZ R79, R79, R0.reuse, -R61.reuse ;  /* 0x000000004f4f7223 */ /* 0x180fe2000001083d */
[-CC-:B------:R-:W-:Y:S01]  /*12e60*/  FFMA.FTZ R82, R82, R0.reuse, -R61.reuse ;  /* 0x0000000052527223 */ /* 0x180fe2000001083d */
[-C--:B------:R-:W-:Y:S01]  /*12e70*/  FFMA.FTZ R83, R83, R0.reuse, -R61 ;  /* 0x0000000053537223 */ /* 0x080fe2000001083d */
[----:B------:R-:W0:Y:S01]  /*12e80*/  MUFU.EX2 R183, R183 ;  /* 0x000000b700b77308 */ /* 0x000e220000000800 */
[----:B-1----:R-:W-:Y:S01]  /*12e90*/  FFMA.FTZ R3, R11, R3, R181 ;  /* 0x000000030b037223 */ /* 0x002fe200000100b5 */
[----:B------:R-:W-:Y:S01]  /*12ea0*/  FFMA.FTZ R86, R86, R0, -R61 ;  /* 0x0000000056567223 */ /* 0x000fe2000001083d */
[C---:B------:R-:W-:Y:S01]  /*12eb0*/  ISETP.GT.AND P3, PT, R10.reuse, R13, PT ;  /* 0x0000000d0a00720c */ /* 0x040fe20003f64270 */
[----:B------:R-:W-:-:S04]  /*12ec0*/  VIADD R10, R10, 0xffffffff ;  /* 0xffffffff0a0a7836 */ /* 0x000fc80000000000 */
[----:B------:R-:W1:Y:S01]  /*12ed0*/  MUFU.EX2 R27, R27 ;  /* 0x0000001b001b7308 */ /* 0x000e620000000800 */
[----:B--2---:R-:W-:-:S07]  /*12ee0*/  F2FP.BF16.F32.PACK_AB R181, R26, R181 ;  /* 0x000000b51ab5723e */ /* 0x004fce00000010ff */
        /* <DEDUP_REMOVED lines=12> */
[----:B------:R-:W-:-:S05]  /*12fb0*/  WARPGROUP.ARRIVE ;  /* 0x00000000000079c5 */ /* 0x000fca0000000000 */
[----:B------:R-:W5:Y:S01]  /*12fc0*/  MUFU.EX2 R35, R35 ;  /* 0x0000002300237308 */ /* 0x000f620000000800 */
[----:B------:R-:W-:Y:S01]  /*12fd0*/  FFMA.FTZ R161, R74, R0, -R61 ;  /* 0x000000004aa17223 */ /* 0x000fe2000001083d */
[----:B------:R-:W-:Y:S06]  /*12fe0*/  HGMMA.64x128x16.F32.BF16 R88, R164, gdesc[UR4].tnspB, R88, gsb0 ;  /* 0x41e00004a4587df0 */ /* 0x000fec0008001858 */
        /* <DEDUP_REMOVED lines=10> */
[----:B------:R-:W-:Y:S08]  /*13090*/  MUFU.EX2 R40, R40 ;  /* 0x0000002800287308 */ /* 0x000ff00000000800 */
[----:B------:R-:W5:Y:S08]  /*130a0*/  MUFU.EX2 R12, R59 ;  /* 0x0000003b000c7308 */ /* 0x000f700000000800 */
[----:B------:R-:W5:Y:S08]  /*130b0*/  MUFU.EX2 R154, R154 ;  /* 0x0000009a009a7308 */ /* 0x000f700000000800 */
[----:B------:R-:W5:Y:S08]  /*130c0*/  MUFU.EX2 R155, R155 ;  /* 0x0000009b009b7308 */ /* 0x000f700000000800 */
[----:B------:R-:W-:Y:S08]  /*130d0*/  MUFU.EX2 R41, R41 ;  /* 0x0000002900297308 */ /* 0x000ff00000000800 */
[----:B------:R-:W-:Y:S08]  /*130e0*/  MUFU.EX2 R156, R156 ;  /* 0x0000009c009c7308 */ /* 0x000ff00000000800 */
[----:B------:R-:W-:Y:S08]  /*130f0*/  MUFU.EX2 R157, R157 ;  /* 0x0000009d009d7308 */ /* 0x000ff00000000800 */
[----:B------:R-:W-:Y:S01]  /*13100*/  MUFU.EX2 R44, R44 ;  /* 0x0000002c002c7308 */ /* 0x000fe20000000800 */
[----:B------:R-:W-:-:S02]  /*13110*/  WARPGROUP.DEPBAR.LE gsb0, 0x0 ;  /* 0x00008000000079c5 */ /* 0x000fc40000010000 */
        /* <DEDUP_REMOVED lines=9> */
[----:B0-----:R-:W-:Y:S01]  /*131b0*/  FADD.FTZ R21, R15, R4 ;  /* 0x000000040f157221 */ /* 0x001fe20000010000 */
[----:B------:R-:W-:Y:S01]  /*131c0*/  FADD.FTZ R4, R26, R3 ;  /* 0x000000031a047221 */ /* 0x000fe20000010000 */
[----:B------:R0:W-:Y:S01]  /*131d0*/  @!P1 SYNCS.ARRIVE.TRANS64.RED.A1T0 RZ, [R14+URZ], RZ ;  /* 0x000000ff0eff99a7 */ /* 0x0001e2000810043f */
[----:B------:R-:W-:Y:S01]  /*131e0*/  FFMA.FTZ R3, R63, R0, -R61 ;  /* 0x000000003f037223 */ /* 0x000fe2000001083d */
[----:B------:R-:W-:Y:S01]  /*131f0*/  FADD.FTZ R21, R182, R21 ;  /* 0x00000015b6157221 */ /* 0x000fe20000010000 */
[----:B------:R-:W-:Y:S01]  /*13200*/  FADD.FTZ R4, R183, R4 ;  /* 0x00000004b7047221 */ /* 0x000fe20000010000 */
[C---:B------:R-:W-:Y:S01]  /*13210*/  F2FP.BF16.F32.PACK_AB R182, R24.reuse, R182 ;  /* 0x000000b618b6723e */ /* 0x040fe200000010ff */
[----:B------:R-:W-:Y:S01]  /*13220*/  MUFU.EX2 R159, R159 ;  /* 0x0000009f009f7308 */ /* 0x000fe20000000800 */
[----:B------:R-:W-:Y:S01]  /*13230*/  FADD.FTZ R21, R24, R21 ;  /* 0x0000001518157221 */ /* 0x000fe20000010000 */
[----:B-1----:R-:W-:Y:S01]  /*13240*/  FADD.FTZ R4, R27, R4 ;  /* 0x000000041b047221 */ /* 0x002fe20000010000 */
[-C--:B------:R-:W-:Y:S01]  /*13250*/  FMUL.FTZ R100, R100, R6.reuse ;  /* 0x0000000664647220 */ /* 0x080fe20000410000 */
[----:B------:R-:W-:Y:S01]  /*13260*/  FMUL.FTZ R101, R101, R6 ;  /* 0x0000000665657220 */ /* 0x000fe20000410000 */
[----:B0-----:R-:W-:Y:S01]  /*13270*/  FADD.FTZ R14, R176, R21 ;  /* 0x00000015b00e7221 */ /* 0x001fe20000010000 */
[----:B--2---:R-:W-:Y:S01]  /*13280*/  FADD.FTZ R21, R177, R4 ;  /* 0x00000004b1157221 */ /* 0x004fe20000010000 */
[----:B------:R-:W-:Y:S01]  /*13290*/  FFMA.FTZ R4, R67, R0, -R61 ;  /* 0x0000000043047223 */ /* 0x000fe2000001083d */
[----:B------:R-:W0:Y:S01]  /*132a0*/  MUFU.EX2 R3, R3 ;  /* 0x0000000300037308 */ /* 0x000e220000000800 */
[C---:B------:R-:W-:Y:S01]  /*132b0*/  FADD.FTZ R43, R25.reuse, R14 ;  /* 0x0000000e192b7221 */ /* 0x040fe20000010000 */
[----:B---3--:R-:W-:Y:S01]  /*132c0*/  FADD.FTZ R20, R30, R21 ;  /* 0x000000151e147221 */ /* 0x008fe20000010000 */
[----:B------:R-:W-:Y:S01]  /*132d0*/  F2FP.BF16.F32.PACK_AB R176, R25, R176 ;  /* 0x000000b019b0723e */ /* 0x000fe200000010ff */
[-C--:B------:R-:W-:Y:S01]  /*132e0*/  FFMA.FTZ R14, R71, R0.reuse, -R61 ;  /* 0x00000000470e7223 */ /* 0x080fe2000001083d */
[----:B------:R-:W-:Y:S01]  /*132f0*/  FADD.FTZ R43, R178, R43 ;  /* 0x0000002bb22b7221 */ /* 0x000fe20000010000 */
[----:B----4-:R-:W-:Y:S01]  /*13300*/  FADD.FTZ R20, R179, R20 ;  /* 0x00000014b3147221 */ /* 0x010fe20000010000 */
[----:B------:R-:W-:Y:S01]  /*13310*/  FFMA.FTZ R61, R87, R0, -R61 ;  /* 0x00000000573d7223 */ /* 0x000fe2000001083d */
[----:B------:R-:W1:Y:S01]  /*13320*/  MUFU.EX2 R4, R4 ;  /* 0x0000000400047308 */ /* 0x000e620000000800 */
[----:B------:R-:W-:Y:S01]  /*13330*/  FADD.FTZ R43, R28, R43 ;  /* 0x0000002b1c2b7221 */ /* 0x000fe20000010000 */
[----:B-----5:R-:W-:Y:S01]  /*13340*/  FADD.FTZ R20, R31, R20 ;  /* 0x000000141f147221 */ /* 0x020fe20000010000 */
        /* <DEDUP_REMOVED lines=36> */
[----:B------:R-:W-:Y:S01]  /*13590*/  F2FP.BF16.F32.PACK_AB R153, R12, R153 ;  /* 0x000000990c99723e */ /* 0x000fe200000010ff */
[----:B------:R-:W5:Y:S01]  /*135a0*/  MUFU.EX2 R48, R48 ;  /* 0x0000003000307308 */ /* 0x000f620000000800 */
[----:B------:R-:W-:Y:S01]  /*135b0*/  FADD.FTZ R21, R40, R21 ;  /* 0x0000001528157221 */ /* 0x000fe20000010000 */
[----:B------:R-:W-:Y:S01]  /*135c0*/  FADD.FTZ R20, R12, R25 ;  /* 0x000000190c147221 */ /* 0x000fe20000010000 */
[-C--:B------:R-:W-:Y:S01]  /*135d0*/  FMUL.FTZ R132, R132, R6.reuse ;  /* 0x0000000684847220 */ /* 0x080fe20000410000 */
[-C--:B------:R-:W-:Y:S01]  /*135e0*/  FMUL.FTZ R133, R133, R6.reuse ;  /* 0x0000000685857220 */ /* 0x080fe20000410000 */
[----:B------:R-:W-:Y:S01]  /*135f0*/  FADD.FTZ R24, R154, R21 ;  /* 0x000000159a187221 */ /* 0x000fe20000010000 */
[----:B------:R-:W-:Y:S01]  /*13600*/  FADD.FTZ R20, R155, R20 ;  /* 0x000000149b147221 */ /* 0x000fe20000010000 */
[----:B0-----:R-:W-:Y:S01]  /*13610*/  F2FP.BF16.F32.PACK_AB R155, R3, R155 ;  /* 0x0000009b039b723e */ /* 0x001fe200000010ff */
[----:B------:R-:W0:Y:S01]  /*13620*/  MUFU.EX2 R15, R75 ;  /* 0x0000004b000f7308 */ /* 0x000e220000000800 */
[----:B------:R-:W-:Y:S01]  /*13630*/  FADD.FTZ R21, R41, R24 ;  /* 0x0000001829157221 */ /* 0x000fe20000010000 */
[----:B------:R-:W-:Y:S01]  /*13640*/  FADD.FTZ R20, R3, R20 ;  /* 0x0000001403147221 */ /* 0x000fe20000010000 */
[-C--:B------:R-:W-:Y:S01]  /*13650*/  FMUL.FTZ R136, R136, R6.reuse ;  /* 0x0000000688887220 */ /* 0x080fe20000410000 */
[-C--:B------:R-:W-:Y:S01]  /*13660*/  FMUL.FTZ R137, R137, R6.reuse ;  /* 0x0000000689897220 */ /* 0x080fe20000410000 */
[----:B------:R-:W-:Y:S01]  /*13670*/  FADD.FTZ R21, R156, R21 ;  /* 0x000000159c157221 */ /* 0x000fe20000010000 */
[----:B------:R-:W-:Y:S01]  /*13680*/  FADD.FTZ R25, R157, R20 ;  /* 0x000000149d197221 */ /* 0x000fe20000010000 */
[----:B-1----:R-:W-:Y:S01]  /*13690*/  F2FP.BF16.F32.PACK_AB R157, R4, R157 ;  /* 0x0000009d049d723e */ /* 0x002fe200000010ff */
[----:B------:R-:W1:Y:S01]  /*136a0*/  MUFU.EX2 R49, R49 ;  /* 0x0000003100317308 */ /* 0x000e620000000800 */
[----:B------:R-:W-:Y:S01]  /*136b0*/  FADD.FTZ R21, R44, R21 ;  /* 0x000000152c157221 */ /* 0x000fe20000010000 */
[----:B------:R-:W-:Y:S01]  /*136c0*/  FADD.FTZ R20, R4, R25 ;  /* 0x0000001904147221 */ /* 0x000fe20000010000 */
[-C--:B------:R-:W-:Y:S01]  /*136d0*/  FMUL.FTZ R140, R140, R6.reuse ;  /* 0x000000068c8c7220 */ /* 0x080fe20000410000 */
[-C--:B------:R-:W-:Y:S01]  /*136e0*/  FMUL.FTZ R141, R141, R6.reuse ;  /* 0x000000068d8d7220 */ /* 0x080fe20000410000 */
[----:B------:R-:W-:Y:S01]  /*136f0*/  FADD.FTZ R24, R158, R21 ;  /* 0x000000159e187221 */ /* 0x000fe20000010000 */
[----:B------:R-:W-:Y:S01]  /*13700*/  FADD.FTZ R21, R159, R20 ;  /* 0x000000149f157221 */ /* 0x000fe20000010000 */
[C---:B--2---:R-:W-:Y:S01]  /*13710*/  F2FP.BF16.F32.PACK_AB R159, R14.reuse, R159 ;  /* 0x0000009f0e9f723e */ /* 0x044fe200000010ff */
[----:B------:R-:W2:Y:S01]  /*13720*/  MUFU.EX2 R78, R78 ;  /* 0x0000004e004e7308 */ /* 0x000ea20000000800 */
[----:B------:R-:W-:Y:S01]  /*13730*/  FADD.FTZ R24, R45, R24 ;  /* 0x000000182d187221 */ /* 0x000fe20000010000 */
[----:B------:R-:W-:Y:S01]  /*13740*/  FADD.FTZ R20, R14, R21 ;  /* 0x000000150e147221 */ /* 0x000fe20000010000 */
[-C--:B------:R-:W-:Y:S01]  /*13750*/  FMUL.FTZ R144, R144, R6.reuse ;  /* 0x0000000690907220 */ /* 0x080fe20000410000 */
[-C--:B------:R-:W-:Y:S01]  /*13760*/  FMUL.FTZ R145, R145, R6.reuse ;  /* 0x0000000691917220 */ /* 0x080fe20000410000 */
[----:B---3--:R-:W-:Y:S01]  /*13770*/  FADD.FTZ R21, R37, R24 ;  /* 0x0000001825157221 */ /* 0x008fe20000010000 */
[----:B----4-:R-:W-:Y:S01]  /*13780*/  FADD.FTZ R20, R161, R20 ;  /* 0x00000014a1147221 */ /* 0x010fe20000010000 */
[-C--:B------:R-:W-:Y:S01]  /*13790*/  FMUL.FTZ R148, R148, R6.reuse ;  /* 0x0000000694947220 */ /* 0x080fe20000410000 */
[----:B------:R-:W3:Y:S01]  /*137a0*/  MUFU.EX2 R52, R52 ;  /* 0x0000003400347308 */ /* 0x000ee20000000800 */
[----:B-----5:R-:W-:Y:S01]  /*137b0*/  FADD.FTZ R12, R48, R21 ;  /* 0x00000015300c7221 */ /* 0x020fe20000010000 */
[----:B0-----:R-:W-:Y:S01]  /*137c0*/  FADD.FTZ R3, R15, R20 ;  /* 0x000000140f037221 */ /* 0x001fe20000010000 */
[----:B------:R-:W-:Y:S01]  /*137d0*/  FMUL.FTZ R149, R149, R6 ;  /* 0x0000000695957220 */ /* 0x000fe20000410000 */
[-C--:B------:R-:W-:Y:S01]  /*137e0*/  FMUL.FTZ R90, R90, R11.reuse ;  /* 0x0000000b5a5a7220 */ /* 0x080fe20000410000 */
[----:B-1----:R-:W-:Y:S01]  /*137f0*/  FADD.FTZ R21, R49, R12 ;  /* 0x0000000c31157221 */ /* 0x002fe20000010000 */
        /* <DEDUP_REMOVED lines=10> */
[----:B------:R-:W1:Y:S01]  /*138a0*/  MUFU.EX2 R53, R53 ;  /* 0x0000003500357308 */ /* 0x000e620000000800 */
        /* <DEDUP_REMOVED lines=37> */
[----:B------:R-:W-:Y:S01]  /*13b00*/  F2FP.BF16.F32.PACK_AB R179, R31, R179 ;  /* 0x000000b31fb3723e */ /* 0x000fe200000010ff */
[----:B------:R-:W-:Y:S01]  /*13b10*/  IMAD.MOV.U32 R11, RZ, RZ, R7 ;  /* 0x000000ffff0b7224 */ /* 0x000fe200078e0007 */
        /* <DEDUP_REMOVED lines=15> */
[----:B------:R-:W-:Y:S01]  /*13c10*/  F2FP.BF16.F32.PACK_AB R154, R41, R154 ;  /* 0x0000009a299a723e */ /* 0x000fe200000010ff */
[----:B-1----:R-:W-:Y:S01]  /*13c20*/  FADD.FTZ R4, R9, R12 ;  /* 0x0000000c09047221 */ /* 0x002fe20000010000 */
[----:B------:R-:W-:Y:S01]  /*13c30*/  F2FP.BF16.F32.PACK_AB R156, R44, R156 ;  /* 0x0000009c2c9c723e */ /* 0x000fe200000010ff */
[----:B------:R-:W-:Y:S01]  /*13c40*/  IMAD.MOV.U32 R12, RZ, RZ, R8 ;  /* 0x000000ffff0c7224 */ /* 0x000fe200078e0008 */
[----:B------:R-:W-:-:S02]  /*13c50*/  F2FP.BF16.F32.PACK_AB R158, R45, R158 ;  /* 0x0000009e2d9e723e */ /* 0x000fc400000010ff */
[----:B------:R-:W-:Y:S02]  /*13c60*/  F2FP.BF16.F32.PACK_AB R160, R48, R37 ;  /* 0x0000002530a0723e */ /* 0x000fe400000010ff */
[----:B------:R-:W-:Y:S01]  /*13c70*/  F2FP.BF16.F32.PACK_AB R161, R15, R161 ;  /* 0x000000a10fa1723e */ /* 0x000fe200000010ff */
[----:B--2---:R-:W-:Y:S01]  /*13c80*/  FADD.FTZ R3, R20, R3 ;  /* 0x0000000314037221 */ /* 0x004fe20000010000 */
[----:B------:R-:W-:Y:S02]  /*13c90*/  F2FP.BF16.F32.PACK_AB R162, R52, R49 ;  /* 0x0000003134a2723e */ /* 0x000fe400000010ff */
[----:B------:R-:W-:Y:S02]  /*13ca0*/  F2FP.BF16.F32.PACK_AB R163, R79, R78 ;  /* 0x0000004e4fa3723e */ /* 0x000fe400000010ff */
[----:B------:R-:W-:Y:S02]  /*13cb0*/  F2FP.BF16.F32.PACK_AB R164, R56, R53 ;  /* 0x0000003538a4723e */ /* 0x000fe400000010ff */
[----:B------:R-:W-:-:S02]  /*13cc0*/  F2FP.BF16.F32.PACK_AB R165, R83, R82 ;  /* 0x0000005253a5723e */ /* 0x000fc400000010ff */
[----:B------:R-:W-:Y:S02]  /*13cd0*/  F2FP.BF16.F32.PACK_AB R166, R9, R57 ;  /* 0x0000003909a6723e */ /* 0x000fe400000010ff */
[----:B------:R-:W-:Y:S01]  /*13ce0*/  F2FP.BF16.F32.PACK_AB R167, R20, R167 ;  /* 0x000000a714a7723e */ /* 0x000fe200000010ff */
[----:B------:R-:W-:Y:S06]  /*13cf0*/  @P3 BRA `(.L_x_2714) ;  /* 0xffffffd4004c3947 */ /* 0x000fec000383ffff */
.L_x_2704:
[----:B------:R-:W-:-:S13]  /*13d00*/  ISETP.GE.AND P2, PT, R10, R191, PT ;  /* 0x000000bf0a00720c */ /* 0x000fda0003f46270 */
[----:B------:R-:W-:Y:S05]  /*13d10*/  @!P2 BRA `(.L_x_2715) ;  /* 0x000000200074a947 */ /* 0x000fea0003800000 */
[----:B------:R-:W-:Y:S02]  /*13d20*/  IMAD.MOV.U32 R11, RZ, RZ, R8 ;  /* 0x000000ffff0b7224 */ /* 0x000fe400078e0008 */
[----:B------:R-:W-:Y:S02]  /*13d30*/  IMAD.MOV.U32 R12, RZ, RZ, R7 ;  /* 0x000000ffff0c7224 */ /* 0x000fe400078e0007 */
[----:B------:R-:W-:Y:S02]  /*13d40*/  IMAD.MOV.U32 R6, RZ, RZ, R186 ;  /* 0x000000ffff067224 */ /* 0x000fe400078e00ba */
[----:B------:R-:W-:-:S07]  /*13d50*/  IMAD.MOV.U32 R13, RZ, RZ, R184 ;  /* 0x000000ffff0d7224 */ /* 0x000fce00078e00b8 */
.L_x_2725:
        /* <DEDUP_REMOVED lines=10> */
.L_x_2717:
[----:B------:R-:W-:Y:S01]  /*13e00*/  IMAD R0, R184, 0x8, R2 ;  /* 0x00000008b8007824 */ /* 0x000fe200078e0202 */
[----:B------:R-:W-:-:S04]  /*13e10*/  SHF.L.U32 R7, R186, 0x1f, RZ ;  /* 0x0000001fba077819 */ /* 0x000fc800000006ff */
[----:B------:R0:W1:Y:S01]  /*13e20*/  SYNCS.PHASECHK.TRANS64.TRYWAIT P3, [R0+URZ+0x28830], R7 ;  /* 0x02883007000075a7 */ /* 0x000062000806017f */
[----:B------:R-:W-:Y:S05]  /*13e30*/  @!P0 BRA `(.L_x_2718) ;  /* 0x0000000000048947 */ /* 0x000fea0003800000 */
[----:B------:R-:W-:Y:S01]  /*13e40*/  BPT.TRAP 0x1 ;  /* 0x000000040000795c */ /* 0x000fe20000300000 */
.L_x_2718:
[----:B------:R-:W-:Y:S04]  /*13e50*/  BSSY B0, `(.L_x_2716) ;  /* 0x0000004000007945 */ /* 0x000fe80003800000 */
[----:B-1----:R-:W-:Y:S05]  /*13e60*/  @P3 BRA `(.L_x_2719) ;  /* 0x0000000000083947 */ /* 0x002fea0003800000 */
[----:B------:R-:W1:Y:S02]  /*13e70*/  SYNCS.PHASECHK.TRANS64.TRYWAIT P3, [R0+URZ+0x28830], R7 ;  /* 0x02883007000075a7 */ /* 0x000e64000806017f */
[----:B-1----:R-:W-:Y:S05]  /*13e80*/  @!P3 BRA `(.L_x_2720) ;  /* 0x000000f4003cb947 */ /* 0x002fea0003800000 */
.L_x_2719:
[----:B------:R-:W-:Y:S05]  /*13e90*/  BSYNC B0 ;  /* 0x0000000000007941 */ /* 0x000fea0003800000 */
.L_x_2716:
        /* <DEDUP_REMOVED lines=60> */
.L_x_2722:
[----:B------:R-:W-:Y:S01]  /*14260*/  SHF.L.U32 R0, R6, 0x1f, RZ ;  /* 0x0000001f06007819 */ /* 0x000fe200000006ff */
[----:B------:R-:W-:-:S04]  /*14270*/  IMAD R6, R13, 0x8, R2 ;  /* 0x000000080d067824 */ /* 0x000fc800078e0202 */
[----:B------:R0:W1:Y:S01]  /*14280*/  SYNCS.PHASECHK.TRANS64.TRYWAIT P2, [R6+URZ+0x28850], R0 ;  /* 0x02885000060075a7 */ /* 0x000062000804017f */
[----:B------:R-:W-:Y:S05]  /*14290*/  @!P0 BRA `(.L_x_2723) ;  /* 0x0000000000048947 */ /* 0x000fea0003800000 */
[----:B------:R-:W-:Y:S01]  /*142a0*/  BPT.TRAP 0x1 ;  /* 0x000000040000795c */ /* 0x000fe20000300000 */
.L_x_2723:
[----:B-1----:R-:W-:Y:S05]  /*142b0*/  @P2 BRA `(.L_x_2721) ;  /* 0x0000000000082947 */ /* 0x002fea0003800000 */
[----:B------:R-:W1:Y:S02]  /*142c0*/  SYNCS.PHASECHK.TRANS64.TRYWAIT P2, [R6+URZ+0x28850], R0 ;  /* 0x02885000060075a7 */ /* 0x000e64000804017f */
[----:B-1----:R-:W-:Y:S05]  /*142d0*/  @!P2 BRA `(.L_x_2724) ;  /* 0x000000f0003ca947 */ /* 0x002fea0003800000 */
.L_x_2721:
        /* <DEDUP_REMOVED lines=8> */
[----:B------:R-:W-:Y:S02]  /*14360*/  R2UR UR7, R7 ;  /* 0x00000000070772ca */ /* 0x000fe400000e0000 */
[----:B------:R-:W-:Y:S02]  /*14370*/  LOP3.LUT R0, R0, 0x4000000, RZ, 0xfc, !PT ;  /* 0x0400000000007812 */ /* 0x000fe400078efcff */
[C---:B------:R-:W-:Y:S01]  /*14380*/  ISETP.GT.AND P2, PT, R10.reuse, R191, PT ;  /* 0x000000bf0a00720c */ /* 0x040fe20003f44270 */
[----:B------:R-:W-:Y:S02]  /*14390*/  VIADD R10, R10, 0xffffffff ;  /* 0xffffffff0a0a7836 */ /* 0x000fe40000000000 */
[C---:B------:R-:W-:Y:S01]  /*143a0*/  IMAD R6, R13.reuse, 0x800, R0 ;  /* 0x000008000d067824 */ /* 0x040fe200078e0200 */
[----:B------:R-:W-:Y:S01]  /*143b0*/  FMNMX.FTZ R0, R24, R12, !PT ;  /* 0x0000000c18007209 */ /* 0x000fe20007810000 */
[----:B------:R-:W-:-:S02]  /*143c0*/  @!P1 IMAD R13, R13, 0x8, R2 ;  /* 0x000000080d0d9824 */ /* 0x000fc400078e0202 */
[C---:B------:R-:W-:Y:S01]  /*143d0*/  VIADD R8, R6.reuse, 0x80 ;  /* 0x0000008006087836 */ /* 0x040fe20000000000 */
[----:B------:R-:W-:Y:S01]  /*143e0*/  R2UR UR6, R6 ;  /* 0x00000000060672ca */ /* 0x000fe200000e0000 */
[----:B------:R-:W-:Y:S01]  /*143f0*/  @!P1 VIADD R13, R13, 0x28860 ;  /* 0x000288600d0d9836 */ /* 0x000fe20000000000 */
[----:B------:R-:W-:-:S04]  /*14400*/  FMNMX.FTZ R0, R25, R0, !PT ;  /* 0x0000000019007209 */ /* 0x000fc80007810000 */
[----:B------:R-:W-:-:S04]  /*14410*/  FMNMX.FTZ R0, R28, R0, !PT ;  /* 0x000000001c007209 */ /* 0x000fc80007810000 */
[----:B------:R-:W-:-:S03]  /*14420*/  FMNMX.FTZ R0, R29, R0, !PT ;  /* 0x000000001d007209 */ /* 0x000fc60007810000 */
[----:B------:R-:W-:Y:S01]  /*14430*/  HGMMA.64x128x16.F32.BF16 R88, R180, gdesc[UR4].tnspB, R88, gsb0 ;  /* 0x41e00004b4587df0 */ /* 0x000fe20008001858 */
[----:B------:R-:W-:Y:S01]  /*14440*/  R2UR UR6, R8 ;  /* 0x00000000080672ca */ /* 0x000fe200000e0000 */
[----:B------:R-:W-:Y:S01]  /*14450*/  VIADD R8, R6, 0x100 ;  /* 0x0000010006087836 */ /* 0x000fe20000000000 */
[----:B------:R-:W-:Y:S01]  /*14460*/  R2UR UR7, R9 ;  /* 0x00000000090772ca */ /* 0x000fe200000e0000 */
[----:B------:R-:W-:Y:S01]  /*14470*/  IMAD.MOV.U32 R9, RZ, RZ, 0x40000040 ;  /* 0x40000040ff097424 */ /* 0x000fe200078e00ff */
        /* <DEDUP_REMOVED lines=29> */
[----:B------:R-:W0:Y:S01]  /*14650*/  SHFL.BFLY PT, R0, R7, 0x2, 0x1f ;  /* 0x0c401f0007007f89 */ /* 0x000e2200000e0000 */
[----:B------:R-:W-:Y:S02]  /*14660*/  WARPGROUP.DEPBAR.LE gsb0, 0x0 ;  /* 0x00008000000079c5 */ /* 0x000fe40000010000 */
[----:B------:R-:W-:Y:S01]  /*14670*/  WARPGROUP.ARRIVE ;  /* 0x00000000000079c5 */ /* 0x000fe20000000000 */
[----:B0-----:R-:W-:-:S05]  /*14680*/  FMNMX.FTZ R7, R7, R0, !PT ;  /* 0x0000000007077209 */ /* 0x001fca0007810000 */
[----:B------:R-:W-:Y:S01]  /*14690*/  HGMMA.64x128x16.F32.BF16 R88, R176, gdesc[UR4].tnspB, R88, gsb0 ;  /* 0x41e00004b0587df0 */ /* 0x000fe20008001858 */
[----:B------:R-:W-:Y:S01]  /*146a0*/  R2UR UR6, R8 ;  /* 0x00000000080672ca */ /* 0x000fe200000e0000 */
[----:B------:R-:W-:Y:S01]  /*146b0*/  VIADD R8, R6, 0x180 ;  /* 0x0000018006087836 */ /* 0x000fe20000000000 */
[----:B------:R-:W-:Y:S01]  /*146c0*/  R2UR UR7, R9 ;  /* 0x00000000090772ca */ /* 0x000fe200000e0000 */
[----:B------:R-:W-:Y:S01]  /*146d0*/  IMAD.MOV.U32 R9, RZ, RZ, 0x40000040 ;  /* 0x40000040ff097424 */ /* 0x000fe200078e00ff */
[----:B------:R-:W0:Y:S02]  /*146e0*/  SHFL.BFLY PT, R0, R7, 0x1, 0x1f ;  /* 0x0c201f0007007f89 */ /* 0x000e2400000e0000 */
[----:B0-----:R-:W-:Y:S01]  /*146f0*/  FMNMX.FTZ R7, R7, R0, !PT ;  /* 0x0000000007077209 */ /* 0x001fe20007810000 */
[----:B------:R-:W-:-:S04]  /*14700*/  IMAD.U32 R0, RZ, RZ, UR46 ;  /* 0x0000002eff007e24 */ /* 0x000fc8000f8e00ff */
[C---:B------:R-:W-:Y:S01]  /*14710*/  FMUL.FTZ R15, R7.reuse, R0 ;  /* 0x00000000070f7220 */ /* 0x040fe20000410000 */
[----:B------:R-:W-:-:S03]  /*14720*/  FADD.FTZ R12, -R7, R12 ;  /* 0x0000000c070c7221 */ /* 0x000fc60000010100 */
        /* <DEDUP_REMOVED lines=11> */
[----:B------:R-:W-:Y:S01]  /*147e0*/  FMUL.FTZ R12, R12, R0 ;  /* 0x000000000c0c7220 */ /* 0x000fe20000410000 */
        /* <DEDUP_REMOVED lines=15> */
[-CC-:B------:R-:W-:Y:S01]  /*148e0*/  FFMA.FTZ R32, R56, R0.reuse, -R15.reuse ;  /* 0x0000000038207223 */ /* 0x180fe2000001080f */
[----:B------:R-:W-:Y:S02]  /*148f0*/  FFMA.FTZ R36, R61, R0, -R15 ;  /* 0x000000003d247223 */ /* 0x000fe4000001080f */
[----:B------:R-:W-:Y:S01]  /*14900*/  HGMMA.64x128x16.F32.BF16 R88, R172, gdesc[UR4].tnspB, R88, gsb0 ;  /* 0x41e00004ac587df0 */ /* 0x000fe20008001858 */
[----:B------:R-:W-:Y:S01]  /*14910*/  R2UR UR6, R8 ;  /* 0x00000000080672ca */ /* 0x000fe200000e0000 */
[----:B------:R-:W-:Y:S01]  /*14920*/  VIADD R8, R6, 0x200 ;  /* 0x0000020006087836 */ /* 0x000fe20000000000 */
[----:B------:R-:W-:Y:S01]  /*14930*/  R2UR UR7, R9 ;  /* 0x00000000090772ca */ /* 0x000fe200000e0000 */
[----:B------:R-:W-:Y:S01]  /*14940*/  IMAD.MOV.U32 R9, RZ, RZ, 0x40000040 ;  /* 0x40000040ff097424 */ /* 0x000fe200078e00ff */
        /* <DEDUP_REMOVED lines=63> */
[----:B------:R-:W-:-:S03]  /*14d40*/  IMAD.MOV.U32 R9, RZ, RZ, 0x40000040 ;  /* 0x40000040ff097424 */ /* 0x000fc600078e00ff */
[----:B------:R-:W-:-:S05]  /*14d50*/  FMNMX.FTZ R14, R87, R14, !PT ;  /* 0x0000000e570e7209 */ /* 0x000fca0007810000 */
[----:B------:R-:W0:Y:S01]  /*14d60*/  SHFL.BFLY PT, R8, R14, 0x2, 0x1f ;  /* 0x0c401f000e087f89 */ /* 0x000e2200000e0000 */
[----:B------:R-:W-:Y:S02]  /*14d70*/  WARPGROUP.DEPBAR.LE gsb0, 0x0 ;  /* 0x00008000000079c5 */ /* 0x000fe40000010000 */
[----:B------:R-:W-:Y:S01]  /*14d80*/  WARPGROUP.ARRIVE ;  /* 0x00000000000079c5 */ /* 0x000fe20000000000 */
[-CC-:B------:R-:W-:Y:S01]  /*14d90*/  FFMA.FTZ R152, R25, R0.reuse, -R15.reuse ;  /* 0x0000000019987223 */ /* 0x180fe2000001080f */
[-CC-:B------:R-:W-:Y:S01]  /*14da0*/  FFMA.FTZ R25, R53, R0.reuse, -R15.reuse ;  /* 0x0000000035197223 */ /* 0x180fe2000001080f */
[-CC-:B------:R-:W-:Y:S01]  /*14db0*/  FFMA.FTZ R153, R29, R0.reuse, -R15.reuse ;  /* 0x000000001d997223 */ /* 0x180fe2000001080f */
[-CC-:B------:R-:W-:Y:S01]  /*14dc0*/  FFMA.FTZ R29, R45, R0.reuse, -R15.reuse ;  /* 0x000000002d1d7223 */ /* 0x180fe2000001080f */
[-CC-:B------:R-:W-:Y:S01]  /*14dd0*/  FFMA.FTZ R154, R60, R0.reuse, -R15.reuse ;  /* 0x000000003c9a7223 */ /* 0x180fe2000001080f */
[----:B------:R-:W-:Y:S01]  /*14de0*/  HGMMA.64x128x16.F32.BF16 R88, R156, gdesc[UR4].tnspB, R88, gsb0 ;  /* 0x41e000049c587df0 */ /* 0x000fe20008001858 */
[----:B------:R-:W-:Y:S01]  /*14df0*/  R2UR UR7, R9 ;  /* 0x00000000090772ca */ /* 0x000fe200000e0000 */
[-CC-:B------:R-:W-:Y:S01]  /*14e00*/  FFMA.FTZ R45, R76, R0.reuse, -R15.reuse ;  /* 0x000000004c2d7223 */ /* 0x180fe2000001080f */
[----:B------:R-:W-:Y:S01]  /*14e10*/  FFMA.FTZ R9, R84, R0, -R15 ;  /* 0x0000000054097223 */ /* 0x000fe2000001080f */
[----:B------:R-:W-:Y:S01]  /*14e20*/  MUFU.EX2 R152, R152 ;  /* 0x0000009800987308 */ /* 0x000fe20000000800 */
[----:B0-----:R-:W-:Y:S01]  /*14e30*/  FMNMX.FTZ R14, R14, R8, !PT ;  /* 0x000000080e0e7209 */ /* 0x001fe20007810000 */
[----:B------:R-:W-:-:S04]  /*14e40*/  VIADD R8, R6, 0x300 ;  /* 0x0000030006087836 */ /* 0x000fc80000000000 */
[----:B------:R-:W0:Y:S01]  /*14e50*/  SHFL.BFLY PT, R53, R14, 0x1, 0x1f ;  /* 0x0c201f000e357f89 */ /* 0x000e2200000e0000 */
[----:B------:R-:W-:Y:S01]  /*14e60*/  R2UR UR6, R8 ;  /* 0x00000000080672ca */ /* 0x000fe200000e0000 */
[----:B------:R-:W-:Y:S08]  /*14e70*/  MUFU.EX2 R153, R153 ;  /* 0x0000009900997308 */ /* 0x000ff00000000800 */
[----:B------:R-:W-:Y:S08]  /*14e80*/  MUFU.EX2 R29, R29 ;  /* 0x0000001d001d7308 */ /* 0x000ff00000000800 */
[----:B------:R-:W-:Y:S01]  /*14e90*/  MUFU.EX2 R25, R25 ;  /* 0x0000001900197308 */ /* 0x000fe20000000800 */
[----:B0-----:R-:W-:Y:S01]  /*14ea0*/  FMNMX.FTZ R8, R14, R53, !PT ;  /* 0x000000350e087209 */ /* 0x001fe20007810000 */
[----:B------:R-:W-:-:S06]  /*14eb0*/  VIADD R14, R6, 0x380 ;  /* 0x00000380060e7836 */ /* 0x000fcc0000000000 */
[----:B------:R-:W-:Y:S01]  /*14ec0*/  MUFU.EX2 R154, R154 ;  /* 0x0000009a009a7308 */ /* 0x000fe20000000800 */
[----:B------:R-:W-:-:S04]  /*14ed0*/  FMUL.FTZ R57, R8, R0 ;  /* 0x0000000008397220 */ /* 0x000fc80000410000 */
        /* <DEDUP_REMOVED lines=8> */
[----:B------:R-:W-:Y:S01]  /*14f60*/  IADD3 R43, -R192, 0xb, RZ ;  /* 0x0000000bc02b7810 */ /* 0x000fe20007ffe1ff */
        /* <DEDUP_REMOVED lines=31> */
[----:B------:R-:W-:Y:S02]  /*15160*/  FADD.FTZ R15, -R8, R11 ;  /* 0x0000000b080f7221 */ /* 0x000fe40000010100 */
[----:B------:R-:W-:Y:S01]  /*15170*/  MUFU.EX2 R169, R169 ;  /* 0x000000a900a97308 */ /* 0x000fe20000000800 */
[-CC-:B------:R-:W-:Y:S01]  /*15180*/  FFMA.FTZ R157, R66, R0.reuse, -R57.reuse ;  /* 0x00000000429d7223 */ /* 0x180fe20000010839 */
[----:B------:R-:W-:Y:S01]  /*15190*/  HGMMA.64x128x16.F32.BF16 R88, R160, gdesc[UR4].tnspB, R88, gsb0 ;  /* 0x41e00004a0587df0 */ /* 0x000fe20008001858 */
[-C--:B------:R-:W-:Y:S01]  /*151a0*/  FMUL.FTZ R15, R15, R0.reuse ;  /* 0x000000000f0f7220 */ /* 0x080fe20000410000 */
[----:B------:R-:W-:Y:S01]  /*151b0*/  R2UR UR6, R14 ;  /* 0x000000000e0672ca */ /* 0x000fe200000e0000 */
[-CC-:B------:R-:W-:Y:S01]  /*151c0*/  FFMA.FTZ R14, R55, R0.reuse, -R57.reuse ;  /* 0x00000000370e7223 */ /* 0x180fe20000010839 */
[----:B------:R-:W-:-:S02]  /*151d0*/  FFMA.FTZ R159, R70, R0, -R57 ;  /* 0x00000000469f7223 */ /* 0x000fc40000010839 */
        /* <DEDUP_REMOVED lines=8> */
[----:B------:R-:W-:Y:S02]  /*15260*/  @!P1 VIADD R39, R15, 0x28840 ;  /* 0x000288400f279836 */ /* 0x000fe40000000000 */
[----:B------:R-:W-:-:S03]  /*15270*/  FFMA.FTZ R15, R59, R0, -R57 ;  /* 0x000000003b0f7223 */ /* 0x000fc60000010839 */
        /* <DEDUP_REMOVED lines=11> */
[----:B------:R-:W1:Y:S08]  /*15330*/  MUFU.EX2 R79, R79 ;  /* 0x0000004f004f7308 */ /* 0x000e700000000800 */
[----:B------:R-:W-:Y:S08]  /*15340*/  MUFU.EX2 R82, R82 ;  /* 0x0000005200527308 */ /* 0x000ff00000000800 */
[----:B------:R-:W-:Y:S08]  /*15350*/  MUFU.EX2 R83, R83 ;  /* 0x0000005300537308 */ /* 0x000ff00000000800 */
[----:B------:R-:W-:Y:S01]  /*15360*/  MUFU.EX2 R9, R9 ;  /* 0x0000000900097308 */ /* 0x000fe20000000800 */
[----:B------:R-:W-:-:S02]  /*15370*/  WARPGROUP.DEPBAR.LE gsb0, 0x0 ;  /* 0x00008000000079c5 */ /* 0x000fc40000010000 */
[----:B------:R-:W-:Y:S01]  /*15380*/  WARPGROUP.ARRIVE ;  /* 0x00000000000079c5 */ /* 0x000fe20000000000 */
[----:B------:R-:W-:-:S04]  /*15390*/  FFMA.FTZ R161, R74, R0, -R57 ;  /* 0x000000004aa17223 */ /* 0x000fc80000010839 */
[----:B------:R-:W-:Y:S01]  /*153a0*/  MUFU.EX2 R86, R86 ;  /* 0x0000005600567308 */ /* 0x000fe20000000800 */
[----:B------:R-:W-:Y:S02]  /*153b0*/  F2FP.BF16.F32.PACK_AB R160, R40, R33 ;  /* 0x0000002128a0723e */ /* 0x000fe400000010ff */
[----:B0-----:R-:W-:Y:S01]  /*153c0*/  F2FP.BF16.F32.PACK_AB R162, R48, R45 ;  /* 0x0000002d30a2723e */ /* 0x001fe200000010ff */
[----:B------:R-:W-:Y:S01]  /*153d0*/  HGMMA.64x128x16.F32.BF16 R88, R164, gdesc[UR4].tnspB, R88, gsb0 ;  /* 0x41e00004a4587df0 */ /* 0x000fe20008001858 */
[----:B-1----:R-:W-:-:S03]  /*153e0*/  F2FP.BF16.F32.PACK_AB R163, R79, R78 ;  /* 0x0000004e4fa3723e */ /* 0x002fc600000010ff */
[----:B------:R-:W-:Y:S08]  /*153f0*/  MUFU.EX2 R161, R161 ;  /* 0x000000a100a17308 */ /* 0x000ff00000000800 */
[----:B------:R-:W0:Y:S01]  /*15400*/  MUFU.EX2 R11, R85 ;  /* 0x00000055000b7308 */ /* 0x000e220000000800 */
[----:B------:R-:W-:Y:S02]  /*15410*/  WARPGROUP.DEPBAR.LE gsb0, 0x0 ;  /* 0x00008000000079c5 */ /* 0x000fe40000010000 */
        /* <DEDUP_REMOVED lines=9> */
[----:B--2---:R-:W-:Y:S01]  /*154b0*/  FFMA.FTZ R39, R12, R4, R180 ;  /* 0x000000040c277223 */ /* 0x004fe200000100b4 */
[----:B------:R-:W-:Y:S01]  /*154c0*/  FADD.FTZ R4, R26, R3 ;  /* 0x000000031a047221 */ /* 0x000fe20000010000 */
[----:B------:R-:W-:Y:S01]  /*154d0*/  FFMA.FTZ R3, R63, R0, -R57 ;  /* 0x000000003f037223 */ /* 0x000fe20000010839 */
[C---:B------:R-:W-:Y:S01]  /*154e0*/  F2FP.BF16.F32.PACK_AB R180, R152.reuse, R180 ;  /* 0x000000b498b4723e */ /* 0x040fe200000010ff */
[----:B------:R-:W-:Y:S01]  /*154f0*/  FADD.FTZ R39, R152, R39 ;  /* 0x0000002798277221 */ /* 0x000fe20000010000 */
[----:B------:R-:W-:Y:S01]  /*15500*/  FADD.FTZ R4, R183, R4 ;  /* 0x00000004b7047221 */ /* 0x000fe20000010000 */
[C---:B------:R-:W-:Y:S01]  /*15510*/  F2FP.BF16.F32.PACK_AB R183, R27.reuse, R183 ;  /* 0x000000b71bb7723e */ /* 0x040fe200000010ff */
[----:B------:R-:W-:Y:S01]  /*15520*/  FMUL.FTZ R100, R100, R12 ;  /* 0x0000000c64647220 */ /* 0x000fe20000410000 */
[----:B------:R-:W-:Y:S01]  /*15530*/  FADD.FTZ R42, R182, R39 ;  /* 0x00000027b62a7221 */ /* 0x000fe20000010000 */
[----:B------:R-:W-:Y:S01]  /*15540*/  @!P1 PRMT R39, RZ, 0x654, R13 ;  /* 0x00000654ff279816 */ /* 0x000fe2000000000d */
[----:B------:R-:W-:Y:S01]  /*15550*/  FADD.FTZ R4, R27, R4 ;  /* 0x000000041b047221 */ /* 0x000fe20000010000 */
[----:B------:R-:W0:Y:S01]  /*15560*/  MUFU.EX2 R3, R3 ;  /* 0x0000000300037308 */ /* 0x000e220000000800 */
[C---:B------:R-:W-:Y:S01]  /*15570*/  FADD.FTZ R13, R153.reuse, R42 ;  /* 0x0000002a990d7221 */ /* 0x040fe20000010000 */
[----:B------:R2:W-:Y:S01]  /*15580*/  @!P1 SYNCS.ARRIVE.TRANS64.RED.A1T0 RZ, [R39+URZ], RZ ;  /* 0x000000ff27ff99a7 */ /* 0x0005e2000810043f */
[----:B------:R-:W-:Y:S01]  /*15590*/  F2FP.BF16.F32.PACK_AB R182, R153, R182 ;  /* 0x000000b699b6723e */ /* 0x000fe200000010ff */
[----:B------:R-:W-:Y:S01]  /*155a0*/  FMUL.FTZ R101, R101, R12 ;  /* 0x0000000c65657220 */ /* 0x000fe20000410000 */
[----:B------:R-:W-:Y:S01]  /*155b0*/  FADD.FTZ R13, R176, R13 ;  /* 0x0000000db00d7221 */ /* 0x000fe20000010000 */
[----:B------:R-:W-:Y:S01]  /*155c0*/  F2FP.BF16.F32.PACK_AB R176, R28, R176 ;  /* 0x000000b01cb0723e */ /* 0x000fe200000010ff */
[----:B------:R-:W-:Y:S01]  /*155d0*/  FMUL.FTZ R104, R104, R12 ;  /* 0x0000000c68687220 */ /* 0x000fe20000410000 */
[----:B------:R-:W-:Y:S01]  /*155e0*/  F2FP.BF16.F32.PACK_AB R153, R15, R6 ;  /* 0x000000060f99723e */ /* 0x000fe200000010ff */
[----:B------:R-:W-:Y:S01]  /*155f0*/  FADD.FTZ R13, R28, R13 ;  /* 0x0000000d1c0d7221 */ /* 0x000fe20000010000 */
[----:B--2---:R-:W-:Y:S01]  /*15600*/  FADD.FTZ R39, R177, R4 ;  /* 0x00000004b1277221 */ /* 0x004fe20000010000 */
[----:B------:R-:W-:Y:S01]  /*15610*/  FFMA.FTZ R4, R67, R0, -R57 ;  /* 0x0000000043047223 */ /* 0x000fe20000010839 */
[-C--:B------:R-:W-:Y:S01]  /*15620*/  FMUL.FTZ R105, R105, R12.reuse ;  /* 0x0000000c69697220 */ /* 0x080fe20000410000 */
[----:B------:R-:W-:Y:S01]  /*15630*/  FMUL.FTZ R108, R108, R12 ;  /* 0x0000000c6c6c7220 */ /* 0x000fe20000410000 */
[----:B------:R-:W-:Y:S01]  /*15640*/  FADD.FTZ R42, R30, R39 ;  /* 0x000000271e2a7221 */ /* 0x000fe20000010000 */
[----:B------:R-:W-:Y:S01]  /*15650*/  FADD.FTZ R39, R178, R13 ;  /* 0x0000000db2277221 */ /* 0x000fe20000010000 */
[C---:B------:R-:W-:Y:S01]  /*15660*/  F2FP.BF16.F32.PACK_AB R178, R20.reuse, R178 ;  /* 0x000000b214b2723e */ /* 0x040fe200000010ff */
[----:B------:R-:W2:Y:S01]  /*15670*/  MUFU.EX2 R4, R4 ;  /* 0x0000000400047308 */ /* 0x000ea20000000800 */
[----:B-1----:R-:W-:Y:S01]  /*15680*/  FADD.FTZ R43, R179, R42 ;  /* 0x0000002ab32b7221 */ /* 0x002fe20000010000 */
[----:B------:R-:W-:Y:S01]  /*15690*/  FADD.FTZ R39, R20, R39 ;  /* 0x0000002714277221 */ /* 0x000fe20000010000 */
[-CC-:B------:R-:W-:Y:S01]  /*156a0*/  FFMA.FTZ R13, R71, R0.reuse, -R57.reuse ;  /* 0x00000000470d7223 */ /* 0x180fe20000010839 */
[----:B------:R-:W-:Y:S01]  /*156b0*/  FFMA.FTZ R57, R87, R0, -R57 ;  /* 0x0000000057397223 */ /* 0x000fe20000010839 */
[----:B------:R-:W-:Y:S01]  /*156c0*/  FADD.FTZ R42, R38, R43 ;  /* 0x0000002b262a7221 */ /* 0x000fe20000010000 */
[----:B------:R-:W-:Y:S01]  /*156d0*/  FADD.FTZ R46, R172, R39 ;  /* 0x00000027ac2e7221 */ /* 0x000fe20000010000 */
[----:B------:R-:W-:Y:S01]  /*156e0*/  F2FP.BF16.F32.PACK_AB R172, R21, R172 ;  /* 0x000000ac15ac723e */ /* 0x000fe200000010ff */
[-C--:B------:R-:W-:Y:S01]  /*156f0*/  FMUL.FTZ R109, R109, R12.reuse ;  /* 0x0000000c6d6d7220 */ /* 0x080fe20000410000 */
[----:B------:R-:W-:Y:S01]  /*15700*/  FADD.FTZ R42, R173, R42 ;  /* 0x0000002aad2a7221 */ /* 0x000fe20000010000 */
[----:B------:R-:W-:Y:S01]  /*15710*/  FADD.FTZ R39, R21, R46 ;  /* 0x0000002e15277221 */ /* 0x000fe20000010000 */
[----:B------:R-:W1:Y:S01]  /*15720*/  MUFU.EX2 R13, R13 ;  /* 0x0000000d000d7308 */ /* 0x000e620000000800 */
[-C--:B------:R-:W-:Y:S01]  /*15730*/  FMUL.FTZ R112, R112, R12.reuse ;  /* 0x0000000c70707220 */ /* 0x080fe20000410000 */
[----:B------:R-:W-:Y:S01]  /*15740*/  FADD.FTZ R42, R31, R42 ;  /* 0x0000002a1f2a7221 */ /* 0x000fe20000010000 */
[----:B------:R-:W-:Y:S01]  /*15750*/  FADD.FTZ R46, R174, R39 ;  /* 0x00000027ae2e7221 */ /* 0x000fe20000010000 */
[-C--:B------:R-:W-:Y:S01]  /*15760*/  FMUL.FTZ R113, R113, R12.reuse ;  /* 0x0000000c71717220 */ /* 0x080fe20000410000 */
[-C--:B------:R-:W-:Y:S01]  /*15770*/  FMUL.FTZ R116, R116, R12.reuse ;  /* 0x0000000c74747220 */ /* 0x080fe20000410000 */
[----:B------:R-:W-:Y:S01]  /*15780*/  FADD.FTZ R39, R175, R42 ;  /* 0x0000002aaf277221 */ /* 0x000fe20000010000 */
[----:B------:R-:W-:Y:S01]  /*15790*/  FADD.FTZ R43, R29, R46 ;  /* 0x0000002e1d2b7221 */ /* 0x000fe20000010000 */
[----:B------:R-:W-:Y:S01]  /*157a0*/  MUFU.EX2 R57, R57 ;  /* 0x0000003900397308 */ /* 0x000fe20000000800 */
        /* <DEDUP_REMOVED lines=39> */
[C---:B--2---:R-:W-:Y:S01]  /*15a20*/  F2FP.BF16.F32.PACK_AB R157, R4.reuse, R157 ;  /* 0x0000009d049d723e */ /* 0x044fe200000010ff */
[----:B------:R-:W-:Y:S01]  /*15a30*/  FMUL.FTZ R149, R149, R12 ;  /* 0x0000000c95957220 */ /* 0x000fe20000410000 */
[----:B------:R-:W-:Y:S01]  /*15a40*/  FADD.FTZ R20, R4, R21 ;  /* 0x0000001504147221 */ /* 0x000fe20000010000 */
[----:B------:R-:W-:Y:S01]  /*15a50*/  FADD.FTZ R24, R158, R27 ;  /* 0x0000001b9e187221 */ /* 0x000fe20000010000 */
[----:B------:R-:W-:Y:S01]  /*15a60*/  F2FP.BF16.F32.PACK_AB R177, R30, R177 ;  /* 0x000000b11eb1723e */ /* 0x000fe200000010ff */
        /* <DEDUP_REMOVED lines=13> */
[----:B---3--:R-:W-:Y:S01]  /*15b40*/  FADD.FTZ R21, R26, R21 ;  /* 0x000000151a157221 */ /* 0x008fe20000010000 */
        /* <DEDUP_REMOVED lines=23> */
[----:B------:R-:W-:Y:S01]  /*15cc0*/  F2FP.BF16.F32.PACK_AB R154, R36, R154 ;  /* 0x0000009a249a723e */ /* 0x000fe200000010ff */
[----:B------:R-:W-:Y:S01]  /*15cd0*/  FADD.FTZ R3, R57, R3 ;  /* 0x0000000339037221 */ /* 0x000fe20000010000 */
        /* <DEDUP_REMOVED lines=33> */
.L_x_2715:
[----:B------:R-:W-:Y:S05]  /*15ef0*/  WARPSYNC.ALL ;  /* 0x0000000000007948 */ /* 0x000fea0003800000 */
[----:B------:R-:W-:Y:S06]  /*15f00*/  BAR.ARV 0x8, 0x180 ;  /* 0x0206000000007b1d */ /* 0x000fec0000002000 */
[----:B------:R-:W-:Y:S05]  /*15f10*/  @!P0 BRA `(.L_x_2726) ;  /* 0x0000000000048947 */ /* 0x000fea0003800000 */
[----:B------:R-:W-:Y:S01]  /*15f20*/  BPT.TRAP 0x1 ;  /* 0x000000040000795c */ /* 0x000fe20000300000 */
.L_x_2726:
[----:B------:R-:W-:Y:S01]  /*15f30*/  IMAD R14, R184, 0x8, R2 ;  /* 0x00000008b80e7824 */ /* 0x000fe200078e0202 */
[----:B------:R-:W-:-:S04]  /*15f40*/  SHF.L.U32 R5, R186, 0x1f, RZ ;  /* 0x0000001fba057819 */ /* 0x000fc800000006ff */
[----:B------:R0:W1:Y:S01]  /*15f50*/  SYNCS.PHASECHK.TRANS64.TRYWAIT P2, [R14+URZ+0x28850], R5 ;  /* 0x028850050e0075a7 */ /* 0x000062000804017f */
[----:B------:R-:W-:Y:S05]  /*15f60*/  @!P0 BRA `(.L_x_2727) ;  /* 0x0000000000048947 */ /* 0x000fea0003800000 */
[----:B------:R-:W-:Y:S01]  /*15f70*/  BPT.TRAP 0x1 ;  /* 0x000000040000795c */ /* 0x000fe20000300000 */
.L_x_2727:
[----:B------:R-:W-:-:S05]  /*15f80*/  VIADD R2, R2, 0x400 ;  /* 0x0000040002027836 */ /* 0x000fca0000000000 */
[----:B------:R-:W-:-:S04]  /*15f90*/  SHF.R.U32.HI R2, RZ, 0x4, R2 ;  /* 0x00000004ff027819 */ /* 0x000fc80000011602 */
[----:B------:R-:W-:-:S04]  /*15fa0*/  LOP3.LUT R2, R2, 0x3fff, RZ, 0xc0, !PT ;  /* 0x00003fff02027812 */ /* 0x000fc800078ec0ff */
[----:B------:R-:W-:Y:S01]  /*15fb0*/  LOP3.LUT R11, R2, 0x4000000, RZ, 0xfc, !PT ;  /* 0x04000000020b7812 */ /* 0x000fe200078efcff */
[----:B-1----:R-:W-:Y:S06]  /*15fc0*/  @P2 BRA `(.L_x_2728) ;  /* 0x0000000000082947 */ /* 0x002fec0003800000 */
[----:B------:R-:W1:Y:S02]  /*15fd0*/  SYNCS.PHASECHK.TRANS64.TRYWAIT P0, [R14+URZ+0x28850], R5 ;  /* 0x028850050e0075a7 */ /* 0x000e64000800017f */
[----:B-1----:R-:W-:Y:S05]  /*15fe0*/  @!P0 BRA `(.L_x_2729) ;  /* 0x000000d4000c8947 */ /* 0x002fea0003800000 */
.L_x_2728:
[----:B------:R-:W-:Y:S01]  /*15ff0*/  IMAD R10, R184, 0x800, R11 ;  /* 0x00000800b80a7824 */ /* 0x000fe200078e020b */
[----:B------:R-:W-:Y:S05]  /*16000*/  WARPSYNC.ALL ;  /* 0x0000000000007948 */ /* 0x000fea0003800000 */
[----:B------:R-:W-:Y:S01]  /*16010*/  IMAD.MOV.U32 R11, RZ, RZ, 0x40000040 ;  /* 0x40000040ff0b7424 */ /* 0x000fe200078e00ff */
[C---:B------:R-:W-:Y:S01]  /*16020*/  R2UR UR6, R10.reuse ;  /* 0x000000000a0672ca */ /* 0x040fe200000e0000 */
[----:B------:R-:W-:Y:S01]  /*16030*/  WARPGROUP.ARRIVE ;  /* 0x00000000000079c5 */ /* 0x000fe20000000000 */
[----:B------:R-:W-:Y:S01]  /*16040*/  VIADD R12, R10, 0x80 ;  /* 0x000000800a0c7836 */ /* 0x000fe20000000000 */
[----:B01----:R-:W0:Y:S01]  /*16050*/  SHFL.BFLY PT, R5, R4, 0x2, 0x1f ;  /* 0x0c401f0004057f89 */ /* 0x003e2200000e0000 */
[----:B------:R-:W-:Y:S01]  /*16060*/  R2UR UR7, R11 ;  /* 0x000000000b0772ca */ /* 0x000fe200000e0000 */
[----:B------:R-:W-:-:S02]  /*16070*/  IMAD.MOV.U32 R13, RZ, RZ, 0x40000040 ;  /* 0x40000040ff0d7424 */ /* 0x000fc400078e00ff */
[----:B------:R-:W-:Y:S01]  /*16080*/  IMAD.MOV.U32 R11, RZ, RZ, 0x40000040 ;  /* 0x40000040ff0b7424 */ /* 0x000fe200078e00ff */
[----:B------:R-:W1:Y:S01]  /*16090*/  SHFL.BFLY PT, R2, R3, 0x2, 0x1f ;  /* 0x0c401f0003027f89 */ /* 0x000e6200000e0000 */
[----:B------:R-:W-:Y:S02]  /*160a0*/  VIADD R184, R184, 0x1 ;  /* 0x00000001b8b87836 */ /* 0x000fe40000000000 */
[----:B------:R-:W-:Y:S02]  /*160b0*/  IMAD.MOV.U32 R42, RZ, RZ, -0x800000 ;  /* 0xff800000ff2a7424 */ /* 0x000fe400078e00ff */
[----:B------:R-:W-:Y:S01]  /*160c0*/  VIADD R215, R215, 0x1 ;  /* 0x00000001d7d77836 */ /* 0x000fe20000000000 */
[----:B------:R-:W-:-:S03]  /*160d0*/  ISETP.NE.AND P2, PT, R184, 0x2, PT ;  /* 0x00000002b800780c */ /* 0x000fc60003f45270 */
[----:B------:R-:W-:Y:S01]  /*160e0*/  HGMMA.64x128x16.F32.BF16 R88, R180, gdesc[UR4].tnspB, R88, gsb0 ;  /* 0x41e00004b4587df0 */ /* 0x000fe20008001858 */
[----:B------:R-:W-:Y:S01]  /*160f0*/  R2UR UR6, R12 ;  /* 0x000000000c0672ca */ /* 0x000fe200000e0000 */
[----:B------:R-:W-:Y:S01]  /*16100*/  VIADD R12, R10, 0x100 ;  /* 0x000001000a0c7836 */ /* 0x000fe20000000000 */
[----:B------:R-:W-:Y:S01]  /*16110*/  R2UR UR7, R13 ;  /* 0x000000000d0772ca */ /* 0x000fe200000e0000 */
[----:B------:R-:W-:Y:S01]  /*16120*/  IMAD.MOV.U32 R13, RZ, RZ, 0x40000040 ;  /* 0x40000040ff0d7424 */ /* 0x000fe200078e00ff */
[----:B------:R-:W-:Y:S01]  /*16130*/  SEL R184, R184, RZ, P2 ;  /* 0x000000ffb8b87207 */ /* 0x000fe20001000000 */
[----:B0-----:R-:W-:Y:S01]  /*16140*/  FADD.FTZ R5, R5, R4 ;  /* 0x0000000405057221 */ /* 0x001fe20000010000 */
[----:B-1----:R-:W-:Y:S01]  /*16150*/  FADD.FTZ R6, R2, R3 ;  /* 0x0000000302067221 */ /* 0x002fe20000010000 */
[----:B------:R-:W-:-:S03]  /*16160*/  SEL R3, RZ, 0x1, P2 ;  /* 0x00000001ff037807 */ /* 0x000fc60001000000 */
[----:B------:R-:W0:Y:S01]  /*16170*/  SHFL.BFLY PT, R2, R5, 0x1, 0x1f ;  /* 0x0c201f0005027f89 */ /* 0x000e2200000e0000 */
[----:B------:R-:W-:-:S03]  /*16180*/  LOP3.LUT R186, R186, R3, RZ, 0x3c, !PT ;  /* 0x00000003baba7212 */ /* 0x000fc600078e3cff */
[----:B------:R-:W1:Y:S01]  /*16190*/  SHFL.BFLY PT, R9, R6, 0x1, 0x1f ;  /* 0x0c201f0006097f89 */ /* 0x000e6200000e0000 */
        /* <DEDUP_REMOVED lines=34> */
[----:B0-----:R-:W-:Y:S01]  /*163c0*/  FADD.FTZ R12, R5, R2 ;  /* 0x00000002050c7221 */ /* 0x001fe20000010000 */
[----:B------:R-:W-:Y:S01]  /*163d0*/  R2UR UR7, R13 ;  /* 0x000000000d0772ca */ /* 0x000fe200000e0000 */
[----:B-1----:R-:W-:Y:S01]  /*163e0*/  FADD.FTZ R13, R6, R9 ;  /* 0x00000009060d7221 */ /* 0x002fe20000010000 */
[----:B------:R-:W-:Y:S02]  /*163f0*/  @!P1 VIADD R6, R14, 0x28860 ;  /* 0x000288600e069836 */ /* 0x000fe40000000000 */
[----:B------:R-:W-:Y:S01]  /*16400*/  FSETP.NE.FTZ.AND P0, PT, R12, RZ, PT ;  /* 0x000000ff0c00720b */ /* 0x000fe20003f15000 */
[----:B------:R-:W-:Y:S01]  /*16410*/  IMAD.MOV.U32 R2, RZ, RZ, RZ ;  /* 0x000000ffff027224 */ /* 0x000fe200078e00ff */
[----:B------:R-:W-:Y:S01]  /*16420*/  FSETP.NE.FTZ.AND P3, PT, R13, RZ, PT ;  /* 0x000000ff0d00720b */ /* 0x000fe20003f75000 */
[----:B------:R-:W-:Y:S01]  /*16430*/  IMAD.MOV.U32 R5, RZ, RZ, RZ ;  /* 0x000000ffff057224 */ /* 0x000fe200078e00ff */
[----:B------:R-:W-:-:S09]  /*16440*/  @!P1 PRMT R6, RZ, 0x654, R6 ;  /* 0x00000654ff069816 */ /* 0x000fd20000000006 */
[----:B------:R-:W0:Y:S01]  /*16450*/  @P0 MUFU.LG2 R9, R12 ;  /* 0x0000000c00090308 */ /* 0x000e220000000c00 */
[C---:B------:R-:W-:Y:S01]  /*16460*/  @P0 FMUL.FTZ R4, R0.reuse, 0.69314718246459960938 ;  /* 0x3f31721800040820 */ /* 0x040fe20000410000 */
[----:B------:R-:W-:-:S06]  /*16470*/  @P3 FMUL.FTZ R0, R0, 0.69314718246459960938 ;  /* 0x3f31721800003820 */ /* 0x000fcc0000410000 */
[----:B------:R-:W-:Y:S08]  /*16480*/  @P0 MUFU.RCP R2, R12 ;  /* 0x0000000c00020308 */ /* 0x000ff00000001000 */
[----:B------:R-:W-:Y:S01]  /*16490*/  @P3 MUFU.RCP R5, R13 ;  /* 0x0000000d00053308 */ /* 0x000fe20000001000 */
[----:B0-----:R-:W-:-:S04]  /*164a0*/  @P0 FMUL.FTZ R9, R9, 0.69314718246459960938 ;  /* 0x3f31721809090820 */ /* 0x001fc80000410000 */
[----:B------:R-:W-:Y:S01]  /*164b0*/  @P0 FFMA.FTZ R42, R4, R7, R9 ;  /* 0x00000007042a0223 */ /* 0x000fe20000010009 */
[----:B------:R-:W-:Y:S01]  /*164c0*/  PLOP3.LUT P0, PT, PT, PT, PT, 0x8, 0x0 ;  /* 0x000000000000781c */ /* 0x000fe20003f0e170 */
[----:B------:R-:W-:Y:S02]  /*164d0*/  WARPGROUP.DEPBAR.LE gsb0, 0x0 ;  /* 0x00008000000079c5 */ /* 0x000fe40000010000 */
[----:B------:R-:W-:-:S06]  /*164e0*/  WARPGROUP.ARRIVE ;  /* 0x00000000000079c5 */ /* 0x000fcc0000000000 */
[----:B------:R-:W-:Y:S01]  /*164f0*/  HGMMA.64x128x16.F32.BF16 R88, R160, gdesc[UR4].tnspB, R88, gsb0 ;  /* 0x41e00004a0587df0 */ /* 0x000fe20008001858 */
[----:B------:R-:W-:Y:S02]  /*16500*/  R2UR UR6, R10 ;  /* 0x000000000a0672ca */ /* 0x000fe400000e0000 */
[----:B------:R-:W-:Y:S01]  /*16510*/  R2UR UR7, R11 ;  /* 0x000000000b0772ca */ /* 0x000fe200000e0000 */
[----:B------:R-:W0:Y:S02]  /*16520*/  @P3 MUFU.LG2 R10, R13 ;  /* 0x0000000d000a3308 */ /* 0x000e240000000c00 */
[----:B0-----:R-:W-:-:S04]  /*16530*/  @P3 FMUL.FTZ R11, R10, 0.69314718246459960938 ;  /* 0x3f3172180a0b3820 */ /* 0x001fc80000410000 */
[----:B------:R-:W-:Y:S01]  /*16540*/  @P3 FFMA.FTZ R3, R0, R8, R11 ;  /* 0x0000000800033223 */ /* 0x000fe2000001000b */
[----:B------:R-:W-:Y:S02]  /*16550*/  WARPGROUP.DEPBAR.LE gsb0, 0x0 ;  /* 0x00008000000079c5 */ /* 0x000fe40000010000 */
[----:B------:R-:W-:-:S06]  /*16560*/  WARPGROUP.ARRIVE ;  /* 0x00000000000079c5 */ /* 0x000fcc0000000000 */
[----:B------:R-:W-:Y:S03]  /*16570*/  HGMMA.64x128x16.F32.BF16 R88, R164, gdesc[UR4].tnspB, R88, gsb0 ;  /* 0x41e00004a4587df0 */ /* 0x000fe60008001858 */
[----:B------:R-:W-:Y:S02]  /*16580*/  WARPGROUP.DEPBAR.LE gsb0, 0x0 ;  /* 0x00008000000079c5 */ /* 0x000fe40000010000 */
        /* <DEDUP_REMOVED lines=65> */
.L_x_2646:
        /* <DEDUP_REMOVED lines=13> */
[----:B------:R-:W-:Y:S01]  /*16a70*/  IMAD.MOV.U32 R57, RZ, RZ, RZ ;  /* 0x000000ffff397224 */ /* 0x000fe200078e00ff */
[----:B------:R-:W3:Y:S01]  /*16a80*/  S2R R9, SR_SWINHI ;  /* 0x0000000000097919 */ /* 0x000ee20000002f00 */
[----:B------:R-:W-:Y:S02]  /*16a90*/  F2FP.BF16.F32.PACK_AB R36, R137, R136 ;  /* 0x000000888924723e */ /* 0x000fe400000010ff */
[----:B------:R-:W-:Y:S02]  /*16aa0*/  MOV R44, R2 ;  /* 0x00000002002c7202 */ /* 0x000fe40000000f00 */
[----:B---3--:R-:W-:-:S03]  /*16ab0*/  MOV R45, R9 ;  /* 0x00000009002d7202 */ /* 0x008fc60000000f00 */
[----:B--2---:R-:W-:-:S03]  /*16ac0*/  IMAD.WIDE R12, R0, 0x2, R44 ;  /* 0x00000002000c7825 */ /* 0x004fc600078e022c */
[C---:B------:R-:W-:Y:S02]  /*16ad0*/  IADD3 R37, P0, R12.reuse, 0x40, RZ ;  /* 0x000000400c257810 */ /* 0x040fe40007f1e0ff */
[C---:B------:R-:W-:Y:S02]  /*16ae0*/  IADD3 R35, P5, R12.reuse, 0x20, RZ ;  /* 0x000000200c237810 */ /* 0x040fe40007fbe0ff */
[----:B------:R-:W-:Y:S01]  /*16af0*/  IADD3 R39, P1, R12, 0x60, RZ ;  /* 0x000000600c277810 */ /* 0x000fe20007f3e0ff */
[--C-:B------:R-:W-:Y:S01]  /*16b00*/  IMAD.X R11, RZ, RZ, R13.reuse, P0 ;  /* 0x000000ffff0b7224 */ /* 0x100fe200000e060d */
[C---:B------:R-:W-:Y:S01]  /*16b10*/  ISETP.NE.AND P0, PT, R208.reuse, RZ, PT ;  /* 0x000000ffd000720c */ /* 0x040fe20003f05270 */
[--C-:B------:R-:W-:Y:S01]  /*16b20*/  IMAD.X R9, RZ, RZ, R13.reuse, P5 ;  /* 0x000000ffff097224 */ /* 0x100fe200028e060d */
[----:B------:R-:W-:Y:S01]  /*16b30*/  LOP3.LUT R0, R35, 0x380, RZ, 0xc0, !PT ;  /* 0x0000038023007812 */ /* 0x000fe200078ec0ff */
[----:B------:R-:W-:Y:S01]  /*16b40*/  IMAD.X R25, RZ, RZ, R13, P1 ;  /* 0x000000ffff197224 */ /* 0x000fe200008e060d */
[----:B------:R-:W-:Y:S01]  /*16b50*/  SEL R208, R208, UR4, P0 ;  /* 0x00000004d0d07c07 */ /* 0x000fe20008000000 */
[----:B------:R-:W-:Y:S05]  /*16b60*/  WARPSYNC.ALL ;  /* 0x0000000000007948 */ /* 0x000fea0003800000 */
[----:B------:R-:W-:Y:S01]  /*16b70*/  LOP3.LUT R15, R12, 0x380, RZ, 0xc0, !PT ;  /* 0x000003800c0f7812 */ /* 0x000fe200078ec0ff */
[----:B------:R-:W-:Y:S01]  /*16b80*/  ULDC.64 UR6, c[0x0][0xc08] ;  /* 0x0003020000067ab9 */ /* 0x000fe20000000a00 */
[----:B------:R-:W-:Y:S01]  /*16b90*/  LOP3.LUT R14, R39, 0x380, RZ, 0xc0, !PT ;  /* 0x00000380270e7812 */ /* 0x000fe200078ec0ff */
[----:B------:R-:W-:Y:S01]  /*16ba0*/  ULDC.64 UR4, c[0x0][0xc00] ;  /* 0x0003000000047ab9 */ /* 0x000fe20000000a00 */
[----:B------:R-:W-:-:S02]  /*16bb0*/  SHF.R.U64 R0, R0, 0x3, RZ ;  /* 0x0000000300007819 */ /* 0x000fc400000012ff */
[----:B------:R-:W-:Y:S02]  /*16bc0*/  IADD3 R43, P2, R12, 0x4000, RZ ;  /* 0x000040000c2b7810 */ /* 0x000fe40007f5e0ff */
[----:B------:R-:W-:Y:S02]  /*16bd0*/  SHF.R.U64 R15, R15, 0x3, RZ ;  /* 0x000000030f0f7819 */ /* 0x000fe400000012ff */
[----:B------:R-:W-:Y:S01]  /*16be0*/  SHF.R.U64 R14, R14, 0x3, RZ ;  /* 0x000000030e0e7819 */ /* 0x000fe200000012ff */
[--C-:B------:R-:W-:Y:S01]  /*16bf0*/  IMAD.X R27, RZ, RZ, R13.reuse, P2 ;  /* 0x000000ffff1b7224 */ /* 0x100fe200010e060d */
[C---:B------:R-:W-:Y:S02]  /*16c00*/  IADD3 R49, P4, R12.reuse, 0x4040, RZ ;  /* 0x000040400c317810 */ /* 0x040fe40007f9e0ff */
[C---:B------:R-:W-:Y:S02]  /*16c10*/  IADD3 R32, P5, R12.reuse, 0x4060, RZ ;  /* 0x000040600c207810 */ /* 0x040fe40007fbe0ff */
[----:B------:R-:W-:Y:S01]  /*16c20*/  IADD3 R47, P3, R12, 0x4020, RZ ;  /* 0x000040200c2f7810 */ /* 0x000fe20007f7e0ff */
[--C-:B------:R-:W-:Y:S01]  /*16c30*/  IMAD.X R31, RZ, RZ, R13.reuse, P4 ;  /* 0x000000ffff1f7224 */ /* 0x100fe200020e060d */
[----:B-1----:R-:W-:Y:S01]  /*16c40*/  LOP3.LUT R4, R37, 0x380, RZ, 0xc0, !PT ;  /* 0x0000038025047812 */ /* 0x002fe200078ec0ff */
[--C-:B------:R-:W-:Y:S01]  /*16c50*/  IMAD.X R33, RZ, RZ, R13.reuse, P5 ;  /* 0x000000ffff217224 */ /* 0x100fe200028e060d */
[----:B------:R-:W-:Y:S01]  /*16c60*/  LOP3.LUT R8, R0, R35, RZ, 0x3c, !PT ;  /* 0x0000002300087212 */ /* 0x000fe200078e3cff */
[----:B------:R-:W-:Y:S01]  /*16c70*/  IMAD.X R29, RZ, RZ, R13, P3 ;  /* 0x000000ffff1d7224 */ /* 0x000fe200018e060d */
[----:B------:R-:W-:-:S02]  /*16c80*/  LOP3.LUT R12, R15, R12, RZ, 0x3c, !PT ;  /* 0x0000000c0f0c7212 */ /* 0x000fc400078e3cff */
[----:B------:R-:W-:Y:S02]  /*16c90*/  LOP3.LUT R24, R14, R39, RZ, 0x3c, !PT ;  /* 0x000000270e187212 */ /* 0x000fe400078e3cff */
[----:B------:R-:W-:Y:S02]  /*16ca0*/  LOP3.LUT R0, R43, 0x380, RZ, 0xc0, !PT ;  /* 0x000003802b007812 */ /* 0x000fe400078ec0ff */
[----:B------:R-:W-:Y:S02]  /*16cb0*/  LOP3.LUT R14, R49, 0x380, RZ, 0xc0, !PT ;  /* 0x00000380310e7812 */ /* 0x000fe400078ec0ff */
[----:B------:R-:W-:Y:S02]  /*16cc0*/  LOP3.LUT R15, R32, 0x380, RZ, 0xc0, !PT ;  /* 0x00000380200f7812 */ /* 0x000fe400078ec0ff */
[----:B------:R-:W-:Y:S02]  /*16cd0*/  SHF.R.U64 R4, R4, 0x3, RZ ;  /* 0x0000000304047819 */ /* 0x000fe400000012ff */
[----:B------:R-:W-:-:S02]  /*16ce0*/  SHF.R.U64 R0, R0, 0x3, RZ ;  /* 0x0000000300007819 */ /* 0x000fc400000012ff */
[----:B------:R-:W-:Y:S02]  /*16cf0*/  SHF.R.U64 R14, R14, 0x3, RZ ;  /* 0x000000030e0e7819 */ /* 0x000fe400000012ff */
[----:B------:R-:W-:Y:S02]  /*16d00*/  SHF.R.U64 R15, R15, 0x3, RZ ;  /* 0x000000030f0f7819 */ /* 0x000fe400000012ff */
[----:B------:R-:W-:Y:S02]  /*16d10*/  LOP3.LUT R10, R4, R37, RZ, 0x3c, !PT ;  /* 0x00000025040a7212 */ /* 0x000fe400078e3cff */
[----:B------:R-:W-:Y:S02]  /*16d20*/  LOP3.LUT R4, R47, 0x380, RZ, 0xc0, !PT ;  /* 0x000003802f047812 */ /* 0x000fe400078ec0ff */
[----:B------:R-:W-:Y:S02]  /*16d30*/  LOP3.LUT R26, R0, R43, RZ, 0x3c, !PT ;  /* 0x0000002b001a7212 */ /* 0x000fe400078e3cff */
[----:B------:R-:W-:-:S02]  /*16d40*/  LOP3.LUT R30, R14, R49, RZ, 0x3c, !PT ;  /* 0x000000310e1e7212 */ /* 0x000fc400078e3cff */
[----:B------:R-:W-:Y:S02]  /*16d50*/  LOP3.LUT R32, R15, R32, RZ, 0x3c, !PT ;  /* 0x000000200f207212 */ /* 0x000fe400078e3cff */
[----:B------:R-:W-:Y:S02]  /*16d60*/  MOV R0, R12 ;  /* 0x0000000c00007202 */ /* 0x000fe40000000f00 */
[----:B------:R-:W-:Y:S02]  /*16d70*/  F2FP.BF16.F32.PACK_AB R12, R21, R20 ;  /* 0x00000014150c723e */ /* 0x000fe400000010ff */
[----:B------:R-:W-:Y:S02]  /*16d80*/  F2FP.BF16.F32.PACK_AB R13, R91, R90 ;  /* 0x0000005a5b0d723e */ /* 0x000fe400000010ff */
[----:B------:R-:W-:Y:S02]  /*16d90*/  F2FP.BF16.F32.PACK_AB R14, R93, R92 ;  /* 0x0000005c5d0e723e */ /* 0x000fe400000010ff */
[----:B------:R-:W-:Y:S01]  /*16da0*/  F2FP.BF16.F32.PACK_AB R15, R95, R94 ;  /* 0x0000005e5f0f723e */ /* 0x000fe200000010ff */
[----:B------:R-:W-:Y:S01]  /*16db0*/  BAR.SYNC.DEFER_BLOCKING 0x1, 0x100 ;  /* 0x0044000000007b1d */ /* 0x000fe20000010000 */
[----:B------:R-:W-:-:S02]  /*16dc0*/  SHF.R.U64 R4, R4, 0x3, RZ ;  /* 0x0000000304047819 */ /* 0x000fc400000012ff */
[----:B------:R-:W-:Y:S02]  /*16dd0*/  MOV R37, R8 ;  /* 0x0000000800257202 */ /* 0x000fe40000000f00 */
[----:B------:R-:W-:Y:S02]  /*16de0*/  MOV R38, R10 ;  /* 0x0000000a00267202 */ /* 0x000fe40000000f00 */
[----:B------:R-:W-:Y:S02]  /*16df0*/  F2FP.BF16.F32.PACK_AB R8, R97, R96 ;  /* 0x000000606108723e */ /* 0x000fe400000010ff */
[----:B------:R-:W-:Y:S02]  /*16e00*/  F2FP.BF16.F32.PACK_AB R9, R99, R98 ;  /* 0x000000626309723e */ /* 0x000fe400000010ff */
[----:B------:R-:W-:Y:S02]  /*16e10*/  F2FP.BF16.F32.PACK_AB R10, R101, R100 ;  /* 0x00000064650a723e */ /* 0x000fe400000010ff */
[----:B------:R-:W-:-:S02]  /*16e20*/  F2FP.BF16.F32.PACK_AB R11, R103, R102 ;  /* 0x00000066670b723e */ /* 0x000fc400000010ff */
[----:B------:R-:W-:Y:S02]  /*16e30*/  LOP3.LUT R28, R4, R47, RZ, 0x3c, !PT ;  /* 0x0000002f041c7212 */ /* 0x000fe400078e3cff */
[----:B------:R-:W-:Y:S02]  /*16e40*/  MOV R39, R24 ;  /* 0x0000001800277202 */ /* 0x000fe40000000f00 */
[----:B------:R-:W-:Y:S02]  /*16e50*/  MOV R46, R26 ;  /* 0x0000001a002e7202 */ /* 0x000fe40000000f00 */
[----:B------:R-:W-:Y:S02]  /*16e60*/  F2FP.BF16.F32.PACK_AB R24, R113, R112 ;  /* 0x000000707118723e */ /* 0x000fe400000010ff */
[----:B------:R-:W-:Y:S01]  /*16e70*/  F2FP.BF16.F32.PACK_AB R25, R115, R114 ;  /* 0x000000727319723e */ /* 0x000fe200000010ff */
[----:B------:R1:W-:Y:S01]  /*16e80*/  STSM.16.M88.4 [R0], R12 ;  /* 0x0000000c00007844 */ /* 0x0003e20000000200 */
[----:B------:R-:W-:-:S02]  /*16e90*/  F2FP.BF16.F32.PACK_AB R26, R117, R116 ;  /* 0x00000074751a723e */ /* 0x000fc400000010ff */
[----:B------:R-:W-:Y:S01]  /*16ea0*/  F2FP.BF16.F32.PACK_AB R27, R119, R118 ;  /* 0x00000076771b723e */ /* 0x000fe200000010ff */
[----:B------:R2:W-:Y:S01]  /*16eb0*/  STSM.16.M88.4 [R37], R8 ;  /* 0x0000000825007844 */ /* 0x0005e20000000200 */
[----:B------:R-:W-:Y:S02]  /*16ec0*/  MOV R43, R28 ;  /* 0x0000001c002b7202 */ /* 0x000fe40000000f00 */
[----:B------:R-:W-:Y:S02]  /*16ed0*/  MOV R4, R30 ;  /* 0x0000001e00047202 */ /* 0x000fe40000000f00 */
[----:B------:R-:W-:Y:S02]  /*16ee0*/  F2FP.BF16.F32.PACK_AB R28, R121, R120 ;  /* 0x00000078791c723e */ /* 0x000fe400000010ff */
[----:B------:R-:W-:Y:S02]  /*16ef0*/  F2FP.BF16.F32.PACK_AB R29, R123, R122 ;  /* 0x0000007a7b1d723e */ /* 0x000fe400000010ff */
[----:B------:R-:W-:-:S02]  /*16f00*/  F2FP.BF16.F32.PACK_AB R30, R125, R124 ;  /* 0x0000007c7d1e723e */ /* 0x000fc400000010ff */
[----:B------:R-:W-:Y:S02]  /*16f10*/  F2FP.BF16.F32.PACK_AB R31, R127, R126 ;  /* 0x0000007e7f1f723e */ /* 0x000fe400000010ff */
[----:B-1----:R-:W-:Y:S02]  /*16f20*/  F2FP.BF16.F32.PACK_AB R12, R105, R104 ;  /* 0x00000068690c723e */ /* 0x002fe400000010ff */
[----:B------:R-:W-:Y:S02]  /*16f30*/  F2FP.BF16.F32.PACK_AB R13, R107, R106 ;  /* 0x0000006a6b0d723e */ /* 0x000fe400000010ff */
[----:B------:R-:W-:Y:S02]  /*16f40*/  F2FP.BF16.F32.PACK_AB R14, R109, R108 ;  /* 0x0000006c6d0e723e */ /* 0x000fe400000010ff */
[----:B------:R-:W-:Y:S02]  /*16f50*/  F2FP.BF16.F32.PACK_AB R15, R41, R40 ;  /* 0x00000028290f723e */ /* 0x000fe400000010ff */
[----:B------:R-:W-:-:S02]  /*16f60*/  MOV R0, R32 ;  /* 0x0000002000007202 */ /* 0x000fc40000000f00 */
[----:B------:R-:W-:Y:S01]  /*16f70*/  F2FP.BF16.F32.PACK_AB R32, R129, R128 ;  /* 0x000000808120723e */ /* 0x000fe200000010ff */
[----:B------:R1:W-:Y:S01]  /*16f80*/  STSM.16.M88.4 [R38], R12 ;  /* 0x0000000c26007844 */ /* 0x0003e20000000200 */
[----:B------:R-:W-:Y:S02]  /*16f90*/  F2FP.BF16.F32.PACK_AB R33, R131, R130 ;  /* 0x000000828321723e */ /* 0x000fe400000010ff */
[----:B------:R-:W-:Y:S01]  /*16fa0*/  F2FP.BF16.F32.PACK_AB R35, R135, R134 ;  /* 0x000000868723723e */ /* 0x000fe200000010ff */
[----:B------:R3:W-:Y:S01]  /*16fb0*/  STSM.16.M88.4 [R39], R24 ;  /* 0x0000001827007844 */ /* 0x0007e20000000200 */
[----:B--2---:R-:W-:Y:S02]  /*16fc0*/  F2FP.BF16.F32.PACK_AB R37, R139, R138 ;  /* 0x0000008a8b25723e */ /* 0x004fe400000010ff */
[----:B------:R-:W-:Y:S01]  /*16fd0*/  F2FP.BF16.F32.PACK_AB R8, R145, R144 ;  /* 0x000000909108723e */ /* 0x000fe200000010ff */
[----:B------:R-:W-:Y:S01]  /*16fe0*/  STSM.16.M88.4 [R46], R28 ;  /* 0x0000001c2e007844 */ /* 0x000fe20000000200 */
[----:B------:R-:W-:-:S02]  /*16ff0*/  F2FP.BF16.F32.PACK_AB R9, R147, R146 ;  /* 0x000000929309723e */ /* 0x000fc400000010ff */
[----:B------:R-:W-:Y:S01]  /*17000*/  F2FP.BF16.F32.PACK_AB R10, R149, R148 ;  /* 0x00000094950a723e */ /* 0x000fe200000010ff */
[----:B------:R-:W-:Y:S01]  /*17010*/  STSM.16.M88.4 [R43], R32 ;  /* 0x000000202b007844 */ /* 0x000fe20000000200 */
[----:B------:R-:W-:Y:S02]  /*17020*/  F2FP.BF16.F32.PACK_AB R11, R151, R150 ;  /* 0x00000096970b723e */ /* 0x000fe400000010ff */
[----:B------:R-:W-:Y:S02]  /*17030*/  ISETP.NE.U32.AND P0, PT, RZ, UR4, PT ;  /* 0x00000004ff007c0c */ /* 0x000fe4000bf05070 */
[----:B-1----:R-:W-:Y:S02]  /*17040*/  F2FP.BF16.F32.PACK_AB R38, R141, R140 ;  /* 0x0000008c8d26723e */ /* 0x002fe400000010ff */
[----:B------:R-:W-:Y:S02]  /*17050*/  ISETP.NE.U32.AND P3, PT, RZ, UR6, PT ;  /* 0x00000006ff007c0c */ /* 0x000fe4000bf65070 */
[----:B---3--:R-:W-:-:S02]  /*17060*/  F2FP.BF16.F32.PACK_AB R39, R143, R142 ;  /* 0x0000008e8f27723e */ /* 0x008fc400000010ff */
[C---:B------:R-:W-:Y:S02]  /*17070*/  IADD3 R12, P1, R210.reuse, UR4, RZ ;  /* 0x00000004d20c7c10 */ /* 0x040fe4000ff3e0ff */
[----:B------:R-:W-:Y:S01]  /*17080*/  ISETP.NE.AND.EX P0, PT, RZ, UR5, PT, P0 ;  /* 0x00000005ff007c0c */ /* 0x000fe2000bf05300 */
[----:B------:R1:W-:Y:S01]  /*17090*/  STSM.16.M88.4 [R4], R36 ;  /* 0x0000002404007844 */ /* 0x0003e20000000200 */
[----:B------:R-:W-:Y:S02]  /*170a0*/  ISETP.NE.AND.EX P3, PT, RZ, UR7, PT, P3 ;  /* 0x00000007ff007c0c */ /* 0x000fe4000bf65330 */
[----:B------:R-:W-:Y:S01]  /*170b0*/  IADD3.X R13, R211, UR5, RZ, P1, !PT ;  /* 0x00000005d30d7c10 */ /* 0x000fe20008ffe4ff */
[----:B------:R2:W-:Y:S01]  /*170c0*/  STSM.16.M88.4 [R0], R8 ;  /* 0x0000000800007844 */ /* 0x0005e20000000200 */
[----:B------:R-:W-:Y:S09]  /*170d0*/  BAR.SYNC.DEFER_BLOCKING 0x1, 0x100 ;  /* 0x0044000000007b1d */ /* 0x000ff20000010000 */
[----:B------:R-:W-:Y:S01]  /*170e0*/  @P3 IADD3 R210, P1, R210, UR6, RZ ;  /* 0x00000006d2d23c10 */ /* 0x000fe2000ff3e0ff */
[----:B------:R-:W-:-:S02]  /*170f0*/  ULDC UR6, c[0x0][0xa88] ;  /* 0x0002a20000067ab9 */ /* 0x000fc40000000800 */
[----:B------:R-:W-:Y:S01]  /*17100*/  IMAD.U32 R27, RZ, RZ, UR6 ;  /* 0x00000006ff1b7e24 */ /* 0x000fe2000f8e00ff */
[----:B------:R-:W-:Y:S01]  /*17110*/  @P3 IADD3.X R211, R211, UR7, RZ, P1, !PT ;  /* 0x00000007d3d33c10 */ /* 0x000fe20008ffe4ff */
[----:B-1----:R-:W-:Y:S01]  /*17120*/  IMAD.MOV.U32 R4, RZ, RZ, 0x9b8 ;  /* 0x000009b8ff047424 */ /* 0x002fe200078e00ff */
[----:B------:R-:W-:Y:S01]  /*17130*/  ISETP.GT.AND P2, PT, R208, 0x1, PT ;  /* 0x00000001d000780c */ /* 0x000fe20003f44270 */
[----:B--2---:R-:W1:Y:S01]  /*17140*/  LDC R0, c[0x0][0xbe8] ;  /* 0x0002fa00ff007b82 */ /* 0x004e620000000800 */
[----:B------:R2:W5:Y:S04]  /*17150*/  @P0 LDG.E R57, desc[UR42][R12.64] ;  /* 0x0000002a0c390981 */ /* 0x000568000c1e1900 */
[----:B------:R2:W5:Y:S01]  /*17160*/  @P3 LDG.E R27, desc[UR42][R210.64] ;  /* 0x0000002ad21b3981 */ /* 0x000562000c1e1900 */
[----:B------:R-:W-:-:S04]  /*17170*/  SEL R4, R4, 0x978, P2 ;  /* 0x0000097804047807 */ /* 0x000fc80001000000 */
[----:B------:R2:W3:Y:S01]  /*17180*/  LDC.64 R8, c[0x0][R4+0x220] ;  /* 0x0000880004087b82 */ /* 0x0004e20000000a00 */
[----:B-1----:R-:W-:-:S07]  /*17190*/  ISETP.NE.AND P1, PT, R0, 0x1, PT ;  /* 0x000000010000780c */ /* 0x002fce0003f25270 */
[----:B------:R2:W1:Y:S08]  /*171a0*/  LDC.64 R10, c[0x0][R4+0x218] ;  /* 0x00008600040a7b82 */ /* 0x0004700000000a00 */
[----:B------:R2:W4:Y:S01]  /*171b0*/  LDC.64 R14, c[0x0][R4+0x228] ;  /* 0x00008a00040e7b82 */ /* 0x0005220000000a00 */
[----:B---3--:R-:W-:Y:S05]  /*171c0*/  @P3 BRA `(.L_x_2732) ;  /* 0x0000000000103947 */ /* 0x008fea0003800000 */
[----:B------:R-:W-:Y:S05]  /*171d0*/  @!P0 BRA `(.L_x_2732) ;  /* 0x00000000000c8947 */ /* 0x000fea0003800000 */
[----:B------:R-:W3:Y:S04]  /*171e0*/  LDG.E R24, desc[UR42][R12.64] ;  /* 0x0000002a0c187981 */ /* 0x000ee8000c1e1900 */
[----:B-----5:R-:W3:Y:S02]  /*171f0*/  LDG.E R27, desc[UR42][R12.64+0x4] ;  /* 0x0000042a0c1b7981 */ /* 0x020ee4000c1e1900 */
[----:B---3--:R-:W-:-:S07]  /*17200*/  IMAD.IADD R27, R27, 0x1, -R24 ;  /* 0x000000011b1b7824 */ /* 0x008fce00078e0a18 */
.L_x_2732:
[----:B------:R-:W3:Y:S01]  /*17210*/  LDL R28, [R1+0x4c] ;  /* 0x00004c00011c7983 */ /* 0x000ee20000100800 */
[----:B--2---:R2:W0:Y:S01]  /*17220*/  LDC.64 R12, c[0x0][R4+0x210] ;  /* 0x00008400040c7b82 */ /* 0x0044220000000a00 */
[----:B------:R-:W-:Y:S01]  /*17230*/  ISETP.NE.U32.AND P0, PT, RZ, UR4, PT ;  /* 0x00000004ff007c0c */ /* 0x000fe2000bf05070 */
[-C--:B-1----:R-:W-:Y:S02]  /*17240*/  IMAD R31, R11, R206.reuse, RZ ;  /* 0x000000ce0b1f7224 */ /* 0x082fe400078e02ff */
[----:B------:R-:W-:Y:S01]  /*17250*/  IMAD.WIDE.U32 R10, R10, R206, RZ ;  /* 0x000000ce0a0a7225 */ /* 0x000fe200078e00ff */
[----:B------:R-:W-:-:S03]  /*17260*/  ISETP.NE.AND.EX P0, PT, RZ, UR5, PT, P0 ;  /* 0x00000005ff007c0c */ /* 0x000fc6000bf05300 */
[----:B------:R-:W1:Y:S01]  /*17270*/  @P1 LDC R26, c[0x0][0xbec] ;  /* 0x0002fb00ff1a1b82 */ /* 0x000e620000000800 */
[----:B------:R-:W-:Y:S01]  /*17280*/  SEL R209, R209, RZ, !P0 ;  /* 0x000000ffd1d17207 */ /* 0x000fe20004000000 */
[----:B------:R-:W-:Y:S01]  /*17290*/  IMAD.IADD R37, R204, 0x1, R190 ;  /* 0x00000001cc257824 */ /* 0x000fe200078e02be */
[----:B------:R-:W-:Y:S01]  /*172a0*/  SEL R29, R234, RZ, !P0 ;  /* 0x000000ffea1d7207 */ /* 0x000fe20004000000 */
[----:B------:R-:W-:Y:S01]  /*172b0*/  IMAD.IADD R11, R11, 0x1, R31 ;  /* 0x000000010b0b7824 */ /* 0x000fe200078e021f */
[----:B--2--5:R-:W-:Y:S01]  /*172c0*/  SHF.R.S32.HI R4, RZ, 0x1f, R57 ;  /* 0x0000001fff047819 */ /* 0x024fe20000011439 */
[----:B------:R-:W-:Y:S02]  /*172d0*/  IMAD R9, R9, R209, RZ ;  /* 0x000000d109097224 */ /* 0x000fe400078e02ff */
[----:B------:R-:W2:Y:S01]  /*172e0*/  @P1 LDC R35, c[0x0][0xbf0] ;  /* 0x0002fc00ff231b82 */ /* 0x000ea20000000800 */
[----:B------:R-:W-:Y:S02]  /*172f0*/  IMAD R56, R27, R0, RZ ;  /* 0x000000001b387224 */ /* 0x000fe400078e02ff */
[C---:B------:R-:W-:Y:S01]  /*17300*/  IMAD R33, R8.reuse, R29, R9 ;  /* 0x0000001d08217224 */ /* 0x040fe200078e0209 */
[----:B------:R-:W-:Y:S01]  /*17310*/  SEL R29, R217, RZ, P2 ;  /* 0x000000ffd91d7207 */ /* 0x000fe20001000000 */
[----:B------:R-:W-:-:S03]  /*17320*/  IMAD.WIDE.U32 R8, R8, R209, RZ ;  /* 0x000000d108087225 */ /* 0x000fc600078e00ff */
[----:B------:R-:W0:Y:S01]  /*17330*/  LDC.64 R24, c[0x0][0xba8] ;  /* 0x0002ea00ff187b82 */ /* 0x000e220000000a00 */
[----:B------:R-:W-:Y:S01]  /*17340*/  IMAD.IADD R33, R9, 0x1, R33 ;  /* 0x0000000109217824 */ /* 0x000fe200078e0221 */
[----:B------:R-:W-:Y:S01]  /*17350*/  IADD3 R10, P0, P3, R8, R10, R57 ;  /* 0x0000000a080a7210 */ /* 0x000fe20007b1e039 */
[----:B------:R-:W-:Y:S02]  /*17360*/  IMAD.MOV.U32 R9, RZ, RZ, R37 ;  /* 0x000000ffff097224 */ /* 0x000fe400078e0025 */
[----:B----4-:R-:W-:Y:S01]  /*17370*/  IMAD R31, R15, R29, RZ ;  /* 0x0000001d0f1f7224 */ /* 0x010fe200078e02ff */
[----:B------:R-:W-:Y:S01]  /*17380*/  IADD3.X R11, R33, R11, R4, P0, P3 ;  /* 0x0000000b210b7210 */ /* 0x000fe200007e6404 */
[----:B------:R-:W-:-:S04]  /*17390*/  IMAD.WIDE.U32 R14, R14, R29, RZ ;  /* 0x0000001d0e0e7225 */ /* 0x000fc800078e00ff */
[----:B-1----:R-:W-:-:S04]  /*173a0*/  @P1 IMAD.HI.U32 R8, R37, R26, RZ ;  /* 0x0000001a25081227 */ /* 0x002fc800078e00ff */
[----:B------:R-:W-:Y:S01]  /*173b0*/  IMAD.IADD R31, R15, 0x1, R31 ;  /* 0x000000010f1f7824 */ /* 0x000fe200078e021f */
[----:B--2---:R-:W-:-:S04]  /*173c0*/  @P1 SHF.R.U32.HI R9, RZ, R35, R8 ;  /* 0x00000023ff091219 */ /* 0x004fc80000011608 */
[----:B------:R-:W-:Y:S01]  /*173d0*/  IADD3 R14, P0, P3, R9, R10, R14 ;  /* 0x0000000a090e7210 */ /* 0x000fe20007b1e00e */
[--C-:B------:R-:W-:Y:S01]  /*173e0*/  IMAD.MOV R29, RZ, RZ, -R9.reuse ;  /* 0x000000ffff1d7224 */ /* 0x100fe200078e0a09 */
[----:B------:R-:W-:Y:S01]  /*173f0*/  SHF.R.S32.HI R8, RZ, 0x1f, R9 ;  /* 0x0000001fff087819 */ /* 0x000fe20000011409 */
[----:B0-----:R-:W0:Y:S02]  /*17400*/  @!P2 LDC R24, c[0x0][0xb50] ;  /* 0x0002d400ff18ab82 */ /* 0x001e240000000800 */
[----:B------:R-:W-:Y:S01]  /*17410*/  IMAD R9, R0, R29, R37 ;  /* 0x0000001d00097224 */ /* 0x000fe200078e0225 */
[----:B------:R-:W-:-:S03]  /*17420*/  IADD3.X R15, R8, R11, R31, P0, P3 ;  /* 0x0000000b080f7210 */ /* 0x000fc600007e641f */
[-C--:B------:R-:W-:Y:S01]  /*17430*/  IMAD R8, R13, R9.reuse, RZ ;  /* 0x000000090d087224 */ /* 0x080fe200078e02ff */
[----:B------:R-:W-:Y:S01]  /*17440*/  SHF.R.S32.HI R11, RZ, 0x1f, R9 ;  /* 0x0000001fff0b7819 */ /* 0x000fe20000011409 */
[C---:B------:R-:W-:Y:S01]  /*17450*/  IMAD.WIDE.U32 R14, R12.reuse, R9, R14 ;  /* 0x000000090c0e7225 */ /* 0x040fe200078e000e */
[----:B------:R-:W1:Y:S03]  /*17460*/  @!P2 LDC R25, c[0x0][0xb54] ;  /* 0x0002d500ff19ab82 */ /* 0x000e660000000800 */
[----:B------:R-:W-:-:S04]  /*17470*/  IMAD R11, R12, R11, R8 ;  /* 0x0000000b0c0b7224 */ /* 0x000fc800078e0208 */
[----:B------:R-:W-:Y:S01]  /*17480*/  IMAD.IADD R8, R15, 0x1, R11 ;  /* 0x000000010f087824 */ /* 0x000fe200078e020b */
[----:B0-----:R-:W-:-:S05]  /*17490*/  LEA R24, P0, R14, R24, 0x2 ;  /* 0x000000180e187211 */ /* 0x001fca00078010ff */
[----:B------:R-:W-:Y:S01]  /*174a0*/  SHFL.IDX PT, R10, R24, 0x1, 0x1c1f ;  /* 0x003c1f00180a7f89 */ /* 0x000fe200000e0000 */
[----:B-1----:R-:W-:-:S03]  /*174b0*/  LEA.HI.X R14, R14, R25, R8, 0x2, P0 ;  /* 0x000000190e0e7211 */ /* 0x002fc600000f1408 */
[----:B------:R-:W-:Y:S01]  /*174c0*/  SHFL.IDX PT, R8, R24, RZ, 0x1c1f ;  /* 0x001c1fff18087589 */ /* 0x000fe200000e0000 */
[----:B------:R-:W-:-:S03]  /*174d0*/  LOP3.LUT P0, RZ, R235, 0x3, RZ, 0xc0, !PT ;  /* 0x00000003ebff7812 */ /* 0x000fc6000780c0ff */
[----:B------:R-:W0:Y:S04]  /*174e0*/  SHFL.IDX PT, R9, R14, RZ, 0x1c1f ;  /* 0x001c1fff0e097589 */ /* 0x000e2800000e0000 */
[----:B------:R-:W1:Y:S01]  /*174f0*/  SHFL.IDX PT, R11, R14, 0x1, 0x1c1f ;  /* 0x003c1f000e0b7f89 */ /* 0x000e6200000e0000 */
[----:B---3--:R-:W-:-:S04]  /*17500*/  IMAD.IADD R29, R28, 0x1, R190 ;  /* 0x000000011c1d7824 */ /* 0x008fc800078e02be */
[C---:B------:R-:W-:Y:S01]  /*17510*/  VIADD R25, R29.reuse, 0x8 ;  /* 0x000000081d197836 */ /* 0x040fe20000000000 */
[----:B------:R-:W-:-:S04]  /*17520*/  ISETP.GE.OR P3, PT, R29, R56, P0 ;  /* 0x000000381d00720c */ /* 0x000fc80000766670 */
[----:B------:R-:W-:-:S09]  /*17530*/  ISETP.GE.OR P0, PT, R25, R56, P0 ;  /* 0x000000381900720c */ /* 0x000fd20000706670 */
[----:B0-----:R0:W-:Y:S04]  /*17540*/  @!P3 ST.E desc[UR42][R8.64], R42 ;  /* 0x0000002a0800b985 */ /* 0x0011e8000c10192a */
[----:B-1----:R0:W-:Y:S01]  /*17550*/  @!P0 ST.E desc[UR42][R10.64], R3 ;  /* 0x000000030a008985 */ /* 0x0021e2000c10192a */
[----:B------:R-:W-:Y:S05]  /*17560*/  @P2 BRA `(.L_x_2733) ;  /* 0x0000000800a42947 */ /* 0x000fea0003800000 */
[----:B------:R-:W-:Y:S01]  /*17570*/  IMAD.SHL.U32 R28, R22, 0x40, RZ ;  /* 0x00000040161c7824 */ /* 0x000fe200078e00ff */
[----:B0-----:R-:W0:Y:S01]  /*17580*/  @P1 LDC R11, c[0x0][0xbec] ;  /* 0x0002fb00ff0b1b82 */ /* 0x001e220000000800 */
[----:B------:R-:W-:Y:S02]  /*17590*/  ULDC.64 UR4, c[0x0][0xaa0] ;  /* 0x0002a80000047ab9 */ /* 0x000fe40000000a00 */
[----:B------:R-:W-:-:S04]  /*175a0*/  IMAD.IADD R3, R16, 0x1, R28 ;  /* 0x0000000110037824 */ /* 0x000fc800078e021c */
[----:B------:R-:W-:Y:S01]  /*175b0*/  IMAD.WIDE R44, R3, 0x2, R44 ;  /* 0x00000002032c7825 */ /* 0x000fe200078e022c */
[----:B------:R-:W1:Y:S02]  /*175c0*/  @P1 LDC R12, c[0x0][0xbf0] ;  /* 0x0002fc00ff0c1b82 */ /* 0x000e640000000800 */
        /* <DEDUP_REMOVED lines=8> */
[----:B------:R-:W-:Y:S01]  /*17650*/  IADD3 R8, P0, R44, 0x7000, RZ ;  /* 0x000070002c087810 */ /* 0x000fe20007f1e0ff */
[----:B------:R-:W-:Y:S01]  /*17660*/  IMAD R4, R4, UR4, RZ ;  /* 0x0000000404047c24 */ /* 0x000fe2000f8e02ff */
[----:B------:R-:W-:Y:S01]  /*17670*/  LOP3.LUT R28, R28, R29, RZ, 0x3c, !PT ;  /* 0x0000001d1c1c7212 */ /* 0x000fe200078e3cff */
[--C-:B------:R-:W-:Y:S01]  /*17680*/  IMAD.X R29, RZ, RZ, R45.reuse, P5 ;  /* 0x000000ffff1d7224 */ /* 0x100fe200028e062d */
[----:B------:R-:W-:Y:S01]  /*17690*/  LOP3.LUT R3, R8, 0x380, RZ, 0xc0, !PT ;  /* 0x0000038008037812 */ /* 0x000fe200078ec0ff */
[----:B------:R-:W-:Y:S01]  /*176a0*/  IMAD.X R53, RZ, RZ, R45, P0 ;  /* 0x000000ffff357224 */ /* 0x000fe200000e062d */
[----:B------:R-:W-:Y:S01]  /*176b0*/  IADD3 R37, P2, R44, 0x3000, RZ ;  /* 0x000030002c257810 */ /* 0x000fe20007f5e0ff */
[----:B------:R-:W5:Y:S01]  /*176c0*/  LD.E.128 R32, desc[UR42][R32.64] ;  /* 0x0000002a20207980 */ /* 0x000f62000c101d00 */
[----:B------:R-:W-:-:S02]  /*176d0*/  SHF.R.U64 R3, R3, 0x3, RZ ;  /* 0x0000000303037819 */ /* 0x000fc400000012ff */
[C---:B------:R-:W-:Y:S01]  /*176e0*/  IADD3 R41, P3, R44.reuse, 0x4000, RZ ;  /* 0x000040002c297810 */ /* 0x040fe20007f7e0ff */
[----:B------:R-:W5:Y:S01]  /*176f0*/  LD.E.128 R28, desc[UR42][R28.64] ;  /* 0x0000002a1c1c7980 */ /* 0x000f62000c101d00 */
[C---:B------:R-:W-:Y:S02]  /*17700*/  IADD3 R47, P4, R44.reuse, 0x5000, RZ ;  /* 0x000050002c2f7810 */ /* 0x040fe40007f9e0ff */
[----:B------:R-:W-:Y:S02]  /*17710*/  IADD3 R49, P5, R44, 0x6000, RZ ;  /* 0x000060002c317810 */ /* 0x000fe40007fbe0ff */
[----:B------:R-:W-:Y:S01]  /*17720*/  LOP3.LUT R52, R3, R8, RZ, 0x3c, !PT ;  /* 0x0000000803347212 */ /* 0x000fe200078e3cff */
[----:B------:R-:W-:Y:S01]  /*17730*/  IMAD R3, R57, UR5, R4 ;  /* 0x0000000539037c24 */ /* 0x000fe2000f8e0204 */
[----:B------:R-:W-:Y:S01]  /*17740*/  LOP3.LUT R36, R37, 0x380, RZ, 0xc0, !PT ;  /* 0x0000038025247812 */ /* 0x000fe200078ec0ff */
[----:B------:R-:W-:Y:S01]  /*17750*/  IMAD.WIDE.U32 R8, R57, UR4, RZ ;  /* 0x0000000439087c25 */ /* 0x000fe2000f8e00ff */
[----:B------:R-:W-:Y:S01]  /*17760*/  LOP3.LUT R40, R41, 0x380, RZ, 0xc0, !PT ;  /* 0x0000038029287812 */ /* 0x000fe200078ec0ff */
[----:B------:R-:W-:Y:S01]  /*17770*/  ULDC.64 UR4, c[0x0][0xae8] ;  /* 0x0002ba0000047ab9 */ /* 0x000fe20000000a00 */
[----:B------:R-:W-:-:S02]  /*17780*/  LOP3.LUT R46, R47, 0x380, RZ, 0xc0, !PT ;  /* 0x000003802f2e7812 */ /* 0x000fc400078ec0ff */
[----:B------:R-:W-:Y:S02]  /*17790*/  LOP3.LUT R48, R49, 0x380, RZ, 0xc0, !PT ;  /* 0x0000038031307812 */ /* 0x000fe400078ec0ff */
[----:B------:R-:W-:Y:S01]  /*177a0*/  LOP3.LUT R25, R44, 0x380, RZ, 0xc0, !PT ;  /* 0x000003802c197812 */ /* 0x000fe200078ec0ff */
[----:B------:R-:W-:Y:S01]  /*177b0*/  IMAD.IADD R9, R9, 0x1, R3 ;  /* 0x0000000109097824 */ /* 0x000fe200078e0203 */
[----:B------:R-:W-:Y:S01]  /*177c0*/  SHF.R.U64 R36, R36, 0x3, RZ ;  /* 0x0000000324247819 */ /* 0x000fe200000012ff */
[----:B------:R-:W-:Y:S01]  /*177d0*/  IMAD R3, R207, 0x20, R22 ;  /* 0x00000020cf037824 */ /* 0x000fe200078e0216 */
[----:B------:R-:W-:Y:S01]  /*177e0*/  SHF.R.U64 R40, R40, 0x3, RZ ;  /* 0x0000000328287819 */ /* 0x000fe200000012ff */
[----:B------:R-:W5:Y:S01]  /*177f0*/  LD.E.128 R52, desc[UR42][R52.64] ;  /* 0x0000002a34347980 */ /* 0x000f62000c101d00 */
[----:B------:R-:W-:Y:S02]  /*17800*/  SHF.R.U64 R46, R46, 0x3, RZ ;  /* 0x000000032e2e7819 */ /* 0x000fe400000012ff */
[----:B------:R-:W-:-:S02]  /*17810*/  SHF.R.U64 R48, R48, 0x3, RZ ;  /* 0x0000000330307819 */ /* 0x000fc400000012ff */
        /* <DEDUP_REMOVED lines=17> */
[----:B0-----:R-:W-:Y:S01]  /*17930*/  @P1 IMAD.HI.U32 R3, R10, R11, RZ ;  /* 0x0000000b0a031227 */ /* 0x001fe200078e00ff */
        /* <DEDUP_REMOVED lines=8> */
[----:B-1----:R-:W-:Y:S01]  /*179c0*/  @P1 SHF.R.U32.HI R11, RZ, R12, R3 ;  /* 0x0000000cff0b1219 */ /* 0x002fe20000011603 */
        /* <DEDUP_REMOVED lines=32> */
.L_x_2977:
[----:B------:R-:W-:Y:S01]  /*17bd0*/  ISETP.GE.AND P0, PT, R21, R56, PT ;  /* 0x000000381500720c */ /* 0x000fe20003f06270 */
[----:B------:R-:W-:-:S12]  /*17be0*/  BSSY B1, `(.L_x_2735) ;  /* 0x000000b000017945 */ /* 0x000fd80003800000 */
[----:B------:R-:W-:Y:S05]  /*17bf0*/  @P0 BRA `(.L_x_2736) ;  /* 0x0000000000240947 */ /* 0x000fea0003800000 */
[----:B------:R-:W-:Y:S02]  /*17c00*/  ULDC UR4, c[0x0][0xac8] ;  /* 0x0002b20000047ab9 */ /* 0x000fe40000000800 */
        /* <DEDUP_REMOVED lines=8> */
.L_x_2736:
[----:B------:R-:W-:Y:S05]  /*17c90*/  BSYNC B1 ;  /* 0x0000000000017941 */ /* 0x000fea0003800000 */
.L_x_2735:
[----:B------:R-:W-:-:S03]  /*17ca0*/  UMOV UR4, 0xffffffff ;  /* 0xffffffff00047882 */ /* 0x000fc60000000000 */
[----:B------:R-:W-:Y:S05]  /*17cb0*/  BRA.DIV UR4, `(.L_x_2737) ;  /* 0x000000ba04207947 */ /* 0x000fea000b800000 */
[----:B-1----:R1:W4:Y:S04]  /*17cc0*/  SHFL.IDX PT, R3, R4, 0x1, 0x181f ;  /* 0x00381f0004037f89 */ /* 0x00232800000e0000 */
[----:B--23--:R1:W2:Y:S02]  /*17cd0*/  SHFL.IDX PT, R14, R0, 0x1, 0x181f ;  /* 0x00381f00000e7f89 */ /* 0x00c2a400000e0000 */
.L_x_2981:
[----:B------:R-:W-:Y:S01]  /*17ce0*/  VIADD R9, R21, 0x20 ;  /* 0x0000002015097836 */ /* 0x000fe20000000000 */
[----:B------:R-:W-:Y:S04]  /*17cf0*/  BSSY B1, `(.L_x_2738) ;  /* 0x000000c000017945 */ /* 0x000fe80003800000 */
[----:B------:R-:W-:-:S13]  /*17d00*/  ISETP.GE.AND P0, PT, R9, R56, PT ;  /* 0x000000380900720c */ /* 0x000fda0003f06270 */
[----:B------:R-:W-:Y:S05]  /*17d10*/  @P0 BRA `(.L_x_2739) ;  /* 0x0000000000240947 */ /* 0x000fea0003800000 */
[----:B------:R-:W-:Y:S02]  /*17d20*/  ULDC UR4, c[0x0][0xac8] ;  /* 0x0002b20000047ab9 */ /* 0x000fe40000000800 */
[----:B------:R-:W-:Y:S02]  /*17d30*/  ISETP.GE.AND P2, PT, R16, UR4, PT ;  /* 0x0000000410007c0c */ /* 0x000fe4000bf46270 */
[----:B------:R-:W-:-:S11]  /*17d40*/  ISETP.GE.AND P3, PT, R187, UR4, PT ;  /* 0x00000004bb007c0c */ /* 0x000fd6000bf66270 */
[CC--:B--2---:R-:W-:Y:S02]  /*17d50*/  @!P2 LEA R8, P0, R16.reuse, R14.reuse, 0x1 ;  /* 0x0000000e1008a211 */ /* 0x0c4fe400078008ff */
[C---:B------:R-:W-:Y:S02]  /*17d60*/  @!P3 LEA R14, P1, R187.reuse, R14, 0x1 ;  /* 0x0000000ebb0eb211 */ /* 0x040fe400078208ff */
[-C--:B----4-:R-:W-:Y:S02]  /*17d70*/  @!P2 LEA.HI.X R9, R16, R3.reuse, R17, 0x1, P0 ;  /* 0x000000031009a211 */ /* 0x090fe400000f0c11 */
[----:B------:R-:W-:-:S03]  /*17d80*/  @!P3 LEA.HI.X R15, R187, R3, R216, 0x1, P1 ;  /* 0x00000003bb0fb211 */ /* 0x000fc600008f0cd8 */
[----:B-----5:R3:W-:Y:S04]  /*17d90*/  @!P2 ST.E.128 desc[UR42][R8.64], R28 ;  /* 0x0000001c0800a985 */ /* 0x0207e8000c101d2a */
[----:B------:R3:W-:Y:S02]  /*17da0*/  @!P3 ST.E.128 desc[UR42][R14.64], R44 ;  /* 0x0000002c0e00b985 */ /* 0x0007e4000c101d2a */
.L_x_2739:
[----:B------:R-:W-:Y:S05]  /*17db0*/  BSYNC B1 ;  /* 0x0000000000017941 */ /* 0x000fea0003800000 */
.L_x_2738:
[----:B------:R-:W-:-:S03]  /*17dc0*/  UMOV UR4, 0xffffffff ;  /* 0xffffffff00047882 */ /* 0x000fc60000000000 */
[----:B------:R-:W-:Y:S05]  /*17dd0*/  BRA.DIV UR4, `(.L_x_2740) ;  /* 0x000000ba04207947 */ /* 0x000fea000b800000 */
[----:B----4-:R4:W0:Y:S04]  /*17de0*/  SHFL.IDX PT, R3, R4, 0x2, 0x181f ;  /* 0x00581f0004037f89 */ /* 0x01082800000e0000 */
[----:B--23--:R4:W2:Y:S02]  /*17df0*/  SHFL.IDX PT, R14, R0, 0x2, 0x181f ;  /* 0x00581f00000e7f89 */ /* 0x00c8a400000e0000 */
.L_x_2985:
        /* <DEDUP_REMOVED lines=13> */
.L_x_2742:
[----:B------:R-:W-:Y:S05]  /*17ed0*/  BSYNC B1 ;  /* 0x0000000000017941 */ /* 0x000fea0003800000 */
.L_x_2741:
[----:B------:R-:W-:-:S03]  /*17ee0*/  UMOV UR4, 0xffffffff ;  /* 0xffffffff00047882 */ /* 0x000fc60000000000 */
[----:B------:R-:W-:Y:S05]  /*17ef0*/  BRA.DIV UR4, `(.L_x_2743) ;  /* 0x000000ba04207947 */ /* 0x000fea000b800000 */
[----:B0-----:R0:W0:Y:S04]  /*17f00*/  SHFL.IDX PT, R3, R4, 0x3, 0x181f ;  /* 0x00781f0004037f89 */ /* 0x00102800000e0000 */
[----:B--23--:R2:W3:Y:S02]  /*17f10*/  SHFL.IDX PT, R14, R0, 0x3, 0x181f ;  /* 0x00781f00000e7f89 */ /* 0x00c4e400000e0000 */
.L_x_2989:
[----:B------:R-:W-:-:S05]  /*17f20*/  VIADD R9, R21, 0x60 ;  /* 0x0000006015097836 */ /* 0x000fca0000000000 */
[----:B------:R-:W-:-:S13]  /*17f30*/  ISETP.GE.AND P0, PT, R9, R56, PT ;  /* 0x000000380900720c */ /* 0x000fda0003f06270 */
[----:B------:R-:W-:Y:S05]  /*17f40*/  @P0 BRA `(.L_x_2744) ;  /* 0x0000001800840947 */ /* 0x000fea0003800000 */
[----:B------:R-:W-:Y:S02]  /*17f50*/  ULDC UR4, c[0x0][0xac8] ;  /* 0x0002b20000047ab9 */ /* 0x000fe40000000800 */
[----:B------:R-:W-:-:S13]  /*17f60*/  ISETP.GE.AND P1, PT, R16, UR4, PT ;  /* 0x0000000410007c0c */ /* 0x000fda000bf26270 */
[----:B---3--:R-:W-:-:S04]  /*17f70*/  @!P1 LEA R8, P0, R16, R14, 0x1 ;  /* 0x0000000e10089211 */ /* 0x008fc800078008ff */
[----:B0-----:R-:W-:Y:S02]  /*17f80*/  @!P1 LEA.HI.X R9, R16, R3, R17, 0x1, P0 ;  /* 0x0000000310099211 */ /* 0x001fe400000f0c11 */
[----:B------:R-:W-:-:S03]  /*17f90*/  ISETP.GE.AND P0, PT, R187, UR4, PT ;  /* 0x00000004bb007c0c */ /* 0x000fc6000bf06270 */
[----:B-----5:R0:W-:Y:S10]  /*17fa0*/  @!P1 ST.E.128 desc[UR42][R8.64], R36 ;  /* 0x0000002408009985 */ /* 0x0201f4000c101d2a */
[----:B------:R-:W-:Y:S05]  /*17fb0*/  @P0 BRA `(.L_x_2744) ;  /* 0x0000001800680947 */ /* 0x000fea0003800000 */
[----:B------:R-:W-:-:S04]  /*17fc0*/  LEA R14, P0, R187, R14, 0x1 ;  /* 0x0000000ebb0e7211 */ /* 0x000fc800078008ff */
[----:B------:R-:W-:-:S05]  /*17fd0*/  LEA.HI.X R15, R187, R3, R216, 0x1, P0 ;  /* 0x00000003bb0f7211 */ /* 0x000fca00000f0cd8 */
[----:B------:R3:W-:Y:S01]  /*17fe0*/  ST.E.128 desc[UR42][R14.64], R52 ;  /* 0x000000340e007985 */ /* 0x0007e2000c101d2a */
[----:B------:R-:W-:Y:S05]  /*17ff0*/  BRA `(.L_x_2744) ;  /* 0x0000001800587947 */ /* 0x000fea0003800000 */
.L_x_2733:
[----:B------:R-:W-:Y:S01]  /*18000*/  ULDC.64 UR4, c[0x0][0xb08] ;  /* 0x0002c20000047ab9 */ /* 0x000fe20000000a00 */
[----:B0-----:R-:W0:Y:S01]  /*18010*/  @P1 LDC R10, c[0x0][0xbec] ;  /* 0x0002fb00ff0a1b82 */ /* 0x001e220000000800 */
[----:B------:R-:W-:Y:S02]  /*18020*/  IMAD R4, R4, UR4, RZ ;  /* 0x0000000404047c24 */ /* 0x000fe4000f8e02ff */
[----:B------:R-:W-:-:S04]  /*18030*/  IMAD.WIDE.U32 R8, R57, UR4, RZ ;  /* 0x0000000439087c25 */ /* 0x000fc8000f8e00ff */
[----:B------:R-:W-:Y:S01]  /*18040*/  IMAD R57, R57, UR5, R4 ;  /* 0x0000000539397c24 */ /* 0x000fe2000f8e0204 */
[----:B------:R-:W1:Y:S01]  /*18050*/  @P1 LDC R13, c[0x0][0xbf0] ;  /* 0x0002fc00ff0d1b82 */ /* 0x000e620000000800 */
[----:B------:R-:W-:Y:S01]  /*18060*/  ULDC.64 UR4, c[0x0][0xb38] ;  /* 0x0002ce0000047ab9 */ /* 0x000fe20000000a00 */
[----:B------:R-:W-:Y:S01]  /*18070*/  SHF.R.S32.HI R4, RZ, 0x1f, R209 ;  /* 0x0000001fff047819 */ /* 0x000fe200000114d1 */
[----:B------:R-:W-:Y:S02]  /*18080*/  IMAD.IADD R9, R9, 0x1, R57 ;  /* 0x0000000109097824 */ /* 0x000fe400078e0239 */
[----:B------:R-:W-:Y:S02]  /*18090*/  IMAD.MOV.U32 R3, RZ, RZ, R37 ;  /* 0x000000ffff037224 */ /* 0x000fe400078e0025 */
[----:B------:R-:W-:-:S04]  /*180a0*/  IMAD.WIDE.U32 R8, R206, UR4, R8 ;  /* 0x00000004ce087c25 */ /* 0x000fc8000f8e0008 */
[----:B------:R-:W-:Y:S01]  /*180b0*/  IMAD R9, R206, UR5, R9 ;  /* 0x00000005ce097c24 */ /* 0x000fe2000f8e0209 */
[----:B------:R-:W-:Y:S02]  /*180c0*/  ULDC.64 UR4, c[0x0][0xb40] ;  /* 0x0002d00000047ab9 */ /* 0x000fe40000000a00 */
[----:B------:R-:W-:Y:S02]  /*180d0*/  IMAD R4, R4, UR4, RZ ;  /* 0x0000000404047c24 */ /* 0x000fe4000f8e02ff */
[----:B------:R-:W-:-:S04]  /*180e0*/  IMAD.WIDE.U32 R8, R209, UR4, R8 ;  /* 0x00000004d1087c25 */ /* 0x000fc8000f8e0008 */
[----:B------:R-:W-:Y:S01]  /*180f0*/  IMAD R11, R209, UR5, R4 ;  /* 0x00000005d10b7c24 */ /* 0x000fe2000f8e0204 */
[----:B------:R-:W-:Y:S01]  /*18100*/  ULDC.64 UR4, c[0x0][0xb48] ;  /* 0x0002d20000047ab9 */ /* 0x000fe20000000a00 */
[----:B0-----:R-:W-:-:S04]  /*18110*/  @P1 IMAD.HI.U32 R10, R37, R10, RZ ;  /* 0x0000000a250a1227 */ /* 0x001fc800078e00ff */
[----:B------:R-:W-:Y:S01]  /*18120*/  IMAD.IADD R9, R9, 0x1, R11 ;  /* 0x0000000109097824 */ /* 0x000fe200078e020b */
[----:B-1----:R-:W-:Y:S01]  /*18130*/  @P1 SHF.R.U32.HI R3, RZ, R13, R10 ;  /* 0x0000000dff031219 */ /* 0x002fe2000001160a */
[----:B------:R-:W-:Y:S02]  /*18140*/  VIADD R10, R2, 0x28820 ;  /* 0x00028820020a7836 */ /* 0x000fe40000000000 */
[C---:B------:R-:W-:Y:S01]  /*18150*/  IMAD.WIDE.U32 R8, R217.reuse, UR4, R8 ;  /* 0x00000004d9087c25 */ /* 0x040fe2000f8e0008 */
[--C-:B------:R-:W-:Y:S02]  /*18160*/  SHF.R.S32.HI R4, RZ, 0x1f, R3.reuse ;  /* 0x0000001fff047819 */ /* 0x100fe40000011403 */
[----:B------:R-:W-:Y:S01]  /*18170*/  PRMT R10, RZ, 0x654, R10 ;  /* 0x00000654ff0a7816 */ /* 0x000fe2000000000a */
[----:B------:R-:W-:Y:S02]  /*18180*/  IMAD.MOV R11, RZ, RZ, -R3 ;  /* 0x000000ffff0b7224 */ /* 0x000fe400078e0a03 */
[----:B------:R-:W-:Y:S01]  /*18190*/  IMAD R9, R217, UR5, R9 ;  /* 0x00000005d9097c24 */ /* 0x000fe2000f8e0209 */
[----:B------:R-:W-:Y:S01]  /*181a0*/  ULDC.64 UR4, c[0x0][0xb30] ;  /* 0x0002cc0000047ab9 */ /* 0x000fe20000000a00 */
[----:B------:R-:W-:Y:S01]  /*181b0*/  IMAD R11, R0, R11, R37 ;  /* 0x0000000b000b7224 */ /* 0x000fe200078e0225 */
[----:B------:R0:W-:Y:S01]  /*181c0*/  SYNCS.ARRIVE.TRANS64.RED.A1T0 RZ, [R10+URZ], RZ ;  /* 0x000000ff0aff79a7 */ /* 0x0001e2000810043f */
[----:B------:R-:W-:-:S02]  /*181d0*/  IMAD R4, R4, UR4, RZ ;  /* 0x0000000404047c24 */ /* 0x000fc4000f8e02ff */
[----:B------:R-:W-:Y:S01]  /*181e0*/  IMAD.WIDE.U32 R8, R3, UR4, R8 ;  /* 0x0000000403087c25 */ /* 0x000fe2000f8e0008 */
[----:B------:R-:W-:-:S03]  /*181f0*/  SHF.R.S32.HI R0, RZ, 0x1f, R11 ;  /* 0x0000001fff007819 */ /* 0x000fc6000001140b */
[----:B------:R-:W-:Y:S01]  /*18200*/  IMAD R13, R3, UR5, R4 ;  /* 0x00000005030d7c24 */ /* 0x000fe2000f8e0204 */
[----:B------:R-:W-:Y:S02]  /*18210*/  ULDC.64 UR4, c[0x0][0xb28] ;  /* 0x0002ca0000047ab9 */ /* 0x000fe40000000a00 */
[----:B------:R-:W-:Y:S02]  /*18220*/  IMAD R0, R0, UR4, RZ ;  /* 0x0000000400007c24 */ /* 0x000fe4000f8e02ff */
[----:B------:R-:W-:Y:S02]  /*18230*/  IMAD.IADD R9, R9, 0x1, R13 ;  /* 0x0000000109097824 */ /* 0x000fe400078e020d */
[----:B------:R-:W-:-:S04]  /*18240*/  IMAD.WIDE.U32 R8, R11, UR4, R8 ;  /* 0x000000040b087c25 */ /* 0x000fc8000f8e0008 */
[----:B------:R-:W-:Y:S01]  /*18250*/  IMAD R11, R11, UR5, R0 ;  /* 0x000000050b0b7c24 */ /* 0x000fe2000f8e0200 */
[----:B------:R-:W-:Y:S02]  /*18260*/  ULDC.64 UR4, c[0x0][0xb00] ;  /* 0x0002c00000047ab9 */ /* 0x000fe40000000a00 */
[----:B------:R-:W-:Y:S01]  /*18270*/  LEA R3, P0, R8, UR4, 0x2 ;  /* 0x0000000408037c11 */ /* 0x000fe2000f8010ff */
[----:B------:R-:W-:Y:S01]  /*18280*/  IMAD.IADD R9, R9, 0x1, R11 ;  /* 0x0000000109097824 */ /* 0x000fe200078e020b */
[----:B------:R-:W-:-:S04]  /*18290*/  UMOV UR4, 0xffffffff ;  /* 0xffffffff00047882 */ /* 0x000fc80000000000 */
[----:B------:R-:W-:Y:S01]  /*182a0*/  LEA.HI.X R4, R8, UR5, R9, 0x2, P0 ;  /* 0x0000000508047c11 */ /* 0x000fe200080f1409 */
[----:B0-----:R-:W-:Y:S06]  /*182b0*/  BRA.DIV UR4, `(.L_x_2745) ;  /* 0x000000b604787947 */ /* 0x001fec000b800000 */
[----:B------:R0:W1:Y:S04]  /*182c0*/  SHFL.IDX PT, R0, R4, RZ, 0x1c1f ;  /* 0x001c1fff04007589 */ /* 0x00006800000e0000 */
[----:B------:R0:W2:Y:S02]  /*182d0*/  SHFL.IDX PT, R14, R3, RZ, 0x1c1f ;  /* 0x001c1fff030e7589 */ /* 0x0000a400000e0000 */
.L_x_2992:
        /* <DEDUP_REMOVED lines=10> */
[----:B------:R-:W-:Y:S02]  /*18380*/  SHF.R.S32.HI R24, RZ, 0x1f, R231 ;  /* 0x0000001fff187819 */ /* 0x000fe400000114e7 */
[----:B------:R-:W-:Y:S01]  /*18390*/  SHF.R.S32.HI R30, RZ, 0x1f, R230 ;  /* 0x0000001fff1e7819 */ /* 0x000fe200000114e6 */
[----:B-1----:R-:W-:Y:S02]  /*183a0*/  @!P0 IMAD.MOV.U32 R15, RZ, RZ, R0 ;  /* 0x000000ffff0f8224 */ /* 0x002fe400078e0000 */
[----:B--2---:R-:W-:Y:S01]  /*183b0*/  @!P2 LEA R10, P4, R233, R14, 0x2 ;  /* 0x0000000ee90aa211 */ /* 0x004fe200078810ff */
[----:B------:R-:W-:Y:S01]  /*183c0*/  @!P0 IMAD.WIDE R8, R197, 0x4, R14 ;  /* 0x00000004c5088825 */ /* 0x000fe200078e020e */
[----:B------:R-:W-:Y:S02]  /*183d0*/  SHF.R.S32.HI R15, RZ, 0x1f, R226 ;  /* 0x0000001fff0f7819 */ /* 0x000fe400000114e2 */
[----:B------:R-:W-:Y:S02]  /*183e0*/  @!P2 LEA.HI.X R11, R233, R0, R12, 0x2, P4 ;  /* 0x00000000e90ba211 */ /* 0x000fe400020f140c */
[----:B------:R1:W-:Y:S01]  /*183f0*/  @!P0 ST.E.64 desc[UR42][R8.64], R20 ;  /* 0x0000001408008985 */ /* 0x0003e2000c101b2a */
[----:B------:R-:W-:-:S02]  /*18400*/  ISETP.GE.AND P0, PT, R230, UR4, PT ;  /* 0x00000004e6007c0c */ /* 0x000fc4000bf06270 */
[CC--:B------:R-:W-:Y:S01]  /*18410*/  @!P3 LEA R12, P4, R232.reuse, R14.reuse, 0x2 ;  /* 0x0000000ee80cb211 */ /* 0x0c0fe200078810ff */
        /* <DEDUP_REMOVED lines=11> */
[C---:B-1----:R-:W-:Y:S02]  /*184d0*/  @!P2 LEA R8, P5, R229.reuse, R14, 0x2 ;  /* 0x0000000ee508a211 */ /* 0x042fe400078a10ff */
[-C--:B------:R-:W-:Y:S02]  /*184e0*/  @!P0 LEA.HI.X R29, R230, R0.reuse, R30, 0x2, P3 ;  /* 0x00000000e61d8211 */ /* 0x080fe400018f141e */
[----:B------:R-:W-:Y:S02]  /*184f0*/  @!P2 LEA.HI.X R9, R229, R0, R24, 0x2, P5 ;  /* 0x00000000e509a211 */ /* 0x000fe400028f1418 */
[----:B------:R-:W-:Y:S01]  /*18500*/  ISETP.GE.AND P3, PT, R226, UR4, PT ;  /* 0x00000004e2007c0c */ /* 0x000fe2000bf66270 */
[----:B------:R-:W-:Y:S01]  /*18510*/  @!P0 ST.E.64 desc[UR42][R28.64], R104 ;  /* 0x000000681c008985 */ /* 0x000fe2000c101b2a */
[----:B--2---:R-:W-:-:S02]  /*18520*/  @!P4 LEA R10, P0, R228, R14, 0x2 ;  /* 0x0000000ee40ac211 */ /* 0x004fc400078010ff */
[----:B------:R-:W-:Y:S01]  /*18530*/  SHF.R.S32.HI R30, RZ, 0x1f, R228 ;  /* 0x0000001fff1e7819 */ /* 0x000fe200000114e4 */
[----:B------:R1:W-:Y:S01]  /*18540*/  @!P2 ST.E.64 desc[UR42][R8.64], R108 ;  /* 0x0000006c0800a985 */ /* 0x0003e2000c101b2a */
[----:B------:R-:W-:Y:S02]  /*18550*/  SHF.R.S32.HI R24, RZ, 0x1f, R227 ;  /* 0x0000001fff187819 */ /* 0x000fe400000114e3 */
[----:B---3--:R-:W-:Y:S02]  /*18560*/  @!P1 LEA R12, P5, R227, R14, 0x2 ;  /* 0x0000000ee30c9211 */ /* 0x008fe400078a10ff */
[----:B------:R-:W-:Y:S02]  /*18570*/  ISETP.GE.AND P2, PT, R225, UR4, PT ;  /* 0x00000004e1007c0c */ /* 0x000fe4000bf46270 */
[----:B------:R-:W-:Y:S02]  /*18580*/  @!P4 LEA.HI.X R11, R228, R0, R30, 0x2, P0 ;  /* 0x00000000e40bc211 */ /* 0x000fe400000f141e */
[----:B------:R-:W-:-:S02]  /*18590*/  ISETP.GE.AND P0, PT, R224, UR4, PT ;  /* 0x00000004e0007c0c */ /* 0x000fc4000bf06270 */
[----:B------:R-:W-:Y:S01]  /*185a0*/  @!P1 LEA.HI.X R13, R227, R0, R24, 0x2, P5 ;  /* 0x00000000e30d9211 */ /* 0x000fe200028f1418 */
[----:B------:R2:W-:Y:S01]  /*185b0*/  @!P4 ST.E.64 desc[UR42][R10.64], R112 ;  /* 0x000000700a00c985 */ /* 0x0005e2000c101b2a */
[C---:B------:R-:W-:Y:S02]  /*185c0*/  @!P3 LEA R20, P5, R226.reuse, R14, 0x2 ;  /* 0x0000000ee214b211 */ /* 0x040fe400078a10ff */
[----:B------:R-:W-:Y:S01]  /*185d0*/  SHF.R.S32.HI R24, RZ, 0x1f, R225 ;  /* 0x0000001fff187819 */ /* 0x000fe200000114e1 */
[----:B------:R3:W-:Y:S01]  /*185e0*/  @!P1 ST.E.64 desc[UR42][R12.64], R116 ;  /* 0x000000740c009985 */ /* 0x0007e2000c101b2a */
[----:B------:R-:W-:Y:S02]  /*185f0*/  ISETP.GE.AND P1, PT, R223, UR4, PT ;  /* 0x00000004df007c0c */ /* 0x000fe4000bf26270 */
[----:B------:R-:W-:Y:S02]  /*18600*/  @!P3 LEA.HI.X R21, R226, R0, R15, 0x2, P5 ;  /* 0x00000000e215b211 */ /* 0x000fe400028f140f */
[----:B----4-:R-:W-:-:S02]  /*18610*/  @!P2 LEA R26, P4, R225, R14, 0x2 ;  /* 0x0000000ee11aa211 */ /* 0x010fc400078810ff */
[----:B-1----:R-:W-:Y:S01]  /*18620*/  @!P0 LEA R8, P5, R224, R14, 0x2 ;  /* 0x0000000ee0088211 */ /* 0x002fe200078a10ff */
[----:B------:R1:W-:Y:S01]  /*18630*/  @!P3 ST.E.64 desc[UR42][R20.64], R120 ;  /* 0x000000781400b985 */ /* 0x0003e2000c101b2a */
[----:B------:R-:W-:Y:S02]  /*18640*/  SHF.R.S32.HI R15, RZ, 0x1f, R224 ;  /* 0x0000001fff0f7819 */ /* 0x000fe400000114e0 */
[-C--:B------:R-:W-:Y:S02]  /*18650*/  @!P2 LEA.HI.X R27, R225, R0.reuse, R24, 0x2, P4 ;  /* 0x00000000e11ba211 */ /* 0x080fe400020f1418 */
[----:B------:R-:W-:Y:S02]  /*18660*/  ISETP.GE.AND P3, PT, R222, UR4, PT ;  /* 0x00000004de007c0c */ /* 0x000fe4000bf66270 */
[----:B------:R-:W-:Y:S01]  /*18670*/  @!P0 LEA.HI.X R9, R224, R0, R15, 0x2, P5 ;  /* 0x00000000e0098211 */ /* 0x000fe200028f140f */
[----:B------:R4:W-:Y:S01]  /*18680*/  @!P2 ST.E.64 desc[UR42][R26.64], R124 ;  /* 0x0000007c1a00a985 */ /* 0x0009e2000c101b2a */
[----:B------:R-:W-:-:S02]  /*18690*/  ISETP.GE.AND P4, PT, R221, UR4, PT ;  /* 0x00000004dd007c0c */ /* 0x000fc4000bf86270 */
[----:B------:R-:W-:Y:S01]  /*186a0*/  SHF.R.S32.HI R15, RZ, 0x1f, R223 ;  /* 0x0000001fff0f7819 */ /* 0x000fe200000114df */
[----:B------:R0:W-:Y:S01]  /*186b0*/  @!P0 ST.E.64 desc[UR42][R8.64], R128 ;  /* 0x0000008008008985 */ /* 0x0001e2000c101b2a */
[----:B--2---:R-:W-:Y:S02]  /*186c0*/  @!P1 LEA R10, P5, R223, R14, 0x2 ;  /* 0x0000000edf0a9211 */ /* 0x004fe400078a10ff */
[----:B------:R-:W-:Y:S02]  /*186d0*/  ISETP.GE.AND P2, PT, R220, UR4, PT ;  /* 0x00000004dc007c0c */ /* 0x000fe4000bf46270 */
[----:B------:R-:W-:Y:S02]  /*186e0*/  ISETP.GE.AND P0, PT, R219, UR4, PT ;  /* 0x00000004db007c0c */ /* 0x000fe4000bf06270 */
[----:B------:R-:W-:Y:S02]  /*186f0*/  @!P1 LEA.HI.X R11, R223, R0, R15, 0x2, P5 ;  /* 0x00000000df0b9211 */ /* 0x000fe400028f140f */
[----:B---3--:R-:W-:-:S02]  /*18700*/  @!P3 LEA R12, P5, R222, R14, 0x2 ;  /* 0x0000000ede0cb211 */ /* 0x008fc400078a10ff */
[----:B------:R-:W-:Y:S01]  /*18710*/  SHF.R.S32.HI R24, RZ, 0x1f, R222 ;  /* 0x0000001fff187819 */ /* 0x000fe200000114de */
[----:B------:R0:W-:Y:S01]  /*18720*/  @!P1 ST.E.64 desc[UR42][R10.64], R132 ;  /* 0x000000840a009985 */ /* 0x0001e2000c101b2a */
[----:B------:R-:W-:Y:S02]  /*18730*/  SHF.R.S32.HI R15, RZ, 0x1f, R221 ;  /* 0x0000001fff0f7819 */ /* 0x000fe400000114dd */
[C---:B-1----:R-:W-:Y:S02]  /*18740*/  @!P4 LEA R20, P1, R221.reuse, R14, 0x2 ;  /* 0x0000000edd14c211 */ /* 0x042fe400078210ff */
[----:B------:R-:W-:Y:S02]  /*18750*/  @!P3 LEA.HI.X R13, R222, R0, R24, 0x2, P5 ;  /* 0x00000000de0db211 */ /* 0x000fe400028f1418 */
[----:B----4-:R-:W-:Y:S02]  /*18760*/  @!P2 LEA R26, P5, R220, R14, 0x2 ;  /* 0x0000000edc1aa211 */ /* 0x010fe400078a10ff */
[----:B------:R-:W-:Y:S01]  /*18770*/  @!P4 LEA.HI.X R21, R221, R0, R15, 0x2, P1 ;  /* 0x00000000dd15c211 */ /* 0x000fe200008f140f */
[----:B------:R0:W-:Y:S01]  /*18780*/  @!P3 ST.E.64 desc[UR42][R12.64], R136 ;  /* 0x000000880c00b985 */ /* 0x0001e2000c101b2a */
[----:B------:R-:W-:-:S02]  /*18790*/  @!P0 LEA R14, P1, R219, R14, 0x2 ;  /* 0x0000000edb0e8211 */ /* 0x000fc400078210ff */
[-C--:B------:R-:W-:Y:S01]  /*187a0*/  @!P2 LEA.HI.X R27, R220, R0.reuse, R237, 0x2, P5 ;  /* 0x00000000dc1ba211 */ /* 0x080fe200028f14ed */
[----:B------:R0:W-:Y:S01]  /*187b0*/  @!P4 ST.E.64 desc[UR42][R20.64], R140 ;  /* 0x0000008c1400c985 */ /* 0x0001e2000c101b2a */
[----:B------:R-:W-:-:S03]  /*187c0*/  @!P0 LEA.HI.X R15, R219, R0, R236, 0x2, P1 ;  /* 0x00000000db0f8211 */ /* 0x000fc600008f14ec */
[----:B------:R0:W-:Y:S04]  /*187d0*/  @!P2 ST.E.64 desc[UR42][R26.64], R144 ;  /* 0x000000901a00a985 */ /* 0x0001e8000c101b2a */
[----:B------:R0:W-:Y:S02]  /*187e0*/  @!P0 ST.E.64 desc[UR42][R14.64], R148 ;  /* 0x000000940e008985 */ /* 0x0001e4000c101b2a */
.L_x_2747:
[----:B------:R-:W-:Y:S05]  /*187f0*/  BSYNC B1 ;  /* 0x0000000000017941 */ /* 0x000fea0003800000 */
.L_x_2746:
[----:B------:R-:W-:-:S03]  /*18800*/  UMOV UR4, 0xffffffff ;  /* 0xffffffff00047882 */ /* 0x000fc60000000000 */
[----:B------:R-:W-:Y:S05]  /*18810*/  BRA.DIV UR4, `(.L_x_2748) ;  /* 0x000000b204547947 */ /* 0x000fea000b800000 */
[----:B-1----:R1:W3:Y:S04]  /*18820*/  SHFL.IDX PT, R0, R4, 0x1, 0x1c1f ;  /* 0x003c1f0004007f89 */ /* 0x0022e800000e0000 */
[----:B0-2---:R1:W0:Y:S02]  /*18830*/  SHFL.IDX PT, R14, R3, 0x1, 0x1c1f ;  /* 0x003c1f00030e7f89 */ /* 0x00522400000e0000 */
.L_x_2996:
[----:B------:R-:W-:-:S13]  /*18840*/  ISETP.GE.AND P0, PT, R25, R56, PT ;  /* 0x000000381900720c */ /* 0x000fda0003f06270 */
[----:B------:R-:W-:Y:S05]  /*18850*/  @P0 BRA `(.L_x_2744) ;  /* 0x0000001000400947 */ /* 0x000fea0003800000 */
[----:B------:R-:W-:Y:S01]  /*18860*/  ULDC UR4, c[0x0][0xac8] ;  /* 0x0002b20000047ab9 */ /* 0x000fe20000000800 */
[----:B-1----:R-:W-:Y:S02]  /*18870*/  SHF.R.S32.HI R4, RZ, 0x1f, R233 ;  /* 0x0000001fff047819 */ /* 0x002fe400000114e9 */
[----:B------:R-:W-:Y:S02]  /*18880*/  ISETP.GE.AND P2, PT, R197, UR4, PT ;  /* 0x00000004c5007c0c */ /* 0x000fe4000bf46270 */
[----:B------:R-:W-:Y:S02]  /*18890*/  ISETP.GE.AND P3, PT, R233, UR4, PT ;  /* 0x00000004e9007c0c */ /* 0x000fe4000bf66270 */
[----:B------:R-:W-:Y:S02]  /*188a0*/  ISETP.GE.AND P1, PT, R232, UR4, PT ;  /* 0x00000004e8007c0c */ /* 0x000fe4000bf26270 */
[----:B------:R-:W-:Y:S02]  /*188b0*/  ISETP.GE.AND P0, PT, R231, UR4, PT ;  /* 0x00000004e7007c0c */ /* 0x000fe4000bf06270 */
[----:B------:R-:W-:-:S05]  /*188c0*/  SHF.R.S32.HI R3, RZ, 0x1f, R232 ;  /* 0x0000001fff037819 */ /* 0x000fca00000114e8 */
[----:B---3--:R-:W-:Y:S02]  /*188d0*/  @!P2 IMAD.MOV.U32 R15, RZ, RZ, R0 ;  /* 0x000000ffff0fa224 */ /* 0x008fe400078e0000 */
[-C--:B0-----:R-:W-:Y:S01]  /*188e0*/  @!P3 LEA R10, P4, R233, R14.reuse, 0x2 ;  /* 0x0000000ee90ab211 */ /* 0x081fe200078810ff */
[----:B------:R-:W-:Y:S01]  /*188f0*/  @!P2 IMAD.WIDE R8, R197, 0x4, R14 ;  /* 0x00000004c508a825 */ /* 0x000fe200078e020e */
[----:B------:R-:W-:Y:S02]  /*18900*/  @!P1 LEA R12, P5, R232, R14, 0x2 ;  /* 0x0000000ee80c9211 */ /* 0x000fe400078a10ff */
[-C--:B------:R-:W-:Y:S02]  /*18910*/  @!P3 LEA.HI.X R11, R233, R0.reuse, R4, 0x2, P4 ;  /* 0x00000000e90bb211 */ /* 0x080fe400020f1404 */
[----:B------:R0:W-:Y:S01]  /*18920*/  @!P2 ST.E.64 desc[UR42][R8.64], R90 ;  /* 0x0000005a0800a985 */ /* 0x0001e2000c101b2a */
[----:B------:R-:W-:Y:S02]  /*18930*/  ISETP.GE.AND P2, PT, R230, UR4, PT ;  /* 0x00000004e6007c0c */ /* 0x000fe4000bf46270 */
[----:B------:R-:W-:Y:S01]  /*18940*/  ISETP.GE.AND P4, PT, R229, UR4, PT ;  /* 0x00000004e5007c0c */ /* 0x000fe2000bf86270 */
[----:B------:R1:W-:Y:S01]  /*18950*/  @!P3 ST.E.64 desc[UR42][R10.64], R94 ;  /* 0x0000005e0a00b985 */ /* 0x0003e2000c101b2a */
[----:B------:R-:W-:-:S02]  /*18960*/  @!P1 LEA.HI.X R13, R232, R0, R3, 0x2, P5 ;  /* 0x00000000e80d9211 */ /* 0x000fc400028f1403 */
[CC--:B------:R-:W-:Y:S02]  /*18970*/  @!P0 LEA R20, P5, R231.reuse, R14.reuse, 0x2 ;  /* 0x0000000ee7148211 */ /* 0x0c0fe400078a10ff */
[----:B------:R-:W-:Y:S01]  /*18980*/  SHF.R.S32.HI R4, RZ, 0x1f, R231 ;  /* 0x0000001fff047819 */ /* 0x000fe200000114e7 */
[----:B------:R2:W-:Y:S01]  /*18990*/  @!P1 ST.E.64 desc[UR42][R12.64], R98 ;  /* 0x000000620c009985 */ /* 0x0005e2000c101b2a */
[----:B------:R-:W-:Y:S02]  /*189a0*/  ISETP.GE.AND P3, PT, R228, UR4, PT ;  /* 0x00000004e4007c0c */ /* 0x000fe4000bf66270 */
[----:B------:R-:W-:Y:S02]  /*189b0*/  SHF.R.S32.HI R3, RZ, 0x1f, R230 ;  /* 0x0000001fff037819 */ /* 0x000fe400000114e6 */
[----:B------:R-:W-:Y:S02]  /*189c0*/  @!P2 LEA R24, P1, R230, R14, 0x2 ;  /* 0x0000000ee618a211 */ /* 0x000fe400078210ff */
[----:B------:R-:W-:-:S02]  /*189d0*/  @!P0 LEA.HI.X R21, R231, R0, R4, 0x2, P5 ;  /* 0x00000000e7158211 */ /* 0x000fc400028f1404 */
[----:B------:R-:W-:Y:S02]  /*189e0*/  @!P2 LEA.HI.X R25, R230, R0, R3, 0x2, P1 ;  /* 0x00000000e619a211 */ /* 0x000fe400008f1403 */
[----:B------:R-:W-:Y:S01]  /*189f0*/  ISETP.GE.AND P1, PT, R227, UR4, PT ;  /* 0x00000004e3007c0c */ /* 0x000fe2000bf26270 */
[----:B------:R3:W-:Y:S01]  /*18a00*/  @!P0 ST.E.64 desc[UR42][R20.64], R102 ;  /* 0x0000006614008985 */ /* 0x0007e2000c101b2a */
[-C--:B0-----:R-:W-:Y:S02]  /*18a10*/  @!P4 LEA R8, P0, R229, R14.reuse, 0x2 ;  /* 0x0000000ee508c211 */ /* 0x081fe400078010ff */
[----:B------:R-:W-:Y:S01]  /*18a20*/  SHF.R.S32.HI R4, RZ, 0x1f, R229 ;  /* 0x0000001fff047819 */ /* 0x000fe200000114e5 */
[----:B------:R0:W-:Y:S01]  /*18a30*/  @!P2 ST.E.64 desc[UR42][R24.64], R106 ;  /* 0x0000006a1800a985 */ /* 0x0001e2000c101b2a */
[----:B------:R-:W-:Y:S02]  /*18a40*/  SHF.R.S32.HI R3, RZ, 0x1f, R228 ;  /* 0x0000001fff037819 */ /* 0x000fe400000114e4 */
[----:B-1----:R-:W-:-:S02]  /*18a50*/  @!P3 LEA R10, P5, R228, R14, 0x2 ;  /* 0x0000000ee40ab211 */ /* 0x002fc400078a10ff */
[----:B------:R-:W-:Y:S02]  /*18a60*/  ISETP.GE.AND P2, PT, R226, UR4, PT ;  /* 0x00000004e2007c0c */ /* 0x000fe4000bf46270 */
[-C--:B------:R-:W-:Y:S02]  /*18a70*/  @!P4 LEA.HI.X R9, R229, R0.reuse, R4, 0x2, P0 ;  /* 0x00000000e509c211 */ /* 0x080fe400000f1404 */
[----:B------:R-:W-:Y:S02]  /*18a80*/  ISETP.GE.AND P0, PT, R225, UR4, PT ;  /* 0x00000004e1007c0c */ /* 0x000fe4000bf06270 */
[----:B------:R-:W-:Y:S01]  /*18a90*/  @!P3 LEA.HI.X R11, R228, R0, R3, 0x2, P5 ;  /* 0x00000000e40bb211 */ /* 0x000fe200028f1403 */
[----:B------:R1:W-:Y:S01]  /*18aa0*/  @!P4 ST.E.64 desc[UR42][R8.64], R40 ;  /* 0x000000280800c985 */ /* 0x0003e2000c101b2a */
[----:B--2---:R-:W-:Y:S02]  /*18ab0*/  @!P1 LEA R12, P5, R227, R14, 0x2 ;  /* 0x0000000ee30c9211 */ /* 0x004fe400078a10ff */
[----:B------:R-:W-:Y:S01]  /*18ac0*/  SHF.R.S32.HI R3, RZ, 0x1f, R227 ;  /* 0x0000001fff037819 */ /* 0x000fe200000114e3 */
[----:B------:R2:W-:Y:S01]  /*18ad0*/  @!P3 ST.E.64 desc[UR42][R10.64], R114 ;  /* 0x000000720a00b985 */ /* 0x0005e2000c101b2a */
[----:B------:R-:W-:-:S02]  /*18ae0*/  ISETP.GE.AND P3, PT, R224, UR4, PT ;  /* 0x00000004e0007c0c */ /* 0x000fc4000bf66270 */
[----:B------:R-:W-:Y:S02]  /*18af0*/  @!P1 LEA.HI.X R13, R227, R0, R3, 0x2, P5 ;  /* 0x00000000e30d9211 */ /* 0x000fe400028f1403 */
[CC--:B---3--:R-:W-:Y:S02]  /*18b00*/  @!P2 LEA R20, P4, R226.reuse, R14.reuse, 0x2 ;  /* 0x0000000ee214a211 */ /* 0x0c8fe400078810ff */
[----:B------:R-:W-:Y:S01]  /*18b10*/  SHF.R.S32.HI R4, RZ, 0x1f, R226 ;  /* 0x0000001fff047819 */ /* 0x000fe200000114e2 */
[----:B------:R3:W-:Y:S01]  /*18b20*/  @!P1 ST.E.64 desc[UR42][R12.64], R118 ;  /* 0x000000760c009985 */ /* 0x0007e2000c101b2a */
[----:B0-----:R-:W-:Y:S02]  /*18b30*/  @!P0 LEA R24, P5, R225, R14, 0x2 ;  /* 0x0000000ee1188211 */ /* 0x001fe400078a10ff */
        /* <DEDUP_REMOVED lines=8> */
[----:B-1----:R-:W-:Y:S02]  /*18bc0*/  @!P3 LEA R8, P5, R224, R14, 0x2 ;  /* 0x0000000ee008b211 */ /* 0x002fe400078a10ff */
[----:B------:R-:W-:-:S02]  /*18bd0*/  ISETP.GE.AND P2, PT, R221, UR4, PT ;  /* 0x00000004dd007c0c */ /* 0x000fc4000bf46270 */
[----:B------:R-:W-:Y:S02]  /*18be0*/  ISETP.GE.AND P0, PT, R220, UR4, PT ;  /* 0x00000004dc007c0c */ /* 0x000fe4000bf06270 */
[----:B------:R-:W-:Y:S02]  /*18bf0*/  @!P3 LEA.HI.X R9, R224, R0, R3, 0x2, P5 ;  /* 0x00000000e009b211 */ /* 0x000fe400028f1403 */
[-C--:B--2---:R-:W-:Y:S02]  /*18c00*/  @!P1 LEA R10, P5, R223, R14.reuse, 0x2 ;  /* 0x0000000edf0a9211 */ /* 0x084fe400078a10ff */
[----:B------:R-:W-:Y:S01]  /*18c10*/  SHF.R.S32.HI R3, RZ, 0x1f, R223 ;  /* 0x0000001fff037819 */ /* 0x000fe200000114df */
[----:B------:R4:W-:Y:S01]  /*18c20*/  @!P3 ST.E.64 desc[UR42][R8.64], R130 ;  /* 0x000000820800b985 */ /* 0x0009e2000c101b2a */
[----:B---3--:R-:W-:Y:S02]  /*18c30*/  @!P4 LEA R12, P3, R222, R14, 0x2 ;  /* 0x0000000ede0cc211 */ /* 0x008fe400078610ff */
[----:B------:R-:W-:-:S02]  /*18c40*/  SHF.R.S32.HI R4, RZ, 0x1f, R222 ;  /* 0x0000001fff047819 */ /* 0x000fc400000114de */
[----:B------:R-:W-:Y:S02]  /*18c50*/  @!P1 LEA.HI.X R11, R223, R0, R3, 0x2, P5 ;  /* 0x00000000df0b9211 */ /* 0x000fe400028f1403 */
[----:B------:R-:W-:Y:S02]  /*18c60*/  SHF.R.S32.HI R3, RZ, 0x1f, R221 ;  /* 0x0000001fff037819 */ /* 0x000fe400000114dd */
[C---:B0-----:R-:W-:Y:S01]  /*18c70*/  @!P2 LEA R20, P5, R221.reuse, R14, 0x2 ;  /* 0x0000000edd14a211 */ /* 0x041fe200078a10ff */
[----:B------:R4:W-:Y:S01]  /*18c80*/  @!P1 ST.E.64 desc[UR42][R10.64], R134 ;  /* 0x000000860a009985 */ /* 0x0009e2000c101b2a */
[----:B------:R-:W-:Y:S02]  /*18c90*/  @!P4 LEA.HI.X R13, R222, R0, R4, 0x2, P3 ;  /* 0x00000000de0dc211 */ /* 0x000fe400018f1404 */
        /* <DEDUP_REMOVED lines=12> */
.L_x_2731:
[----:B------:R-:W-:Y:S01]  /*18d60*/  ULDC.64 UR6, c[0x0][0xc08] ;  /* 0x0003020000067ab9 */ /* 0x000fe20000000a00 */
[----:B------:R-:W-:Y:S01]  /*18d70*/  ULDC.64 UR4, c[0x0][0xc00] ;  /* 0x0003000000047ab9 */ /* 0x000fe20000000a00 */
[----:B------:R-:W-:Y:S01]  /*18d80*/  ISETP.NE.U32.AND P1, PT, RZ, UR6, PT ;  /* 0x00000006ff007c0c */ /* 0x000fe2000bf25070 */
[----:B------:R-:W-:Y:S01]  /*18d90*/  IMAD.MOV.U32 R3, RZ, RZ, RZ ;  /* 0x000000ffff037224 */ /* 0x000fe200078e00ff */
[----:B------:R-:W-:Y:S02]  /*18da0*/  ISETP.NE.U32.AND P0, PT, RZ, UR4, PT ;  /* 0x00000004ff007c0c */ /* 0x000fe4000bf05070 */
[----:B------:R-:W-:Y:S02]  /*18db0*/  ISETP.NE.AND.EX P1, PT, RZ, UR7, PT, P1 ;  /* 0x00000007ff007c0c */ /* 0x000fe4000bf25310 */
[----:B------:R-:W-:Y:S02]  /*18dc0*/  IADD3 R8, P2, R210, UR4, RZ ;  /* 0x00000004d2087c10 */ /* 0x000fe4000ff5e0ff */
[----:B------:R-:W-:-:S02]  /*18dd0*/  ISETP.NE.AND.EX P0, PT, RZ, UR5, PT, P0 ;  /* 0x00000005ff007c0c */ /* 0x000fc4000bf05300 */
[----:B------:R-:W-:Y:S01]  /*18de0*/  IADD3.X R9, R211, UR5, RZ, P2, !PT ;  /* 0x00000005d3097c10 */ /* 0x000fe200097fe4ff */
[----:B------:R-:W-:Y:S02]  /*18df0*/  ULDC UR4, c[0x0][0xa88] ;  /* 0x0002a20000047ab9 */ /* 0x000fe40000000800 */
[----:B------:R-:W-:-:S04]  /*18e00*/  IMAD.U32 R24, RZ, RZ, UR4 ;  /* 0x00000004ff187e24 */ /* 0x000fc8000f8e00ff */
[----:B------:R-:W-:-:S04]  /*18e10*/  @P1 IADD3 R210, P2, R210, UR6, RZ ;  /* 0x00000006d2d21c10 */ /* 0x000fc8000ff5e0ff */
[----:B------:R-:W-:Y:S01]  /*18e20*/  @P1 IADD3.X R211, R211, UR7, RZ, P2, !PT ;  /* 0x00000007d3d31c10 */ /* 0x000fe200097fe4ff */
[----:B------:R2:W5:Y:S04]  /*18e30*/  @P0 LDG.E R3, desc[UR42][R8.64] ;  /* 0x0000002a08030981 */ /* 0x000568000c1e1900 */
[----:B------:R2:W5:Y:S01]  /*18e40*/  @P1 LDG.E R24, desc[UR42][R210.64] ;  /* 0x0000002ad2181981 */ /* 0x000562000c1e1900 */
[----:B------:R-:W-:Y:S01]  /*18e50*/  ISETP.NE.AND P2, PT, R208, RZ, PT ;  /* 0x000000ffd000720c */ /* 0x000fe20003f45270 */
[----:B------:R-:W3:-:S12]  /*18e60*/  S2R R0, SR_TID.X ;  /* 0x0000000000007919 */ /* 0x000ed80000002100 */
[----:B------:R-:W4:Y:S01]  /*18e70*/  @!P2 LDC R208, c[0x0][0xad4] ;  /* 0x0002b500ffd0ab82 */ /* 0x000f220000000800 */
[----:B---3--:R-:W-:Y:S01]  /*18e80*/  VIADD R0, R0, 0xffffff80 ;  /* 0xffffff8000007836 */ /* 0x008fe20000000000 */
[----:B----4-:R-:W-:-:S04]  /*18e90*/  ISETP.GT.AND P2, PT, R208, 0x1, PT ;  /* 0x00000001d000780c */ /* 0x010fc80003f44270 */
[----:B------:R-:W-:Y:S01]  /*18ea0*/  ISETP.GT.AND P3, PT, R0, 0x7f, PT ;  /* 0x0000007f0000780c */ /* 0x000fe20003f64270 */
[----:B--2---:R-:W-:-:S12]  /*18eb0*/  @P1 BRA `(.L_x_2749) ;  /* 0x0000000000101947 */ /* 0x004fd80003800000 */
[----:B------:R-:W-:Y:S05]  /*18ec0*/  @!P0 BRA `(.L_x_2749) ;  /* 0x00000000000c8947 */ /* 0x000fea0003800000 */
[----:B------:R-:W2:Y:S04]  /*18ed0*/  LDG.E R11, desc[UR42][R8.64] ;  /* 0x0000002a080b7981 */ /* 0x000ea8000c1e1900 */
[----:B-----5:R-:W2:Y:S02]  /*18ee0*/  LDG.E R24, desc[UR42][R8.64+0x4] ;  /* 0x0000042a08187981 */ /* 0x020ea4000c1e1900 */
[----:B--2---:R-:W-:-:S07]  /*18ef0*/  IMAD.IADD R24, R24, 0x1, -R11 ;  /* 0x0000000118187824 */ /* 0x004fce00078e0a0b */
.L_x_2749:
        /* <DEDUP_REMOVED lines=11> */
[----:B------:R-:W-:Y:S01]  /*18fb0*/  IMAD.MOV.U32 R26, RZ, RZ, 0x9b8 ;  /* 0x000009b8ff1a7424 */ /* 0x000fe200078e00ff */
[----:B------:R-:W-:Y:S01]  /*18fc0*/  ISETP.GT.AND P0, PT, R208, 0x1, PT ;  /* 0x00000001d000780c */ /* 0x000fe20003f04270 */
[----:B------:R-:W2:Y:S01]  /*18fd0*/  LDC.64 R30, c[0x0][0xba8] ;  /* 0x0002ea00ff1e7b82 */ /* 0x000ea20000000a00 */
[----:B------:R-:W-:Y:S01]  /*18fe0*/  ISETP.NE.AND P1, PT, R33, 0x1, PT ;  /* 0x000000012100780c */ /* 0x000fe20003f25270 */
[----:B------:R-:W-:Y:S01]  /*18ff0*/  IMAD.MOV.U32 R25, RZ, RZ, R29 ;  /* 0x000000ffff197224 */ /* 0x000fe200078e001d */
[----:B------:R-:W-:Y:S02]  /*19000*/  SEL R26, R26, 0x978, P0 ;  /* 0x000009781a1a7807 */ /* 0x000fe40000000000 */
[----:B------:R-:W-:-:S03]  /*19010*/  SEL R217, R217, RZ, P0 ;  /* 0x000000ffd9d97207 */ /* 0x000fc60000000000 */
[----:B------:R-:W3:Y:S08]  /*19020*/  LDC.64 R10, c[0x0][R26+0x220] ;  /* 0x000088001a0a7b82 */ /* 0x000ef00000000a00 */
[----:B------:R-:W4:Y:S08]  /*19030*/  LDC.64 R8, c[0x0][R26+0x218] ;  /* 0x000086001a087b82 */ /* 0x000f300000000a00 */
[----:B------:R-:W5:Y:S08]  /*19040*/  LDC.64 R12, c[0x0][R26+0x228] ;  /* 0x00008a001a0c7b82 */ /* 0x000f700000000a00 */
[----:B------:R-:W0:Y:S08]  /*19050*/  LDC.64 R14, c[0x0][R26+0x210] ;  /* 0x000084001a0e7b82 */ /* 0x000e300000000a00 */
[----:B------:R-:W1:Y:S08]  /*19060*/  @P1 LDC R0, c[0x0][0xbec] ;  /* 0x0002fb00ff001b82 */ /* 0x000e700000000800 */
[----:B------:R-:W5:Y:S01]  /*19070*/  @P1 LDC R35, c[0x0][0xbf0] ;  /* 0x0002fc00ff231b82 */ /* 0x000f620000000800 */
[----:B---3--:R-:W-:-:S07]  /*19080*/  IMAD R11, R11, R209, RZ ;  /* 0x000000d10b0b7224 */ /* 0x008fce00078e02ff */
[----:B--2---:R-:W2:Y:S01]  /*19090*/  @!P0 LDC R30, c[0x0][0xb50] ;  /* 0x0002d400ff1e8b82 */ /* 0x004ea20000000800 */
[----:B------:R-:W-:-:S04]  /*190a0*/  IMAD.WIDE.U32 R20, R10, R209, RZ ;  /* 0x000000d10a147225 */ /* 0x000fc800078e00ff */
[----:B------:R-:W-:Y:S02]  /*190b0*/  IMAD R11, R10, R234, R11 ;  /* 0x000000ea0a0b7224 */ /* 0x000fe400078e020b */
[----:B-1----:R-:W-:Y:S01]  /*190c0*/  @P1 IMAD.HI.U32 R0, R29, R0, RZ ;  /* 0x000000001d001227 */ /* 0x002fe200078e00ff */
[----:B------:R-:W1:Y:S03]  /*190d0*/  @!P0 LDC R31, c[0x0][0xb54] ;  /* 0x0002d500ff1f8b82 */ /* 0x000e660000000800 */
[-C--:B----4-:R-:W-:Y:S02]  /*190e0*/  IMAD R27, R9, R206.reuse, RZ ;  /* 0x000000ce091b7224 */ /* 0x090fe400078e02ff */
[----:B------:R-:W-:Y:S01]  /*190f0*/  IMAD.WIDE.U32 R8, R8, R206, RZ ;  /* 0x000000ce08087225 */ /* 0x000fe200078e00ff */
[----:B-----5:R-:W-:-:S03]  /*19100*/  @P1 SHF.R.U32.HI R25, RZ, R35, R0 ;  /* 0x00000023ff191219 */ /* 0x020fc60000011600 */
        /* <DEDUP_REMOVED lines=10> */
[----:B0-----:R-:W-:Y:S01]  /*191b0*/  IMAD R0, R15, R11, RZ ;  /* 0x0000000b0f007224 */ /* 0x001fe200078e02ff */
[----:B------:R-:W-:-:S04]  /*191c0*/  SHF.R.S32.HI R25, RZ, 0x1f, R25 ;  /* 0x0000001fff197819 */ /* 0x000fc80000011419 */
[----:B------:R-:W-:Y:S02]  /*191d0*/  IADD3.X R9, R25, R4, R13, P0, P1 ;  /* 0x0000000419097210 */ /* 0x000fe400007e240d */
[----:B------:R-:W-:Y:S01]  /*191e0*/  SHF.R.S32.HI R13, RZ, 0x1f, R11 ;  /* 0x0000001fff0d7819 */ /* 0x000fe2000001140b */
[----:B------:R-:W-:-:S04]  /*191f0*/  IMAD.WIDE.U32 R8, R14, R11, R8 ;  /* 0x0000000b0e087225 */ /* 0x000fc800078e0008 */
[----:B------:R-:W-:Y:S01]  /*19200*/  IMAD R13, R14, R13, R0 ;  /* 0x0000000d0e0d7224 */ /* 0x000fe200078e0200 */
[----:B--2---:R-:W-:-:S03]  /*19210*/  LEA R10, P0, R8, R30, 0x2 ;  /* 0x0000001e080a7211 */ /* 0x004fc600078010ff */
[----:B------:R-:W-:Y:S02]  /*19220*/  IMAD.IADD R0, R9, 0x1, R13 ;  /* 0x0000000109007824 */ /* 0x000fe400078e020d */
[----:B------:R-:W-:-:S03]  /*19230*/  IMAD.MOV.U32 R9, RZ, RZ, -0x800000 ;  /* 0xff800000ff097424 */ /* 0x000fc600078e00ff */
[----:B-1----:R-:W-:-:S05]  /*19240*/  LEA.HI.X R11, R8, R31, R0, 0x2, P0 ;  /* 0x0000001f080b7211 */ /* 0x002fca00000f1400 */
[----:B------:R2:W-:Y:S02]  /*19250*/  STG.E desc[UR42][R10.64], R9 ;  /* 0x000000090a007986 */ /* 0x0005e4000c10192a */
.L_x_2751:
[----:B------:R-:W-:Y:S05]  /*19260*/  BSYNC B1 ;  /* 0x0000000000017941 */ /* 0x000fea0003800000 */
.L_x_2750:
        /* <DEDUP_REMOVED lines=13> */
[----:B-1----:R-:W-:Y:S01]  /*19340*/  IMAD R4, R234, UR6, RZ ;  /* 0x00000006ea047c24 */ /* 0x002fe2000f8e02ff */
[----:B---3--:R-:W-:Y:S01]  /*19350*/  ISETP.NE.AND P0, PT, R21, 0x1, PT ;  /* 0x000000011500780c */ /* 0x008fe20003f05270 */
[----:B------:R-:W-:Y:S01]  /*19360*/  IMAD R9, R206, UR5, R9 ;  /* 0x00000005ce097c24 */ /* 0x000fe2000f8e0209 */
[----:B------:R-:W-:Y:S01]  /*19370*/  ULDC.64 UR4, c[0x0][0xae0] ;  /* 0x0002b80000047ab9 */ /* 0x000fe20000000a00 */
[----:B------:R-:W-:Y:S02]  /*19380*/  IMAD.IADD R190, R22, 0x1, R190 ;  /* 0x0000000116be7824 */ /* 0x000fe400078e02be */
[----:B------:R-:W-:-:S08]  /*19390*/  IMAD.WIDE.U32 R8, R209, UR6, R8 ;  /* 0x00000006d1087c25 */ /* 0x000fd0000f8e0008 */
[----:B------:R-:W1:Y:S08]  /*193a0*/  @P0 LDC R13, c[0x0][0xbec] ;  /* 0x0002fb00ff0d0b82 */ /* 0x000e700000000800 */
[----:B------:R-:W2:Y:S01]  /*193b0*/  @P0 LDC R15, c[0x0][0xbf0] ;  /* 0x0002fc00ff0f0b82 */ /* 0x000ea20000000800 */
[----:B-1----:R-:W-:-:S04]  /*193c0*/  @P0 IMAD.HI.U32 R0, R10, R13, RZ ;  /* 0x0000000d0a000227 */ /* 0x002fc800078e00ff */
[----:B------:R-:W-:Y:S01]  /*193d0*/  IMAD R13, R209, UR7, R4 ;  /* 0x00000007d10d7c24 */ /* 0x000fe2000f8e0204 */
[----:B--2---:R-:W-:-:S03]  /*193e0*/  @P0 SHF.R.U32.HI R3, RZ, R15, R0 ;  /* 0x0000000fff030219 */ /* 0x004fc60000011600 */
        /* <DEDUP_REMOVED lines=19> */
[----:B------:R1:W2:Y:S04]  /*19520*/  SHFL.IDX PT, R3, R4, RZ, 0x181f ;  /* 0x00181fff04037589 */ /* 0x0002a800000e0000 */
[----:B------:R1:W3:Y:S02]  /*19530*/  SHFL.IDX PT, R14, R0, RZ, 0x181f ;  /* 0x00181fff000e7589 */ /* 0x0002e400000e0000 */
.L_x_2999:
[----:B------:R-:W-:Y:S01]  /*19540*/  IMAD R21, R24, R21, RZ ;  /* 0x0000001518157224 */ /* 0x000fe200078e02ff */
[----:B------:R-:W-:Y:S04]  /*19550*/  BSSY B1, `(.L_x_2753) ;  /* 0x000000c000017945 */ /* 0x000fe80003800000 */
[----:B------:R-:W-:-:S13]  /*19560*/  ISETP.GE.AND P0, PT, R190, R21, PT ;  /* 0x00000015be00720c */ /* 0x000fda0003f06270 */
[----:B------:R-:W-:Y:S05]  /*19570*/  @P0 BRA `(.L_x_2754) ;  /* 0x0000000000240947 */ /* 0x000fea0003800000 */
[----:B------:R-:W-:Y:S02]  /*19580*/  ULDC UR4, c[0x0][0xac8] ;  /* 0x0002b20000047ab9 */ /* 0x000fe40000000800 */
        /* <DEDUP_REMOVED lines=8> */
.L_x_2754:
[----:B------:R-:W-:Y:S05]  /*19610*/  BSYNC B1 ;  /* 0x0000000000017941 */ /* 0x000fea0003800000 */
.L_x_2753:
[----:B------:R-:W-:-:S03]  /*19620*/  UMOV UR4, 0xffffffff ;  /* 0xffffffff00047882 */ /* 0x000fc60000000000 */
[----:B------:R-:W-:Y:S05]  /*19630*/  BRA.DIV UR4, `(.L_x_2755) ;  /* 0x000000a604487947 */ /* 0x000fea000b800000 */
[----:B--2---:R2:W0:Y:S04]  /*19640*/  SHFL.IDX PT, R3, R4, 0x1, 0x181f ;  /* 0x00381f0004037f89 */ /* 0x00442800000e0000 */
[----:B---34-:R2:W3:Y:S02]  /*19650*/  SHFL.IDX PT, R14, R0, 0x1, 0x181f ;  /* 0x00381f00000e7f89 */ /* 0x0184e400000e0000 */
.L_x_3003:
[----:B------:R-:W-:Y:S01]  /*19660*/  VIADD R8, R190, 0x20 ;  /* 0x00000020be087836 */ /* 0x000fe20000000000 */
        /* <DEDUP_REMOVED lines=10> */
[----:B------:R4:W-:Y:S04]  /*19710*/  @!P2 ST.E.128 desc[UR42][R8.64], RZ ;  /* 0x000000ff0800a985 */ /* 0x0009e8000c101d2a */
[----:B------:R4:W-:Y:S02]  /*19720*/  @!P3 ST.E.128 desc[UR42][R14.64], RZ ;  /* 0x000000ff0e00b985 */ /* 0x0009e4000c101d2a */
.L_x_2757:
[----:B------:R-:W-:Y:S05]  /*19730*/  BSYNC B1 ;  /* 0x0000000000017941 */ /* 0x000fea0003800000 */
.L_x_2756:
[----:B------:R-:W-:-:S03]  /*19740*/  UMOV UR4, 0xffffffff ;  /* 0xffffffff00047882 */ /* 0x000fc60000000000 */
[----:B------:R-:W-:Y:S05]  /*19750*/  BRA.DIV UR4, `(.L_x_2758) ;  /* 0x000000a604487947 */ /* 0x000fea000b800000 */
[----:B0-----:R0:W0:Y:S04]  /*19760*/  SHFL.IDX PT, R3, R4, 0x2, 0x181f ;  /* 0x00581f0004037f89 */ /* 0x00102800000e0000 */
[----:B---34-:R3:W4:Y:S02]  /*19770*/  SHFL.IDX PT, R14, R0, 0x2, 0x181f ;  /* 0x00581f00000e7f89 */ /* 0x01872400000e0000 */
.L_x_3007:
[----:B------:R-:W-:Y:S01]  /*19780*/  VIADD R8, R190, 0x40 ;  /* 0x00000040be087836 */ /* 0x000fe20000000000 */
[----:B------:R-:W-:Y:S04]  /*19790*/  BSSY B1, `(.L_x_2759) ;  /* 0x000000c000017945 */ /* 0x000fe80003800000 */
[----:B------:R-:W-:-:S13]  /*197a0*/  ISETP.GE.AND P0, PT, R8, R21, PT ;  /* 0x000000150800720c */ /* 0x000fda0003f06270 */
[----:B------:R-:W-:Y:S05]  /*197b0*/  @P0 BRA `(.L_x_2760) ;  /* 0x0000000000240947 */ /* 0x000fea0003800000 */
[----:B------:R-:W-:Y:S02]  /*197c0*/  ULDC UR4, c[0x0][0xac8] ;  /* 0x0002b20000047ab9 */ /* 0x000fe40000000800 */
        /* <DEDUP_REMOVED lines=8> */
.L_x_2760:
[----:B------:R-:W-:Y:S05]  /*19850*/  BSYNC B1 ;  /* 0x0000000000017941 */ /* 0x000fea0003800000 */
.L_x_2759:
[----:B------:R-:W-:-:S03]  /*19860*/  UMOV UR4, 0xffffffff ;  /* 0xffffffff00047882 */ /* 0x000fc60000000000 */
[----:B------:R-:W-:Y:S05]  /*19870*/  BRA.DIV UR4, `(.L_x_2761) ;  /* 0x000000a604487947 */ /* 0x000fea000b800000 */
[----:B0-----:R0:W0:Y:S04]  /*19880*/  SHFL.IDX PT, R3, R4, 0x3, 0x181f ;  /* 0x00781f0004037f89 */ /* 0x00102800000e0000 */
[----:B----4-:R4:W0:Y:S02]  /*19890*/  SHFL.IDX PT, R14, R0, 0x3, 0x181f ;  /* 0x00781f00000e7f89 */ /* 0x01082400000e0000 */
.L_x_3011:
[----:B-1234-:R-:W-:-:S05]  /*198a0*/  VIADD R0, R190, 0x60 ;  /* 0x00000060be007836 */ /* 0x01efca0000000000 */
[----:B------:R-:W-:-:S13]  /*198b0*/  ISETP.GE.AND P0, PT, R0, R21, PT ;  /* 0x000000150000720c */ /* 0x000fda0003f06270 */
[----:B------:R-:W-:Y:S05]  /*198c0*/  @P0 BRA `(.L_x_2744) ;  /* 0x0000000000240947 */ /* 0x000fea0003800000 */
[----:B------:R-:W-:Y:S02]  /*198d0*/  ULDC UR4, c[0x0][0xac8] ;  /* 0x0002b20000047ab9 */ /* 0x000fe40000000800 */
        /* <DEDUP_REMOVED lines=8> */
.L_x_2744:
[----:B------:R-:W-:Y:S05]  /*19960*/  BSYNC B0 ;  /* 0x0000000000007941 */ /* 0x000fea0003800000 */
.L_x_2730:
[----:B------:R-:W-:Y:S02]  /*19970*/  ULDC UR4, c[0x0][0xc3c] ;  /* 0x00030f0000047ab9 */ /* 0x000fe40000000800 */
[----:B-1----:R-:W-:-:S13]  /*19980*/  ISETP.GE.AND P0, PT, R7, UR4, PT ;  /* 0x0000000407007c0c */ /* 0x002fda000bf06270 */
[----:B------:R-:W-:Y:S05]  /*19990*/  @!P0 BRA `(.L_x_2762) ;  /* 0xfffffe7800a08947 */ /* 0x000fea000383ffff */
[----:B------:R-:W-:Y:S05]  /*199a0*/  BRA `(.L_x_2546) ;  /* 0x0000008000dc7947 */ /* 0x000fea0003800000 */
.L_x_2544:
        /* <DEDUP_REMOVED lines=20> */
.L_x_2763:
        /* <DEDUP_REMOVED lines=43> */
.L_x_2767:
        /* <DEDUP_REMOVED lines=39> */
.L_x_2765:
        /* <DEDUP_REMOVED lines=12> */
.L_x_2768:
        /* <DEDUP_REMOVED lines=63> */
.L_x_2769:
        /* <DEDUP_REMOVED lines=61> */
.L_x_2770:
[----:B01----:R-:W-:-:S05]  /*1a890*/  LOP3.LUT R3, RZ, R2, RZ, 0x33, !PT ;  /* 0x00000002ff037212 */ /* 0x003fca00078e33ff */
[----:B------:R-:W-:-:S05]  /*1a8a0*/  IMAD.IADD R2, R4, 0x1, R3 ;  /* 0x0000000104027824 */ /* 0x000fca00078e0203 */
[----:B------:R1:W-:Y:S01]  /*1a8b0*/  STL [R1+0x4], R2 ;  /* 0x0000040201007387 */ /* 0x0003e20000100800 */
[----:B------:R-:W-:Y:S05]  /*1a8c0*/  BRA `(.L_x_2771) ;  /* 0x0000000000107947 */ /* 0x000fea0003800000 */
.L_x_2766:
[----:B------:R-:W-:Y:S01]  /*1a8d0*/  IMAD.U32 R2, RZ, RZ, UR6 ;  /* 0x00000006ff027e24 */ /* 0x000fe2000f8e00ff */
[----:B------:R0:W-:Y:S04]  /*1a8e0*/  STL [R1+0x4], RZ ;  /* 0x000004ff01007387 */ /* 0x0001e80000100800 */
[----:B------:R0:W-:Y:S04]  /*1a8f0*/  STL [R1+0x8], RZ ;  /* 0x000008ff01007387 */ /* 0x0001e80000100800 */
[----:B------:R0:W-:Y:S02]  /*1a900*/  STL [R1], R2 ;  /* 0x0000000201007387 */ /* 0x0001e40000100800 */
.L_x_2771:
        /* <DEDUP_REMOVED lines=10> */
.L_x_2764:
        /* <DEDUP_REMOVED lines=34> */
.L_x_2911:
[----:B------:R-:W2:Y:S01]  /*1abd0*/  LDL R0, [R1+0xc] ;  /* 0x00000c0001007983 */ /* 0x000ea20000100800 */
[----:B0-----:R-:W2:Y:S01]  /*1abe0*/  LDC.64 R2, c[0x0][0xc88] ;  /* 0x00032200ff027b82 */ /* 0x001ea20000000a00 */
[----:B------:R-:W-:Y:S05]  /*1abf0*/  YIELD ;  /* 0x0000000000007946 */ /* 0x000fea0003800000 */
[----:B------:R-:W-:Y:S01]  /*1ac00*/  ULDC.64 UR4, c[0x0][0xa28] ;  /* 0x00028a0000047ab9 */ /* 0x000fe20000000a00 */
[----:B------:R-:W-:Y:S01]  /*1ac10*/  IMAD.MOV.U32 R8, RZ, RZ, RZ ;  /* 0x000000ffff087224 */ /* 0x000fe200078e00ff */
[----:B------:R-:W-:Y:S01]  /*1ac20*/  ISETP.NE.U32.AND P0, PT, RZ, UR4, PT ;  /* 0x00000004ff007c0c */ /* 0x000fe2000bf05070 */
[----:B------:R-:W-:Y:S01]  /*1ac30*/  ULDC.64 UR10, c[0x0][0xa18] ;  /* 0x00028600000a7ab9 */ /* 0x000fe20000000a00 */
[----:B------:R-:W-:Y:S01]  /*1ac40*/  ULDC.64 UR8, c[0x0][0xa10] ;  /* 0x0002840000087ab9 */ /* 0x000fe20000000a00 */
[----:B------:R-:W-:Y:S01]  /*1ac50*/  ULDC.64 UR6, c[0x0][0xa08] ;  /* 0x0002820000067ab9 */ /* 0x000fe20000000a00 */
[----:B--2---:R-:W-:-:S05]  /*1ac60*/  IMAD.WIDE R2, R0, 0x4, R2 ;  /* 0x0000000400027825 */ /* 0x004fca00078e0202 */
[----:B-1----:R-:W2:Y:S01]  /*1ac70*/  LDG.E R4, desc[UR42][R2.64] ;  /* 0x0000002a02047981 */ /* 0x002ea2000c1e1900 */
[----:B------:R-:W-:Y:S01]  /*1ac80*/  ISETP.NE.AND.EX P0, PT, RZ, UR5, PT, P0 ;  /* 0x00000005ff007c0c */ /* 0x000fe2000bf05300 */
[----:B------:R-:W-:Y:S01]  /*1ac90*/  IMAD.MOV.U32 R0, RZ, RZ, RZ ;  /* 0x000000ffff007224 */ /* 0x000fe200078e00ff */
[----:B--2---:R-:W-:Y:S01]  /*1aca0*/  SHF.R.S32.HI R5, RZ, 0x1f, R4 ;  /* 0x0000001fff057819 */ /* 0x004fe20000011404 */
[----:B------:R-:W-:-:S10]  /*1acb0*/  IMAD.SHL.U32 R15, R4, 0x4, RZ ;  /* 0x00000004040f7824 */ /* 0x000fd400078e00ff */
[C---:B------:R-:W-:Y:S01]  /*1acc0*/  @P0 LEA R2, P1, R4.reuse, UR4, 0x2 ;  /* 0x0000000404020c11 */ /* 0x040fe2000f8210ff */
[----:B------:R0:W-:Y:S03]  /*1acd0*/  STL [R1+0x34], R4 ;  /* 0x0000340401007387 */ /* 0x0001e60000100800 */
        /* <DEDUP_REMOVED lines=14> */
[C---:B--2---:R-:W-:Y:S02]  /*1adc0*/  IADD3 R2, P4, R15.reuse, UR4, RZ ;  /* 0x000000040f027c10 */ /* 0x044fe4000ff9e0ff */
[----:B------:R-:W-:Y:S02]  /*1add0*/  ISETP.NE.AND.EX P3, PT, RZ, UR11, PT, P3 ;  /* 0x0000000bff007c0c */ /* 0x000fe4000bf65330 */
[C---:B------:R-:W-:Y:S02]  /*1ade0*/  IADD3.X R3, R14.reuse, UR5, RZ, P4, !PT ;  /* 0x000000050e037c10 */ /* 0x040fe4000a7fe4ff */
[----:B0-----:R-:W-:Y:S02]  /*1adf0*/  IADD3 R4, P4, R15, UR8, RZ ;  /* 0x000000080f047c10 */ /* 0x001fe4000ff9e0ff */
[----:B------:R-:W-:Y:S01]  /*1ae00*/  ISETP.NE.AND.EX P0, PT, RZ, UR7, PT, P0 ;  /* 0x00000007ff007c0c */ /* 0x000fe2000bf05300 */
[----:B------:R-:W2:Y:S01]  /*1ae10*/  @P2 LDG.E R8, desc[UR42][R2.64] ;  /* 0x0000002a02082981 */ /* 0x000ea2000c1e1900 */
[C---:B-1----:R-:W-:Y:S01]  /*1ae20*/  IADD3.X R5, R14.reuse, UR9, RZ, P4, !PT ;  /* 0x000000090e057c10 */ /* 0x042fe2000a7fe4ff */
[----:B------:R-:W-:Y:S01]  /*1ae30*/  ULDC UR4, c[0x0][0x288] ;  /* 0x0000a20000047ab9 */ /* 0x000fe20000000800 */
[----:B------:R-:W-:Y:S01]  /*1ae40*/  ISETP.NE.AND.EX P1, PT, RZ, UR9, PT, P1 ;  /* 0x00000009ff007c0c */ /* 0x000fe2000bf25310 */
[----:B------:R-:W-:Y:S01]  /*1ae50*/  IMAD.U32 R12, RZ, RZ, UR4 ;  /* 0x00000004ff0c7e24 */ /* 0x000fe2000f8e00ff */
[----:B------:R-:W-:Y:S01]  /*1ae60*/  IADD3.X R7, R14, UR7, RZ, P5, !PT ;  /* 0x000000070e077c10 */ /* 0x000fe2000affe4ff */
[----:B------:R-:W-:-:S06]  /*1ae70*/  ULDC.64 UR4, c[0x0][0x418] ;  /* 0x0001060000047ab9 */ /* 0x000fcc0000000a00 */
[----:B------:R0:W5:Y:S04]  /*1ae80*/  @P0 LDG.E R11, desc[UR42][R6.64] ;  /* 0x0000002a060b0981 */ /* 0x000168000c1e1900 */
[----:B------:R0:W5:Y:S04]  /*1ae90*/  @P1 LDG.E R10, desc[UR42][R4.64] ;  /* 0x0000002a040a1981 */ /* 0x000168000c1e1900 */
[----:B--2---:R1:W-:Y:S02]  /*1aea0*/  STL [R1+0x4c], R8 ;  /* 0x00004c0801007387 */ /* 0x0043e40000100800 */
[----:B-1----:R-:W-:-:S04]  /*1aeb0*/  @P3 IADD3 R8, P4, R15, UR10, RZ ;  /* 0x0000000a0f083c10 */ /* 0x002fc8000ff9e0ff */
[----:B------:R-:W-:-:S05]  /*1aec0*/  @P3 IADD3.X R9, R14, UR11, RZ, P4, !PT ;  /* 0x0000000b0e093c10 */ /* 0x000fca000a7fe4ff */
        /* <DEDUP_REMOVED lines=11> */
[----:B------:R-:W-:Y:S01]  /*1af80*/  IMAD.U32 R8, RZ, RZ, UR4 ;  /* 0x00000004ff087e24 */ /* 0x000fe2000f8e00ff */
[----:B0-----:R-:W-:Y:S06]  /*1af90*/  @P3 BRA `(.L_x_2773) ;  /* 0x0000000000143947 */ /* 0x001fec0003800000 */
[----:B------:R-:W-:Y:S05]  /*1afa0*/  @!P2 BRA `(.L_x_2773) ;  /* 0x000000000010a947 */ /* 0x000fea0003800000 */
[----:B------:R-:W2:Y:S04]  /*1afb0*/  LDG.E R12, desc[UR42][R2.64] ;  /* 0x0000002a020c7981 */ /* 0x000ea8000c1e1900 */
[----:B------:R-:W2:Y:S02]  /*1afc0*/  LDG.E R2, desc[UR42][R2.64+0x4] ;  /* 0x0000042a02027981 */ /* 0x000ea4000c1e1900 */
[----:B--2--5:R-:W-:-:S05]  /*1afd0*/  IMAD.IADD R13, R2, 0x1, -R12 ;  /* 0x00000001020d7824 */ /* 0x024fca00078e0a0c */
[----:B------:R0:W-:Y:S02]  /*1afe0*/  STL [R1+0x50], R13 ;  /* 0x0000500d01007387 */ /* 0x0001e40000100800 */
.L_x_2773:
[----:B------:R-:W2:Y:S01]  /*1aff0*/  LDL.LU R3, [R1+0x8] ;  /* 0x0000080001037983 */ /* 0x000ea20000300800 */
[----:B------:R-:W-:Y:S02]  /*1b000*/  ULDC.64 UR4, c[0x0][0xa20] ;  /* 0x0002880000047ab9 */ /* 0x000fe40000000a00 */
[----:B------:R-:W-:Y:S01]  /*1b010*/  ISETP.NE.U32.AND P2, PT, RZ, UR4, PT ;  /* 0x00000004ff007c0c */ /* 0x000fe2000bf45070 */
[----:B------:R-:W3:Y:S03]  /*1b020*/  LDL R12, [R1+0x34] ;  /* 0x00003400010c7983 */ /* 0x000ee60000100800 */
[----:B------:R-:W-:Y:S02]  /*1b030*/  ISETP.NE.AND.EX P2, PT, RZ, UR5, PT, P2 ;  /* 0x00000005ff007c0c */ /* 0x000fe4000bf45320 */
[C---:B--2---:R-:W-:Y:S02]  /*1b040*/  LOP3.LUT R17, R3.reuse, 0xff000000, RZ, 0xc0, !PT ;  /* 0xff00000003117812 */ /* 0x044fe400078ec0ff */
[----:B------:R-:W-:-:S02]  /*1b050*/  LOP3.LUT R2, R3, 0xff0000, RZ, 0xc0, !PT ;  /* 0x00ff000003027812 */ /* 0x000fc400078ec0ff */
[----:B------:R-:W-:Y:S02]  /*1b060*/  SHF.R.U32.HI R17, RZ, 0x8, R17 ;  /* 0x00000008ff117819 */ /* 0x000fe40000011611 */
[----:B------:R-:W-:Y:S02]  /*1b070*/  LOP3.LUT R16, R3, 0xffff, RZ, 0xc0, !PT ;  /* 0x0000ffff03107812 */ /* 0x000fe400078ec0ff */
[----:B------:R-:W-:Y:S01]  /*1b080*/  LEA.HI R17, R2, R17, RZ, 0x10 ;  /* 0x0000001102117211 */ /* 0x000fe200078f80ff */
[----:B-----5:R-:W-:-:S05]  /*1b090*/  IMAD.IADD R2, R11, 0x1, R0 ;  /* 0x000000010b027824 */ /* 0x020fca00078e0200 */
[----:B------:R1:W-:Y:S04]  /*1b0a0*/  STL [R1+0x1c], R2 ;  /* 0x00001c0201007387 */ /* 0x0003e80000100800 */
[----:B---3--:R1:W-:Y:S01]  /*1b0b0*/  STL [R1+0x14], R12 ;  /* 0x0000140c01007387 */ /* 0x0083e20000100800 */
[----:B------:R-:W-:Y:S05]  /*1b0c0*/  @!P2 BRA `(.L_x_2774) ;  /* 0x000000000010a947 */ /* 0x000fea0003800000 */
[----:B-1----:R-:W-:-:S04]  /*1b0d0*/  IADD3 R2, P0, R15, UR4, RZ ;  /* 0x000000040f027c10 */ /* 0x002fc8000ff1e0ff */
[----:B------:R-:W-:-:S05]  /*1b0e0*/  IADD3.X R3, R14, UR5, RZ, P0, !PT ;  /* 0x000000050e037c10 */ /* 0x000fca00087fe4ff */
[----:B------:R1:W5:Y:S01]  /*1b0f0*/  LDG.E R8, desc[UR42][R2.64] ;  /* 0x0000002a02087981 */ /* 0x000362000c1e1900 */
[----:B------:R-:W-:Y:S05]  /*1b100*/  BRA `(.L_x_2775) ;  /* 0x0000000000107947 */ /* 0x000fea0003800000 */
.L_x_2774:
[----:B------:R-:W-:Y:S05]  /*1b110*/  @!P0 BRA `(.L_x_2775) ;  /* 0x00000000000c8947 */ /* 0x000fea0003800000 */
[----:B------:R-:W2:Y:S04]  /*1b120*/  LDG.E R8, desc[UR42][R6.64] ;  /* 0x0000002a06087981 */ /* 0x000ea8000c1e1900 */
[----:B------:R-:W2:Y:S02]  /*1b130*/  LDG.E R6, desc[UR42][R6.64+0x4] ;  /* 0x0000042a06067981 */ /* 0x000ea4000c1e1900 */
[----:B--2---:R-:W-:-:S07]  /*1b140*/  IMAD.IADD R8, R6, 0x1, -R8 ;  /* 0x0000000106087824 */ /* 0x004fce00078e0a08 */
.L_x_2775:
[----:B-1----:R-:W2:Y:S01]  /*1b150*/  @P1 LDG.E R2, desc[UR42][R4.64] ;  /* 0x0000002a04021981 */ /* 0x002ea2000c1e1900 */
[----:B------:R-:W1:Y:S03]  /*1b160*/  LDC R3, c[0x0][0x448] ;  /* 0x00011200ff037b82 */ /* 0x000e660000000800 */
[----:B------:R-:W3:Y:S04]  /*1b170*/  LDL R6, [R1+0x4] ;  /* 0x0000040001067983 */ /* 0x000ee80000100800 */
[----:B------:R4:W2:Y:S01]  /*1b180*/  @P1 LDG.E R4, desc[UR42][R4.64+0x4] ;  /* 0x0000042a04041981 */ /* 0x0008a2000c1e1900 */
[----:B-1----:R-:W-:-:S13]  /*1b190*/  ISETP.NE.AND P0, PT, R3, 0x1, PT ;  /* 0x000000010300780c */ /* 0x002fda0003f05270 */
[----:B------:R-:W1:Y:S08]  /*1b1a0*/  @P0 LDC R3, c[0x0][0x44c] ;  /* 0x00011300ff030b82 */ /* 0x000e700000000800 */
[----:B----4-:R-:W4:Y:S01]  /*1b1b0*/  @P0 LDC R5, c[0x0][0x450] ;  /* 0x00011400ff050b82 */ /* 0x010f220000000800 */
[----:B-----5:R-:W-:Y:S01]  /*1b1c0*/  IMAD.IADD R7, R8, 0x1, -R0 ;  /* 0x0000000108077824 */ /* 0x020fe200078e0a00 */
[----:B------:R-:W-:-:S05]  /*1b1d0*/  LOP3.LUT R11, R17, 0xff, RZ, 0xc0, !PT ;  /* 0x000000ff110b7812 */ /* 0x000fca00078ec0ff */
[----:B------:R0:W-:Y:S01]  /*1b1e0*/  STL [R1+0x60], R11 ;  /* 0x0000600b01007387 */ /* 0x0001e20000100800 */
[----:B------:R-:W-:Y:S01]  /*1b1f0*/  BSSY B0, `(.L_x_2776) ;  /* 0x0000032000007945 */ /* 0x000fe20003800000 */
[----:B------:R-:W-:Y:S01]  /*1b200*/  SHF.R.U32.HI R17, RZ, 0x10, R17 ;  /* 0x00000010ff117819 */ /* 0x000fe20000011611 */
[----:B--2---:R-:W-:Y:S02]  /*1b210*/  @P1 IMAD.IADD R9, R4, 0x1, -R2 ;  /* 0x0000000104091824 */ /* 0x004fe400078e0a02 */
[----:B---3--:R-:W-:-:S04]  /*1b220*/  IMAD.SHL.U32 R2, R6, 0x80, RZ ;  /* 0x0000008006027824 */ /* 0x008fc800078e00ff */
[----:B------:R-:W-:-:S04]  /*1b230*/  VIADD R2, R2, 0x7f ;  /* 0x0000007f02027836 */ /* 0x000fc80000000000 */
[----:B-1----:R-:W-:-:S05]  /*1b240*/  @P0 IMAD.HI.U32 R0, R2, R3, RZ ;  /* 0x0000000302000227 */ /* 0x002fca00078e00ff */
[----:B----4-:R-:W-:Y:S01]  /*1b250*/  @P0 SHF.R.U32.HI R2, RZ, R5, R0 ;  /* 0x00000005ff020219 */ /* 0x010fe20000011600 */
[----:B------:R-:W-:-:S05]  /*1b260*/  IMAD.IADD R0, R7, 0x1, R9 ;  /* 0x0000000107007824 */ /* 0x000fca00078e0209 */
[C---:B------:R-:W-:Y:S01]  /*1b270*/  IADD3 R21, R0.reuse, 0x80, -R13 ;  /* 0x0000008000157810 */ /* 0x040fe20007ffe80d */
[----:B------:R-:W-:-:S04]  /*1b280*/  VIADD R3, R0, 0x7f ;  /* 0x0000007f00037836 */ /* 0x000fc80000000000 */
        /* <DEDUP_REMOVED lines=8> */
[----:B------:R-:W-:Y:S01]  /*1b310*/  ISETP.GE.AND P0, PT, R6, 0x1, PT ;  /* 0x000000010600780c */ /* 0x000fe20003f06270 */
[----:B------:R-:W-:-:S12]  /*1b320*/  IMAD.MOV.U32 R0, RZ, RZ, RZ ;  /* 0x000000ffff007224 */ /* 0x000fd800078e00ff */
[----:B0-----:R-:W-:Y:S05]  /*1b330*/  @!P0 BRA `(.L_x_2777) ;  /* 0x0000000000748947 */ /* 0x001fea0003800000 */
[----:B------:R-:W-:Y:S01]  /*1b340*/  ISETP.NE.AND P0, PT, R17, RZ, PT ;  /* 0x000000ff1100720c */ /* 0x000fe20003f05270 */
[----:B------:R-:W-:-:S03]  /*1b350*/  ULDC UR4, c[0x0][0x9f0] ;  /* 0x00027c0000047ab9 */ /* 0x000fc60000000800 */
[----:B------:R-:W-:-:S04]  /*1b360*/  SEL R2, R17, UR4, P0 ;  /* 0x0000000411027c07 */ /* 0x000fc80008000000 */
[----:B------:R-:W-:Y:S02]  /*1b370*/  IABS R3, R2 ;  /* 0x0000000200037213 */ /* 0x000fe40000000000 */
[----:B------:R-:W-:Y:S02]  /*1b380*/  IADD3 R0, R2, -0x1, R6 ;  /* 0xffffffff02007810 */ /* 0x000fe40007ffe006 */
[----:B------:R-:W0:Y:S08]  /*1b390*/  I2F.RP R4, R3 ;  /* 0x0000000300047306 */ /* 0x000e300000209400 */
[----:B0-----:R-:W0:Y:S02]  /*1b3a0*/  MUFU.RCP R4, R4 ;  /* 0x0000000400047308 */ /* 0x001e240000001000 */
[----:B0-----:R-:W-:-:S06]  /*1b3b0*/  VIADD R4, R4, 0xffffffe ;  /* 0x0ffffffe04047836 */ /* 0x001fcc0000000000 */
[----:B------:R0:W1:Y:S02]  /*1b3c0*/  F2I.FTZ.U32.TRUNC.NTZ R5, R4 ;  /* 0x0000000400057305 */ /* 0x000064000021f000 */
[----:B0-----:R-:W-:-:S04]  /*1b3d0*/  LOP3.LUT R4, R0, R2, RZ, 0x3c, !PT ;  /* 0x0000000200047212 */ /* 0x001fc800078e3cff */
[----:B------:R-:W-:Y:S01]  /*1b3e0*/  ISETP.GE.AND P3, PT, R4, RZ, PT ;  /* 0x000000ff0400720c */ /* 0x000fe20003f66270 */
[----:B-1----:R-:W-:-:S04]  /*1b3f0*/  IMAD.MOV R4, RZ, RZ, -R5 ;  /* 0x000000ffff047224 */ /* 0x002fc800078e0a05 */
        /* <DEDUP_REMOVED lines=17> */
.L_x_2777:
[----:B------:R-:W-:Y:S05]  /*1b510*/  BSYNC B0 ;  /* 0x0000000000007941 */ /* 0x000fea0003800000 */
.L_x_2776:
[-C--:B------:R-:W-:Y:S01]  /*1b520*/  IMAD R2, R11, R0.reuse, RZ ;  /* 0x000000000b027224 */ /* 0x080fe200078e02ff */
[----:B------:R-:W-:Y:S04]  /*1b530*/  BSSY B0, `(.L_x_2778) ;  /* 0x0000122000007945 */ /* 0x000fe80003800000 */
[C---:B------:R-:W-:Y:S01]  /*1b540*/  VIADDMNMX R0, R2.reuse, R0, R6, PT ;  /* 0x0000000002007246 */ /* 0x040fe20003800106 */
[----:B------:R-:W-:-:S04]  /*1b550*/  IMAD R2, R2, 0x80, -R7 ;  /* 0x0000008002027824 */ /* 0x000fc800078e0a07 */
[----:B------:R-:W-:Y:S01]  /*1b560*/  IMAD R0, R0, 0x80, -R7 ;  /* 0x0000008000007824 */ /* 0x000fe200078e0a07 */
[----:B------:R-:W-:-:S04]  /*1b570*/  VIMNMX R2, RZ, R2, !PT ;  /* 0x00000002ff027248 */ /* 0x000fc80007fe0100 */
        /* <DEDUP_REMOVED lines=14> */
[----:B------:R-:W0:Y:S02]  /*1b660*/  S2R R3, SR_TID.X ;  /* 0x0000000000037919 */ /* 0x000e240000002100 */
[----:B0-----:R-:W-:-:S04]  /*1b670*/  SHF.R.U32.HI R3, RZ, 0x5, R3 ;  /* 0x00000005ff037819 */ /* 0x001fc80000011603 */
[----:B------:R-:W-:-:S05]  /*1b680*/  LOP3.LUT R3, R3, 0x3, RZ, 0xc0, !PT ;  /* 0x0000000303037812 */ /* 0x000fca00078ec0ff */
[----:B------:R0:W1:Y:S02]  /*1b690*/  SHFL.IDX PT, R14, R3, RZ, 0x1f ;  /* 0x00001fff030e7589 */ /* 0x00006400000e0000 */
.L_x_3014:
[----:B-1----:R-:W-:Y:S02]  /*1b6a0*/  ISETP.NE.AND P0, PT, R14, RZ, PT ;  /* 0x000000ff0e00720c */ /* 0x002fe40003f05270 */
[----:B------:R-:W-:-:S11]  /*1b6b0*/  PLOP3.LUT P6, PT, PT, PT, PT, 0x8, 0x0 ;  /* 0x000000000000781c */ /* 0x000fd60003fce170 */
[----:B------:R-:W-:Y:S05]  /*1b6c0*/  @P0 BRA `(.L_x_2781) ;  /* 0x00000000000c0947 */ /* 0x000fea0003800000 */
[----:B------:R-:W-:-:S03]  /*1b6d0*/  UMOV UR4, 0xffffffff ;  /* 0xffffffff00047882 */ /* 0x000fc60000000000 */
[----:B------:R-:W-:Y:S05]  /*1b6e0*/  BRA.DIV UR4, `(.L_x_2782) ;  /* 0x0000008a04287947 */ /* 0x000fea000b800000 */
[----:B------:R-:W-:-:S13]  /*1b6f0*/  ELECT P6, URZ, PT ;  /* 0x00000000003f782f */ /* 0x000fda00038c0000 */
.L_x_2781:
[----:B0-----:R-:W2:Y:S01]  /*1b700*/  LDL R3, [R1+0x64] ;  /* 0x0000640001037983 */ /* 0x001ea20000100800 */
[----:B------:R-:W-:Y:S01]  /*1b710*/  BSSY B1, `(.L_x_2783) ;  /* 0x0000008000017945 */ /* 0x000fe20003800000 */
[----:B--2---:R-:W-:-:S05]  /*1b720*/  VIADD R3, R3, 0x1 ;  /* 0x0000000103037836 */ /* 0x004fca0000000000 */
[----:B------:R-:W-:-:S04]  /*1b730*/  LEA.HI R4, R3, R3, RZ, 0x1 ;  /* 0x0000000303047211 */ /* 0x000fc800078f08ff */
[----:B------:R-:W-:-:S05]  /*1b740*/  LOP3.LUT R4, R4, 0xfffffffe, RZ, 0xc0, !PT ;  /* 0xfffffffe04047812 */ /* 0x000fca00078ec0ff */
[----:B------:R-:W-:-:S05]  /*1b750*/  IMAD.IADD R3, R3, 0x1, -R4 ;  /* 0x0000000103037824 */ /* 0x000fca00078e0a04 */
[----:B------:R-:W-:-:S04]  /*1b760*/  SHF.L.U32 R3, R3, 0x1f, RZ ;  /* 0x0000001f03037819 */ /* 0x000fc800000006ff */
[----:B------:R-:W0:Y:S02]  /*1b770*/  SYNCS.PHASECHK.TRANS64.TRYWAIT P0, [R18+URZ+0x28820], R3 ;  /* 0x02882003120075a7 */ /* 0x000e24000800017f */
[----:B0-----:R-:W-:Y:S05]  /*1b780*/  @!P0 BRA `(.L_x_2784) ;  /* 0x0000008800208947 */ /* 0x001fea0003800000 */
.L_x_3017:
[----:B------:R-:W-:Y:S05]  /*1b790*/  BSYNC B1 ;  /* 0x0000000000017941 */ /* 0x000fea0003800000 */
.L_x_2783:
[----:B------:R-:W-:Y:S04]  /*1b7a0*/  BSSY B1, `(.L_x_2785) ;  /* 0x0000071000017945 */ /* 0x000fe80003800000 */
[----:B------:R-:W-:Y:S05]  /*1b7b0*/  @!P6 BRA `(.L_x_2786) ;  /* 0x0000000400bce947 */ /* 0x000fea0003800000 */
[----:B------:R-:W2:Y:S04]  /*1b7c0*/  LDL R5, [R1+0x20] ;  /* 0x0000200001057983 */ /* 0x000ea80000100800 */
[----:B------:R-:W3:Y:S01]  /*1b7d0*/  LDL R6, [R1+0x24] ;  /* 0x0000240001067983 */ /* 0x000ee20000100800 */
[----:B------:R-:W-:Y:S01]  /*1b7e0*/  BSSY B2, `(.L_x_2787) ;  /* 0x0000008000027945 */ /* 0x000fe20003800000 */
[----:B------:R-:W1:Y:S02]  /*1b7f0*/  S2R R4, SR_TID.X ;  /* 0x0000000000047919 */ /* 0x000e640000002100 */
[----:B-1----:R-:W-:-:S04]  /*1b800*/  LOP3.LUT R4, R4, 0x7f, RZ, 0xc0, !PT ;  /* 0x0000007f04047812 */ /* 0x002fc800078ec0ff */
[----:B------:R-:W-:Y:S01]  /*1b810*/  ISETP.NE.AND P1, PT, R4, RZ, PT ;  /* 0x000000ff0400720c */ /* 0x000fe20003f25270 */
[----:B--2---:R-:W-:Y:S01]  /*1b820*/  IMAD R5, R5, 0x8, R18 ;  /* 0x0000000805057824 */ /* 0x004fe200078e0212 */
[----:B---3--:R-:W-:-:S04]  /*1b830*/  SHF.L.U32 R9, R6, 0x1f, RZ ;  /* 0x0000001f06097819 */ /* 0x008fc800000006ff */
[----:B------:R-:W1:Y:S02]  /*1b840*/  SYNCS.PHASECHK.TRANS64.TRYWAIT P0, [R5+URZ+0x288a0], R9 ;  /* 0x0288a009050075a7 */ /* 0x000e64000800017f */
[----:B-1----:R-:W-:Y:S05]  /*1b850*/  @!P0 BRA `(.L_x_2788) ;  /* 0x0000008800008947 */ /* 0x002fea0003800000 */
.L_x_3018:
[----:B------:R-:W-:Y:S05]  /*1b860*/  BSYNC B2 ;  /* 0x0000000000027941 */ /* 0x000fea0003800000 */
.L_x_2787:
[----:B------:R-:W-:Y:S04]  /*1b870*/  BSSY B2, `(.L_x_2789) ;  /* 0x0000009000027945 */ /* 0x000fe80003800000 */
[----:B------:R-:W-:Y:S05]  /*1b880*/  @P1 BRA `(.L_x_2790) ;  /* 0x00000000001c1947 */ /* 0x000fea0003800000 */
[----:B------:R-:W2:Y:S01]  /*1b890*/  S2R R4, SR_TID.X ;  /* 0x0000000000047919 */ /* 0x000ea20000002100 */
[----:B0-----:R-:W-:-:S04]  /*1b8a0*/  IMAD.MOV.U32 R3, RZ, RZ, 0x8000 ;  /* 0x00008000ff037424 */ /* 0x001fc800078e00ff */
[----:B------:R3:W-:Y:S01]  /*1b8b0*/  SYNCS.ARRIVE.TRANS64 RZ, [R5+URZ+0x28890], R3 ;  /* 0x0288900305ff79a7 */ /* 0x0007e2000800003f */
[----:B--2---:R-:W-:-:S04]  /*1b8c0*/  LOP3.LUT R4, R4, 0x1f, RZ, 0xc0, !PT ;  /* 0x0000001f04047812 */ /* 0x004fc800078ec0ff */
[----:B------:R-:W-:-:S13]  /*1b8d0*/  ISETP.NE.AND P0, PT, R4, RZ, PT ;  /* 0x000000ff0400720c */ /* 0x000fda0003f05270 */
[----:B---3--:R-:W-:Y:S05]  /*1b8e0*/  @!P0 BRA `(.L_x_2790) ;  /* 0x0000000000048947 */ /* 0x008fea0003800000 */
[----:B------:R-:W-:Y:S01]  /*1b8f0*/  BPT.TRAP 0x1 ;  /* 0x000000040000795c */ /* 0x000fe20000300000 */
.L_x_2790:
[----:B------:R-:W-:Y:S05]  /*1b900*/  BSYNC B2 ;  /* 0x0000000000027941 */ /* 0x000fea0003800000 */
.L_x_2789:
[----:B0-----:R-:W2:Y:S01]  /*1b910*/  LDL R3, [R1+0x20] ;  /* 0x0000200001037983 */ /* 0x001ea20000100800 */
        /* <DEDUP_REMOVED lines=9> */
[----:B--2---:R-:W-:-:S02]  /*1b9b0*/  IMAD R8, R3, 0x8000, R18 ;  /* 0x0000800003087824 */ /* 0x004fc400078e0212 */
[----:B------:R-:W-:Y:S02]  /*1b9c0*/  IMAD.SHL.U32 R11, R3, 0x4000, RZ ;  /* 0x00004000030b7824 */ /* 0x000fe400078e00ff */
[----:B------:R-:W-:Y:S02]  /*1b9d0*/  VIADD R3, R5, 0x28890 ;  /* 0x0002889005037836 */ /* 0x000fe40000000000 */
[----:B------:R-:W-:-:S07]  /*1b9e0*/  VIADD R6, R8, 0x18400 ;  /* 0x0001840008067836 */ /* 0x000fce0000000000 */
.L_x_2791:
        /* <DEDUP_REMOVED lines=16> */
.L_x_2792:
        /* <DEDUP_REMOVED lines=13> */
.L_x_3019:
[----:B------:R-:W-:Y:S05]  /*1bbc0*/  BSYNC B2 ;  /* 0x0000000000027941 */ /* 0x000fea0003800000 */
.L_x_2793:
[----:B------:R-:W-:Y:S01]  /*1bbd0*/  BSSY B2, `(.L_x_2795) ;  /* 0x000000b000027945 */ /* 0x000fe20003800000 */
[----:B------:R-:W-:Y:S02]  /*1bbe0*/  IMAD.MOV.U32 R8, RZ, RZ, 0x0 ;  /* 0x00000000ff087424 */ /* 0x000fe400078e00ff */
[----:B01----:R-:W-:Y:S01]  /*1bbf0*/  IMAD.MOV.U32 R9, RZ, RZ, 0x12f00000 ;  /* 0x12f00000ff097424 */ /* 0x003fe200078e00ff */
[----:B------:R-:W-:Y:S06]  /*1bc00*/  @P1 BRA `(.L_x_2796) ;  /* 0x00000000001c1947 */ /* 0x000fec0003800000 */
[----:B------:R-:W0:Y:S01]  /*1bc10*/  S2R R6, SR_TID.X ;  /* 0x0000000000067919 */ /* 0x000e220000002100 */
[----:B------:R-:W-:-:S04]  /*1bc20*/  IMAD.MOV.U32 R3, RZ, RZ, 0x8000 ;  /* 0x00008000ff037424 */ /* 0x000fc800078e00ff */
[----:B------:R1:W-:Y:S01]  /*1bc30*/  SYNCS.ARRIVE.TRANS64 RZ, [R5+URZ+0x288b0], R3 ;  /* 0x0288b00305ff79a7 */ /* 0x0003e2000800003f */
[----:B0-----:R-:W-:-:S04]  /*1bc40*/  LOP3.LUT R6, R6, 0x1f, RZ, 0xc0, !PT ;  /* 0x0000001f06067812 */ /* 0x001fc800078ec0ff */
[----:B------:R-:W-:-:S13]  /*1bc50*/  ISETP.NE.AND P0, PT, R6, RZ, PT ;  /* 0x000000ff0600720c */ /* 0x000fda0003f05270 */
[----:B-1----:R-:W-:Y:S05]  /*1bc60*/  @!P0 BRA `(.L_x_2796) ;  /* 0x0000000000048947 */ /* 0x002fea0003800000 */
[----:B------:R-:W-:Y:S01]  /*1bc70*/  BPT.TRAP 0x1 ;  /* 0x000000040000795c */ /* 0x000fe20000300000 */
.L_x_2796:
[----:B------:R-:W-:Y:S05]  /*1bc80*/  BSYNC B2 ;  /* 0x0000000000027941 */ /* 0x000fea0003800000 */
.L_x_2795:
        /* <DEDUP_REMOVED lines=9> */
.L_x_2797:
        /* <DEDUP_REMOVED lines=15> */
.L_x_2798:
        /* <DEDUP_REMOVED lines=10> */
.L_x_2786:
[----:B------:R-:W-:Y:S05]  /*1beb0*/  BSYNC B1 ;  /* 0x0000000000017941 */ /* 0x000fea0003800000 */
.L_x_2785:
[----:B------:R-:W0:Y:S04]  /*1bec0*/  LDL.LU R8, [R1+0x20] ;  /* 0x0000200001087983 */ /* 0x000e280000300800 */
[----:B------:R-:W2:Y:S01]  /*1bed0*/  LDL.LU R6, [R1+0x24] ;  /* 0x0000240001067983 */ /* 0x000ea20000300800 */
[----:B------:R-:W-:Y:S01]  /*1bee0*/  PLOP3.LUT P0, PT, PT, PT, PT, 0x8, 0x0 ;  /* 0x000000000000781c */ /* 0x000fe20003f0e170 */
[----:B0-----:R-:W-:Y:S02]  /*1bef0*/  VIADD R3, R8, 0x1 ;  /* 0x0000000108037836 */ /* 0x001fe40000000000 */
        /* <DEDUP_REMOVED lines=9> */
.L_x_2813:
[----:B------:R-:W-:Y:S05]  /*1bf90*/  YIELD ;  /* 0x0000000000007946 */ /* 0x000fea0003800000 */
[----:B------:R-:W-:Y:S04]  /*1bfa0*/  BSSY B1, `(.L_x_2799) ;  /* 0x000006e000017945 */ /* 0x000fe80003800000 */
[----:B-1----:R-:W-:Y:S05]  /*1bfb0*/  @!P6 BRA `(.L_x_2800) ;  /* 0x0000000400b0e947 */ /* 0x002fea0003800000 */
[----:B------:R-:W2:Y:S04]  /*1bfc0*/  LDL R5, [R1+0x20] ;  /* 0x0000200001057983 */ /* 0x000ea80000100800 */
[----:B------:R-:W3:Y:S01]  /*1bfd0*/  LDL R4, [R1+0x24] ;  /* 0x0000240001047983 */ /* 0x000ee20000100800 */
[----:B------:R-:W-:Y:S01]  /*1bfe0*/  BSSY B2, `(.L_x_2801) ;  /* 0x0000008000027945 */ /* 0x000fe20003800000 */
[----:B0-----:R-:W0:Y:S02]  /*1bff0*/  S2R R3, SR_TID.X ;  /* 0x0000000000037919 */ /* 0x001e240000002100 */
[----:B0-----:R-:W-:-:S04]  /*1c000*/  LOP3.LUT R3, R3, 0x7f, RZ, 0xc0, !PT ;  /* 0x0000007f03037812 */ /* 0x001fc800078ec0ff */
[----:B------:R-:W-:Y:S01]  /*1c010*/  ISETP.NE.AND P2, PT, R3, RZ, PT ;  /* 0x000000ff0300720c */ /* 0x000fe20003f45270 */
[----:B--2---:R-:W-:Y:S01]  /*1c020*/  IMAD R7, R5, 0x8, R18 ;  /* 0x0000000805077824 */ /* 0x004fe200078e0212 */
[----:B---3--:R-:W-:-:S04]  /*1c030*/  SHF.L.U32 R6, R4, 0x1f, RZ ;  /* 0x0000001f04067819 */ /* 0x008fc800000006ff */
[----:B------:R-:W0:Y:S02]  /*1c040*/  SYNCS.PHASECHK.TRANS64.TRYWAIT P1, [R7+URZ+0x288a0], R6 ;  /* 0x0288a006070075a7 */ /* 0x000e24000802017f */
[----:B0-----:R-:W-:Y:S05]  /*1c050*/  @!P1 BRA `(.L_x_2802) ;  /* 0x0000008000289947 */ /* 0x001fea0003800000 */
.L_x_3020:
[----:B------:R-:W-:Y:S05]  /*1c060*/  BSYNC B2 ;  /* 0x0000000000027941 */ /* 0x000fea0003800000 */
.L_x_2801:
[----:B------:R-:W-:Y:S04]  /*1c070*/  BSSY B2, `(.L_x_2803) ;  /* 0x0000009000027945 */ /* 0x000fe80003800000 */
[----:B------:R-:W-:Y:S05]  /*1c080*/  @P2 BRA `(.L_x_2804) ;  /* 0x00000000001c2947 */ /* 0x000fea0003800000 */
[----:B------:R-:W1:Y:S01]  /*1c090*/  S2R R4, SR_TID.X ;  /* 0x0000000000047919 */ /* 0x000e620000002100 */
[----:B------:R-:W-:-:S04]  /*1c0a0*/  IMAD.MOV.U32 R3, RZ, RZ, 0x8000 ;  /* 0x00008000ff037424 */ /* 0x000fc800078e00ff */
[----:B------:R2:W-:Y:S01]  /*1c0b0*/  SYNCS.ARRIVE.TRANS64 RZ, [R7+URZ+0x28890], R3 ;  /* 0x0288900307ff79a7 */ /* 0x0005e2000800003f */
[----:B-1----:R-:W-:-:S04]  /*1c0c0*/  LOP3.LUT R4, R4, 0x1f, RZ, 0xc0, !PT ;  /* 0x0000001f04047812 */ /* 0x002fc800078ec0ff */
[----:B------:R-:W-:-:S13]  /*1c0d0*/  ISETP.NE.AND P1, PT, R4, RZ, PT ;  /* 0x000000ff0400720c */ /* 0x000fda0003f25270 */
[----:B--2---:R-:W-:Y:S05]  /*1c0e0*/  @!P1 BRA `(.L_x_2804) ;  /* 0x0000000000049947 */ /* 0x004fea0003800000 */
[----:B------:R-:W-:Y:S01]  /*1c0f0*/  BPT.TRAP 0x1 ;  /* 0x000000040000795c */ /* 0x000fe20000300000 */
.L_x_2804:
[----:B------:R-:W-:Y:S05]  /*1c100*/  BSYNC B2 ;  /* 0x0000000000027941 */ /* 0x000fea0003800000 */
.L_x_2803:
        /* <DEDUP_REMOVED lines=12> */
.L_x_2805:
        /* <DEDUP_REMOVED lines=16> */
.L_x_2806:
        /* <DEDUP_REMOVED lines=13> */
.L_x_3021:
[----:B------:R-:W-:Y:S05]  /*1c3a0*/  BSYNC B2 ;  /* 0x0000000000027941 */ /* 0x000fea0003800000 */
.L_x_2807:
        /* <DEDUP_REMOVED lines=11> */
.L_x_2810:
[----:B------:R-:W-:Y:S05]  /*1c460*/  BSYNC B2 ;  /* 0x0000000000027941 */ /* 0x000fea0003800000 */
.L_x_2809:
        /* <DEDUP_REMOVED lines=8> */
.L_x_2811:
        /* <DEDUP_REMOVED lines=15> */
.L_x_2812:
        /* <DEDUP_REMOVED lines=10> */
.L_x_2800:
[----:B------:R-:W-:Y:S05]  /*1c680*/  BSYNC B1 ;  /* 0x0000000000017941 */ /* 0x000fea0003800000 */
.L_x_2799:
[----:B0-----:R-:W2:Y:S04]  /*1c690*/  LDL.LU R3, [R1+0x20] ;  /* 0x0000200001037983 */ /* 0x001ea80000300800 */
        /* <DEDUP_REMOVED lines=11> */
.L_x_2779:
[----:B------:R-:W-:Y:S05]  /*1c750*/  BSYNC B0 ;  /* 0x0000000000007941 */ /* 0x000fea0003800000 */
.L_x_2778:
[----:B------:R-:W2:Y:S01]  /*1c760*/  LDL R4, [R1+0x4] ;  /* 0x0000040001047983 */ /* 0x000ea20000100800 */
[----:B------:R-:W3:Y:S01]  /*1c770*/  LDC R0, c[0x0][0x448] ;  /* 0x00011200ff007b82 */ /* 0x000ee20000000800 */
[----:B------:R-:W-:Y:S01]  /*1c780*/  ISETP.NE.AND P2, PT, R17, RZ, PT ;  /* 0x000000ff1100720c */ /* 0x000fe20003f45270 */
[----:B------:R-:W-:Y:S05]  /*1c790*/  @!P0 WARPSYNC.ALL ;  /* 0x0000000000008948 */ /* 0x000fea0003800000 */
[----:B------:R-:W-:Y:S07]  /*1c7a0*/  BSSY B0, `(.L_x_2814) ;  /* 0x000002d000007945 */ /* 0x000fee0003800000 */
[----:B------:R-:W4:Y:S08]  /*1c7b0*/  @!P2 LDC R17, c[0x0][0x9f0] ;  /* 0x00027c00ff11ab82 */ /* 0x000f300000000800 */
[----:B------:R-:W-:Y:S01]  /*1c7c0*/  @!P0 BAR.SYNC.DEFER_BLOCKING 0xc, 0x180 ;  /* 0x0306000000008b1d */ /* 0x000fe20000010000 */
[----:B---3--:R-:W-:-:S13]  /*1c7d0*/  ISETP.NE.AND P1, PT, R0, 0x1, PT ;  /* 0x000000010000780c */ /* 0x008fda0003f25270 */
[----:B------:R-:W3:Y:S08]  /*1c7e0*/  @P1 LDC R2, c[0x0][0x44c] ;  /* 0x00011300ff021b82 */ /* 0x000ef00000000800 */
[----:B01----:R-:W0:Y:S01]  /*1c7f0*/  @P1 LDC R3, c[0x0][0x450] ;  /* 0x00011400ff031b82 */ /* 0x003e220000000800 */
[----:B--2---:R-:W-:-:S05]  /*1c800*/  LEA R0, R4, 0x7f, 0x7 ;  /* 0x0000007f04007811 */ /* 0x004fca00078e38ff */
[----:B---3--:R-:W-:-:S05]  /*1c810*/  @P1 IMAD.HI.U32 R2, R0, R2, RZ ;  /* 0x0000000200021227 */ /* 0x008fca00078e00ff */
[----:B0-----:R-:W-:-:S05]  /*1c820*/  @P1 SHF.R.U32.HI R0, RZ, R3, R2 ;  /* 0x00000003ff001219 */ /* 0x001fca0000011602 */
[----:B------:R-:W-:-:S05]  /*1c830*/  IMAD.IADD R0, R21, 0x1, R0 ;  /* 0x0000000115007824 */ /* 0x000fca00078e0200 */
[----:B------:R-:W-:-:S04]  /*1c840*/  SHF.R.S32.HI R2, RZ, 0x1f, R0 ;  /* 0x0000001fff027819 */ /* 0x000fc80000011400 */
[----:B------:R-:W-:-:S04]  /*1c850*/  LEA.HI R0, R2, R0, RZ, 0x7 ;  /* 0x0000000002007211 */ /* 0x000fc800078f38ff */
[----:B------:R-:W-:-:S04]  /*1c860*/  SHF.R.S32.HI R0, RZ, 0x7, R0 ;  /* 0x00000007ff007819 */ /* 0x000fc80000011400 */
[----:B------:R-:W-:-:S04]  /*1c870*/  VIMNMX R7, R20, R0, PT ;  /* 0x0000000014077248 */ /* 0x000fc80003fe0100 */
[----:B------:R-:W-:Y:S01]  /*1c880*/  ISETP.GE.AND P1, PT, R7, 0x1, PT ;  /* 0x000000010700780c */ /* 0x000fe20003f26270 */
[----:B------:R0:W-:Y:S04]  /*1c890*/  STL [R1+0x40], R7 ;  /* 0x0000400701007387 */ /* 0x0001e80000100800 */
[----:B------:R0:W-:Y:S08]  /*1c8a0*/  STL [R1+0x48], RZ ;  /* 0x000048ff01007387 */ /* 0x0001f00000100800 */
[----:B0---4-:R-:W-:Y:S05]  /*1c8b0*/  @!P1 BRA `(.L_x_2815) ;  /* 0x00000000006c9947 */ /* 0x011fea0003800000 */
        /* <DEDUP_REMOVED lines=27> */
.L_x_2815:
[----:B------:R-:W-:Y:S05]  /*1ca70*/  BSYNC B0 ;  /* 0x0000000000007941 */ /* 0x000fea0003800000 */
.L_x_2814:
[----:B------:R-:W2:Y:S04]  /*1ca80*/  LDL R0, [R1+0x48] ;  /* 0x0000480001007983 */ /* 0x000ea80000100800 */
[----:B0-----:R-:W2:Y:S01]  /*1ca90*/  LDL R2, [R1+0x60] ;  /* 0x0000600001027983 */ /* 0x001ea20000100800 */
[----:B------:R-:W-:Y:S01]  /*1caa0*/  BSSY B7, `(.L_x_2816) ;  /* 0x00003cf000077945 */ /* 0x000fe20003800000 */
[----:B--2---:R-:W-:-:S05]  /*1cab0*/  IMAD R2, R2, R0, RZ ;  /* 0x0000000002027224 */ /* 0x004fca00078e02ff */
[----:B------:R-:W-:Y:S01]  /*1cac0*/  VIADDMNMX R0, R2, R0, R7, PT ;  /* 0x0000000002007246 */ /* 0x000fe20003800107 */
[----:B------:R0:W-:Y:S03]  /*1cad0*/  STL [R1+0x2c], R2 ;  /* 0x00002c0201007387 */ /* 0x0001e60000100800 */
[----:B------:R-:W-:Y:S01]  /*1cae0*/  ISETP.GT.AND P0, PT, R0, R2, PT ;  /* 0x000000020000720c */ /* 0x000fe20003f04270 */
[----:B------:R0:W-:-:S12]  /*1caf0*/  STL [R1+0x44], R0 ;  /* 0x0000440001007387 */ /* 0x0001d80000100800 */
[----:B0-----:R-:W-:Y:S05]  /*1cb00*/  @P0 BRA `(.L_x_2817) ;  /* 0x0000000000480947 */ /* 0x001fea0003800000 */
[----:B------:R-:W0:Y:S02]  /*1cb10*/  S2R R0, SR_TID.X ;  /* 0x0000000000007919 */ /* 0x000e240000002100 */
[----:B0-----:R-:W-:-:S04]  /*1cb20*/  LOP3.LUT R0, R0, 0x7f, RZ, 0xc0, !PT ;  /* 0x0000007f00007812 */ /* 0x001fc800078ec0ff */
[----:B------:R-:W-:-:S13]  /*1cb30*/  ISETP.NE.AND P0, PT, R0, RZ, PT ;  /* 0x000000ff0000720c */ /* 0x000fda0003f05270 */
[----:B------:R-:W-:Y:S05]  /*1cb40*/  @P0 BRA `(.L_x_2818) ;  /* 0x0000003c00100947 */ /* 0x000fea0003800000 */
[----:B------:R-:W0:Y:S01]  /*1cb50*/  S2R R3, SR_LANEID ;  /* 0x0000000000037919 */ /* 0x000e220000000000 */
[----:B------:R-:W-:Y:S02]  /*1cb60*/  VOTEU.ANY UR4, UPT, PT ;  /* 0x0000000000047886 */ /* 0x000fe400038e0100 */
[----:B------:R-:W0:Y:S08]  /*1cb70*/  FLO.U32 R0, UR4 ;  /* 0x0000000400007d00 */ /* 0x000e3000080e0000 */
[----:B------:R-:W1:Y:S01]  /*1cb80*/  POPC R5, UR4 ;  /* 0x0000000400057d09 */ /* 0x000e620008000000 */
[----:B0-----:R-:W-:-:S02]  /*1cb90*/  ISETP.EQ.U32.AND P0, PT, R0, R3, PT ;  /* 0x000000030000720c */ /* 0x001fc40003f02070 */
[----:B------:R-:W1:Y:S11]  /*1cba0*/  LDC.64 R2, c[0x0][0xc60] ;  /* 0x00031800ff027b82 */ /* 0x000e760000000a00 */
[----:B-1----:R-:W2:Y:S01]  /*1cbb0*/  @P0 ATOMG.E.ADD.STRONG.GPU PT, R3, desc[UR42][R2.64], R5 ;  /* 0x00000005020309a8 */ /* 0x002ea200081ee1ea */
[----:B------:R-:W0:Y:S02]  /*1cbc0*/  S2R R4, SR_LTMASK ;  /* 0x0000000000047919 */ /* 0x000e240000003900 */
[----:B0-----:R-:W-:-:S04]  /*1cbd0*/  LOP3.LUT R4, R4, UR4, RZ, 0xc0, !PT ;  /* 0x0000000404047c12 */ /* 0x001fc8000f8ec0ff */
[----:B------:R-:W0:Y:S01]  /*1cbe0*/  POPC R7, R4 ;  /* 0x0000000400077309 */ /* 0x000e220000000000 */
[----:B--2---:R-:W0:Y:S02]  /*1cbf0*/  SHFL.IDX PT, R0, R3, R0, 0x1f ;  /* 0x00001f0003007589 */ /* 0x004e2400000e0000 */
[----:B0-----:R-:W-:-:S05]  /*1cc00*/  IADD3 R0, R0, UR36, R7 ;  /* 0x0000002400007c10 */ /* 0x001fca000fffe007 */
[----:B------:R3:W-:Y:S01]  /*1cc10*/  STL [R1], R0 ;  /* 0x0000000001007387 */ /* 0x0007e20000100800 */
[----:B------:R-:W-:Y:S05]  /*1cc20*/  BRA `(.L_x_2818) ;  /* 0x0000003800d87947 */ /* 0x000fea0003800000 */
.L_x_2817:
        /* <DEDUP_REMOVED lines=20> */
.L_x_2820:
[----:B------:R-:W-:Y:S05]  /*1cd70*/  BSYNC B6 ;  /* 0x0000000000067941 */ /* 0x000fea0003800000 */
.L_x_2819:
        /* <DEDUP_REMOVED lines=20> */
.L_x_2823:
        /* <DEDUP_REMOVED lines=15> */
.L_x_2822:
[----:B------:R-:W-:Y:S05]  /*1cfb0*/  BSYNC B6 ;  /* 0x0000000000067941 */ /* 0x000fea0003800000 */
.L_x_2821:
[----:B------:R-:W2:Y:S01]  /*1cfc0*/  LDL.LU R2, [R1+0x28] ;  /* 0x0000280001027983 */ /* 0x000ea20000300800 */
[----:B------:R-:W-:-:S03]  /*1cfd0*/  ULDC.64 UR4, c[0x0][0x9f8] ;  /* 0x00027e0000047ab9 */ /* 0x000fc60000000a00 */
[----:B------:R-:W3:Y:S04]  /*1cfe0*/  LDL.LU R0, [R1+0x38] ;  /* 0x0000380001007983 */ /* 0x000ee80000300800 */
[----:B------:R-:W4:Y:S01]  /*1cff0*/  LDL R7, [R1+0x14] ;  /* 0x0000140001077983 */ /* 0x000f220000100800 */
[----:B------:R-:W-:-:S03]  /*1d000*/  ISETP.NE.U32.AND P0, PT, RZ, UR4, PT ;  /* 0x00000004ff007c0c */ /* 0x000fc6000bf05070 */
[----:B------:R-:W5:Y:S01]  /*1d010*/  LDL R17, [R1+0x44] ;  /* 0x0000440001117983 */ /* 0x000f620000100800 */
[----:B------:R-:W-:-:S13]  /*1d020*/  ISETP.NE.AND.EX P0, PT, RZ, UR5, PT, P0 ;  /* 0x00000005ff007c0c */ /* 0x000fda000bf05300 */
[----:B--2---:R-:W-:-:S04]  /*1d030*/  @P0 IADD3 R2, P1, R2, UR4, RZ ;  /* 0x0000000402020c10 */ /* 0x004fc8000ff3e0ff */
[----:B---3--:R-:W-:Y:S01]  /*1d040*/  @P0 IADD3.X R3, R0, UR5, RZ, P1, !PT ;  /* 0x0000000500030c10 */ /* 0x008fe20008ffe4ff */
[----:B------:R-:W-:-:S04]  /*1d050*/  ULDC.64 UR4, c[0x0][0xa08] ;  /* 0x0002820000047ab9 */ /* 0x000fc80000000a00 */
[----:B----4-:R0:W2:Y:S02]  /*1d060*/  @P0 LDG.E R7, desc[UR42][R2.64] ;  /* 0x0000002a02070981 */ /* 0x0100a4000c1e1900 */
[----:B0-----:R-:W0:Y:S01]  /*1d070*/  LDC.64 R2, c[0x0][0x418] ;  /* 0x00010600ff027b82 */ /* 0x001e220000000a00 */
[----:B-----5:R-:W-:Y:S01]  /*1d080*/  VIADD R0, R17, 0xffffffff ;  /* 0xffffffff11007836 */ /* 0x020fe20000000000 */
[----:B--2---:R-:W-:Y:S01]  /*1d090*/  SHF.R.S32.HI R8, RZ, 0x1f, R7 ;  /* 0x0000001fff087819 */ /* 0x004fe20000011407 */
[----:B------:R1:W-:Y:S04]  /*1d0a0*/  @P0 STL [R1+0x14], R7 ;  /* 0x0000140701000387 */ /* 0x0003e80000100800 */
[----:B------:R1:W-:Y:S01]  /*1d0b0*/  STL [R1+0x28], R8 ;  /* 0x0000280801007387 */ /* 0x0003e20000100800 */
[----:B0-----:R-:W-:Y:S01]  /*1d0c0*/  LOP3.LUT P0, RZ, R2, UR4, RZ, 0xfc, !PT ;  /* 0x0000000402ff7c12 */ /* 0x001fe2000f80fcff */
[----:B------:R-:W-:-:S03]  /*1d0d0*/  UMOV UR4, 0xffffffff ;  /* 0xffffffff00047882 */ /* 0x000fc60000000000 */
[----:B------:R-:W-:-:S04]  /*1d0e0*/  LOP3.LUT P0, RZ, R3, UR5, RZ, 0xfc, P0 ;  /* 0x0000000503ff7c12 */ /* 0x000fc8000800fcff */
[----:B------:R-:W-:Y:S01]  /*1d0f0*/  SEL R17, R7, RZ, !P0 ;  /* 0x000000ff07117207 */ /* 0x000fe20004000000 */
[----:B-1----:R-:W-:Y:S08]  /*1d100*/  BRA.DIV UR4, `(.L_x_2824) ;  /* 0x0000007204247947 */ /* 0x002ff0000b800000 */
[----:B------:R-:W0:Y:S02]  /*1d110*/  S2R R4, SR_TID.X ;  /* 0x0000000000047919 */ /* 0x000e240000002100 */
[----:B0-----:R-:W-:-:S04]  /*1d120*/  SHF.R.U32.HI R4, RZ, 0x5, R4 ;  /* 0x00000005ff047819 */ /* 0x001fc80000011604 */
[----:B------:R-:W-:-:S05]  /*1d130*/  LOP3.LUT R4, R4, 0x3, RZ, 0xc0, !PT ;  /* 0x0000000304047812 */ /* 0x000fca00078ec0ff */
[----:B------:R0:W1:Y:S02]  /*1d140*/  SHFL.IDX PT, R14, R4, RZ, 0x1f ;  /* 0x00001fff040e7589 */ /* 0x00006400000e0000 */
.L_x_3024:
[----:B0-----:R-:W2:Y:S01]  /*1d150*/  LDL.LU R4, [R1+0x10] ;  /* 0x0000100001047983 */ /* 0x001ea20000300800 */
[----:B------:R-:W-:Y:S02]  /*1d160*/  PLOP3.LUT P1, PT, PT, PT, PT, 0x8, 0x0 ;  /* 0x000000000000781c */ /* 0x000fe40003f2e170 */
[----:B-1----:R-:W-:Y:S01]  /*1d170*/  ISETP.NE.AND P0, PT, R14, RZ, PT ;  /* 0x000000ff0e00720c */ /* 0x002fe20003f05270 */
        /* <DEDUP_REMOVED lines=8> */
.L_x_3027:
[----:B------:R-:W-:Y:S05]  /*1d200*/  @!P6 BRA `(.L_x_2825) ;  /* 0x000000040010e947 */ /* 0x000fea0003800000 */
[----:B------:R-:W-:-:S04]  /*1d210*/  ISETP.NE.U32.AND P0, PT, R2, RZ, PT ;  /* 0x000000ff0200720c */ /* 0x000fc80003f05070 */
[----:B------:R-:W-:-:S13]  /*1d220*/  ISETP.NE.AND.EX P0, PT, R3, RZ, PT, P0 ;  /* 0x000000ff0300720c */ /* 0x000fda0003f05300 */
[----:B------:R-:W-:Y:S05]  /*1d230*/  @!P0 BRA `(.L_x_2827) ;  /* 0x0000000000508947 */ /* 0x000fea0003800000 */
[----:B------:R-:W1:Y:S01]  /*1d240*/  LDC R6, c[0x0][0x43c] ;  /* 0x00010f00ff067b82 */ /* 0x000e620000000800 */
[----:B------:R-:W-:Y:S01]  /*1d250*/  IMAD.MOV.U32 R9, RZ, RZ, R0 ;  /* 0x000000ffff097224 */ /* 0x000fe200078e0000 */
[----:B------:R-:W-:-:S03]  /*1d260*/  ULDC.64 UR4, c[0x0][0x428] ;  /* 0x00010a0000047ab9 */ /* 0x000fc60000000a00 */
[----:B0-----:R-:W-:Y:S01]  /*1d270*/  IMAD.MOV.U32 R0, RZ, RZ, R9 ;  /* 0x000000ffff007224 */ /* 0x001fe200078e0009 */
[----:B-1----:R-:W-:-:S13]  /*1d280*/  ISETP.NE.AND P0, PT, R6, 0x1, PT ;  /* 0x000000010600780c */ /* 0x002fda0003f05270 */
        /* <DEDUP_REMOVED lines=15> */
.L_x_2827:
[----:B-1----:R-:W2:Y:S01]  /*1d380*/  LDL R2, [R1+0x18] ;  /* 0x0000180001027983 */ /* 0x002ea20000100800 */
[----:B0-----:R-:W-:Y:S01]  /*1d390*/  IMAD R0, R19, 0x8, R18 ;  /* 0x0000000813007824 */ /* 0x001fe200078e0212 */
[----:B--2---:R-:W-:-:S04]  /*1d3a0*/  SHF.L.U32 R2, R2, 0x1f, RZ ;  /* 0x0000001f02027819 */ /* 0x004fc800000006ff */
[----:B------:R-:W0:Y:S02]  /*1d3b0*/  SYNCS.PHASECHK.TRANS64.TRYWAIT P0, [R0+URZ+0x28840], R2 ;  /* 0x02884002000075a7 */ /* 0x000e24000800017f */
[----:B0-----:R-:W-:Y:S05]  /*1d3c0*/  @!P0 BRA `(.L_x_2828) ;  /* 0x0000006c00c88947 */ /* 0x001fea0003800000 */
.L_x_3028:
        /* <DEDUP_REMOVED lines=9> */
[----:B--2---:R-:W-:Y:S05]  /*1d460*/  @!P0 BRA `(.L_x_2829) ;  /* 0x0000000000048947 */ /* 0x004fea0003800000 */
[----:B------:R-:W-:Y:S01]  /*1d470*/  BPT.TRAP 0x1 ;  /* 0x000000040000795c */ /* 0x000fe20000300000 */
.L_x_2829:
[----:B------:R-:W2:Y:S04]  /*1d480*/  LDL R4, [R1+0x8] ;  /* 0x0000080001047983 */ /* 0x000ea80000100800 */
[----:B------:R-:W3:Y:S04]  /*1d490*/  LDL R3, [R1+0x1c] ;  /* 0x00001c0001037983 */ /* 0x000ee80000100800 */
[----:B0-----:R-:W4:Y:S01]  /*1d4a0*/  LDL.LU R2, [R1+0x10] ;  /* 0x0000100001027983 */ /* 0x001f220000300800 */
        /* <DEDUP_REMOVED lines=18> */
[----:B------:R-:W-:Y:S01]  /*1d5d0*/  ULEA UR11, UR11, UR5, 0x7 ;  /* 0x000000050b0b7291 */ /* 0x000fe2000f8e383f */
[----:B------:R1:W-:Y:S01]  /*1d5e0*/  STL [R1+0x10], R2 ;  /* 0x0000100201007387 */ /* 0x0003e20000100800 */
[----:B------:R-:W-:-:S09]  /*1d5f0*/  UIADD3.X UR5, URZ, UR39, URZ, UP0, !UPT ;  /* 0x000000273f057290 */ /* 0x000fd200087fe43f */
[----:B------:R0:W-:Y:S02]  /*1d600*/  UTMALDG.4D [UR8], [UR4], desc[UR6] ;  /* 0x00000608040075b4 */ /* 0x0001e40008019000 */
[----:B0-----:R-:W-:Y:S01]  /*1d610*/  UMOV UR8, UR14 ;  /* 0x0000000e00087c82 */ /* 0x001fe20008000000 */
[----:B------:R-:W-:Y:S02]  /*1d620*/  UMOV UR10, UR15 ;  /* 0x0000000f000a7c82 */ /* 0x000fe40008000000 */
[----:B------:R1:W-:Y:S02]  /*1d630*/  UTMALDG.4D [UR8], [UR4], desc[UR6] ;  /* 0x00000608040075b4 */ /* 0x0003e40008019000 */
[----:B-1----:R-:W-:Y:S01]  /*1d640*/  NOP ;  /* 0x0000000000007918 */ /* 0x002fe20000000000 */
.L_x_2825:
[----:B------:R-:W2:Y:S04]  /*1d650*/  LDL.LU R3, [R1+0x4c] ;  /* 0x00004c0001037983 */ /* 0x000ea80000300800 */
[----:B------:R-:W3:Y:S04]  /*1d660*/  LDL.LU R5, [R1+0x34] ;  /* 0x0000340001057983 */ /* 0x000ee80000300800 */
[----:B0-----:R-:W4:Y:S01]  /*1d670*/  LDL.LU R4, [R1+0x54] ;  /* 0x0000540001047983 */ /* 0x001f220000300800 */
        /* <DEDUP_REMOVED lines=37> */
.L_x_2831:
[----:B------:R-:W-:Y:S05]  /*1d8d0*/  BSYNC B6 ;  /* 0x0000000000067941 */ /* 0x000fea0003800000 */
.L_x_2830:
[----:B0-----:R-:W2:Y:S01]  /*1d8e0*/  LDL.LU R0, [R1+0x4c] ;  /* 0x00004c0001007983 */ /* 0x001ea20000300800 */
[----:B------:R-:W-:Y:S01]  /*1d8f0*/  ULDC.64 UR4, c[0x0][0x2d8] ;  /* 0x0000b60000047ab9 */ /* 0x000fe20000000a00 */
[----:B------:R-:W0:Y:S01]  /*1d900*/  LDC R7, c[0x0][0x448] ;  /* 0x00011200ff077b82 */ /* 0x000e220000000800 */
[----:B------:R-:W-:Y:S01]  /*1d910*/  ULDC.64 UR6, c[0x0][0x280] ;  /* 0x0000a00000067ab9 */ /* 0x000fe20000000a00 */
[----:B------:R-:W3:Y:S04]  /*1d920*/  LDL.LU R4, [R1+0x38] ;  /* 0x0000380001047983 */ /* 0x000ee80000300800 */
[----:B------:R-:W3:Y:S04]  /*1d930*/  LDL.LU.64 R2, [R1+0x58] ;  /* 0x0000580001027983 */ /* 0x000ee80000300a00 */
[----:B------:R-:W4:Y:S04]  /*1d940*/  LDL.LU R5, [R1+0x34] ;  /* 0x0000340001057983 */ /* 0x000f280000300800 */
[----:B------:R-:W4:Y:S01]  /*1d950*/  LDL R8, [R1+0x4] ;  /* 0x0000040001087983 */ /* 0x000f220000100800 */
[----:B------:R-:W1:Y:S01]  /*1d960*/  S2R R9, SR_TID.X ;  /* 0x0000000000097919 */ /* 0x000e620000002100 */
[----:B------:R-:W1:Y:S01]  /*1d970*/  S2R R10, SR_TID.X ;  /* 0x00000000000a7919 */ /* 0x000e620000002100 */
[----:B0-----:R-:W-:-:S13]  /*1d980*/  ISETP.NE.AND P0, PT, R7, 0x1, PT ;  /* 0x000000010700780c */ /* 0x001fda0003f05270 */
[----:B------:R-:W0:Y:S01]  /*1d990*/  @P0 LDC R6, c[0x0][0x450] ;  /* 0x00011400ff060b82 */ /* 0x000e220000000800 */
[----:B-1----:R-:W-:Y:S02]  /*1d9a0*/  IMAD.SHL.U32 R9, R9, 0x8, RZ ;  /* 0x0000000809097824 */ /* 0x002fe400078e00ff */
[----:B------:R-:W-:-:S03]  /*1d9b0*/  IMAD.SHL.U32 R10, R10, 0x8, RZ ;  /* 0x000000080a0a7824 */ /* 0x000fc600078e00ff */
[----:B------:R-:W-:-:S04]  /*1d9c0*/  LOP3.LUT R9, R9, 0x38, RZ, 0xc0, !PT ;  /* 0x0000003809097812 */ /* 0x000fc800078ec0ff */
[----:B------:R-:W-:Y:S02]  /*1d9d0*/  LOP3.LUT R9, R9, 0x40, RZ, 0xfc, !PT ;  /* 0x0000004009097812 */ /* 0x000fe400078efcff */
[----:B------:R-:W-:Y:S01]  /*1d9e0*/  LOP3.LUT R10, R10, 0x38, RZ, 0xc0, !PT ;  /* 0x000000380a0a7812 */ /* 0x000fe200078ec0ff */
[----:B---3--:R-:W-:Y:S02]  /*1d9f0*/  IMAD.MOV.U32 R3, RZ, RZ, R4 ;  /* 0x000000ffff037224 */ /* 0x008fe400078e0004 */
[----:B------:R-:W1:Y:S01]  /*1da00*/  S2R R4, SR_TID.X ;  /* 0x0000000000047919 */ /* 0x000e620000002100 */
[----:B------:R-:W-:-:S04]  /*1da10*/  IMAD.WIDE.U32 R2, R16, UR4, R2 ;  /* 0x0000000410027c25 */ /* 0x000fc8000f8e0002 */
[----:B------:R-:W-:Y:S01]  /*1da20*/  IMAD R3, R16, UR5, R3 ;  /* 0x0000000510037c24 */ /* 0x000fe2000f8e0203 */
[----:B------:R-:W-:Y:S02]  /*1da30*/  ULDC.64 UR4, c[0x0][0x2e0] ;  /* 0x0000b80000047ab9 */ /* 0x000fe40000000a00 */
[----:B--2---:R-:W-:Y:S02]  /*1da40*/  IMAD R0, R0, UR4, RZ ;  /* 0x0000000400007c24 */ /* 0x004fe4000f8e02ff */
[----:B----4-:R-:W-:-:S04]  /*1da50*/  IMAD.WIDE.U32 R2, R5, UR4, R2 ;  /* 0x0000000405027c25 */ /* 0x010fc8000f8e0002 */
[----:B------:R-:W-:Y:S01]  /*1da60*/  IMAD R0, R5, UR5, R0 ;  /* 0x0000000505007c24 */ /* 0x000fe2000f8e0200 */
[----:B------:R-:W-:-:S03]  /*1da70*/  ULDC.64 UR4, c[0x0][0x2d0] ;  /* 0x0000b40000047ab9 */ /* 0x000fc60000000a00 */
[----:B------:R-:W-:Y:S01]  /*1da80*/  IMAD.IADD R3, R3, 0x1, R0 ;  /* 0x0000000103037824 */ /* 0x000fe200078e0200 */
[----:B-1----:R-:W-:-:S04]  /*1da90*/  LOP3.LUT R4, R4, 0x7f, RZ, 0xc0, !PT ;  /* 0x0000007f04047812 */ /* 0x002fc800078ec0ff */
[----:B------:R-:W-:Y:S02]  /*1daa0*/  SHF.R.U32.HI R5, RZ, 0x3, R4 ;  /* 0x00000003ff057819 */ /* 0x000fe40000011604 */
[----:B------:R-:W1:Y:S02]  /*1dab0*/  S2R R4, SR_TID.X ;  /* 0x0000000000047919 */ /* 0x000e640000002100 */
[----:B-1----:R-:W-:-:S05]  /*1dac0*/  IMAD.SHL.U32 R4, R4, 0x10, RZ ;  /* 0x0000001004047824 */ /* 0x002fca00078e00ff */
        /* <DEDUP_REMOVED lines=107> */
.L_x_3045:
        /* <DEDUP_REMOVED lines=11> */
.L_x_2834:
[----:B------:R-:W-:Y:S05]  /*1e230*/  BSYNC B0 ;  /* 0x0000000000007941 */ /* 0x000fea0003800000 */
.L_x_2833:
[----:B------:R-:W-:Y:S01]  /*1e240*/  NOP ;  /* 0x0000000000007918 */ /* 0x000fe20000000000 */
[----:B------:R-:W-:Y:S01]  /*1e250*/  PLOP3.LUT P0, PT, PT, PT, PT, 0x80, 0x0 ;  /* 0x000000000000781c */ /* 0x000fe20003f0f070 */
[----:B------:R-:W-:-:S12]  /*1e260*/  VIADD R11, R18, 0x28800 ;  /* 0x00028800120b7836 */ /* 0x000fd80000000000 */
.L_x_2835:
        /* <DEDUP_REMOVED lines=18> */
.L_x_3046:
[----:B------:R-:W-:Y:S05]  /*1e390*/  BSYNC B0 ;  /* 0x0000000000007941 */ /* 0x000fea0003800000 */
.L_x_2836:
        /* <DEDUP_REMOVED lines=54> */
.L_x_2844:
[----:B------:R-:W-:Y:S01]  /*1e700*/  IMAD R3, R7, 0x8, R18 ;  /* 0x0000000807037824 */ /* 0x000fe200078e0212 */
[----:B------:R-:W-:Y:S01]  /*1e710*/  SHF.L.U32 R2, R10, 0x1f, RZ ;  /* 0x0000001f0a027819 */ /* 0x000fe200000006ff */
[----:B------:R-:W-:Y:S03]  /*1e720*/  BSSY B3, `(.L_x_2845) ;  /* 0x0000003000037945 */ /* 0x000fe60003800000 */
[----:B------:R-:W1:Y:S02]  /*1e730*/  SYNCS.PHASECHK.TRANS64.TRYWAIT P0, [R3+URZ+0x28840], R2 ;  /* 0x02884002030075a7 */ /* 0x000e64000800017f */
[----:B-1----:R-:W-:Y:S05]  /*1e740*/  @!P0 BRA `(.L_x_2846) ;  /* 0x0000006400cc8947 */ /* 0x002fea0003800000 */
.L_x_3047:
[----:B------:R-:W-:Y:S05]  /*1e750*/  BSYNC B3 ;  /* 0x0000000000037941 */ /* 0x000fea0003800000 */
.L_x_2845:
        /* <DEDUP_REMOVED lines=12> */
.L_x_2848:
[----:B------:R-:W-:Y:S05]  /*1e820*/  BSYNC B3 ;  /* 0x0000000000037941 */ /* 0x000fea0003800000 */
.L_x_2847:
        /* <DEDUP_REMOVED lines=12> */
.L_x_2849:
        /* <DEDUP_REMOVED lines=16> */
.L_x_2850:
        /* <DEDUP_REMOVED lines=16> */
.L_x_3048:
[----:B------:R-:W-:Y:S05]  /*1eaf0*/  BSYNC B3 ;  /* 0x0000000000037941 */ /* 0x000fea0003800000 */
.L_x_2851:
        /* <DEDUP_REMOVED lines=12> */
.L_x_2854:
[----:B------:R-:W-:Y:S05]  /*1ebc0*/  BSYNC B3 ;  /* 0x0000000000037941 */ /* 0x000fea0003800000 */
.L_x_2853:
        /* <DEDUP_REMOVED lines=13> */
.L_x_2855:
        /* <DEDUP_REMOVED lines=15> */
.L_x_2856:
        /* <DEDUP_REMOVED lines=12> */
.L_x_2843:
[----:B------:R-:W-:Y:S05]  /*1ee50*/  BSYNC B1 ;  /* 0x0000000000017941 */ /* 0x000fea0003800000 */
.L_x_2842:
[----:B0-----:R-:W2:Y:S01]  /*1ee60*/  LDL.LU R0, [R1+0x44] ;  /* 0x0000440001007983 */ /* 0x001ea20000300800 */
[----:B------:R-:W-:-:S03]  /*1ee70*/  IMAD.MOV.U32 R19, RZ, RZ, R7 ;  /* 0x000000ffff137224 */ /* 0x000fc600078e0007 */
[----:B------:R0:W-:Y:S02]  /*1ee80*/  STL [R1+0x18], R10 ;  /* 0x0000180a01007387 */ /* 0x0001e40000100800 */
[----:B0-2---:R-:W-:-:S07]  /*1ee90*/  VIADD R0, R0, 0xfffffffd ;  /* 0xfffffffd00007836 */ /* 0x005fce0000000000 */
.L_x_2841:
[----:B------:R-:W-:Y:S05]  /*1eea0*/  BSYNC B2 ;  /* 0x0000000000027941 */ /* 0x000fea0003800000 */
.L_x_2840:
[----:B------:R-:W-:Y:S01]  /*1eeb0*/  VIADD R9, R9, 0xfffffffe ;  /* 0xfffffffe09097836 */ /* 0x000fe20000000000 */
[----:B------:R-:W-:-:S04]  /*1eec0*/  LOP3.LUT R6, RZ, R6, RZ, 0x33, !PT ;  /* 0x00000006ff067212 */ /* 0x000fc800078e33ff */
[----:B------:R-:W-:-:S13]  /*1eed0*/  ISETP.NE.AND P0, PT, R9, R6, PT ;  /* 0x000000060900720c */ /* 0x000fda0003f05270 */
[----:B------:R-:W-:Y:S05]  /*1eee0*/  @!P0 BRA `(.L_x_2839) ;  /* 0x0000001000cc8947 */ /* 0x000fea0003800000 */
[----:B------:R-:W-:-:S07]  /*1eef0*/  IMAD.MOV.U32 R8, RZ, RZ, R17 ;  /* 0x000000ffff087224 */ /* 0x000fce00078e0011 */
.L_x_2887:
        /* <DEDUP_REMOVED lines=35> */
.L_x_2859:
[----:B------:R-:W-:Y:S01]  /*1f130*/  IMAD R3, R4, 0x8, R18 ;  /* 0x0000000804037824 */ /* 0x000fe200078e0212 */
[----:B------:R-:W-:Y:S01]  /*1f140*/  SHF.L.U32 R2, R5, 0x1f, RZ ;  /* 0x0000001f05027819 */ /* 0x000fe200000006ff */
[----:B------:R-:W-:Y:S03]  /*1f150*/  BSSY B2, `(.L_x_2860) ;  /* 0x0000003000027945 */ /* 0x000fe60003800000 */
[----:B------:R-:W1:Y:S02]  /*1f160*/  SYNCS.PHASECHK.TRANS64.TRYWAIT P0, [R3+URZ+0x28840], R2 ;  /* 0x02884002030075a7 */ /* 0x000e64000800017f */
[----:B-1----:R-:W-:Y:S05]  /*1f170*/  @!P0 BRA `(.L_x_2861) ;  /* 0x0000005c00688947 */ /* 0x002fea0003800000 */
.L_x_3049:
[----:B------:R-:W-:Y:S05]  /*1f180*/  BSYNC B2 ;  /* 0x0000000000027941 */ /* 0x000fea0003800000 */
.L_x_2860:
        /* <DEDUP_REMOVED lines=12> */
.L_x_2863:
[----:B------:R-:W-:Y:S05]  /*1f250*/  BSYNC B2 ;  /* 0x0000000000027941 */ /* 0x000fea0003800000 */
.L_x_2862:
        /* <DEDUP_REMOVED lines=12> */
.L_x_2864:
        /* <DEDUP_REMOVED lines=16> */
.L_x_2865:
        /* <DEDUP_REMOVED lines=16> */
.L_x_3050:
[----:B------:R-:W-:Y:S05]  /*1f520*/  BSYNC B2 ;  /* 0x0000000000027941 */ /* 0x000fea0003800000 */
.L_x_2866:
        /* <DEDUP_REMOVED lines=11> */
.L_x_2869:
[----:B------:R-:W-:Y:S05]  /*1f5e0*/  BSYNC B2 ;  /* 0x0000000000027941 */ /* 0x000fea0003800000 */
.L_x_2868:
        /* <DEDUP_REMOVED lines=12> */
.L_x_2870:
        /* <DEDUP_REMOVED lines=15> */
.L_x_2871:
        /* <DEDUP_REMOVED lines=12> */
.L_x_2858:
[----:B------:R-:W-:Y:S05]  /*1f860*/  BSYNC B1 ;  /* 0x0000000000017941 */ /* 0x000fea0003800000 */
.L_x_2857:
        /* <DEDUP_REMOVED lines=35> */
.L_x_2874:
[----:B------:R-:W-:Y:S01]  /*1faa0*/  IMAD R2, R19, 0x8, R18 ;  /* 0x0000000813027824 */ /* 0x000fe200078e0212 */
[----:B------:R-:W-:Y:S01]  /*1fab0*/  SHF.L.U32 R3, R10, 0x1f, RZ ;  /* 0x0000001f0a037819 */ /* 0x000fe200000006ff */
[----:B------:R-:W-:Y:S03]  /*1fac0*/  BSSY B2, `(.L_x_2875) ;  /* 0x0000003000027945 */ /* 0x000fe60003800000 */
[----:B------:R-:W2:Y:S02]  /*1fad0*/  SYNCS.PHASECHK.TRANS64.TRYWAIT P0, [R2+URZ+0x28840], R3 ;  /* 0x02884003020075a7 */ /* 0x000ea4000800017f */
[----:B--2---:R-:W-:Y:S05]  /*1fae0*/  @!P0 BRA `(.L_x_2876) ;  /* 0x0000005400348947 */ /* 0x004fea0003800000 */
.L_x_3051:
[----:B------:R-:W-:Y:S05]  /*1faf0*/  BSYNC B2 ;  /* 0x0000000000027941 */ /* 0x000fea0003800000 */
.L_x_2875:
        /* <DEDUP_REMOVED lines=12> */
.L_x_2878:
[----:B------:R-:W-:Y:S05]  /*1fbc0*/  BSYNC B2 ;  /* 0x0000000000027941 */ /* 0x000fea0003800000 */
.L_x_2877:
        /* <DEDUP_REMOVED lines=13> */
.L_x_2879:
        /* <DEDUP_REMOVED lines=16> */
.L_x_2880:
        /* <DEDUP_REMOVED lines=15> */
.L_x_3052:
[----:B------:R-:W-:Y:S05]  /*1fe90*/  BSYNC B2 ;  /* 0x0000000000027941 */ /* 0x000fea0003800000 */
.L_x_2881:
        /* <DEDUP_REMOVED lines=11> */
.L_x_2884:
[----:B------:R-:W-:Y:S05]  /*1ff50*/  BSYNC B2 ;  /* 0x0000000000027941 */ /* 0x000fea0003800000 */
.L_x_2883:
        /* <DEDUP_REMOVED lines=12> */
.L_x_2885:
        /* <DEDUP_REMOVED lines=15> */
.L_x_2886:
        /* <DEDUP_REMOVED lines=12> */
.L_x_2873:
[----:B------:R-:W-:Y:S05]  /*201d0*/  BSYNC B1 ;  /* 0x0000000000017941 */ /* 0x000fea0003800000 */
.L_x_2872:
[----:B------:R-:W2:Y:S01]  /*201e0*/  LDL R2, [R1+0x2c] ;  /* 0x00002c0001027983 */ /* 0x000ea20000100800 */
[----:B------:R-:W-:Y:S01]  /*201f0*/  VIADD R0, R0, 0xfffffffe ;  /* 0xfffffffe00007836 */ /* 0x000fe20000000000 */
[----:B--2---:R-:W-:-:S13]  /*20200*/  ISETP.GT.AND P0, PT, R6, R2, PT ;  /* 0x000000020600720c */ /* 0x004fda0003f04270 */
[----:B------:R-:W-:Y:S05]  /*20210*/  @P0 BRA `(.L_x_2887) ;  /* 0xffffffec00380947 */ /* 0x000fea000383ffff */
.L_x_2839:
[----:B------:R-:W-:Y:S05]  /*20220*/  BSYNC B0 ;  /* 0x0000000000007941 */ /* 0x000fea0003800000 */
.L_x_2838:
        /* <DEDUP_REMOVED lines=18> */
.L_x_2889:
[----:B------:R-:W-:Y:S05]  /*20350*/  BSYNC B0 ;  /* 0x0000000000007941 */ /* 0x000fea0003800000 */
.L_x_2888:
        /* <DEDUP_REMOVED lines=11> */
.L_x_3053:
[----:B------:R-:W-:Y:S05]  /*20410*/  BSYNC B1 ;  /* 0x0000000000017941 */ /* 0x000fea0003800000 */
.L_x_2892:
        /* <DEDUP_REMOVED lines=9> */
.L_x_2895:
[----:B------:R-:W-:Y:S05]  /*204b0*/  BSYNC B1 ;  /* 0x0000000000017941 */ /* 0x000fea0003800000 */
.L_x_2894:
        /* <DEDUP_REMOVED lines=12> */
.L_x_2896:
        /* <DEDUP_REMOVED lines=15> */
.L_x_2897:
        /* <DEDUP_REMOVED lines=10> */
.L_x_2891:
[----:B------:R-:W-:Y:S05]  /*20710*/  BSYNC B0 ;  /* 0x0000000000007941 */ /* 0x000fea0003800000 */
.L_x_2890:
[----:B------:R-:W2:Y:S01]  /*20720*/  LDL.LU R4, [R1+0x18] ;  /* 0x0000180001047983 */ /* 0x000ea20000300800 */
[----:B------:R-:W-:-:S05]  /*20730*/  VIADD R19, R19, 0x1 ;  /* 0x0000000113137836 */ /* 0x000fca0000000000 */
[----:B------:R-:W-:-:S04]  /*20740*/  ISETP.NE.AND P0, PT, R19, 0x2, PT ;  /* 0x000000021300780c */ /* 0x000fc80003f05270 */
[----:B------:R-:W-:Y:S02]  /*20750*/  SEL R0, RZ, 0x1, P0 ;  /* 0x00000001ff007807 */ /* 0x000fe40000000000 */
[----:B------:R-:W-:Y:S02]  /*20760*/  SEL R19, R19, RZ, P0 ;  /* 0x000000ff13137207 */ /* 0x000fe40000000000 */
[----:B--2---:R-:W-:-:S05]  /*20770*/  LOP3.LUT R4, R4, R0, RZ, 0x3c, !PT ;  /* 0x0000000004047212 */ /* 0x004fca00078e3cff */
[----:B------:R2:W-:Y:S02]  /*20780*/  STL [R1+0x18], R4 ;  /* 0x0000180401007387 */ /* 0x0005e40000100800 */
.L_x_2818:
[----:B------:R-:W-:Y:S05]  /*20790*/  BSYNC B7 ;  /* 0x0000000000077941 */ /* 0x000fea0003800000 */
.L_x_2816:
[----:B---3--:R-:W3:Y:S02]  /*207a0*/  LDL R0, [R1+0x10] ;  /* 0x0000100001007983 */ /* 0x008ee40000100800 */
        /* <DEDUP_REMOVED lines=9> */
[----:B-1----:R1:W-:Y:S04]  /*20840*/  STL.64 [R1], R4 ;  /* 0x0000000401007387 */ /* 0x0023e80000100a00 */
[----:B------:R1:W-:Y:S01]  /*20850*/  STL.64 [R1+0x8], R6 ;  /* 0x0000080601007387 */ /* 0x0003e20000100a00 */
[----:B------:R-:W-:Y:S06]  /*20860*/  BAR.ARV 0x4, 0x180 ;  /* 0x0106000000007b1d */ /* 0x000fec0000002000 */
[----:B------:R-:W-:Y:S05]  /*20870*/  BRA `(.L_x_2899) ;  /* 0x0000001000347947 */ /* 0x000fea0003800000 */
.L_x_2898:
[----:B------:R-:W3:Y:S01]  /*20880*/  S2R R16, SR_TID.X ;  /* 0x0000000000107919 */ /* 0x000ee20000002100 */
[----:B------:R-:W-:Y:S01]  /*20890*/  UMOV UR4, 0xffffffff ;  /* 0xffffffff00047882 */ /* 0x000fe20000000000 */
[----:B---3--:R-:W-:-:S04]  /*208a0*/  LOP3.LUT R16, R16, 0x1f, RZ, 0xc0, !PT ;  /* 0x0000001f10107812 */ /* 0x008fc800078ec0ff */
[----:B------:R-:W-:Y:S01]  /*208b0*/  ISETP.NE.AND P0, PT, R16, 0x1f, PT ;  /* 0x0000001f1000780c */ /* 0x000fe20003f05270 */
[----:B------:R-:W-:-:S12]  /*208c0*/  BRA.DIV UR4, `(.L_x_2900) ;  /* 0x0000004604f87947 */ /* 0x000fd8000b800000 */
[----:B------:R-:W0:Y:S01]  /*208d0*/  LDL.LU R2, [R1] ;  /* 0x0000000001027983 */ /* 0x000e220000300800 */
[----:B------:R-:W-:-:S03]  /*208e0*/  ULDC UR4, c[0x0][0xc3c] ;  /* 0x00030f0000047ab9 */ /* 0x000fc60000000800 */
[----:B------:R-:W3:Y:S01]  /*208f0*/  LDL R3, [R1+0xc] ;  /* 0x00000c0001037983 */ /* 0x000ee20000100800 */
[----:B0-----:R-:W-:Y:S02]  /*20900*/  IMAD.MOV.U32 R10, RZ, RZ, R2 ;  /* 0x000000ffff0a7224 */ /* 0x001fe400078e0002 */
[----:B---3--:R-:W-:-:S05]  /*20910*/  IMAD.IADD R0, R3, 0x1, R16 ;  /* 0x0000000103007824 */ /* 0x008fca00078e0210 */
[----:B------:R-:W-:-:S13]  /*20920*/  ISETP.GE.OR P1, PT, R0, UR4, !P0 ;  /* 0x0000000400007c0c */ /* 0x000fda000c726670 */
[----:B------:R-:W0:Y:S08]  /*20930*/  @!P1 LDC.64 R2, c[0x0][0xc80] ;  /* 0x00032000ff029b82 */ /* 0x000e300000000a00 */
[----:B-1----:R-:W1:Y:S01]  /*20940*/  @!P1 LDC.64 R6, c[0x0][0xc78] ;  /* 0x00031e00ff069b82 */ /* 0x002e620000000a00 */
[----:B0-----:R-:W-:-:S05]  /*20950*/  @!P1 IMAD.WIDE R2, R0, 0x4, R2 ;  /* 0x0000000400029825 */ /* 0x001fca00078e0202 */
[----:B------:R1:W3:Y:S02]  /*20960*/  @!P1 LDG.E R8, desc[UR42][R2.64] ;  /* 0x0000002a02089981 */ /* 0x0002e4000c1e1900 */
[----:B-1----:R-:W-:-:S06]  /*20970*/  @!P1 IMAD.WIDE R2, R0, 0x4, R6 ;  /* 0x0000000400029825 */ /* 0x002fcc00078e0206 */
[----:B------:R-:W4:Y:S01]  /*20980*/  @!P1 LDG.E R2, desc[UR42][R2.64] ;  /* 0x0000002a02029981 */ /* 0x000f22000c1e1900 */
[----:B--2---:R-:W-:Y:S01]  /*20990*/  IMAD.MOV.U32 R4, RZ, RZ, RZ ;  /* 0x000000ffff047224 */ /* 0x004fe200078e00ff */
[C---:B------:R-:W-:Y:S01]  /*209a0*/  ISETP.GE.U32.AND P2, PT, R16.reuse, 0x2, PT ;  /* 0x000000021000780c */ /* 0x040fe20003f46070 */
[----:B------:R-:W-:Y:S01]  /*209b0*/  IMAD.MOV.U32 R6, RZ, RZ, RZ ;  /* 0x000000ffff067224 */ /* 0x000fe200078e00ff */
[C---:B------:R-:W-:Y:S01]  /*209c0*/  ISETP.GE.U32.AND P3, PT, R16.reuse, 0x4, PT ;  /* 0x000000041000780c */ /* 0x040fe20003f66070 */
[----:B------:R-:W-:Y:S01]  /*209d0*/  SHFL.IDX PT, R0, R10, 0x1, 0x1f ;  /* 0x00201f000a007f89 */ /* 0x000fe200000e0000 */
[C---:B------:R-:W-:Y:S02]  /*209e0*/  ISETP.GE.U32.AND P4, PT, R16.reuse, 0x8, PT ;  /* 0x000000081000780c */ /* 0x040fe40003f86070 */
[----:B------:R-:W-:Y:S01]  /*209f0*/  ISETP.GE.U32.AND P5, PT, R16, 0x10, PT ;  /* 0x000000101000780c */ /* 0x000fe20003fa6070 */
[----:B---3--:R-:W-:Y:S02]  /*20a00*/  @!P1 IMAD.MOV.U32 R4, RZ, RZ, R8 ;  /* 0x000000ffff049224 */ /* 0x008fe400078e0008 */
        /* <DEDUP_REMOVED lines=21> */
.L_x_3063:
[----:B------:R-:W-:Y:S02]  /*20b60*/  ULDC UR4, c[0x0][0xc38] ;  /* 0x00030e0000047ab9 */ /* 0x000fe40000000800 */
[----:B------:R-:W-:-:S04]  /*20b70*/  IMAD.U32 R2, RZ, RZ, UR4 ;  /* 0x00000004ff027e24 */ /* 0x000fc8000f8e00ff */
[----:B-1----:R-:W-:-:S04]  /*20b80*/  IMAD R9, R9, R2, RZ ;  /* 0x0000000209097224 */ /* 0x002fc800078e02ff */
[----:B------:R-:W-:-:S05]  /*20b90*/  IMAD.IADD R0, R0, 0x1, R9 ;  /* 0x0000000100007824 */ /* 0x000fca00078e0209 */
[----:B------:R-:W-:-:S13]  /*20ba0*/  ISETP.GT.AND P6, PT, R0, R5, PT ;  /* 0x000000050000720c */ /* 0x000fda0003fc4270 */
[----:B------:R-:W-:Y:S05]  /*20bb0*/  @P6 BRA `(.L_x_2901) ;  /* 0x0000000000ac6947 */ /* 0x000fea0003800000 */
.L_x_2904:
        /* <DEDUP_REMOVED lines=37> */
.L_x_3071:
[----:B------:R-:W-:Y:S02]  /*20e10*/  ULDC UR4, c[0x0][0xc38] ;  /* 0x00030e0000047ab9 */ /* 0x000fe40000000800 */
[----:B------:R-:W-:-:S04]  /*20e20*/  IMAD.U32 R2, RZ, RZ, UR4 ;  /* 0x00000004ff027e24 */ /* 0x000fc8000f8e00ff */
[----:B-1----:R-:W-:-:S04]  /*20e30*/  IMAD R9, R9, R2, RZ ;  /* 0x0000000209097224 */ /* 0x002fc800078e02ff */
[----:B------:R-:W-:-:S05]  /*20e40*/  IMAD.IADD R0, R9, 0x1, R0 ;  /* 0x0000000109007824 */ /* 0x000fca00078e0200 */
[----:B------:R-:W-:-:S13]  /*20e50*/  ISETP.GT.AND P6, PT, R0, R5, PT ;  /* 0x000000050000720c */ /* 0x000fda0003fc4270 */
[----:B------:R-:W-:Y:S05]  /*20e60*/  @!P6 BRA `(.L_x_2904) ;  /* 0xfffffffc0054e947 */ /* 0x000fea000383ffff */
.L_x_2901:
        /* <DEDUP_REMOVED lines=12> */
.L_x_3076:
[----:B------:R-:W-:-:S13]  /*20f30*/  ISETP.NE.AND P0, PT, R0, RZ, PT ;  /* 0x000000ff0000720c */ /* 0x000fda0003f05270 */
[----:B------:R-:W-:Y:S05]  /*20f40*/  @!P0 BRA `(.L_x_2906) ;  /* 0x0000000000148947 */ /* 0x000fea0003800000 */
[----:B------:R-:W-:Y:S01]  /*20f50*/  UMOV UR4, 0xffffffff ;  /* 0xffffffff00047882 */ /* 0x000fe20000000000 */
[----:B-1----:R-:W-:Y:S02]  /*20f60*/  VIADD R3, R3, 0xffffffff ;  /* 0xffffffff03037836 */ /* 0x002fe40000000000 */
[----:B------:R-:W-:Y:S05]  /*20f70*/  BRA.DIV UR4, `(.L_x_2907) ;  /* 0x0000004a04ec7947 */ /* 0x000fea000b800000 */
[----:B------:R1:W3:Y:S02]  /*20f80*/  SHFL.IDX PT, R3, R7, R3, 0x1f ;  /* 0x00001f0307037589 */ /* 0x0002e400000e0000 */
.L_x_3079:
[----:B---3--:R-:W-:-:S07]  /*20f90*/  IMAD.MOV.U32 R8, RZ, RZ, R3 ;  /* 0x000000ffff087224 */ /* 0x008fce00078e0003 */
.L_x_2906:
        /* <DEDUP_REMOVED lines=62> */
.L_x_2908:
        /* <DEDUP_REMOVED lines=63> */
.L_x_2909:
[----:B------:R-:W-:-:S05]  /*21770*/  LOP3.LUT R3, RZ, R0, RZ, 0x33, !PT ;  /* 0x00000000ff037212 */ /* 0x000fca00078e33ff */
[----:B------:R-:W-:-:S05]  /*21780*/  IMAD.IADD R0, R4, 0x1, R3 ;  /* 0x0000000104007824 */ /* 0x000fca00078e0203 */
[----:B------:R3:W-:Y:S01]  /*21790*/  STL [R1+0x4], R0 ;  /* 0x0000040001007387 */ /* 0x0007e20000100800 */
[----:B------:R-:W-:Y:S05]  /*217a0*/  BRA `(.L_x_2910) ;  /* 0x0000000000287947 */ /* 0x000fea0003800000 */
.L_x_2902:
        /* <DEDUP_REMOVED lines=10> */
.L_x_2910:
        /* <DEDUP_REMOVED lines=16> */
.L_x_2899:
[----:B------:R-:W2:Y:S01]  /*21950*/  LDL R0, [R1+0xc] ;  /* 0x00000c0001007983 */ /* 0x000ea20000100800 */
[----:B------:R-:W-:Y:S02]  /*21960*/  ULDC UR4, c[0x0][0xc3c] ;  /* 0x00030f0000047ab9 */ /* 0x000fe40000000800 */
[----:B--2---:R-:W-:-:S13]  /*21970*/  ISETP.GE.AND P0, PT, R0, UR4, PT ;  /* 0x0000000400007c0c */ /* 0x004fda000bf06270 */
[----:B------:R-:W-:Y:S05]  /*21980*/  @!P0 BRA `(.L_x_2911) ;  /* 0xffffff9000908947 */ /* 0x000fea000383ffff */
[----:B------:R-:W-:Y:S05]  /*21990*/  BSYNC B8 ;  /* 0x0000000000087941 */ /* 0x000fea0003800000 */
.L_x_2772:
        /* <DEDUP_REMOVED lines=12> */
.L_x_3080:
[----:B------:R-:W-:Y:S05]  /*21a60*/  BSYNC B0 ;  /* 0x0000000000007941 */ /* 0x000fea0003800000 */
.L_x_2912:
[----:B------:R-:W-:-:S03]  /*21a70*/  UMOV UR4, 0xffffffff ;  /* 0xffffffff00047882 */ /* 0x000fc60000000000 */
[----:B------:R-:W-:Y:S05]  /*21a80*/  BRA.DIV UR4, `(.L_x_2914) ;  /* 0x0000004204687947 */ /* 0x000fea000b800000 */
[----:B------:R-:W1:Y:S02]  /*21a90*/  S2R R2, SR_TID.X ;  /* 0x0000000000027919 */ /* 0x000e640000002100 */
[----:B-1----:R-:W-:-:S04]  /*21aa0*/  SHF.R.U32.HI R2, RZ, 0x5, R2 ;  /* 0x00000005ff027819 */ /* 0x002fc80000011602 */
[----:B------:R-:W-:-:S05]  /*21ab0*/  LOP3.LUT R2, R2, 0x3, RZ, 0xc0, !PT ;  /* 0x0000000302027812 */ /* 0x000fca00078ec0ff */
[----:B------:R1:W2:Y:S02]  /*21ac0*/  SHFL.IDX PT, R14, R2, RZ, 0x1f ;  /* 0x00001fff020e7589 */ /* 0x0002a400000e0000 */
.L_x_3083:
[----:B--2---:R-:W-:-:S13]  /*21ad0*/  ISETP.NE.AND P0, PT, R14, RZ, PT ;  /* 0x000000ff0e00720c */ /* 0x004fda0003f05270 */
[----:B------:R-:W-:Y:S05]  /*21ae0*/  @P0 BRA `(.L_x_2546) ;  /* 0x00000000008c0947 */ /* 0x000fea0003800000 */
[----:B------:R-:W-:-:S03]  /*21af0*/  UMOV UR4, 0xffffffff ;  /* 0xffffffff00047882 */ /* 0x000fc60000000000 */
[----:B------:R-:W-:Y:S05]  /*21b00*/  BRA.DIV UR4, `(.L_x_2915) ;  /* 0x00000042047c7947 */ /* 0x000fea000b800000 */
[----:B------:R-:W-:-:S13]  /*21b10*/  ELECT P6, URZ, PT ;  /* 0x00000000003f782f */ /* 0x000fda00038c0000 */
.L_x_3086:
[----:B------:R-:W-:Y:S05]  /*21b20*/  @!P6 BRA `(.L_x_2546) ;  /* 0x00000000007ce947 */ /* 0x000fea0003800000 */
[----:B------:R-:W-:-:S06]  /*21b30*/  ULOP3.LUT UR4, UR40, 0x2, URZ, 0xfc, !UPT ;  /* 0x0000000228047892 */ /* 0x000fcc000f8efc3f */
[----:B-1----:R-:W-:-:S05]  /*21b40*/  IMAD.U32 R2, RZ, RZ, UR4 ;  /* 0x00000004ff027e24 */ /* 0x002fca000f8e00ff */
[----:B------:R-:W-:-:S13]  /*21b50*/  ISETP.NE.AND P2, PT, R2, 0x3, PT ;  /* 0x000000030200780c */ /* 0x000fda0003f45270 */
[----:B------:R-:W-:Y:S05]  /*21b60*/  @!P2 BRA `(.L_x_2916) ;  /* 0x000000000004a947 */ /* 0x000fea0003800000 */
[----:B------:R-:W-:Y:S01]  /*21b70*/  BPT.TRAP 0x1 ;  /* 0x000000040000795c */ /* 0x000fe20000300000 */
.L_x_2916:
        /* <DEDUP_REMOVED lines=13> */
.L_x_3087:
[----:B------:R-:W1:Y:S02]  /*21c50*/  SYNCS.PHASECHK.TRANS64.TRYWAIT P0, [R7+URZ], R2 ;  /* 0x00000002070075a7 */ /* 0x000e64000800017f */
[----:B-1----:R-:W-:Y:S05]  /*21c60*/  @!P0 BRA `(.L_x_2918) ;  /* 0x0000004000588947 */ /* 0x002fea0003800000 */
.L_x_3088:
[----:B------:R-:W-:Y:S05]  /*21c70*/  @!P2 BRA `(.L_x_2919) ;  /* 0x000000000004a947 */ /* 0x000fea0003800000 */
[----:B------:R-:W-:Y:S01]  /*21c80*/  BPT.TRAP 0x1 ;  /* 0x000000040000795c */ /* 0x000fe20000300000 */
.L_x_2919:
[----:B------:R-:W-:-:S04]  /*21c90*/  VIADD R0, R0, 0x28860 ;  /* 0x0002886000007836 */ /* 0x000fc80000000000 */
[----:B------:R-:W-:-:S04]  /*21ca0*/  IMAD R4, R19, 0x8, R0 ;  /* 0x0000000813047824 */ /* 0x000fc800078e0200 */
[----:B------:R-:W2:Y:S02]  /*21cb0*/  SYNCS.PHASECHK.TRANS64.TRYWAIT P0, [R4+URZ], R5 ;  /* 0x00000005040075a7 */ /* 0x000ea4000800017f */
[----:B--2---:R-:W-:Y:S05]  /*21cc0*/  @!P0 BRA `(.L_x_2920) ;  /* 0x0000004000548947 */ /* 0x004fea0003800000 */
.L_x_3089:
[----:B------:R-:W-:-:S07]  /*21cd0*/  IMAD R3, R3, 0x8, R0 ;  /* 0x0000000803037824 */ /* 0x000fce00078e0200 */
.L_x_2921:
[----:B---3--:R3:W4:Y:S02]  /*21ce0*/  SYNCS.PHASECHK.TRANS64.TRYWAIT P0, [R3+URZ], R2 ;  /* 0x00000002030075a7 */ /* 0x008724000800017f */
[----:B----4-:R-:W-:Y:S05]  /*21cf0*/  @!P0 NANOSLEEP.SYNCS 0x989680 ;  /* 0x009896800000895d */ /* 0x010fea0003900000 */
[----:B------:R-:W4:Y:S02]  /*21d00*/  @!P0 SYNCS.PHASECHK.TRANS64 P0, [R3+URZ], R2 ;  /* 0x00000002030085a7 */ /* 0x000f24000800007f */
[----:B----4-:R-:W-:Y:S05]  /*21d10*/  @!P0 BRA `(.L_x_2921) ;  /* 0xfffffffc00f08947 */ /* 0x010fea000383ffff */
.L_x_2546:
[----:B------:R-:W-:Y:S05]  /*21d20*/  BSYNC B9 ;  /* 0x0000000000097941 */ /* 0x000fea0003800000 */
.L_x_2543:
[----:B------:R-:W-:Y:S05]  /*21d30*/  EXIT ;  /* 0x000000000000794d */ /* 0x000fea0003800000 */
.L_x_2570:
[----:B0-----:R0:W1:Y:S02]  /*21d40*/  SYNCS.PHASECHK.TRANS64.TRYWAIT P6, [R110+URZ+0x28890], R117 ;  /* 0x028890756e0075a7 */ /* 0x00106400080c017f */
[----:B-1----:R-:W-:Y:S05]  /*21d50*/  @!P6 NANOSLEEP.SYNCS 0x989680 ;  /* 0x009896800000e95d */ /* 0x002fea0003900000 */
[----:B------:R-:W1:Y:S02]  /*21d60*/  @!P6 SYNCS.PHASECHK.TRANS64 P6, [R110+URZ+0x28890], R117 ;  /* 0x028890756e00e5a7 */ /* 0x000e6400080c007f */
[----:B-1----:R-:W-:Y:S05]  /*21d70*/  @!P6 BRA `(.L_x_2570) ;  /* 0xfffffffc00f0e947 */ /* 0x002fea000383ffff */
[----:B------:R-:W-:Y:S05]  /*21d80*/  BRA `(.L_x_2922) ;  /* 0xfffffe1800747947 */ /* 0x000fea000383ffff */
.L_x_2606:
[----:B0-----:R0:W1:Y:S02]  /*21d90*/  SYNCS.PHASECHK.TRANS64.TRYWAIT P4, [R110+URZ+0x28890], R117 ;  /* 0x028890756e0075a7 */ /* 0x001064000808017f */
[----:B-1----:R-:W-:Y:S05]  /*21da0*/  @!P4 NANOSLEEP.SYNCS 0x989680 ;  /* 0x009896800000c95d */ /* 0x002fea0003900000 */
[----:B------:R-:W1:Y:S02]  /*21db0*/  @!P4 SYNCS.PHASECHK.TRANS64 P4, [R110+URZ+0x28890], R117 ;  /* 0x028890756e00c5a7 */ /* 0x000e64000808007f */
[----:B-1----:R-:W-:Y:S05]  /*21dc0*/  @!P4 BRA `(.L_x_2606) ;  /* 0xfffffffc00f0c947 */ /* 0x002fea000383ffff */
[----:B------:R-:W-:Y:S05]  /*21dd0*/  BRA `(.L_x_2923) ;  /* 0xfffffe4000887947 */ /* 0x000fea000383ffff */
.L_x_2623:
[----:B0-----:R0:W1:Y:S02]  /*21de0*/  SYNCS.PHASECHK.TRANS64.TRYWAIT P3, [R110+URZ+0x28890], R117 ;  /* 0x028890756e0075a7 */ /* 0x001064000806017f */
[----:B-1----:R-:W-:Y:S05]  /*21df0*/  @!P3 NANOSLEEP.SYNCS 0x989680 ;  /* 0x009896800000b95d */ /* 0x002fea0003900000 */
[----:B------:R-:W1:Y:S02]  /*21e00*/  @!P3 SYNCS.PHASECHK.TRANS64 P3, [R110+URZ+0x28890], R117 ;  /* 0x028890756e00b5a7 */ /* 0x000e64000806007f */
[----:B-1----:R-:W-:Y:S05]  /*21e10*/  @!P3 BRA `(.L_x_2623) ;  /* 0xfffffffc00f0b947 */ /* 0x002fea000383ffff */
[----:B------:R-:W-:Y:S05]  /*21e20*/  BRA `(.L_x_2924) ;  /* 0xfffffe64003c7947 */ /* 0x000fea000383ffff */
.L_x_2633:
[----:B--2---:R2:W3:Y:S02]  /*21e30*/  SYNCS.PHASECHK.TRANS64.TRYWAIT P0, [R110+URZ+0x288b0], R117 ;  /* 0x0288b0756e0075a7 */ /* 0x0044e4000800017f */
[----:B---3--:R-:W-:Y:S05]  /*21e40*/  @!P0 NANOSLEEP.SYNCS 0x989680 ;  /* 0x009896800000895d */ /* 0x008fea0003900000 */
[----:B------:R-:W3:Y:S02]  /*21e50*/  @!P0 SYNCS.PHASECHK.TRANS64 P0, [R110+URZ+0x288b0], R117 ;  /* 0x0288b0756e0085a7 */ /* 0x000ee4000800007f */
[----:B---3--:R-:W-:Y:S05]  /*21e60*/  @!P0 BRA `(.L_x_2633) ;  /* 0xfffffffc00f08947 */ /* 0x008fea000383ffff */
[----:B------:R-:W-:Y:S05]  /*21e70*/  BRA `(.L_x_2925) ;  /* 0xfffffe6800d87947 */ /* 0x000fea000383ffff */
.L_x_2647:
        /* <DEDUP_REMOVED lines=13> */
.L_x_2927:
[----:B------:R-:W-:Y:S05]  /*21f50*/  BSYNC B0 ;  /* 0x0000000000007941 */ /* 0x000fea0003800000 */
.L_x_2926:
[----:B------:R-:W-:Y:S01]  /*21f60*/  IMAD.MOV.U32 R189, RZ, RZ, R14 ;  /* 0x000000ffffbd7224 */ /* 0x000fe200078e000e */
[----:B------:R-:W-:Y:S06]  /*21f70*/  BRA `(.L_x_2928) ;  /* 0xfffffe7400b87947 */ /* 0x000fec000383ffff */
.L_x_2657:
        /* <DEDUP_REMOVED lines=8> */
.L_x_2930:
[----:B------:R-:W-:Y:S05]  /*22000*/  BSYNC B1 ;  /* 0x0000000000017941 */ /* 0x000fea0003800000 */
.L_x_2929:
        /* <DEDUP_REMOVED lines=8> */
.L_x_2931:
[----:B------:R-:W-:Y:S02]  /*22090*/  IMAD.MOV.U32 R13, RZ, RZ, R10 ;  /* 0x000000ffff0d7224 */ /* 0x000fe400078e000a */
[----:B------:R-:W-:-:S07]  /*220a0*/  IMAD.MOV.U32 R3, RZ, RZ, R14 ;  /* 0x000000ffff037224 */ /* 0x000fce00078e000e */
[----:B------:R-:W-:Y:S05]  /*220b0*/  WARPSYNC.COLLECTIVE R15, `(.L_x_2932) ;  /* 0x000000000f087348 */ /* 0x000fea0003c00000 */
[----:B------:R0:W1:Y:S02]  /*220c0*/  SHFL.IDX P6, R14, R13, R12, R11 ;  /* 0x0000000c0d0e7389 */ /* 0x00006400000c000b */
[----:B01----:R-:W-:Y:S01]  /*220d0*/  ENDCOLLECTIVE ;  /* 0x000000000000791b */ /* 0x003fe20003800000 */
.L_x_2932:
[----:B------:R-:W-:Y:S02]  /*220e0*/  IMAD.MOV.U32 R13, RZ, RZ, R5 ;  /* 0x000000ffff0d7224 */ /* 0x000fe400078e0005 */
[----:B------:R-:W-:-:S07]  /*220f0*/  IMAD.MOV.U32 R4, RZ, RZ, R14 ;  /* 0x000000ffff047224 */ /* 0x000fce00078e000e */
[----:B------:R-:W-:Y:S05]  /*22100*/  WARPSYNC.COLLECTIVE R15, `(.L_x_2933) ;  /* 0x000000000f087348 */ /* 0x000fea0003c00000 */
[----:B------:R0:W1:Y:S02]  /*22110*/  SHFL.IDX P6, R14, R13, R12, R11 ;  /* 0x0000000c0d0e7389 */ /* 0x00006400000c000b */
[----:B01----:R-:W-:Y:S01]  /*22120*/  ENDCOLLECTIVE ;  /* 0x000000000000791b */ /* 0x003fe20003800000 */
.L_x_2933:
[----:B------:R-:W-:Y:S05]  /*22130*/  BRA `(.L_x_2934) ;  /* 0xfffffe7c000c7947 */ /* 0x000fea000383ffff */
.L_x_2660:
        /* <DEDUP_REMOVED lines=8> */
.L_x_2936:
[----:B------:R-:W-:Y:S05]  /*221c0*/  BSYNC B1 ;  /* 0x0000000000017941 */ /* 0x000fea0003800000 */
.L_x_2935:
        /* <DEDUP_REMOVED lines=8> */
.L_x_2937:
[----:B------:R-:W-:Y:S02]  /*22250*/  IMAD.MOV.U32 R13, RZ, RZ, R10 ;  /* 0x000000ffff0d7224 */ /* 0x000fe400078e000a */
[----:B------:R-:W-:-:S07]  /*22260*/  IMAD.MOV.U32 R3, RZ, RZ, R14 ;  /* 0x000000ffff037224 */ /* 0x000fce00078e000e */
[----:B------:R-:W-:Y:S05]  /*22270*/  WARPSYNC.COLLECTIVE R15, `(.L_x_2938) ;  /* 0x000000000f087348 */ /* 0x000fea0003c00000 */
[----:B------:R0:W1:Y:S02]  /*22280*/  SHFL.IDX P6, R14, R13, R12, R11 ;  /* 0x0000000c0d0e7389 */ /* 0x00006400000c000b */
[----:B01----:R-:W-:Y:S01]  /*22290*/  ENDCOLLECTIVE ;  /* 0x000000000000791b */ /* 0x003fe20003800000 */
.L_x_2938:
[----:B------:R-:W-:Y:S02]  /*222a0*/  IMAD.MOV.U32 R13, RZ, RZ, R5 ;  /* 0x000000ffff0d7224 */ /* 0x000fe400078e0005 */
[----:B------:R-:W-:-:S07]  /*222b0*/  IMAD.MOV.U32 R4, RZ, RZ, R14 ;  /* 0x000000ffff047224 */ /* 0x000fce00078e000e */
[----:B------:R-:W-:Y:S05]  /*222c0*/  WARPSYNC.COLLECTIVE R15, `(.L_x_2939) ;  /* 0x000000000f087348 */ /* 0x000fea0003c00000 */
[----:B------:R0:W1:Y:S02]  /*222d0*/  SHFL.IDX P6, R14, R13, R12, R11 ;  /* 0x0000000c0d0e7389 */ /* 0x00006400000c000b */
[----:B01----:R-:W-:Y:S01]  /*222e0*/  ENDCOLLECTIVE ;  /* 0x000000000000791b */ /* 0x003fe20003800000 */
.L_x_2939:
[----:B------:R-:W-:Y:S05]  /*222f0*/  BRA `(.L_x_2940) ;  /* 0xfffffe7c00787947 */ /* 0x000fea000383ffff */
.L_x_2663:
        /* <DEDUP_REMOVED lines=8> */
.L_x_2942:
[----:B------:R-:W-:Y:S05]  /*22380*/  BSYNC B1 ;  /* 0x0000000000017941 */ /* 0x000fea0003800000 */
.L_x_2941:
        /* <DEDUP_REMOVED lines=8> */
.L_x_2943:
[----:B------:R-:W-:Y:S02]  /*22410*/  IMAD.MOV.U32 R13, RZ, RZ, R10 ;  /* 0x000000ffff0d7224 */ /* 0x000fe400078e000a */
[----:B------:R-:W-:-:S07]  /*22420*/  IMAD.MOV.U32 R3, RZ, RZ, R14 ;  /* 0x000000ffff037224 */ /* 0x000fce00078e000e */
[----:B------:R-:W-:Y:S05]  /*22430*/  WARPSYNC.COLLECTIVE R15, `(.L_x_2944) ;  /* 0x000000000f087348 */ /* 0x000fea0003c00000 */
[----:B------:R0:W1:Y:S02]  /*22440*/  SHFL.IDX P6, R14, R13, R12, R11 ;  /* 0x0000000c0d0e7389 */ /* 0x00006400000c000b */
[----:B01----:R-:W-:Y:S01]  /*22450*/  ENDCOLLECTIVE ;  /* 0x000000000000791b */ /* 0x003fe20003800000 */
.L_x_2944:
[----:B------:R-:W-:Y:S02]  /*22460*/  IMAD.MOV.U32 R13, RZ, RZ, R5 ;  /* 0x000000ffff0d7224 */ /* 0x000fe400078e0005 */
[----:B------:R-:W-:-:S07]  /*22470*/  IMAD.MOV.U32 R4, RZ, RZ, R14 ;  /* 0x000000ffff047224 */ /* 0x000fce00078e000e */
[----:B------:R-:W-:Y:S05]  /*22480*/  WARPSYNC.COLLECTIVE R15, `(.L_x_2945) ;  /* 0x000000000f087348 */ /* 0x000fea0003c00000 */
[----:B------:R0:W1:Y:S02]  /*22490*/  SHFL.IDX P6, R14, R13, R12, R11 ;  /* 0x0000000c0d0e7389 */ /* 0x00006400000c000b */
[----:B01----:R-:W-:Y:S01]  /*224a0*/  ENDCOLLECTIVE ;  /* 0x000000000000791b */ /* 0x003fe20003800000 */
.L_x_2945:
[----:B------:R-:W-:Y:S05]  /*224b0*/  BRA `(.L_x_2946) ;  /* 0xfffffe7c00dc7947 */ /* 0x000fea000383ffff */
.L_x_2666:
        /* <DEDUP_REMOVED lines=8> */
.L_x_2948:
[----:B------:R-:W-:Y:S05]  /*22540*/  BSYNC B1 ;  /* 0x0000000000017941 */ /* 0x000fea0003800000 */
.L_x_2947:
        /* <DEDUP_REMOVED lines=8> */
.L_x_2949:
[----:B------:R-:W-:Y:S02]  /*225d0*/  IMAD.MOV.U32 R13, RZ, RZ, R10 ;  /* 0x000000ffff0d7224 */ /* 0x000fe400078e000a */
[----:B------:R-:W-:-:S07]  /*225e0*/  IMAD.MOV.U32 R3, RZ, RZ, R14 ;  /* 0x000000ffff037224 */ /* 0x000fce00078e000e */
[----:B------:R-:W-:Y:S05]  /*225f0*/  WARPSYNC.COLLECTIVE R15, `(.L_x_2950) ;  /* 0x000000000f087348 */ /* 0x000fea0003c00000 */
[----:B------:R0:W1:Y:S02]  /*22600*/  SHFL.IDX P6, R14, R13, R12, R11 ;  /* 0x0000000c0d0e7389 */ /* 0x00006400000c000b */
[----:B01----:R-:W-:Y:S01]  /*22610*/  ENDCOLLECTIVE ;  /* 0x000000000000791b */ /* 0x003fe20003800000 */
.L_x_2950:
[----:B------:R-:W-:Y:S02]  /*22620*/  IMAD.MOV.U32 R13, RZ, RZ, R5 ;  /* 0x000000ffff0d7224 */ /* 0x000fe400078e0005 */
[----:B------:R-:W-:-:S07]  /*22630*/  IMAD.MOV.U32 R4, RZ, RZ, R14 ;  /* 0x000000ffff047224 */ /* 0x000fce00078e000e */
[----:B------:R-:W-:Y:S05]  /*22640*/  WARPSYNC.COLLECTIVE R15, `(.L_x_2951) ;  /* 0x000000000f087348 */ /* 0x000fea0003c00000 */
[----:B------:R0:W1:Y:S02]  /*22650*/  SHFL.IDX P6, R14, R13, R12, R11 ;  /* 0x0000000c0d0e7389 */ /* 0x00006400000c000b */
[----:B01----:R-:W-:Y:S01]  /*22660*/  ENDCOLLECTIVE ;  /* 0x000000000000791b */ /* 0x003fe20003800000 */
.L_x_2951:
[----:B------:R-:W-:Y:S01]  /*22670*/  IMAD.MOV.U32 R5, RZ, RZ, R14 ;  /* 0x000000ffff057224 */ /* 0x000fe200078e000e */
[----:B------:R-:W-:Y:S06]  /*22680*/  BRA `(.L_x_2952) ;  /* 0xfffffe8000447947 */ /* 0x000fec000383ffff */
.L_x_2670:
[----:B0-----:R0:W1:Y:S02]  /*22690*/  SYNCS.PHASECHK.TRANS64.TRYWAIT P0, [R2+URZ+0x28800], R77 ;  /* 0x0288004d020075a7 */ /* 0x001064000800017f */
[----:B-1----:R-:W-:Y:S05]  /*226a0*/  @!P0 NANOSLEEP.SYNCS 0x989680 ;  /* 0x009896800000895d */ /* 0x002fea0003900000 */
[----:B------:R-:W1:Y:S02]  /*226b0*/  @!P0 SYNCS.PHASECHK.TRANS64 P0, [R2+URZ+0x28800], R77 ;  /* 0x0288004d020085a7 */ /* 0x000e64000800007f */
[----:B-1----:R-:W-:Y:S05]  /*226c0*/  @!P0 BRA `(.L_x_2670) ;  /* 0xfffffffc00f08947 */ /* 0x002fea000383ffff */
[----:B------:R-:W-:Y:S05]  /*226d0*/  BRA `(.L_x_2953) ;  /* 0xfffffe8400047947 */ /* 0x000fea000383ffff */
.L_x_2686:
        /* <DEDUP_REMOVED lines=9> */
.L_x_2955:
[----:B------:R-:W-:Y:S05]  /*22770*/  BSYNC B1 ;  /* 0x0000000000017941 */ /* 0x000fea0003800000 */
.L_x_2954:
        /* <DEDUP_REMOVED lines=10> */
.L_x_2956:
        /* <DEDUP_REMOVED lines=8> */
.L_x_2957:
        /* <DEDUP_REMOVED lines=9> */
.L_x_2958:
        /* <DEDUP_REMOVED lines=23> */
.L_x_2959:
        /* <DEDUP_REMOVED lines=19> */
.L_x_2960:
        /* <DEDUP_REMOVED lines=8> */
.L_x_2961:
[----:B------:R-:W-:Y:S02]  /*22c50*/  IMAD.MOV.U32 R13, RZ, RZ, R34 ;  /* 0x000000ffff0d7224 */ /* 0x000fe400078e0022 */
[----:B------:R-:W-:-:S07]  /*22c60*/  IMAD.MOV.U32 R9, RZ, RZ, R14 ;  /* 0x000000ffff097224 */ /* 0x000fce00078e000e */
[----:B------:R-:W-:Y:S05]  /*22c70*/  WARPSYNC.COLLECTIVE R15, `(.L_x_2962) ;  /* 0x000000000f087348 */ /* 0x000fea0003c00000 */
[----:B------:R0:W1:Y:S02]  /*22c80*/  SHFL.IDX P6, R14, R13, R12, R11 ;  /* 0x0000000c0d0e7389 */ /* 0x00006400000c000b */
[----:B01----:R-:W-:Y:S01]  /*22c90*/  ENDCOLLECTIVE ;  /* 0x000000000000791b */ /* 0x003fe20003800000 */
.L_x_2962:
[----:B------:R-:W-:Y:S05]  /*22ca0*/  BRA `(.L_x_2963) ;  /* 0xfffffe9c00407947 */ /* 0x000fea000383ffff */
.L_x_2689:
        /* <DEDUP_REMOVED lines=8> */
.L_x_2965:
[----:B------:R-:W-:Y:S05]  /*22d30*/  BSYNC B1 ;  /* 0x0000000000017941 */ /* 0x000fea0003800000 */
.L_x_2964:
        /* <DEDUP_REMOVED lines=9> */
.L_x_2966:
        /* <DEDUP_REMOVED lines=8> */
.L_x_2967:
[----:B------:R-:W-:-:S05]  /*22e50*/  @!P1 IADD3 R8, P2, R8, R21, RZ ;  /* 0x0000001508089210 */ /* 0x000fca0007f5e0ff */
[----:B------:R-:W-:Y:S02]  /*22e60*/  @!P1 IMAD.X R9, R0, 0x1, R29, P2 ;  /* 0x0000000100099824 */ /* 0x000fe400010e061d */
[----:B------:R-:W-:Y:S02]  /*22e70*/  IMAD.MOV.U32 R13, RZ, RZ, R34 ;  /* 0x000000ffff0d7224 */ /* 0x000fe400078e0022 */
[----:B------:R-:W-:-:S07]  /*22e80*/  IMAD.MOV.U32 R20, RZ, RZ, R14 ;  /* 0x000000ffff147224 */ /* 0x000fce00078e000e */
[----:B------:R-:W-:Y:S05]  /*22e90*/  WARPSYNC.COLLECTIVE R15, `(.L_x_2968) ;  /* 0x000000000f087348 */ /* 0x000fea0003c00000 */
[----:B------:R0:W1:Y:S02]  /*22ea0*/  SHFL.IDX P6, R14, R13, R12, R11 ;  /* 0x0000000c0d0e7389 */ /* 0x00006400000c000b */
[----:B01----:R-:W-:Y:S01]  /*22eb0*/  ENDCOLLECTIVE ;  /* 0x000000000000791b */ /* 0x003fe20003800000 */
.L_x_2968:
        /* <DEDUP_REMOVED lines=21> */
.L_x_2969:
        /* <DEDUP_REMOVED lines=20> */
.L_x_2970:
[----:B------:R-:W-:Y:S01]  /*23150*/  CS2R R8, SRZ ;  /* 0x0000000000087805 */ /* 0x000fe2000001ff00 */
[----:B------:R-:W-:Y:S02]  /*23160*/  IMAD.MOV.U32 R13, RZ, RZ, R33 ;  /* 0x000000ffff0d7224 */ /* 0x000fe400078e0021 */
[----:B------:R-:W-:-:S07]  /*23170*/  IMAD.MOV.U32 R32, RZ, RZ, R14 ;  /* 0x000000ffff207224 */ /* 0x000fce00078e000e */
[----:B------:R-:W-:Y:S05]  /*23180*/  WARPSYNC.COLLECTIVE R15, `(.L_x_2971) ;  /* 0x000000000f087348 */ /* 0x000fea0003c00000 */
[----:B------:R0:W1:Y:S02]  /*23190*/  SHFL.IDX P6, R14, R13, R12, R11 ;  /* 0x0000000c0d0e7389 */ /* 0x00006400000c000b */
[----:B01----:R-:W-:Y:S01]  /*231a0*/  ENDCOLLECTIVE ;  /* 0x000000000000791b */ /* 0x003fe20003800000 */
.L_x_2971:
[----:B------:R-:W-:Y:S02]  /*231b0*/  IMAD.MOV.U32 R13, RZ, RZ, R34 ;  /* 0x000000ffff0d7224 */ /* 0x000fe400078e0022 */
[----:B------:R-:W-:-:S07]  /*231c0*/  IMAD.MOV.U32 R33, RZ, RZ, R14 ;  /* 0x000000ffff217224 */ /* 0x000fce00078e000e */
[----:B------:R-:W-:Y:S05]  /*231d0*/  WARPSYNC.COLLECTIVE R15, `(.L_x_2972) ;  /* 0x000000000f087348 */ /* 0x000fea0003c00000 */
[----:B------:R0:W1:Y:S02]  /*231e0*/  SHFL.IDX P6, R14, R13, R12, R11 ;  /* 0x0000000c0d0e7389 */ /* 0x00006400000c000b */
[----:B01----:R-:W-:Y:S01]  /*231f0*/  ENDCOLLECTIVE ;  /* 0x000000000000791b */ /* 0x003fe20003800000 */
.L_x_2972:
[----:B------:R-:W-:-:S05]  /*23200*/  IMAD.MOV.U32 R11, RZ, RZ, R43 ;  /* 0x000000ffff0b7224 */ /* 0x000fca00078e002b */
[----:B------:R-:W-:Y:S01]  /*23210*/  PRMT R75, R11, 0x7610, R75 ;  /* 0x000076100b4b7816 */ /* 0x000fe2000000004b */
[----:B------:R-:W-:Y:S01]  /*23220*/  IMAD.MOV.U32 R34, RZ, RZ, R14 ;  /* 0x000000ffff227224 */ /* 0x000fe200078e000e */
[----:B------:R-:W-:Y:S06]  /*23230*/  BRA `(.L_x_2973) ;  /* 0xfffffe9c00307947 */ /* 0x000fec000383ffff */
.L_x_2693:
[----:B0-----:R0:W1:Y:S02]  /*23240*/  SYNCS.PHASECHK.TRANS64.TRYWAIT P4, [R2+URZ+0x28800], R29 ;  /* 0x0288001d020075a7 */ /* 0x001064000808017f */
[----:B-1----:R-:W-:Y:S05]  /*23250*/  @!P4 NANOSLEEP.SYNCS 0x989680 ;  /* 0x009896800000c95d */ /* 0x002fea0003900000 */
[----:B------:R-:W1:Y:S02]  /*23260*/  @!P4 SYNCS.PHASECHK.TRANS64 P4, [R2+URZ+0x28800], R29 ;  /* 0x0288001d0200c5a7 */ /* 0x000e64000808007f */
[----:B-1----:R-:W-:Y:S05]  /*23270*/  @!P4 BRA `(.L_x_2693) ;  /* 0xfffffffc00f0c947 */ /* 0x002fea000383ffff */
[----:B------:R-:W-:Y:S05]  /*23280*/  BRA `(.L_x_2974) ;  /* 0xfffffe9c00d47947 */ /* 0x000fea000383ffff */
.L_x_2703:
[----:B-1----:R1:W2:Y:S02]  /*23290*/  SYNCS.PHASECHK.TRANS64.TRYWAIT P2, [R3+URZ+0x28830], R0 ;  /* 0x02883000030075a7 */ /* 0x0022a4000804017f */
[----:B--2---:R-:W-:Y:S05]  /*232a0*/  @!P2 NANOSLEEP.SYNCS 0x989680 ;  /* 0x009896800000a95d */ /* 0x004fea0003900000 */
[----:B------:R-:W2:Y:S02]  /*232b0*/  @!P2 SYNCS.PHASECHK.TRANS64 P2, [R3+URZ+0x28830], R0 ;  /* 0x028830000300a5a7 */ /* 0x000ea4000804007f */
[----:B--2---:R-:W-:Y:S05]  /*232c0*/  @!P2 BRA `(.L_x_2703) ;  /* 0xfffffffc00f0a947 */ /* 0x004fea000383ffff */
[----:B------:R-:W-:Y:S05]  /*232d0*/  BRA `(.L_x_2702) ;  /* 0xfffffeb800d07947 */ /* 0x000fea000383ffff */
.L_x_2709:
[----:B-1----:R1:W2:Y:S02]  /*232e0*/  SYNCS.PHASECHK.TRANS64.TRYWAIT P4, [R0+URZ+0x28830], R7 ;  /* 0x02883007000075a7 */ /* 0x0022a4000808017f */
[----:B--2---:R-:W-:Y:S05]  /*232f0*/  @!P4 NANOSLEEP.SYNCS 0x989680 ;  /* 0x009896800000c95d */ /* 0x004fea0003900000 */
[----:B------:R-:W2:Y:S02]  /*23300*/  @!P4 SYNCS.PHASECHK.TRANS64 P4, [R0+URZ+0x28830], R7 ;  /* 0x028830070000c5a7 */ /* 0x000ea4000808007f */
[----:B--2---:R-:W-:Y:S05]  /*23310*/  @!P4 BRA `(.L_x_2709) ;  /* 0xfffffffc00f0c947 */ /* 0x004fea000383ffff */
[----:B------:R-:W-:Y:S05]  /*23320*/  BRA `(.L_x_2708) ;  /* 0xfffffee0000c7947 */ /* 0x000fea000383ffff */
.L_x_2713:
[----:B-1----:R1:W2:Y:S02]  /*23330*/  SYNCS.PHASECHK.TRANS64.TRYWAIT P3, [R6+URZ+0x28850], R0 ;  /* 0x02885000060075a7 */ /* 0x0022a4000806017f */
[----:B--2---:R-:W-:Y:S05]  /*23340*/  @!P3 NANOSLEEP.SYNCS 0x989680 ;  /* 0x009896800000b95d */ /* 0x004fea0003900000 */
[----:B------:R-:W2:Y:S02]  /*23350*/  @!P3 SYNCS.PHASECHK.TRANS64 P3, [R6+URZ+0x28850], R0 ;  /* 0x028850000600b5a7 */ /* 0x000ea4000806007f */
[----:B--2---:R-:W-:Y:S05]  /*23360*/  @!P3 BRA `(.L_x_2713) ;  /* 0xfffffffc00f0b947 */ /* 0x004fea000383ffff */
[----:B------:R-:W-:Y:S05]  /*23370*/  BRA `(.L_x_2710) ;  /* 0xfffffee4000c7947 */ /* 0x000fea000383ffff */
.L_x_2720:
[----:B-1----:R1:W2:Y:S02]  /*23380*/  SYNCS.PHASECHK.TRANS64.TRYWAIT P3, [R0+URZ+0x28830], R7 ;  /* 0x02883007000075a7 */ /* 0x0022a4000806017f */
[----:B--2---:R-:W-:Y:S05]  /*23390*/  @!P3 NANOSLEEP.SYNCS 0x989680 ;  /* 0x009896800000b95d */ /* 0x004fea0003900000 */
[----:B------:R-:W2:Y:S02]  /*233a0*/  @!P3 SYNCS.PHASECHK.TRANS64 P3, [R0+URZ+0x28830], R7 ;  /* 0x028830070000b5a7 */ /* 0x000ea4000806007f */
[----:B--2---:R-:W-:Y:S05]  /*233b0*/  @!P3 BRA `(.L_x_2720) ;  /* 0xfffffffc00f0b947 */ /* 0x004fea000383ffff */
[----:B------:R-:W-:Y:S05]  /*233c0*/  BRA `(.L_x_2719) ;  /* 0xffffff0800b07947 */ /* 0x000fea000383ffff */
.L_x_2724:
[----:B-1----:R1:W2:Y:S02]  /*233d0*/  SYNCS.PHASECHK.TRANS64.TRYWAIT P2, [R6+URZ+0x28850], R0 ;  /* 0x02885000060075a7 */ /* 0x0022a4000804017f */
[----:B--2---:R-:W-:Y:S05]  /*233e0*/  @!P2 NANOSLEEP.SYNCS 0x989680 ;  /* 0x009896800000a95d */ /* 0x004fea0003900000 */
[----:B------:R-:W2:Y:S02]  /*233f0*/  @!P2 SYNCS.PHASECHK.TRANS64 P2, [R6+URZ+0x28850], R0 ;  /* 0x028850000600a5a7 */ /* 0x000ea4000804007f */
[----:B--2---:R-:W-:Y:S05]  /*23400*/  @!P2 BRA `(.L_x_2724) ;  /* 0xfffffffc00f0a947 */ /* 0x004fea000383ffff */
[----:B------:R-:W-:Y:S05]  /*23410*/  BRA `(.L_x_2721) ;  /* 0xffffff0c00b07947 */ /* 0x000fea000383ffff */
.L_x_2729:
[----:B-1----:R1:W2:Y:S02]  /*23420*/  SYNCS.PHASECHK.TRANS64.TRYWAIT P0, [R14+URZ+0x28850], R5 ;  /* 0x028850050e0075a7 */ /* 0x0022a4000800017f */
[----:B--2---:R-:W-:Y:S05]  /*23430*/  @!P0 NANOSLEEP.SYNCS 0x989680 ;  /* 0x009896800000895d */ /* 0x004fea0003900000 */
[----:B------:R-:W2:Y:S02]  /*23440*/  @!P0 SYNCS.PHASECHK.TRANS64 P0, [R14+URZ+0x28850], R5 ;  /* 0x028850050e0085a7 */ /* 0x000ea4000800007f */
[----:B--2---:R-:W-:Y:S05]  /*23450*/  @!P0 BRA `(.L_x_2729) ;  /* 0xfffffffc00f08947 */ /* 0x004fea000383ffff */
[----:B------:R-:W-:Y:S05]  /*23460*/  BRA `(.L_x_2728) ;  /* 0xffffff2800e07947 */ /* 0x000fea000383ffff */
.L_x_2734:
[----:B------:R-:W-:Y:S02]  /*23470*/  IMAD.MOV.U32 R13, RZ, RZ, R4 ;  /* 0x000000ffff0d7224 */ /* 0x000fe400078e0004 */
[----:B------:R-:W-:Y:S02]  /*23480*/  IMAD.MOV.U32 R12, RZ, RZ, RZ ;  /* 0x000000ffff0c7224 */ /* 0x000fe400078e00ff */
[----:B------:R-:W-:Y:S02]  /*23490*/  IMAD.MOV.U32 R11, RZ, RZ, 0x181f ;  /* 0x0000181fff0b7424 */ /* 0x000fe400078e00ff */
[----:B------:R-:W-:-:S07]  /*234a0*/  IMAD.MOV.U32 R15, RZ, RZ, -0x1 ;  /* 0xffffffffff0f7424 */ /* 0x000fce00078e00ff */
[----:B-----5:R-:W-:Y:S05]  /*234b0*/  WARPSYNC.COLLECTIVE R15, `(.L_x_2975) ;  /* 0x000000000f087348 */ /* 0x020fea0003c00000 */
[----:B------:R0:W1:Y:S02]  /*234c0*/  SHFL.IDX P6, R14, R13, R12, R11 ;  /* 0x0000000c0d0e7389 */ /* 0x00006400000c000b */
[----:B01---5:R-:W-:Y:S01]  /*234d0*/  ENDCOLLECTIVE ;  /* 0x000000000000791b */ /* 0x023fe20003800000 */
.L_x_2975:
[----:B------:R-:W-:Y:S02]  /*234e0*/  IMAD.MOV.U32 R13, RZ, RZ, R0 ;  /* 0x000000ffff0d7224 */ /* 0x000fe400078e0000 */
[----:B------:R-:W-:-:S07]  /*234f0*/  IMAD.MOV.U32 R3, RZ, RZ, R14 ;  /* 0x000000ffff037224 */ /* 0x000fce00078e000e */
[----:B------:R-:W-:Y:S05]  /*23500*/  WARPSYNC.COLLECTIVE R15, `(.L_x_2976) ;  /* 0x000000000f087348 */ /* 0x000fea0003c00000 */
[----:B------:R0:W1:Y:S02]  /*23510*/  SHFL.IDX P6, R14, R13, R12, R11 ;  /* 0x0000000c0d0e7389 */ /* 0x00006400000c000b */
[----:B01----:R-:W-:Y:S01]  /*23520*/  ENDCOLLECTIVE ;  /* 0x000000000000791b */ /* 0x003fe20003800000 */
.L_x_2976:
[----:B------:R-:W-:Y:S05]  /*23530*/  BRA `(.L_x_2977) ;  /* 0xffffff4400a47947 */ /* 0x000fea000383ffff */
.L_x_2737:
[----:B------:R-:W-:Y:S01]  /*23540*/  BSSY B1, `(.L_x_2978) ;  /* 0x0000008000017945 */ /* 0x000fe20003800000 */
[----:B------:R-:W-:Y:S02]  /*23550*/  IMAD.MOV.U32 R13, RZ, RZ, R4 ;  /* 0x000000ffff0d7224 */ /* 0x000fe400078e0004 */
[----:B------:R-:W-:Y:S02]  /*23560*/  IMAD.MOV.U32 R12, RZ, RZ, 0x1 ;  /* 0x00000001ff0c7424 */ /* 0x000fe400078e00ff */
[----:B------:R-:W-:Y:S02]  /*23570*/  IMAD.MOV.U32 R11, RZ, RZ, 0x181f ;  /* 0x0000181fff0b7424 */ /* 0x000fe400078e00ff */
[----:B---3--:R-:W-:-:S07]  /*23580*/  IMAD.MOV.U32 R15, RZ, RZ, -0x1 ;  /* 0xffffffffff0f7424 */ /* 0x008fce00078e00ff */
[----:B012--5:R-:W-:Y:S05]  /*23590*/  WARPSYNC.COLLECTIVE R15, `(.L_x_2979) ;  /* 0x000000000f087348 */ /* 0x027fea0003c00000 */
[----:B--2---:R2:W3:Y:S02]  /*235a0*/  SHFL.IDX P6, R14, R13, R12, R11 ;  /* 0x0000000c0d0e7389 */ /* 0x0044e400000c000b */
[----:B0123-5:R-:W-:Y:S01]  /*235b0*/  ENDCOLLECTIVE ;  /* 0x000000000000791b */ /* 0x02ffe20003800000 */
.L_x_2979:
[----:B------:R-:W-:Y:S05]  /*235c0*/  BSYNC B1 ;  /* 0x0000000000017941 */ /* 0x000fea0003800000 */
.L_x_2978:
        /* <DEDUP_REMOVED lines=8> */
.L_x_2980:
[----:B------:R-:W-:Y:S05]  /*23650*/  BRA `(.L_x_2981) ;  /* 0xffffff4400a07947 */ /* 0x000fea000383ffff */
.L_x_2740:
[----:B------:R-:W-:Y:S01]  /*23660*/  BSSY B1, `(.L_x_2982) ;  /* 0x0000008000017945 */ /* 0x000fe20003800000 */
[----:B------:R-:W-:Y:S02]  /*23670*/  IMAD.MOV.U32 R13, RZ, RZ, R4 ;  /* 0x000000ffff0d7224 */ /* 0x000fe400078e0004 */
[----:B------:R-:W-:Y:S02]  /*23680*/  IMAD.MOV.U32 R12, RZ, RZ, 0x2 ;  /* 0x00000002ff0c7424 */ /* 0x000fe400078e00ff */
[----:B------:R-:W-:Y:S02]  /*23690*/  IMAD.MOV.U32 R11, RZ, RZ, 0x181f ;  /* 0x0000181fff0b7424 */ /* 0x000fe400078e00ff */
[----:B---3--:R-:W-:-:S07]  /*236a0*/  IMAD.MOV.U32 R15, RZ, RZ, -0x1 ;  /* 0xffffffffff0f7424 */ /* 0x008fce00078e00ff */
[----:B012-45:R-:W-:Y:S05]  /*236b0*/  WARPSYNC.COLLECTIVE R15, `(.L_x_2983) ;  /* 0x000000000f087348 */ /* 0x037fea0003c00000 */
[----:B--2---:R2:W3:Y:S02]  /*236c0*/  SHFL.IDX P6, R14, R13, R12, R11 ;  /* 0x0000000c0d0e7389 */ /* 0x0044e400000c000b */
[----:B012345:R-:W-:Y:S01]  /*236d0*/  ENDCOLLECTIVE ;  /* 0x000000000000791b */ /* 0x03ffe20003800000 */
.L_x_2983:
[----:B------:R-:W-:Y:S05]  /*236e0*/  BSYNC B1 ;  /* 0x0000000000017941 */ /* 0x000fea0003800000 */
.L_x_2982:
        /* <DEDUP_REMOVED lines=8> */
.L_x_2984:
[----:B------:R-:W-:Y:S05]  /*23770*/  BRA `(.L_x_2985) ;  /* 0xffffff4400a07947 */ /* 0x000fea000383ffff */
.L_x_2743:
        /* <DEDUP_REMOVED lines=8> */
.L_x_2987:
[----:B------:R-:W-:Y:S05]  /*23800*/  BSYNC B1 ;  /* 0x0000000000017941 */ /* 0x000fea0003800000 */
.L_x_2986:
        /* <DEDUP_REMOVED lines=8> */
.L_x_2988:
[----:B------:R-:W-:Y:S05]  /*23890*/  BRA `(.L_x_2989) ;  /* 0xffffff4400a07947 */ /* 0x000fea000383ffff */
.L_x_2745:
[----:B------:R-:W-:Y:S02]  /*238a0*/  IMAD.MOV.U32 R13, RZ, RZ, R4 ;  /* 0x000000ffff0d7224 */ /* 0x000fe400078e0004 */
[----:B------:R-:W-:Y:S02]  /*238b0*/  IMAD.MOV.U32 R12, RZ, RZ, RZ ;  /* 0x000000ffff0c7224 */ /* 0x000fe400078e00ff */
[----:B------:R-:W-:Y:S02]  /*238c0*/  IMAD.MOV.U32 R11, RZ, RZ, 0x1c1f ;  /* 0x00001c1fff0b7424 */ /* 0x000fe400078e00ff */
[----:B------:R-:W-:-:S07]  /*238d0*/  IMAD.MOV.U32 R15, RZ, RZ, -0x1 ;  /* 0xffffffffff0f7424 */ /* 0x000fce00078e00ff */
[----:B------:R-:W-:Y:S05]  /*238e0*/  WARPSYNC.COLLECTIVE R15, `(.L_x_2990) ;  /* 0x000000000f087348 */ /* 0x000fea0003c00000 */
[----:B------:R0:W1:Y:S02]  /*238f0*/  SHFL.IDX P6, R14, R13, R12, R11 ;  /* 0x0000000c0d0e7389 */ /* 0x00006400000c000b */
[----:B01----:R-:W-:Y:S01]  /*23900*/  ENDCOLLECTIVE ;  /* 0x000000000000791b */ /* 0x003fe20003800000 */
.L_x_2990:
[----:B------:R-:W-:Y:S02]  /*23910*/  IMAD.MOV.U32 R13, RZ, RZ, R3 ;  /* 0x000000ffff0d7224 */ /* 0x000fe400078e0003 */
[----:B------:R-:W-:-:S07]  /*23920*/  IMAD.MOV.U32 R0, RZ, RZ, R14 ;  /* 0x000000ffff007224 */ /* 0x000fce00078e000e */
[----:B------:R-:W-:Y:S05]  /*23930*/  WARPSYNC.COLLECTIVE R15, `(.L_x_2991) ;  /* 0x000000000f087348 */ /* 0x000fea0003c00000 */
[----:B------:R0:W1:Y:S02]  /*23940*/  SHFL.IDX P6, R14, R13, R12, R11 ;  /* 0x0000000c0d0e7389 */ /* 0x00006400000c000b */
[----:B01----:R-:W-:Y:S01]  /*23950*/  ENDCOLLECTIVE ;  /* 0x000000000000791b */ /* 0x003fe20003800000 */
.L_x_2991:
[----:B------:R-:W-:Y:S05]  /*23960*/  BRA `(.L_x_2992) ;  /* 0xffffff48005c7947 */ /* 0x000fea000383ffff */
.L_x_2748:
        /* <DEDUP_REMOVED lines=8> */
.L_x_2994:
[----:B------:R-:W-:Y:S05]  /*239f0*/  BSYNC B1 ;  /* 0x0000000000017941 */ /* 0x000fea0003800000 */
.L_x_2993:
        /* <DEDUP_REMOVED lines=8> */
.L_x_2995:
[----:B------:R-:W-:Y:S05]  /*23a80*/  BRA `(.L_x_2996) ;  /* 0xffffff4c006c7947 */ /* 0x000fea000383ffff */
.L_x_2752:
[----:B------:R-:W-:Y:S02]  /*23a90*/  IMAD.MOV.U32 R13, RZ, RZ, R4 ;  /* 0x000000ffff0d7224 */ /* 0x000fe400078e0004 */
[----:B------:R-:W-:Y:S02]  /*23aa0*/  IMAD.MOV.U32 R12, RZ, RZ, RZ ;  /* 0x000000ffff0c7224 */ /* 0x000fe400078e00ff */
[----:B------:R-:W-:Y:S02]  /*23ab0*/  IMAD.MOV.U32 R11, RZ, RZ, 0x181f ;  /* 0x0000181fff0b7424 */ /* 0x000fe400078e00ff */
[----:B------:R-:W-:-:S07]  /*23ac0*/  IMAD.MOV.U32 R15, RZ, RZ, -0x1 ;  /* 0xffffffffff0f7424 */ /* 0x000fce00078e00ff */
[----:B0-----:R-:W-:Y:S05]  /*23ad0*/  WARPSYNC.COLLECTIVE R15, `(.L_x_2997) ;  /* 0x000000000f087348 */ /* 0x001fea0003c00000 */
[----:B------:R1:W2:Y:S02]  /*23ae0*/  SHFL.IDX P6, R14, R13, R12, R11 ;  /* 0x0000000c0d0e7389 */ /* 0x0002a400000c000b */
[----:B012---:R-:W-:Y:S01]  /*23af0*/  ENDCOLLECTIVE ;  /* 0x000000000000791b */ /* 0x007fe20003800000 */
.L_x_2997:
[----:B------:R-:W-:Y:S02]  /*23b00*/  IMAD.MOV.U32 R13, RZ, RZ, R0 ;  /* 0x000000ffff0d7224 */ /* 0x000fe400078e0000 */
[----:B------:R-:W-:-:S07]  /*23b10*/  IMAD.MOV.U32 R3, RZ, RZ, R14 ;  /* 0x000000ffff037224 */ /* 0x000fce00078e000e */
[----:B------:R-:W-:Y:S05]  /*23b20*/  WARPSYNC.COLLECTIVE R15, `(.L_x_2998) ;  /* 0x000000000f087348 */ /* 0x000fea0003c00000 */
[----:B------:R0:W1:Y:S02]  /*23b30*/  SHFL.IDX P6, R14, R13, R12, R11 ;  /* 0x0000000c0d0e7389 */ /* 0x00006400000c000b */
[----:B01----:R-:W-:Y:S01]  /*23b40*/  ENDCOLLECTIVE ;  /* 0x000000000000791b */ /* 0x003fe20003800000 */
.L_x_2998:
[----:B------:R-:W-:Y:S05]  /*23b50*/  BRA `(.L_x_2999) ;  /* 0xffffff5800787947 */ /* 0x000fea000383ffff */
.L_x_2755:
[----:B------:R-:W-:Y:S01]  /*23b60*/  BSSY B1, `(.L_x_3000) ;  /* 0x0000008000017945 */ /* 0x000fe20003800000 */
[----:B------:R-:W-:Y:S02]  /*23b70*/  IMAD.MOV.U32 R13, RZ, RZ, R4 ;  /* 0x000000ffff0d7224 */ /* 0x000fe400078e0004 */
[----:B------:R-:W-:Y:S02]  /*23b80*/  IMAD.MOV.U32 R12, RZ, RZ, 0x1 ;  /* 0x00000001ff0c7424 */ /* 0x000fe400078e00ff */
[----:B------:R-:W-:Y:S02]  /*23b90*/  IMAD.MOV.U32 R11, RZ, RZ, 0x181f ;  /* 0x0000181fff0b7424 */ /* 0x000fe400078e00ff */
[----:B----4-:R-:W-:-:S07]  /*23ba0*/  IMAD.MOV.U32 R15, RZ, RZ, -0x1 ;  /* 0xffffffffff0f7424 */ /* 0x010fce00078e00ff */
[----:B0123--:R-:W-:Y:S05]  /*23bb0*/  WARPSYNC.COLLECTIVE R15, `(.L_x_3001) ;  /* 0x000000000f087348 */ /* 0x00ffea0003c00000 */
[----:B---3--:R3:W4:Y:S02]  /*23bc0*/  SHFL.IDX P6, R14, R13, R12, R11 ;  /* 0x0000000c0d0e7389 */ /* 0x00872400000c000b */
[----:B01234-:R-:W-:Y:S01]  /*23bd0*/  ENDCOLLECTIVE ;  /* 0x000000000000791b */ /* 0x01ffe20003800000 */
.L_x_3001:
[----:B------:R-:W-:Y:S05]  /*23be0*/  BSYNC B1 ;  /* 0x0000000000017941 */ /* 0x000fea0003800000 */
.L_x_3000:
        /* <DEDUP_REMOVED lines=8> */
.L_x_3002:
[----:B------:R-:W-:Y:S05]  /*23c70*/  BRA `(.L_x_3003) ;  /* 0xffffff5800787947 */ /* 0x000fea000383ffff */
.L_x_2758:
        /* <DEDUP_REMOVED lines=8> */
.L_x_3005:
[----:B------:R-:W-:Y:S05]  /*23d00*/  BSYNC B1 ;  /* 0x0000000000017941 */ /* 0x000fea0003800000 */
.L_x_3004:
        /* <DEDUP_REMOVED lines=8> */
.L_x_3006:
[----:B------:R-:W-:Y:S05]  /*23d90*/  BRA `(.L_x_3007) ;  /* 0xffffff5800787947 */ /* 0x000fea000383ffff */
.L_x_2761:
        /* <DEDUP_REMOVED lines=8> */
.L_x_3009:
[----:B------:R-:W-:Y:S05]  /*23e20*/  BSYNC B1 ;  /* 0x0000000000017941 */ /* 0x000fea0003800000 */
.L_x_3008:
        /* <DEDUP_REMOVED lines=8> */
.L_x_3010:
[----:B------:R-:W-:Y:S05]  /*23eb0*/  BRA `(.L_x_3011) ;  /* 0xffffff5800787947 */ /* 0x000fea000383ffff */
.L_x_2780:
        /* <DEDUP_REMOVED lines=8> */
[----:B------:R-:W-:Y:S05]  /*23f40*/  WARPSYNC.COLLECTIVE R15, `(.L_x_3013) ;  /* 0x000000000f087348 */ /* 0x000fea0003c00000 */
[----:B------:R0:W1:Y:S02]  /*23f50*/  SHFL.IDX P6, R14, R13, R12, R11 ;  /* 0x0000000c0d0e7389 */ /* 0x00006400000c000b */
[----:B01----:R-:W-:Y:S01]  /*23f60*/  ENDCOLLECTIVE ;  /* 0x000000000000791b */ /* 0x003fe20003800000 */
.L_x_3013:
[----:B------:R-:W-:Y:S05]  /*23f70*/  BSYNC B1 ;  /* 0x0000000000017941 */ /* 0x000fea0003800000 */
.L_x_3012:
[----:B------:R-:W-:Y:S05]  /*23f80*/  BRA `(.L_x_3014) ;  /* 0xffffff7400c47947 */ /* 0x000fea000383ffff */
.L_x_2782:
[----:B------:R-:W-:Y:S01]  /*23f90*/  BSSY B1, `(.L_x_3015) ;  /* 0x0000006000017945 */ /* 0x000fe20003800000 */
[----:B------:R-:W-:-:S07]  /*23fa0*/  IMAD.MOV.U32 R15, RZ, RZ, -0x1 ;  /* 0xffffffffff0f7424 */ /* 0x000fce00078e00ff */
[----:B0-----:R-:W-:Y:S05]  /*23fb0*/  WARPSYNC.COLLECTIVE R15, `(.L_x_3016) ;  /* 0x000000000f0c7348 */ /* 0x001fea0003c00000 */
[----:B------:R-:W-:Y:S02]  /*23fc0*/  ELECT P6, UR62, PT ;  /* 0x00000000003e782f */ /* 0x000fe400038c0000 */
[----:B------:R-:W-:Y:S01]  /*23fd0*/  MOV R14, UR62 ;  /* 0x0000003e000e7c02 */ /* 0x000fe20008000f00 */
[----:B0-----:R-:W-:Y:S10]  /*23fe0*/  ENDCOLLECTIVE ;  /* 0x000000000000791b */ /* 0x001ff40003800000 */
.L_x_3016:
[----:B------:R-:W-:Y:S05]  /*23ff0*/  BSYNC B1 ;  /* 0x0000000000017941 */ /* 0x000fea0003800000 */
.L_x_3015:
[----:B------:R-:W-:Y:S05]  /*24000*/  BRA `(.L_x_2781) ;  /* 0xffffff7400bc7947 */ /* 0x000fea000383ffff */
.L_x_2784:
[----:B0-----:R0:W1:Y:S02]  /*24010*/  SYNCS.PHASECHK.TRANS64.TRYWAIT P0, [R18+URZ+0x28820], R3 ;  /* 0x02882003120075a7 */ /* 0x001064000800017f */
[----:B-1----:R-:W-:Y:S05]  /*24020*/  @!P0 NANOSLEEP.SYNCS 0x989680 ;  /* 0x009896800000895d */ /* 0x002fea0003900000 */
[----:B------:R-:W1:Y:S02]  /*24030*/  @!P0 SYNCS.PHASECHK.TRANS64 P0, [R18+URZ+0x28820], R3 ;  /* 0x02882003120085a7 */ /* 0x000e64000800007f */
[----:B-1----:R-:W-:Y:S05]  /*24040*/  @!P0 BRA `(.L_x_2784) ;  /* 0xfffffffc00f08947 */ /* 0x002fea000383ffff */
[----:B------:R-:W-:Y:S05]  /*24050*/  BRA `(.L_x_3017) ;  /* 0xffffff7400cc7947 */ /* 0x000fea000383ffff */
.L_x_2788:
[----:B-1----:R1:W2:Y:S02]  /*24060*/  SYNCS.PHASECHK.TRANS64.TRYWAIT P0, [R5+URZ+0x288a0], R9 ;  /* 0x0288a009050075a7 */ /* 0x0022a4000800017f */
[----:B--2---:R-:W-:Y:S05]  /*24070*/  @!P0 NANOSLEEP.SYNCS 0x989680 ;  /* 0x009896800000895d */ /* 0x004fea0003900000 */
[----:B------:R-:W2:Y:S02]  /*24080*/  @!P0 SYNCS.PHASECHK.TRANS64 P0, [R5+URZ+0x288a0], R9 ;  /* 0x0288a009050085a7 */ /* 0x000ea4000800007f */
[----:B--2---:R-:W-:Y:S05]  /*24090*/  @!P0 BRA `(.L_x_2788) ;  /* 0xfffffffc00f08947 */ /* 0x004fea000383ffff */
[----:B------:R-:W-:Y:S05]  /*240a0*/  BRA `(.L_x_3018) ;  /* 0xffffff7400ec7947 */ /* 0x000fea000383ffff */
.L_x_2794:
[----:B0-----:R0:W2:Y:S02]  /*240b0*/  SYNCS.PHASECHK.TRANS64.TRYWAIT P0, [R5+URZ+0x288c0], R9 ;  /* 0x0288c009050075a7 */ /* 0x0010a4000800017f */
[----:B--2---:R-:W-:Y:S05]  /*240c0*/  @!P0 NANOSLEEP.SYNCS 0x989680 ;  /* 0x009896800000895d */ /* 0x004fea0003900000 */
[----:B------:R-:W2:Y:S02]  /*240d0*/  @!P0 SYNCS.PHASECHK.TRANS64 P0, [R5+URZ+0x288c0], R9 ;  /* 0x0288c009050085a7 */ /* 0x000ea4000800007f */
[----:B--2---:R-:W-:Y:S05]  /*240e0*/  @!P0 BRA `(.L_x_2794) ;  /* 0xfffffffc00f08947 */ /* 0x004fea000383ffff */
[----:B------:R-:W-:Y:S05]  /*240f0*/  BRA `(.L_x_3019) ;  /* 0xffffff7800b07947 */ /* 0x000fea000383ffff */
.L_x_2802:
[----:B0-----:R0:W1:Y:S02]  /*24100*/  SYNCS.PHASECHK.TRANS64.TRYWAIT P1, [R7+URZ+0x288a0], R6 ;  /* 0x0288a006070075a7 */ /* 0x001064000802017f */
[----:B-1----:R-:W-:Y:S05]  /*24110*/  @!P1 NANOSLEEP.SYNCS 0x989680 ;  /* 0x009896800000995d */ /* 0x002fea0003900000 */
[----:B------:R-:W1:Y:S02]  /*24120*/  @!P1 SYNCS.PHASECHK.TRANS64 P1, [R7+URZ+0x288a0], R6 ;  /* 0x0288a006070095a7 */ /* 0x000e64000802007f */
[----:B-1----:R-:W-:Y:S05]  /*24130*/  @!P1 BRA `(.L_x_2802) ;  /* 0xfffffffc00f09947 */ /* 0x002fea000383ffff */
[----:B------:R-:W-:Y:S05]  /*24140*/  BRA `(.L_x_3020) ;  /* 0xffffff7c00c47947 */ /* 0x000fea000383ffff */
.L_x_2808:
[----:B-1----:R1:W2:Y:S02]  /*24150*/  SYNCS.PHASECHK.TRANS64.TRYWAIT P1, [R7+URZ+0x288c0], R6 ;  /* 0x0288c006070075a7 */ /* 0x0022a4000802017f */
[----:B--2---:R-:W-:Y:S05]  /*24160*/  @!P1 NANOSLEEP.SYNCS 0x989680 ;  /* 0x009896800000995d */ /* 0x004fea0003900000 */
[----:B------:R-:W2:Y:S02]  /*24170*/  @!P1 SYNCS.PHASECHK.TRANS64 P1, [R7+URZ+0x288c0], R6 ;  /* 0x0288c006070095a7 */ /* 0x000ea4000802007f */
[----:B--2---:R-:W-:Y:S05]  /*24180*/  @!P1 BRA `(.L_x_2808) ;  /* 0xfffffffc00f09947 */ /* 0x004fea000383ffff */
[----:B------:R-:W-:Y:S05]  /*24190*/  BRA `(.L_x_3021) ;  /* 0xffffff8000807947 */ /* 0x000fea000383ffff */
.L_x_2824:
        /* <DEDUP_REMOVED lines=11> */
.L_x_3023:
[----:B------:R-:W-:Y:S05]  /*24250*/  BSYNC B0 ;  /* 0x0000000000007941 */ /* 0x000fea0003800000 */
.L_x_3022:
[----:B------:R-:W-:Y:S05]  /*24260*/  BRA `(.L_x_3024) ;  /* 0xffffff8c00b87947 */ /* 0x000fea000383ffff */
.L_x_2826:
[----:B------:R-:W-:Y:S01]  /*24270*/  BSSY B0, `(.L_x_3025) ;  /* 0x0000006000007945 */ /* 0x000fe20003800000 */
[----:B------:R-:W-:-:S07]  /*24280*/  IMAD.MOV.U32 R15, RZ, RZ, -0x1 ;  /* 0xffffffffff0f7424 */ /* 0x000fce00078e00ff */
[----:B0-----:R-:W-:Y:S05]  /*24290*/  WARPSYNC.COLLECTIVE R15, `(.L_x_3026) ;  /* 0x000000000f0c7348 */ /* 0x001fea0003c00000 */
[----:B------:R-:W-:Y:S02]  /*242a0*/  ELECT P6, UR62, PT ;  /* 0x00000000003e782f */ /* 0x000fe400038c0000 */
[----:B------:R-:W-:Y:S01]  /*242b0*/  MOV R14, UR62 ;  /* 0x0000003e000e7c02 */ /* 0x000fe20008000f00 */
[----:B0-----:R-:W-:Y:S10]  /*242c0*/  ENDCOLLECTIVE ;  /* 0x000000000000791b */ /* 0x001ff40003800000 */
.L_x_3026:
[----:B------:R-:W-:Y:S05]  /*242d0*/  BSYNC B0 ;  /* 0x0000000000007941 */ /* 0x000fea0003800000 */
.L_x_3025:
[----:B------:R-:W-:Y:S05]  /*242e0*/  BRA `(.L_x_3027) ;  /* 0xffffff8c00c47947 */ /* 0x000fea000383ffff */
.L_x_2828:
[----:B0-----:R0:W1:Y:S02]  /*242f0*/  SYNCS.PHASECHK.TRANS64.TRYWAIT P0, [R0+URZ+0x28840], R2 ;  /* 0x02884002000075a7 */ /* 0x001064000800017f */
[----:B-1----:R-:W-:Y:S05]  /*24300*/  @!P0 NANOSLEEP.SYNCS 0x989680 ;  /* 0x009896800000895d */ /* 0x002fea0003900000 */
[----:B------:R-:W1:Y:S02]  /*24310*/  @!P0 SYNCS.PHASECHK.TRANS64 P0, [R0+URZ+0x28840], R2 ;  /* 0x02884002000085a7 */ /* 0x000e64000800007f */
[----:B-1----:R-:W-:Y:S05]  /*24320*/  @!P0 BRA `(.L_x_2828) ;  /* 0xfffffffc00f08947 */ /* 0x002fea000383ffff */
[----:B------:R-:W-:Y:S05]  /*24330*/  BRA `(.L_x_3028) ;  /* 0xffffff9000247947 */ /* 0x000fea000383ffff */
.L_x_2832:
[----:B------:R-:W2:Y:S01]  /*24340*/  LDL.LU R11, [R1+0x50] ;  /* 0x00005000010b7983 */ /* 0x000ea20000300800 */
[----:B------:R-:W-:Y:S02]  /*24350*/  IMAD.MOV.U32 R13, RZ, RZ, R3 ;  /* 0x000000ffff0d7224 */ /* 0x000fe400078e0003 */
[----:B------:R-:W-:Y:S01]  /*24360*/  IMAD.MOV.U32 R12, RZ, RZ, RZ ;  /* 0x000000ffff0c7224 */ /* 0x000fe200078e00ff */
[----:B------:R-:W0:Y:S01]  /*24370*/  S2R R5, SR_TID.X ;  /* 0x0000000000057919 */ /* 0x000e220000002100 */
[----:B------:R-:W-:Y:S01]  /*24380*/  IMAD.MOV.U32 R15, RZ, RZ, -0x1 ;  /* 0xffffffffff0f7424 */ /* 0x000fe200078e00ff */
[----:B0-----:R-:W-:-:S04]  /*24390*/  LOP3.LUT R5, R5, 0x7f, RZ, 0xc0, !PT ;  /* 0x0000007f05057812 */ /* 0x001fc800078ec0ff */
        /* <DEDUP_REMOVED lines=9> */
.L_x_3029:
[----:B------:R-:W-:Y:S02]  /*24430*/  IMAD.MOV.U32 R13, RZ, RZ, R4 ;  /* 0x000000ffff0d7224 */ /* 0x000fe400078e0004 */
[----:B------:R-:W-:-:S07]  /*24440*/  IMAD.MOV.U32 R6, RZ, RZ, R14 ;  /* 0x000000ffff067224 */ /* 0x000fce00078e000e */
[----:B------:R-:W-:Y:S05]  /*24450*/  WARPSYNC.COLLECTIVE R15, `(.L_x_3030) ;  /* 0x000000000f087348 */ /* 0x000fea0003c00000 */
[----:B------:R0:W1:Y:S02]  /*24460*/  SHFL.IDX P6, R14, R13, R12, R11 ;  /* 0x0000000c0d0e7389 */ /* 0x00006400000c000b */
[----:B01----:R-:W-:Y:S01]  /*24470*/  ENDCOLLECTIVE ;  /* 0x000000000000791b */ /* 0x003fe20003800000 */
.L_x_3030:
[----:B------:R-:W-:Y:S02]  /*24480*/  IMAD.MOV.U32 R13, RZ, RZ, R3 ;  /* 0x000000ffff0d7224 */ /* 0x000fe400078e0003 */
[----:B------:R-:W-:Y:S02]  /*24490*/  IMAD.MOV.U32 R12, RZ, RZ, 0x1 ;  /* 0x00000001ff0c7424 */ /* 0x000fe400078e00ff */
[----:B------:R-:W-:-:S07]  /*244a0*/  IMAD.MOV.U32 R7, RZ, RZ, R14 ;  /* 0x000000ffff077224 */ /* 0x000fce00078e000e */
[----:B------:R-:W-:Y:S05]  /*244b0*/  WARPSYNC.COLLECTIVE R15, `(.L_x_3031) ;  /* 0x000000000f087348 */ /* 0x000fea0003c00000 */
[----:B------:R0:W1:Y:S02]  /*244c0*/  SHFL.IDX P6, R14, R13, R12, R11 ;  /* 0x0000000c0d0e7389 */ /* 0x00006400000c000b */
[----:B01----:R-:W-:Y:S01]  /*244d0*/  ENDCOLLECTIVE ;  /* 0x000000000000791b */ /* 0x003fe20003800000 */
.L_x_3031:
        /* <DEDUP_REMOVED lines=10> */
.L_x_3032:
        /* <DEDUP_REMOVED lines=12> */
.L_x_3033:
        /* <DEDUP_REMOVED lines=17> */
.L_x_3034:
[----:B------:R-:W-:Y:S02]  /*24750*/  IMAD.MOV.U32 R13, RZ, RZ, R3 ;  /* 0x000000ffff0d7224 */ /* 0x000fe400078e0003 */
[----:B------:R-:W-:Y:S02]  /*24760*/  IMAD.MOV.U32 R12, RZ, RZ, 0x3 ;  /* 0x00000003ff0c7424 */ /* 0x000fe400078e00ff */
[----:B------:R-:W-:-:S07]  /*24770*/  IMAD.MOV.U32 R5, RZ, RZ, R14 ;  /* 0x000000ffff057224 */ /* 0x000fce00078e000e */
[----:B------:R-:W-:Y:S05]  /*24780*/  WARPSYNC.COLLECTIVE R15, `(.L_x_3035) ;  /* 0x000000000f087348 */ /* 0x000fea0003c00000 */
[----:B------:R0:W1:Y:S02]  /*24790*/  SHFL.IDX P6, R14, R13, R12, R11 ;  /* 0x0000000c0d0e7389 */ /* 0x00006400000c000b */
[----:B01----:R-:W-:Y:S01]  /*247a0*/  ENDCOLLECTIVE ;  /* 0x000000000000791b */ /* 0x003fe20003800000 */
.L_x_3035:
        /* <DEDUP_REMOVED lines=16> */
.L_x_3036:
[----:B------:R-:W-:Y:S02]  /*248b0*/  IMAD.MOV.U32 R13, RZ, RZ, R3 ;  /* 0x000000ffff0d7224 */ /* 0x000fe400078e0003 */
[----:B------:R-:W-:Y:S02]  /*248c0*/  IMAD.MOV.U32 R12, RZ, RZ, 0x4 ;  /* 0x00000004ff0c7424 */ /* 0x000fe400078e00ff */
[----:B------:R-:W-:-:S07]  /*248d0*/  IMAD.MOV.U32 R5, RZ, RZ, R14 ;  /* 0x000000ffff057224 */ /* 0x000fce00078e000e */
[----:B------:R-:W-:Y:S05]  /*248e0*/  WARPSYNC.COLLECTIVE R15, `(.L_x_3037) ;  /* 0x000000000f087348 */ /* 0x000fea0003c00000 */
[----:B------:R0:W1:Y:S02]  /*248f0*/  SHFL.IDX P6, R14, R13, R12, R11 ;  /* 0x0000000c0d0e7389 */ /* 0x00006400000c000b */
[----:B01----:R-:W-:Y:S01]  /*24900*/  ENDCOLLECTIVE ;  /* 0x000000000000791b */ /* 0x003fe20003800000 */
.L_x_3037:
        /* <DEDUP_REMOVED lines=16> */
.L_x_3038:
[----:B------:R-:W-:Y:S02]  /*24a10*/  IMAD.MOV.U32 R13, RZ, RZ, R3 ;  /* 0x000000ffff0d7224 */ /* 0x000fe400078e0003 */
[----:B------:R-:W-:Y:S02]  /*24a20*/  IMAD.MOV.U32 R12, RZ, RZ, 0x5 ;  /* 0x00000005ff0c7424 */ /* 0x000fe400078e00ff */
[----:B------:R-:W-:-:S07]  /*24a30*/  IMAD.MOV.U32 R5, RZ, RZ, R14 ;  /* 0x000000ffff057224 */ /* 0x000fce00078e000e */
[----:B------:R-:W-:Y:S05]  /*24a40*/  WARPSYNC.COLLECTIVE R15, `(.L_x_3039) ;  /* 0x000000000f087348 */ /* 0x000fea0003c00000 */
[----:B------:R0:W1:Y:S02]  /*24a50*/  SHFL.IDX P6, R14, R13, R12, R11 ;  /* 0x0000000c0d0e7389 */ /* 0x00006400000c000b */
[----:B01----:R-:W-:Y:S01]  /*24a60*/  ENDCOLLECTIVE ;  /* 0x000000000000791b */ /* 0x003fe20003800000 */
.L_x_3039:
        /* <DEDUP_REMOVED lines=16> */
.L_x_3040:
[----:B------:R-:W-:Y:S02]  /*24b70*/  IMAD.MOV.U32 R13, RZ, RZ, R3 ;  /* 0x000000ffff0d7224 */ /* 0x000fe400078e0003 */
[----:B------:R-:W-:Y:S02]  /*24b80*/  IMAD.MOV.U32 R12, RZ, RZ, 0x6 ;  /* 0x00000006ff0c7424 */ /* 0x000fe400078e00ff */
[----:B------:R-:W-:-:S07]  /*24b90*/  IMAD.MOV.U32 R5, RZ, RZ, R14 ;  /* 0x000000ffff057224 */ /* 0x000fce00078e000e */
[----:B------:R-:W-:Y:S05]  /*24ba0*/  WARPSYNC.COLLECTIVE R15, `(.L_x_3041) ;  /* 0x000000000f087348 */ /* 0x000fea0003c00000 */
[----:B------:R0:W1:Y:S02]  /*24bb0*/  SHFL.IDX P6, R14, R13, R12, R11 ;  /* 0x0000000c0d0e7389 */ /* 0x00006400000c000b */
[----:B01----:R-:W-:Y:S01]  /*24bc0*/  ENDCOLLECTIVE ;  /* 0x000000000000791b */ /* 0x003fe20003800000 */
.L_x_3041:
        /* <DEDUP_REMOVED lines=14> */
.L_x_3042:
        /* <DEDUP_REMOVED lines=8> */
.L_x_3043:
        /* <DEDUP_REMOVED lines=14> */
.L_x_3044:
[----:B------:R-:W-:Y:S01]  /*24e10*/  IMAD.MOV.U32 R3, RZ, RZ, R14 ;  /* 0x000000ffff037224 */ /* 0x000fe200078e000e */
[----:B------:R-:W-:Y:S06]  /*24e20*/  BRA `(.L_x_3045) ;  /* 0xffffff9000d47947 */ /* 0x000fec000383ffff */
.L_x_2837:
[----:B---3--:R3:W4:Y:S02]  /*24e30*/  SYNCS.PHASECHK.TRANS64.TRYWAIT P0, [R18+URZ+0x28820], R0 ;  /* 0x02882000120075a7 */ /* 0x008724000800017f */
[----:B----4-:R-:W-:Y:S05]  /*24e40*/  @!P0 NANOSLEEP.SYNCS 0x989680 ;  /* 0x009896800000895d */ /* 0x010fea0003900000 */
[----:B------:R-:W4:Y:S02]  /*24e50*/  @!P0 SYNCS.PHASECHK.TRANS64 P0, [R18+URZ+0x28820], R0 ;  /* 0x02882000120085a7 */ /* 0x000f24000800007f */
[----:B----4-:R-:W-:Y:S05]  /*24e60*/  @!P0 BRA `(.L_x_2837) ;  /* 0xfffffffc00f08947 */ /* 0x010fea000383ffff */
[----:B------:R-:W-:Y:S05]  /*24e70*/  BRA `(.L_x_3046) ;  /* 0xffffff9400447947 */ /* 0x000fea000383ffff */
.L_x_2846:
[----:B-1----:R1:W2:Y:S02]  /*24e80*/  SYNCS.PHASECHK.TRANS64.TRYWAIT P0, [R3+URZ+0x28840], R2 ;  /* 0x02884002030075a7 */ /* 0x0022a4000800017f */
[----:B--2---:R-:W-:Y:S05]  /*24e90*/  @!P0 NANOSLEEP.SYNCS 0x989680 ;  /* 0x009896800000895d */ /* 0x004fea0003900000 */
[----:B------:R-:W2:Y:S02]  /*24ea0*/  @!P0 SYNCS.PHASECHK.TRANS64 P0, [R3+URZ+0x28840], R2 ;  /* 0x02884002030085a7 */ /* 0x000ea4000800007f */
[----:B--2---:R-:W-:Y:S05]  /*24eb0*/  @!P0 BRA `(.L_x_2846) ;  /* 0xfffffffc00f08947 */ /* 0x004fea000383ffff */
[----:B------:R-:W-:Y:S05]  /*24ec0*/  BRA `(.L_x_3047) ;  /* 0xffffff9800207947 */ /* 0x000fea000383ffff */
.L_x_2852:
[----:B0-----:R0:W1:Y:S02]  /*24ed0*/  SYNCS.PHASECHK.TRANS64.TRYWAIT P0, [R3+URZ+0x60], R2 ;  /* 0x00006002030075a7 */ /* 0x001064000800017f */
[----:B-1----:R-:W-:Y:S05]  /*24ee0*/  @!P0 NANOSLEEP.SYNCS 0x989680 ;  /* 0x009896800000895d */ /* 0x002fea0003900000 */
[----:B------:R-:W1:Y:S02]  /*24ef0*/  @!P0 SYNCS.PHASECHK.TRANS64 P0, [R3+URZ+0x60], R2 ;  /* 0x00006002030085a7 */ /* 0x000e64000800007f */
[----:B-1----:R-:W-:Y:S05]  /*24f00*/  @!P0 BRA `(.L_x_2852) ;  /* 0xfffffffc00f08947 */ /* 0x002fea000383ffff */
[----:B------:R-:W-:Y:S05]  /*24f10*/  BRA `(.L_x_3048) ;  /* 0xffffff9800f47947 */ /* 0x000fea000383ffff */
.L_x_2861:
[----:B-1----:R1:W2:Y:S02]  /*24f20*/  SYNCS.PHASECHK.TRANS64.TRYWAIT P0, [R3+URZ+0x28840], R2 ;  /* 0x02884002030075a7 */ /* 0x0022a4000800017f */
[----:B--2---:R-:W-:Y:S05]  /*24f30*/  @!P0 NANOSLEEP.SYNCS 0x989680 ;  /* 0x009896800000895d */ /* 0x004fea0003900000 */
[----:B------:R-:W2:Y:S02]  /*24f40*/  @!P0 SYNCS.PHASECHK.TRANS64 P0, [R3+URZ+0x28840], R2 ;  /* 0x02884002030085a7 */ /* 0x000ea4000800007f */
[----:B--2---:R-:W-:Y:S05]  /*24f50*/  @!P0 BRA `(.L_x_2861) ;  /* 0xfffffffc00f08947 */ /* 0x004fea000383ffff */
[----:B------:R-:W-:Y:S05]  /*24f60*/  BRA `(.L_x_3049) ;  /* 0xffffffa000847947 */ /* 0x000fea000383ffff */
.L_x_2867:
[----:B0-----:R0:W1:Y:S02]  /*24f70*/  SYNCS.PHASECHK.TRANS64.TRYWAIT P0, [R2+URZ+0x60], R3 ;  /* 0x00006003020075a7 */ /* 0x001064000800017f */
[----:B-1----:R-:W-:Y:S05]  /*24f80*/  @!P0 NANOSLEEP.SYNCS 0x989680 ;  /* 0x009896800000895d */ /* 0x002fea0003900000 */
[----:B------:R-:W1:Y:S02]  /*24f90*/  @!P0 SYNCS.PHASECHK.TRANS64 P0, [R2+URZ+0x60], R3 ;  /* 0x00006003020085a7 */ /* 0x000e64000800007f */
[----:B-1----:R-:W-:Y:S05]  /*24fa0*/  @!P0 BRA `(.L_x_2867) ;  /* 0xfffffffc00f08947 */ /* 0x002fea000383ffff */
[----:B------:R-:W-:Y:S05]  /*24fb0*/  BRA `(.L_x_3050) ;  /* 0xffffffa400587947 */ /* 0x000fea000383ffff */
.L_x_2876:
[----:B--2---:R2:W3:Y:S02]  /*24fc0*/  SYNCS.PHASECHK.TRANS64.TRYWAIT P0, [R2+URZ+0x28840], R3 ;  /* 0x02884003020075a7 */ /* 0x0044e4000800017f */
[----:B---3--:R-:W-:Y:S05]  /*24fd0*/  @!P0 NANOSLEEP.SYNCS 0x989680 ;  /* 0x009896800000895d */ /* 0x008fea0003900000 */
[----:B------:R-:W3:Y:S02]  /*24fe0*/  @!P0 SYNCS.PHASECHK.TRANS64 P0, [R2+URZ+0x28840], R3 ;  /* 0x02884003020085a7 */ /* 0x000ee4000800007f */
[----:B---3--:R-:W-:Y:S05]  /*24ff0*/  @!P0 BRA `(.L_x_2876) ;  /* 0xfffffffc00f08947 */ /* 0x008fea000383ffff */
[----:B------:R-:W-:Y:S05]  /*25000*/  BRA `(.L_x_3051) ;  /* 0xffffffa800b87947 */ /* 0x000fea000383ffff */
.L_x_2882:
[----:B0-----:R0:W1:Y:S02]  /*25010*/  SYNCS.PHASECHK.TRANS64.TRYWAIT P0, [R2+URZ+0x60], R5 ;  /* 0x00006005020075a7 */ /* 0x001064000800017f */
[----:B-1----:R-:W-:Y:S05]  /*25020*/  @!P0 NANOSLEEP.SYNCS 0x989680 ;  /* 0x009896800000895d */ /* 0x002fea0003900000 */
[----:B------:R-:W1:Y:S02]  /*25030*/  @!P0 SYNCS.PHASECHK.TRANS64 P0, [R2+URZ+0x60], R5 ;  /* 0x00006005020085a7 */ /* 0x000e64000800007f */
[----:B-1----:R-:W-:Y:S05]  /*25040*/  @!P0 BRA `(.L_x_2882) ;  /* 0xfffffffc00f08947 */ /* 0x002fea000383ffff */
[----:B------:R-:W-:Y:S05]  /*25050*/  BRA `(.L_x_3052) ;  /* 0xffffffac008c7947 */ /* 0x000fea000383ffff */
.L_x_2893:
[----:B--2---:R2:W3:Y:S02]  /*25060*/  SYNCS.PHASECHK.TRANS64.TRYWAIT P0, [R0+URZ+0x28860], R2 ;  /* 0x02886002000075a7 */ /* 0x0044e4000800017f */
[----:B---3--:R-:W-:Y:S05]  /*25070*/  @!P0 NANOSLEEP.SYNCS 0x989680 ;  /* 0x009896800000895d */ /* 0x008fea0003900000 */
[----:B------:R-:W3:Y:S02]  /*25080*/  @!P0 SYNCS.PHASECHK.TRANS64 P0, [R0+URZ+0x28860], R2 ;  /* 0x02886002000085a7 */ /* 0x000ee4000800007f */
[----:B---3--:R-:W-:Y:S05]  /*25090*/  @!P0 BRA `(.L_x_2893) ;  /* 0xfffffffc00f08947 */ /* 0x008fea000383ffff */
[----:B------:R-:W-:Y:S05]  /*250a0*/  BRA `(.L_x_3053) ;  /* 0xffffffb000d87947 */ /* 0x000fea000383ffff */
.L_x_2900:
[----:B------:R-:W3:Y:S01]  /*250b0*/  LDL R0, [R1] ;  /* 0x0000000001007983 */ /* 0x000ee20000100800 */
[----:B------:R-:W-:Y:S01]  /*250c0*/  BSSY B0, `(.L_x_3054) ;  /* 0x0000008000007945 */ /* 0x000fe20003800000 */
[----:B------:R-:W-:Y:S02]  /*250d0*/  IMAD.MOV.U32 R12, RZ, RZ, RZ ;  /* 0x000000ffff0c7224 */ /* 0x000fe400078e00ff */
[----:B------:R-:W-:Y:S02]  /*250e0*/  IMAD.MOV.U32 R11, RZ, RZ, 0x1f ;  /* 0x0000001fff0b7424 */ /* 0x000fe400078e00ff */
[----:B------:R-:W-:Y:S02]  /*250f0*/  IMAD.MOV.U32 R15, RZ, RZ, -0x1 ;  /* 0xffffffffff0f7424 */ /* 0x000fe400078e00ff */
[----:B---3--:R-:W-:-:S07]  /*25100*/  IMAD.MOV.U32 R13, RZ, RZ, R0 ;  /* 0x000000ffff0d7224 */ /* 0x008fce00078e0000 */
[----:B012---:R-:W-:Y:S05]  /*25110*/  WARPSYNC.COLLECTIVE R15, `(.L_x_3055) ;  /* 0x000000000f087348 */ /* 0x007fea0003c00000 */
[----:B------:R3:W4:Y:S02]  /*25120*/  SHFL.IDX P6, R14, R13, R12, R11 ;  /* 0x0000000c0d0e7389 */ /* 0x00072400000c000b */
[----:B01234-:R-:W-:Y:S01]  /*25130*/  ENDCOLLECTIVE ;  /* 0x000000000000791b */ /* 0x01ffe20003800000 */
.L_x_3055:
[----:B------:R-:W-:Y:S05]  /*25140*/  BSYNC B0 ;  /* 0x0000000000007941 */ /* 0x000fea0003800000 */
.L_x_3054:
        /* <DEDUP_REMOVED lines=9> */
.L_x_3056:
        /* <DEDUP_REMOVED lines=26> */
.L_x_3057:
        /* <DEDUP_REMOVED lines=8> */
.L_x_3058:
        /* <DEDUP_REMOVED lines=8> */
.L_x_3059:
        /* <DEDUP_REMOVED lines=8> */
.L_x_3060:
        /* <DEDUP_REMOVED lines=8> */
.L_x_3061:
        /* <DEDUP_REMOVED lines=9> */
.L_x_3062:
[----:B------:R-:W-:Y:S01]  /*25610*/  IMAD.MOV.U32 R9, RZ, RZ, R14 ;  /* 0x000000ffff097224 */ /* 0x000fe200078e000e */
[----:B------:R-:W-:Y:S06]  /*25620*/  BRA `(.L_x_3063) ;  /* 0xffffffb4004c7947 */ /* 0x000fec000383ffff */
.L_x_2903:
        /* <DEDUP_REMOVED lines=8> */
.L_x_3065:
[----:B------:R-:W-:Y:S05]  /*256b0*/  BSYNC B0 ;  /* 0x0000000000007941 */ /* 0x000fea0003800000 */
.L_x_3064:
        /* <DEDUP_REMOVED lines=10> */
.L_x_3066:
        /* <DEDUP_REMOVED lines=8> */
.L_x_3067:
        /* <DEDUP_REMOVED lines=8> */
.L_x_3068:
        /* <DEDUP_REMOVED lines=8> */
.L_x_3069:
        /* <DEDUP_REMOVED lines=9> */
.L_x_3070:
[----:B------:R-:W-:Y:S01]  /*25970*/  IMAD.MOV.U32 R9, RZ, RZ, R14 ;  /* 0x000000ffff097224 */ /* 0x000fe200078e000e */
[----:B------:R-:W-:Y:S06]  /*25980*/  BRA `(.L_x_3071) ;  /* 0xffffffb400207947 */ /* 0x000fec000383ffff */
.L_x_2905:
[----:B------:R-:W-:Y:S01]  /*25990*/  BSSY B0, `(.L_x_3072) ;  /* 0x0000006000007945 */ /* 0x000fe20003800000 */
[----:B------:R-:W-:Y:S01]  /*259a0*/  PLOP3.LUT P6, PT, P6, PT, PT, 0x8, 0x0 ;  /* 0x000000000000781c */ /* 0x000fe200037ce170 */
[----:B------:R-:W-:-:S12]  /*259b0*/  IMAD.MOV.U32 R15, RZ, RZ, -0x1 ;  /* 0xffffffffff0f7424 */ /* 0x000fd800078e00ff */
[----:B0-----:R-:W-:Y:S05]  /*259c0*/  WARPSYNC.COLLECTIVE R15, `(.L_x_3073) ;  /* 0x000000000f087348 */ /* 0x001fea0003c00000 */
[----:B------:R-:W-:Y:S01]  /*259d0*/  VOTE.ANY R14, PT, P6 ;  /* 0x00000000000e7806 */ /* 0x000fe200030e0100 */
[----:B0-----:R-:W-:Y:S06]  /*259e0*/  ENDCOLLECTIVE ;  /* 0x000000000000791b */ /* 0x001fec0003800000 */
.L_x_3073:
[----:B------:R-:W-:Y:S05]  /*259f0*/  BSYNC B0 ;  /* 0x0000000000007941 */ /* 0x000fea0003800000 */
.L_x_3072:
        /* <DEDUP_REMOVED lines=10> */
.L_x_3074:
[----:B------:R-:W-:Y:S02]  /*25aa0*/  IMAD.MOV.U32 R13, RZ, RZ, R6 ;  /* 0x000000ffff0d7224 */ /* 0x000fe400078e0006 */
[----:B------:R-:W-:-:S07]  /*25ab0*/  IMAD.MOV.U32 R4, RZ, RZ, R14 ;  /* 0x000000ffff047224 */ /* 0x000fce00078e000e */
[----:B------:R-:W-:Y:S05]  /*25ac0*/  WARPSYNC.COLLECTIVE R15, `(.L_x_3075) ;  /* 0x000000000f087348 */ /* 0x000fea0003c00000 */
[----:B------:R0:W1:Y:S02]  /*25ad0*/  SHFL.IDX P6, R14, R13, R12, R11 ;  /* 0x0000000c0d0e7389 */ /* 0x00006400000c000b */
[----:B01----:R-:W-:Y:S01]  /*25ae0*/  ENDCOLLECTIVE ;  /* 0x000000000000791b */ /* 0x003fe20003800000 */
.L_x_3075:
[----:B------:R-:W-:Y:S02]  /*25af0*/  IMAD.MOV.U32 R6, RZ, RZ, R14 ;  /* 0x000000ffff067224 */ /* 0x000fe400078e000e */
[----:B------:R-:W-:-:S05]  /*25b00*/  IMAD.IADD R10, R3, 0x1, R10 ;  /* 0x00000001030a7824 */ /* 0x000fca00078e020a */
[----:B------:R2:W-:Y:S01]  /*25b10*/  STL [R1+0xc], R10 ;  /* 0x00000c0a01007387 */ /* 0x0005e20000100800 */
[----:B------:R-:W-:Y:S05]  /*25b20*/  BRA `(.L_x_3076) ;  /* 0xffffffb400007947 */ /* 0x000fea000383ffff */
.L_x_2907:
        /* <DEDUP_REMOVED lines=8> */
.L_x_3078:
[----:B------:R-:W-:Y:S05]  /*25bb0*/  BSYNC B0 ;  /* 0x0000000000007941 */ /* 0x000fea0003800000 */
.L_x_3077:
[----:B------:R-:W-:Y:S01]  /*25bc0*/  IMAD.MOV.U32 R3, RZ, RZ, R14 ;  /* 0x000000ffff037224 */ /* 0x000fe200078e000e */
[----:B------:R-:W-:Y:S06]  /*25bd0*/  BRA `(.L_x_3079) ;  /* 0xffffffb000ec7947 */ /* 0x000fec000383ffff */
.L_x_2913:
[----:B0-----:R0:W1:Y:S02]  /*25be0*/  SYNCS.PHASECHK.TRANS64.TRYWAIT P0, [R0+URZ+0x28820], R3 ;  /* 0x02882003000075a7 */ /* 0x001064000800017f */
[----:B-1----:R-:W-:Y:S05]  /*25bf0*/  @!P0 NANOSLEEP.SYNCS 0x989680 ;  /* 0x009896800000895d */ /* 0x002fea0003900000 */
[----:B------:R-:W1:Y:S02]  /*25c00*/  @!P0 SYNCS.PHASECHK.TRANS64 P0, [R0+URZ+0x28820], R3 ;  /* 0x02882003000085a7 */ /* 0x000e64000800007f */
[----:B-1----:R-:W-:Y:S05]  /*25c10*/  @!P0 BRA `(.L_x_2913) ;  /* 0xfffffffc00f08947 */ /* 0x002fea000383ffff */
[----:B------:R-:W-:Y:S05]  /*25c20*/  BRA `(.L_x_3080) ;  /* 0xffffffbc008c7947 */ /* 0x000fea000383ffff */
.L_x_2914:
        /* <DEDUP_REMOVED lines=11> */
.L_x_3082:
[----:B------:R-:W-:Y:S05]  /*25ce0*/  BSYNC B0 ;  /* 0x0000000000007941 */ /* 0x000fea0003800000 */
.L_x_3081:
[----:B------:R-:W-:Y:S05]  /*25cf0*/  BRA `(.L_x_3083) ;  /* 0xffffffbc00747947 */ /* 0x000fea000383ffff */
.L_x_2915:
[----:B------:R-:W-:Y:S01]  /*25d00*/  BSSY B0, `(.L_x_3084) ;  /* 0x0000006000007945 */ /* 0x000fe20003800000 */
[----:B------:R-:W-:-:S07]  /*25d10*/  IMAD.MOV.U32 R15, RZ, RZ, -0x1 ;  /* 0xffffffffff0f7424 */ /* 0x000fce00078e00ff */
[----:B01----:R-:W-:Y:S05]  /*25d20*/  WARPSYNC.COLLECTIVE R15, `(.L_x_3085) ;  /* 0x000000000f0c7348 */ /* 0x003fea0003c00000 */
[----:B------:R-:W-:Y:S02]  /*25d30*/  ELECT P6, UR62, PT ;  /* 0x00000000003e782f */ /* 0x000fe400038c0000 */
[----:B------:R-:W-:Y:S01]  /*25d40*/  MOV R14, UR62 ;  /* 0x0000003e000e7c02 */ /* 0x000fe20008000f00 */
[----:B01----:R-:W-:Y:S10]  /*25d50*/  ENDCOLLECTIVE ;  /* 0x000000000000791b */ /* 0x003ff40003800000 */
.L_x_3085:
[----:B------:R-:W-:Y:S05]  /*25d60*/  BSYNC B0 ;  /* 0x0000000000007941 */ /* 0x000fea0003800000 */
.L_x_3084:
[----:B------:R-:W-:Y:S05]  /*25d70*/  BRA `(.L_x_3086) ;  /* 0xffffffbc00687947 */ /* 0x000fea000383ffff */
.L_x_2917:
[----:B0-----:R0:W1:Y:S02]  /*25d80*/  SYNCS.PHASECHK.TRANS64.TRYWAIT P0, [R6+URZ], R5 ;  /* 0x00000005060075a7 */ /* 0x001064000800017f */
[----:B-1----:R-:W-:Y:S05]  /*25d90*/  @!P0 NANOSLEEP.SYNCS 0x989680 ;  /* 0x009896800000895d */ /* 0x002fea0003900000 */
[----:B------:R-:W1:Y:S02]  /*25da0*/  @!P0 SYNCS.PHASECHK.TRANS64 P0, [R6+URZ], R5 ;  /* 0x00000005060085a7 */ /* 0x000e64000800007f */
[----:B-1----:R-:W-:Y:S05]  /*25db0*/  @!P0 BRA `(.L_x_2917) ;  /* 0xfffffffc00f08947 */ /* 0x002fea000383ffff */
[----:B------:R-:W-:Y:S05]  /*25dc0*/  BRA `(.L_x_3087) ;  /* 0xffffffbc00a07947 */ /* 0x000fea000383ffff */
.L_x_2918:
[----:B-1----:R1:W2:Y:S02]  /*25dd0*/  SYNCS.PHASECHK.TRANS64.TRYWAIT P0, [R7+URZ], R2 ;  /* 0x00000002070075a7 */ /* 0x0022a4000800017f */
[----:B--2---:R-:W-:Y:S05]  /*25de0*/  @!P0 NANOSLEEP.SYNCS 0x989680 ;  /* 0x009896800000895d */ /* 0x004fea0003900000 */
[----:B------:R-:W2:Y:S02]  /*25df0*/  @!P0 SYNCS.PHASECHK.TRANS64 P0, [R7+URZ], R2 ;  /* 0x00000002070085a7 */ /* 0x000ea4000800007f */
[----:B--2---:R-:W-:Y:S05]  /*25e00*/  @!P0 BRA `(.L_x_2918) ;  /* 0xfffffffc00f08947 */ /* 0x004fea000383ffff */
[----:B------:R-:W-:Y:S05]  /*25e10*/  BRA `(.L_x_3088) ;  /* 0xffffffbc00947947 */ /* 0x000fea000383ffff */
.L_x_2920:
[----:B--2---:R2:W3:Y:S02]  /*25e20*/  SYNCS.PHASECHK.TRANS64.TRYWAIT P0, [R4+URZ], R5 ;  /* 0x00000005040075a7 */ /* 0x0044e4000800017f */
[----:B---3--:R-:W-:Y:S05]  /*25e30*/  @!P0 NANOSLEEP.SYNCS 0x989680 ;  /* 0x009896800000895d */ /* 0x008fea0003900000 */
[----:B------:R-:W3:Y:S02]  /*25e40*/  @!P0 SYNCS.PHASECHK.TRANS64 P0, [R4+URZ], R5 ;  /* 0x00000005040085a7 */ /* 0x000ee4000800007f */
[----:B---3--:R-:W-:Y:S05]  /*25e50*/  @!P0 BRA `(.L_x_2920) ;  /* 0xfffffffc00f08947 */ /* 0x008fea000383ffff */
[----:B------:R-:W-:Y:S05]  /*25e60*/  BRA `(.L_x_3089) ;  /* 0xffffffbc00987947 */ /* 0x000fea000383ffff */
.L_x_3090:
        /* <DEDUP_REMOVED lines=9> */
.L_x_3099:


//--------------------- .nv.global.init           --------------------------
	.section	.nv.global.init,"aw",@progbits
.nv.global.init:
	.type		$str$20,@object
	.size		$str$20,($str$21 - $str$20)
$str$20:
        /*0000*/ 	.byte	0x28, 0x61, 0x64, 0x64, 0x72, 0x65, 0x73, 0x73, 0x20, 0x26, 0x20, 0x6d, 0x61, 0x73, 0x6b, 0x29
        /*0010*/ 	.byte	0x20, 0x3d, 0x3d, 0x20, 0x30, 0x00
	.type		$str$21,@object
	.size		$str$21,(__unnamed_4 - $str$21)
$str$21:
        /*0016*/ 	.byte	0x2f, 0x74, 0x6d, 0x70, 0x2f, 0x6f, 0x73, 0x73, 0x5f, 0x6b, 0x65, 0x72, 0x6e, 0x65, 0x6c, 0x73
        /*0026*/ 	.byte	0x5f, 0x73, 0x72, 0x63, 0x2f, 0x66, 0x6c, 0x61, 0x73, 0x68, 0x5f, 0x61, 0x74, 0x74, 0x65, 0x6e
        /*0036*/ 	.byte	0x74, 0x69, 0x6f, 0x6e, 0x2f, 0x63, 0x73, 0x72, 0x63, 0x2f, 0x63, 0x75, 0x74, 0x6c, 0x61, 0x73
        /*0046*/ 	.byte	0x73, 0x2f, 0x69, 0x6e, 0x63, 0x6c, 0x75, 0x64, 0x65, 0x2f, 0x63, 0x75, 0x74, 0x65, 0x2f, 0x70
        /*0056*/ 	.byte	0x6f, 0x69, 0x6e, 0x74, 0x65, 0x72, 0x5f, 0x66, 0x6c, 0x61, 0x67, 0x67, 0x65, 0x64, 0x2e, 0x68
        /*0066*/ 	.byte	0x70, 0x70, 0x00
	.type		__unnamed_4,@object
	.size		__unnamed_4,(__unnamed_8 - __unnamed_4)
__unnamed_4:
        /* <DEDUP_REMOVED lines=25> */
	.type		__unnamed_8,@object
	.size		__unnamed_8,(__unnamed_3 - __unnamed_8)
__unnamed_8:
        /* <DEDUP_REMOVED lines=24> */
        /*036d*/ 	.byte	0x3e, 0x20, 0x26, 0x5d, 0x00
	.type		__unnamed_3,@object
	.size		__unnamed_3,(__unnamed_2 - __unnamed_3)
__unnamed_3:
        /* <DEDUP_REMOVED lines=29> */
	.type		__unnamed_2,@object
	.size		__unnamed_2,(__unnamed_7 - __unnamed_2)
__unnamed_2:
        /* <DEDUP_REMOVED lines=29> */
	.type		__unnamed_7,@object
	.size		__unnamed_7,(__unnamed_6 - __unnamed_7)
__unnamed_7:
        /* <DEDUP_REMOVED lines=29> */
        /*08e2*/ 	.byte	0x00
	.type		__unnamed_6,@object
	.size		__unnamed_6,(__unnamed_1 - __unnamed_6)
__unnamed_6:
        /* <DEDUP_REMOVED lines=30> */
	.type		__unnamed_1,@object
	.size		__unnamed_1,(__unnamed_5 - __unnamed_1)
__unnamed_1:
        /* <DEDUP_REMOVED lines=29> */
        /*0c84*/ 	.byte	0x5d, 0x00
	.type		__unnamed_5,@object
	.size		__unnamed_5,(.L_4 - __unnamed_5)
__unnamed_5:
        /* <DEDUP_REMOVED lines=29> */
        /*0e56*/ 	.byte	0x26, 0x5d, 0x00
.L_4:


//--------------------- .nv.shared._ZN7cutlass13device_kernelIN5flash11enable_sm90INS1_16FlashAttnFwdSm90INS1_25CollectiveMainloopFwdSm90ILi2EN4cute5tupleIJNS5_1CILi1EEES8_S8_EEENS6_IJNS7_ILi128EEENS7_ILi176EEESA_EEELi128ENS_10bfloat16_tEfNS_4arch4Sm90ELb0ELb0ELb0ELb0ELb0ELb0ELb0ELb1ELb1ELb1ELb1ELb0EEENS1_21CollectiveEpilogueFwdINS6_IJSA_SA_SB_EEES9_SD_SF_Li256ELb0ELb1ELb1ELb0EEENS1_19SingleTileSchedulerILb0ELb1ELb1ELi128EEEEEEEEEvNT_6ParamsE --------------------------
	.section	.nv.shared._ZN7cutlass13device_kernelIN5flash11enable_sm90INS1_16FlashAttnFwdSm90INS1_25CollectiveMainloopFwdSm90ILi2EN4cute5tupleIJNS5_1CILi1EEES8_S8_EEENS6_IJNS7_ILi128EEENS7_ILi176EEESA_EEELi128ENS_10bfloat16_tEfNS_4arch4Sm90ELb0ELb0ELb0ELb0ELb0ELb0ELb0ELb1ELb1ELb1ELb1ELb0EEENS1_21CollectiveEpilogueFwdINS6_IJSA_SA_SB_EEES9_SD_SF_Li256ELb0ELb1ELb1ELb0EEENS1_19SingleTileSchedulerILb0ELb1ELb1ELi128EEEEEEEEEvNT_6ParamsE,"aw",@nobits
	.sectionflags	@""
	.align	16
	.zero		1024


//--------------------- .nv.shared.reserved.0     --------------------------
	.section	.nv.shared.reserved.0,"aw",@nobits
	.weak		__nv_reservedSMEM_offset_0_alias
	.size		__nv_reservedSMEM_offset_0_alias, 0, 0
	.other		__nv_reservedSMEM_offset_0_alias,@"STO_CUDA_RESERVED_SHARED STV_DEFAULT"
__nv_reservedSMEM_offset_0_alias:
	.zero		0


//--------------------- .nv.global                --------------------------
	.section	.nv.global,"aw",@nobits
.nv.global:
	.type		_ZN72_INTERNAL_314d165b_36_flash_fwd_hdim128_bf16_split_sm90_cu_18e39b8a_30464cute1_E,@object
	.size		_ZN72_INTERNAL_314d165b_36_flash_fwd_hdim128_bf16_split_sm90_cu_18e39b8a_30464cute1_E,(_ZN72_INTERNAL_314d165b_36_flash_fwd_hdim128_bf16_split_sm90_cu_18e39b8a_30464cuda3std3__45__cpo6cbeginE - _ZN72_INTERNAL_314d165b_36_flash_fwd_hdim128_bf16_split_sm90_cu_18e39b8a_30464cute1_E)
_ZN72_INTERNAL_314d165b_36_flash_fwd_hdim128_bf16_split_sm90_cu_18e39b8a_30464cute1_E:
	.zero		1
	.type		_ZN72_INTERNAL_314d165b_36_flash_fwd_hdim128_bf16_split_sm90_cu_18e39b8a_30464cuda3std3__45__cpo6cbeginE,@object
	.size		_ZN72_INTERNAL_314d165b_36_flash_fwd_hdim128_bf16_split_sm90_cu_18e39b8a_30464cuda3std3__45__cpo6cbeginE,(_ZN72_INTERNAL_314d165b_36_flash_fwd_hdim128_bf16_split_sm90_cu_18e39b8a_30464cuda3std3__48in_placeE - _ZN72_INTERNAL_314d165b_36_flash_fwd_hdim128_bf16_split_sm90_cu_18e39b8a_30464cuda3std3__45__cpo6cbeginE)
_ZN72_INTERNAL_314d165b_36_flash_fwd_hdim128_bf16_split_sm90_cu_18e39b8a_30464cuda3std3__45__cpo6cbeginE:
	.zero		1
	.type		_ZN72_INTERNAL_314d165b_36_flash_fwd_hdim128_bf16_split_sm90_cu_18e39b8a_30464cuda3std3__48in_placeE,@object
	.size		_ZN72_INTERNAL_314d165b_36_flash_fwd_hdim128_bf16_split_sm90_cu_18e39b8a_30464cuda3std3__48in_placeE,(_ZN72_INTERNAL_314d165b_36_flash_fwd_hdim128_bf16_split_sm90_cu_18e39b8a_30464cuda3std6ranges3__45__cpo9iter_moveE - _ZN72_INTERNAL_314d165b_36_flash_fwd_hdim128_bf16_split_sm90_cu_18e39b8a_30464cuda3std3__48in_placeE)
_ZN72_INTERNAL_314d165b_36_flash_fwd_hdim128_bf16_split_sm90_cu_18e39b8a_30464cuda3std3__48in_placeE:
	.zero		1
	.type		_ZN72_INTERNAL_314d165b_36_flash_fwd_hdim128_bf16_split_sm90_cu_18e39b8a_30464cuda3std6ranges3__45__cpo9iter_moveE,@object
	.size		_ZN72_INTERNAL_314d165b_36_flash_fwd_hdim128_bf16_split_sm90_cu_18e39b8a_30464cuda3std6ranges3__45__cpo9iter_moveE,(_ZN72_INTERNAL_314d165b_36_flash_fwd_hdim128_bf16_split_sm90_cu_18e39b8a_30464cuda3std3__45__cpo5beginE - _ZN72_INTERNAL_314d165b_36_flash_fwd_hdim128_bf16_split_sm90_cu_18e39b8a_30464cuda3std6ranges3__45__cpo9iter_moveE)
_ZN72_INTERNAL_314d165b_36_flash_fwd_hdim128_bf16_split_sm90_cu_18e39b8a_30464cuda3std6ranges3__45__cpo9iter_moveE:
	.zero		1
	.type		_ZN72_INTERNAL_314d165b_36_flash_fwd_hdim128_bf16_split_sm90_cu_18e39b8a_30464cuda3std3__45__cpo5beginE,@object
	.size		_ZN72_INTERNAL_314d165b_36_flash_fwd_hdim128_bf16_split_sm90_cu_18e39b8a_30464cuda3std3__45__cpo5beginE,(_ZN72_INTERNAL_314d165b_36_flash_fwd_hdim128_bf16_split_sm90_cu_18e39b8a_30464cuda3std3__474_GLOBAL__N__314d165b_36_flash_fwd_hdim128_bf16_split_sm90_cu_18e39b8a_30466ignoreE - _ZN72_INTERNAL_314d165b_36_flash_fwd_hdim128_bf16_split_sm90_cu_18e39b8a_30464cuda3std3__45__cpo5beginE)
_ZN72_INTERNAL_314d165b_36_flash_fwd_hdim128_bf16_split_sm90_cu_18e39b8a_30464cuda3std3__45__cpo5beginE:
	.zero		1
	.type		_ZN72_INTERNAL_314d165b_36_flash_fwd_hdim128_bf16_split_sm90_cu_18e39b8a_30464cuda3std3__474_GLOBAL__N__314d165b_36_flash_fwd_hdim128_bf16_split_sm90_cu_18e39b8a_30466ignoreE,@object
	.size		_ZN72_INTERNAL_314d165b_36_flash_fwd_hdim128_bf16_split_sm90_cu_18e39b8a_30464cuda3std3__474_GLOBAL__N__314d165b_36_flash_fwd_hdim128_bf16_split_sm90_cu_18e39b8a_30466ignoreE,(_ZN72_INTERNAL_314d165b_36_flash_fwd_hdim128_bf16_split_sm90_cu_18e39b8a_30464cute7productE - _ZN72_INTERNAL_314d165b_36_flash_fwd_hdim128_bf16_split_sm90_cu_18e39b8a_30464cuda3std3__474_GLOBAL__N__314d165b_36_flash_fwd_hdim128_bf16_split_sm90_cu_18e39b8a_30466ignoreE)
_ZN72_INTERNAL_314d165b_36_flash_fwd_hdim128_bf16_split_sm90_cu_18e39b8a_30464cuda3std3__474_GLOBAL__N__314d165b_36_flash_fwd_hdim128_bf16_split_sm90_cu_18e39b8a_30466ignoreE:
	.zero		1
	.type		_ZN72_INTERNAL_314d165b_36_flash_fwd_hdim128_bf16_split_sm90_cu_18e39b8a_30464cute7productE,@object
	.size		_ZN72_INTERNAL_314d165b_36_flash_fwd_hdim128_bf16_split_sm90_cu_18e39b8a_30464cute7productE,(_ZN72_INTERNAL_314d165b_36_flash_fwd_hdim128_bf16_split_sm90_cu_18e39b8a_30464cuda3std3__45__cpo3endE - _ZN72_INTERNAL_314d165b_36_flash_fwd_hdim128_bf16_split_sm90_cu_18e39b8a_30464cute7productE)
_ZN72_INTERNAL_314d165b_36_flash_fwd_hdim128_bf16_split_sm90_cu_18e39b8a_30464cute7productE:
	.zero		1
	.type		_ZN72_INTERNAL_314d165b_36_flash_fwd_hdim128_bf16_split_sm90_cu_18e39b8a_30464cuda3std3__45__cpo3endE,@object
	.size		_ZN72_INTERNAL_314d165b_36_flash_fwd_hdim128_bf16_split_sm90_cu_18e39b8a_30464cuda3std3__45__cpo3endE,(_ZN72_INTERNAL_314d165b_36_flash_fwd_hdim128_bf16_split_sm90_cu_18e39b8a_30464cuda3std3__419piecewise_constructE - _ZN72_INTERNAL_314d165b_36_flash_fwd_hdim128_bf16_split_sm90_cu_18e39b8a_30464cuda3std3__45__cpo3endE)
_ZN72_INTERNAL_314d165b_36_flash_fwd_hdim128_bf16_split_sm90_cu_18e39b8a_30464cuda3std3__45__cpo3endE:
	.zero		1
	.type		_ZN72_INTERNAL_314d165b_36_flash_fwd_hdim128_bf16_split_sm90_cu_18e39b8a_30464cuda3std3__419piecewise_constructE,@object
	.size		_ZN72_INTERNAL_314d165b_36_flash_fwd_hdim128_bf16_split_sm90_cu_18e39b8a_30464cuda3std3__419piecewise_constructE,(_ZN72_INTERNAL_314d165b_36_flash_fwd_hdim128_bf16_split_sm90_cu_18e39b8a_30464cuda3std3__45__cpo4cendE - _ZN72_INTERNAL_314d165b_36_flash_fwd_hdim128_bf16_split_sm90_cu_18e39b8a_30464cuda3std3__419piecewise_constructE)
_ZN72_INTERNAL_314d165b_36_flash_fwd_hdim128_bf16_split_sm90_cu_18e39b8a_30464cuda3std3__419piecewise_constructE:
	.zero		1
	.type		_ZN72_INTERNAL_314d165b_36_flash_fwd_hdim128_bf16_split_sm90_cu_18e39b8a_30464cuda3std3__45__cpo4cendE,@object
	.size		_ZN72_INTERNAL_314d165b_36_flash_fwd_hdim128_bf16_split_sm90_cu_18e39b8a_30464cuda3std3__45__cpo4cendE,(_ZN72_INTERNAL_314d165b_36_flash_fwd_hdim128_bf16_split_sm90_cu_18e39b8a_30464cuda3std6ranges3__45__cpo4swapE - _ZN72_INTERNAL_314d165b_36_flash_fwd_hdim128_bf16_split_sm90_cu_18e39b8a_30464cuda3std3__45__cpo4cendE)
_ZN72_INTERNAL_314d165b_36_flash_fwd_hdim128_bf16_split_sm90_cu_18e39b8a_30464cuda3std3__45__cpo4cendE:
	.zero		1
	.type		_ZN72_INTERNAL_314d165b_36_flash_fwd_hdim128_bf16_split_sm90_cu_18e39b8a_30464cuda3std6ranges3__45__cpo4swapE,@object
	.size		_ZN72_INTERNAL_314d165b_36_flash_fwd_hdim128_bf16_split_sm90_cu_18e39b8a_30464cuda3std6ranges3__45__cpo4swapE,(.L_15 - _ZN72_INTERNAL_314d165b_36_flash_fwd_hdim128_bf16_split_sm90_cu_18e39b8a_30464cuda3std6ranges3__45__cpo4swapE)
_ZN72_INTERNAL_314d165b_36_flash_fwd_hdim128_bf16_split_sm90_cu_18e39b8a_30464cuda3std6ranges3__45__cpo4swapE:
	.zero		1
.L_15:


//--------------------- .nv.shared._ZN7cutlass13device_kernelIN5flash11enable_sm90INS1_16FlashAttnFwdSm90INS1_25CollectiveMainloopFwdSm90ILi2EN4cute5tupleIJNS5_1CILi1EEES8_S8_EEENS6_IJNS7_ILi128EEENS7_ILi176EEESA_EEELi128ENS_10bfloat16_tEfNS_4arch4Sm90ELb0ELb0ELb0ELb1ELb0ELb0ELb0ELb1ELb1ELb1ELb1ELb0EEENS1_21CollectiveEpilogueFwdINS6_IJSA_SA_SB_EEES9_SD_SF_Li256ELb1ELb1ELb1ELb0EEENS1_36VarlenDynamicPersistentTileSchedulerILi128ELi176ELi256ELi128ELb1ELb1ELb1ELb0ELb1ELb1EEEEEEEEEvNT_6ParamsE --------------------------
	.section	.nv.shared._ZN7cutlass13device_kernelIN5flash11enable_sm90INS1_16FlashAttnFwdSm90INS1_25CollectiveMainloopFwdSm90ILi2EN4cute5tupleIJNS5_1CILi1EEES8_S8_EEENS6_IJNS7_ILi128EEENS7_ILi176EEESA_EEELi128ENS_10bfloat16_tEfNS_4arch4Sm90ELb0ELb0ELb0ELb1ELb0ELb0ELb0ELb1ELb1ELb1ELb1ELb0EEENS1_21CollectiveEpilogueFwdINS6_IJSA_SA_SB_EEES9_SD_SF_Li256ELb1ELb1ELb1ELb0EEENS1_36VarlenDynamicPersistentTileSchedulerILi128ELi176ELi256ELi128ELb1ELb1ELb1ELb0ELb1ELb1EEEEEEEEEvNT_6ParamsE,"aw",@nobits
	.sectionflags	@""
	.align	16
	.zero		1024


//--------------------- .nv.shared._ZN7cutlass13device_kernelIN5flash11enable_sm90INS1_16FlashAttnFwdSm90INS1_25CollectiveMainloopFwdSm90ILi2EN4cute5tupleIJNS5_1CILi1EEES8_S8_EEENS6_IJNS7_ILi128EEENS7_ILi176EEESA_EEELi128ENS_10bfloat16_tEfNS_4arch4Sm90ELb0ELb0ELb0ELb1ELb0ELb1ELb0ELb1ELb1ELb1ELb1ELb0EEENS1_21CollectiveEpilogueFwdINS6_IJSA_SA_SB_EEES9_SD_SF_Li256ELb1ELb1ELb1ELb0EEENS1_36VarlenDynamicPersistentTileSchedulerILi128ELi176ELi256ELi128ELb1ELb1ELb1ELb0ELb1ELb1EEEEEEEEEvNT_6ParamsE --------------------------
	.section	.nv.shared._ZN7cutlass13device_kernelIN5flash11enable_sm90INS1_16FlashAttnFwdSm90INS1_25CollectiveMainloopFwdSm90ILi2EN4cute5tupleIJNS5_1CILi1EEES8_S8_EEENS6_IJNS7_ILi128EEENS7_ILi176EEESA_EEELi128ENS_10bfloat16_tEfNS_4arch4Sm90ELb0ELb0ELb0ELb1ELb0ELb1ELb0ELb1ELb1ELb1ELb1ELb0EEENS1_21CollectiveEpilogueFwdINS6_IJSA_SA_SB_EEES9_SD_SF_Li256ELb1ELb1ELb1ELb0EEENS1_36VarlenDynamicPersistentTileSchedulerILi128ELi176ELi256ELi128ELb1ELb1ELb1ELb0ELb1ELb1EEEEEEEEEvNT_6ParamsE,"aw",@nobits
	.sectionflags	@""
	.align	16
	.zero		1024


//--------------------- .nv.shared._ZN7cutlass13device_kernelIN5flash11enable_sm90INS1_16FlashAttnFwdSm90INS1_25CollectiveMainloopFwdSm90ILi2EN4cute5tupleIJNS5_1CILi1EEES8_S8_EEENS6_IJNS7_ILi128EEESA_SA_EEELi128ENS_10bfloat16_tEfNS_4arch4Sm90ELb0ELb1ELb0ELb0ELb0ELb0ELb0ELb1ELb1ELb1ELb1ELb0EEENS1_21CollectiveEpilogueFwdISB_S9_SC_SE_Li256ELb0ELb1ELb1ELb0EEENS1_19SingleTileSchedulerILb0ELb1ELb1ELi128EEEEEEEEEvNT_6ParamsE --------------------------
	.section	.nv.shared._ZN7cutlass13device_kernelIN5flash11enable_sm90INS1_16FlashAttnFwdSm90INS1_25CollectiveMainloopFwdSm90ILi2EN4cute5tupleIJNS5_1CILi1EEES8_S8_EEENS6_IJNS7_ILi128EEESA_SA_EEELi128ENS_10bfloat16_tEfNS_4arch4Sm90ELb0ELb1ELb0ELb0ELb0ELb0ELb0ELb1ELb1ELb1ELb1ELb0EEENS1_21CollectiveEpilogueFwdISB_S9_SC_SE_Li256ELb0ELb1ELb1ELb0EEENS1_19SingleTileSchedulerILb0ELb1ELb1ELi128EEEEEEEEEvNT_6ParamsE,"aw",@nobits
	.sectionflags	@""
	.align	16
	.zero		1024


//--------------------- .nv.shared._ZN7cutlass13device_kernelIN5flash11enable_sm90INS1_16FlashAttnFwdSm90INS1_25CollectiveMainloopFwdSm90ILi2EN4cute5tupleIJNS5_1CILi1EEES8_S8_EEENS6_IJNS7_ILi128EEESA_SA_EEELi128ENS_10bfloat16_tEfNS_4arch4Sm90ELb0ELb1ELb0ELb1ELb0ELb0ELb0ELb1ELb1ELb1ELb1ELb0EEENS1_21CollectiveEpilogueFwdISB_S9_SC_SE_Li256ELb1ELb1ELb1ELb0EEENS1_36VarlenDynamicPersistentTileSchedulerILi128ELi128ELi256ELi128ELb1ELb1ELb1ELb1ELb0ELb1EEEEEEEEEvNT_6ParamsE --------------------------
	.section	.nv.shared._ZN7cutlass13device_kernelIN5flash11enable_sm90INS1_16FlashAttnFwdSm90INS1_25CollectiveMainloopFwdSm90ILi2EN4cute5tupleIJNS5_1CILi1EEES8_S8_EEENS6_IJNS7_ILi128EEESA_SA_EEELi128ENS_10bfloat16_tEfNS_4arch4Sm90ELb0ELb1ELb0ELb1ELb0ELb0ELb0ELb1ELb1ELb1ELb1ELb0EEENS1_21CollectiveEpilogueFwdISB_S9_SC_SE_Li256ELb1ELb1ELb1ELb0EEENS1_36VarlenDynamicPersistentTileSchedulerILi128ELi128ELi256ELi128ELb1ELb1ELb1ELb1ELb0ELb1EEEEEEEEEvNT_6ParamsE,"aw",@nobits
	.sectionflags	@""
	.align	16
	.zero		1024


//--------------------- .nv.shared._ZN7cutlass13device_kernelIN5flash11enable_sm90INS1_16FlashAttnFwdSm90INS1_25CollectiveMainloopFwdSm90ILi2EN4cute5tupleIJNS5_1CILi1EEES8_S8_EEENS6_IJNS7_ILi128EEESA_SA_EEELi128ENS_10bfloat16_tEfNS_4arch4Sm90ELb0ELb1ELb0ELb1ELb0ELb1ELb0ELb1ELb1ELb1ELb1ELb0EEENS1_21CollectiveEpilogueFwdISB_S9_SC_SE_Li256ELb1ELb1ELb1ELb0EEENS1_36VarlenDynamicPersistentTileSchedulerILi128ELi128ELi256ELi128ELb1ELb1ELb1ELb1ELb0ELb1EEEEEEEEEvNT_6ParamsE --------------------------
	.section	.nv.shared._ZN7cutlass13device_kernelIN5flash11enable_sm90INS1_16FlashAttnFwdSm90INS1_25CollectiveMainloopFwdSm90ILi2EN4cute5tupleIJNS5_1CILi1EEES8_S8_EEENS6_IJNS7_ILi128EEESA_SA_EEELi128ENS_10bfloat16_tEfNS_4arch4Sm90ELb0ELb1ELb0ELb1ELb0ELb1ELb0ELb1ELb1ELb1ELb1ELb0EEENS1_21CollectiveEpilogueFwdISB_S9_SC_SE_Li256ELb1ELb1ELb1ELb0EEENS1_36VarlenDynamicPersistentTileSchedulerILi128ELi128ELi256ELi128ELb1ELb1ELb1ELb1ELb0ELb1EEEEEEEEEvNT_6ParamsE,"aw",@nobits
	.sectionflags	@""
	.align	16
	.zero		1024


//--------------------- .nv.shared._ZN7cutlass13device_kernelIN5flash11enable_sm90INS1_16FlashAttnFwdSm90INS1_25CollectiveMainloopFwdSm90ILi2EN4cute5tupleIJNS5_1CILi1EEES8_S8_EEENS6_IJNS7_ILi128EEESA_SA_EEELi128ENS_10bfloat16_tEfNS_4arch4Sm90ELb1ELb0ELb0ELb0ELb0ELb0ELb0ELb1ELb1ELb1ELb1ELb0EEENS1_21CollectiveEpilogueFwdISB_S9_SC_SE_Li256ELb0ELb1ELb1ELb0EEENS1_19SingleTileSchedulerILb0ELb1ELb1ELi128EEEEEEEEEvNT_6ParamsE --------------------------
	.section	.nv.shared._ZN7cutlass13device_kernelIN5flash11enable_sm90INS1_16FlashAttnFwdSm90INS1_25CollectiveMainloopFwdSm90ILi2EN4cute5tupleIJNS5_1CILi1EEES8_S8_EEENS6_IJNS7_ILi128EEESA_SA_EEELi128ENS_10bfloat16_tEfNS_4arch4Sm90ELb1ELb0ELb0ELb0ELb0ELb0ELb0ELb1ELb1ELb1ELb1ELb0EEENS1_21CollectiveEpilogueFwdISB_S9_SC_SE_Li256ELb0ELb1ELb1ELb0EEENS1_19SingleTileSchedulerILb0ELb1ELb1ELi128EEEEEEEEEvNT_6ParamsE,"aw",@nobits
	.sectionflags	@""
	.align	16
	.zero		1024


//--------------------- .nv.shared._ZN7cutlass13device_kernelIN5flash11enable_sm90INS1_16FlashAttnFwdSm90INS1_25CollectiveMainloopFwdSm90ILi2EN4cute5tupleIJNS5_1CILi1EEES8_S8_EEENS6_IJNS7_ILi128EEESA_SA_EEELi128ENS_10bfloat16_tEfNS_4arch4Sm90ELb1ELb0ELb0ELb1ELb0ELb0ELb0ELb1ELb1ELb1ELb1ELb0EEENS1_21CollectiveEpilogueFwdISB_S9_SC_SE_Li256ELb1ELb1ELb1ELb0EEENS1_36VarlenDynamicPersistentTileSchedulerILi128ELi128ELi256ELi128ELb1ELb1ELb1ELb1ELb1ELb1EEEEEEEEEvNT_6ParamsE --------------------------
	.section	.nv.shared._ZN7cutlass13device_kernelIN5flash11enable_sm90INS1_16FlashAttnFwdSm90INS1_25CollectiveMainloopFwdSm90ILi2EN4cute5tupleIJNS5_1CILi1EEES8_S8_EEENS6_IJNS7_ILi128EEESA_SA_EEELi128ENS_10bfloat16_tEfNS_4arch4Sm90ELb1ELb0ELb0ELb1ELb0ELb0ELb0ELb1ELb1ELb1ELb1ELb0EEENS1_21CollectiveEpilogueFwdISB_S9_SC_SE_Li256ELb1ELb1ELb1ELb0EEENS1_36VarlenDynamicPersistentTileSchedulerILi128ELi128ELi256ELi128ELb1ELb1ELb1ELb1ELb1ELb1EEEEEEEEEvNT_6ParamsE,"aw",@nobits
	.sectionflags	@""
	.align	16
	.zero		1024


//--------------------- .nv.shared._ZN7cutlass13device_kernelIN5flash11enable_sm90INS1_16FlashAttnFwdSm90INS1_25CollectiveMainloopFwdSm90ILi2EN4cute5tupleIJNS5_1CILi1EEES8_S8_EEENS6_IJNS7_ILi128EEESA_SA_EEELi128ENS_10bfloat16_tEfNS_4arch4Sm90ELb1ELb0ELb0ELb1ELb0ELb1ELb0ELb1ELb1ELb1ELb1ELb0EEENS1_21CollectiveEpilogueFwdISB_S9_SC_SE_Li256ELb1ELb1ELb1ELb0EEENS1_36VarlenDynamicPersistentTileSchedulerILi128ELi128ELi256ELi128ELb1ELb1ELb1ELb1ELb1ELb1EEEEEEEEEvNT_6ParamsE --------------------------
	.section	.nv.shared._ZN7cutlass13device_kernelIN5flash11enable_sm90INS1_16FlashAttnFwdSm90INS1_25CollectiveMainloopFwdSm90ILi2EN4cute5tupleIJNS5_1CILi1EEES8_S8_EEENS6_IJNS7_ILi128EEESA_SA_EEELi128ENS_10bfloat16_tEfNS_4arch4Sm90ELb1ELb0ELb0ELb1ELb0ELb1ELb0ELb1ELb1ELb1ELb1ELb0EEENS1_21CollectiveEpilogueFwdISB_S9_SC_SE_Li256ELb1ELb1ELb1ELb0EEENS1_36VarlenDynamicPersistentTileSchedulerILi128ELi128ELi256ELi128ELb1ELb1ELb1ELb1ELb1ELb1EEEEEEEEEvNT_6ParamsE,"aw",@nobits
	.sectionflags	@""
	.align	16
	.zero		1024


//--------------------- .nv.constant0._ZN7cutlass13device_kernelIN5flash11enable_sm90INS1_16FlashAttnFwdSm90INS1_25CollectiveMainloopFwdSm90ILi2EN4cute5tupleIJNS5_1CILi1EEES8_S8_EEENS6_IJNS7_ILi128EEENS7_ILi176EEESA_EEELi128ENS_10bfloat16_tEfNS_4arch4Sm90ELb0ELb0ELb0ELb0ELb0ELb0ELb0ELb1ELb1ELb1ELb1ELb0EEENS1_21CollectiveEpilogueFwdINS6_IJSA_SA_SB_EEES9_SD_SF_Li256ELb0ELb1ELb1ELb0EEENS1_19SingleTileSchedulerILb0ELb1ELb1ELi128EEEEEEEEEvNT_6ParamsE --------------------------
	.section	.nv.constant0._ZN7cutlass13device_kernelIN5flash11enable_sm90INS1_16FlashAttnFwdSm90INS1_25CollectiveMainloopFwdSm90ILi2EN4cute5tupleIJNS5_1CILi1EEES8_S8_EEENS6_IJNS7_ILi128EEENS7_ILi176EEESA_EEELi128ENS_10bfloat16_tEfNS_4arch4Sm90ELb0ELb0ELb0ELb0ELb0ELb0ELb0ELb1ELb1ELb1ELb1ELb0EEENS1_21CollectiveEpilogueFwdINS6_IJSA_SA_SB_EEES9_SD_SF_Li256ELb0ELb1ELb1ELb0EEENS1_19SingleTileSchedulerILb0ELb1ELb1ELi128EEEEEEEEEvNT_6ParamsE,"a",@progbits
	.sectionflags	@""
	.align	4
.nv.constant0._ZN7cutlass13device_kernelIN5flash11enable_sm90INS1_16FlashAttnFwdSm90INS1_25CollectiveMainloopFwdSm90ILi2EN4cute5tupleIJNS5_1CILi1EEES8_S8_EEENS6_IJNS7_ILi128EEENS7_ILi176EEESA_EEELi128ENS_10bfloat16_tEfNS_4arch4Sm90ELb0ELb0ELb0ELb0ELb0ELb0ELb0ELb1ELb1ELb1ELb1ELb0EEENS1_21CollectiveEpilogueFwdINS6_IJSA_SA_SB_EEES9_SD_SF_Li256ELb0ELb1ELb1ELb0EEENS1_19SingleTileSchedulerILb0ELb1ELb1ELi128EEEEEEEEEvNT_6ParamsE:
	.zero		3200


//--------------------- .nv.constant0._ZN7cutlass13device_kernelIN5flash11enable_sm90INS1_16FlashAttnFwdSm90INS1_25CollectiveMainloopFwdSm90ILi2EN4cute5tupleIJNS5_1CILi1EEES8_S8_EEENS6_IJNS7_ILi128EEENS7_ILi176EEESA_EEELi128ENS_10bfloat16_tEfNS_4arch4Sm90ELb0ELb0ELb0ELb1ELb0ELb0ELb0ELb1ELb1ELb1ELb1ELb0EEENS1_21CollectiveEpilogueFwdINS6_IJSA_SA_SB_EEES9_SD_SF_Li256ELb1ELb1ELb1ELb0EEENS1_36VarlenDynamicPersistentTileSchedulerILi128ELi176ELi256ELi128ELb1ELb1ELb1ELb0ELb1ELb1EEEEEEEEEvNT_6ParamsE --------------------------
	.section	.nv.constant0._ZN7cutlass13device_kernelIN5flash11enable_sm90INS1_16FlashAttnFwdSm90INS1_25CollectiveMainloopFwdSm90ILi2EN4cute5tupleIJNS5_1CILi1EEES8_S8_EEENS6_IJNS7_ILi128EEENS7_ILi176EEESA_EEELi128ENS_10bfloat16_tEfNS_4arch4Sm90ELb0ELb0ELb0ELb1ELb0ELb0ELb0ELb1ELb1ELb1ELb1ELb0EEENS1_21CollectiveEpilogueFwdINS6_IJSA_SA_SB_EEES9_SD_SF_Li256ELb1ELb1ELb1ELb0EEENS1_36VarlenDynamicPersistentTileSchedulerILi128ELi176ELi256ELi128ELb1ELb1ELb1ELb0ELb1ELb1EEEEEEEEEvNT_6ParamsE,"a",@progbits
	.sectionflags	@""
	.align	4
.nv.constant0._ZN7cutlass13device_kernelIN5flash11enable_sm90INS1_16FlashAttnFwdSm90INS1_25CollectiveMainloopFwdSm90ILi2EN4cute5tupleIJNS5_1CILi1EEES8_S8_EEENS6_IJNS7_ILi128EEENS7_ILi176EEESA_EEELi128ENS_10bfloat16_tEfNS_4arch4Sm90ELb0ELb0ELb0ELb1ELb0ELb0ELb0ELb1ELb1ELb1ELb1ELb0EEENS1_21CollectiveEpilogueFwdINS6_IJSA_SA_SB_EEES9_SD_SF_Li256ELb1ELb1ELb1ELb0EEENS1_36VarlenDynamicPersistentTileSchedulerILi128ELi176ELi256ELi128ELb1ELb1ELb1ELb0ELb1ELb1EEEEEEEEEvNT_6ParamsE:
	.zero		3328


//--------------------- .nv.constant0._ZN7cutlass13device_kernelIN5flash11enable_sm90INS1_16FlashAttnFwdSm90INS1_25CollectiveMainloopFwdSm90ILi2EN4cute5tupleIJNS5_1CILi1EEES8_S8_EEENS6_IJNS7_ILi128EEENS7_ILi176EEESA_EEELi128ENS_10bfloat16_tEfNS_4arch4Sm90ELb0ELb0ELb0ELb1ELb0ELb1ELb0ELb1ELb1ELb1ELb1ELb0EEENS1_21CollectiveEpilogueFwdINS6_IJSA_SA_SB_EEES9_SD_SF_Li256ELb1ELb1ELb1ELb0EEENS1_36VarlenDynamicPersistentTileSchedulerILi128ELi176ELi256ELi128ELb1ELb1ELb1ELb0ELb1ELb1EEEEEEEEEvNT_6ParamsE --------------------------
	.section	.nv.constant0._ZN7cutlass13device_kernelIN5flash11enable_sm90INS1_16FlashAttnFwdSm90INS1_25CollectiveMainloopFwdSm90ILi2EN4cute5tupleIJNS5_1CILi1EEES8_S8_EEENS6_IJNS7_ILi128EEENS7_ILi176EEESA_EEELi128ENS_10bfloat16_tEfNS_4arch4Sm90ELb0ELb0ELb0ELb1ELb0ELb1ELb0ELb1ELb1ELb1ELb1ELb0EEENS1_21CollectiveEpilogueFwdINS6_IJSA_SA_SB_EEES9_SD_SF_Li256ELb1ELb1ELb1ELb0EEENS1_36VarlenDynamicPersistentTileSchedulerILi128ELi176ELi256ELi128ELb1ELb1ELb1ELb0ELb1ELb1EEEEEEEEEvNT_6ParamsE,"a",@progbits
	.sectionflags	@""
	.align	4
.nv.constant0._ZN7cutlass13device_kernelIN5flash11enable_sm90INS1_16FlashAttnFwdSm90INS1_25CollectiveMainloopFwdSm90ILi2EN4cute5tupleIJNS5_1CILi1EEES8_S8_EEENS6_IJNS7_ILi128EEENS7_ILi176EEESA_EEELi128ENS_10bfloat16_tEfNS_4arch4Sm90ELb0ELb0ELb0ELb1ELb0ELb1ELb0ELb1ELb1ELb1ELb1ELb0EEENS1_21CollectiveEpilogueFwdINS6_IJSA_SA_SB_EEES9_SD_SF_Li256ELb1ELb1ELb1ELb0EEENS1_36VarlenDynamicPersistentTileSchedulerILi128ELi176ELi256ELi128ELb1ELb1ELb1ELb0ELb1ELb1EEEEEEEEEvNT_6ParamsE:
	.zero		3328


//--------------------- .nv.constant0._ZN7cutlass13device_kernelIN5flash11enable_sm90INS1_16FlashAttnFwdSm90INS1_25CollectiveMainloopFwdSm90ILi2EN4cute5tupleIJNS5_1CILi1EEES8_S8_EEENS6_IJNS7_ILi128EEESA_SA_EEELi128ENS_10bfloat16_tEfNS_4arch4Sm90ELb0ELb1ELb0ELb0ELb0ELb0ELb0ELb1ELb1ELb1ELb1ELb0EEENS1_21CollectiveEpilogueFwdISB_S9_SC_SE_Li256ELb0ELb1ELb1ELb0EEENS1_19SingleTileSchedulerILb0ELb1ELb1ELi128EEEEEEEEEvNT_6ParamsE --------------------------
	.section	.nv.constant0._ZN7cutlass13device_kernelIN5flash11enable_sm90INS1_16FlashAttnFwdSm90INS1_25CollectiveMainloopFwdSm90ILi2EN4cute5tupleIJNS5_1CILi1EEES8_S8_EEENS6_IJNS7_ILi128EEESA_SA_EEELi128ENS_10bfloat16_tEfNS_4arch4Sm90ELb0ELb1ELb0ELb0ELb0ELb0ELb0ELb1ELb1ELb1ELb1ELb0EEENS1_21CollectiveEpilogueFwdISB_S9_SC_SE_Li256ELb0ELb1ELb1ELb0EEENS1_19SingleTileSchedulerILb0ELb1ELb1ELi128EEEEEEEEEvNT_6ParamsE,"a",@progbits
	.sectionflags	@""
	.align	4
.nv.constant0._ZN7cutlass13device_kernelIN5flash11enable_sm90INS1_16FlashAttnFwdSm90INS1_25CollectiveMainloopFwdSm90ILi2EN4cute5tupleIJNS5_1CILi1EEES8_S8_EEENS6_IJNS7_ILi128EEESA_SA_EEELi128ENS_10bfloat16_tEfNS_4arch4Sm90ELb0ELb1ELb0ELb0ELb0ELb0ELb0ELb1ELb1ELb1ELb1ELb0EEENS1_21CollectiveEpilogueFwdISB_S9_SC_SE_Li256ELb0ELb1ELb1ELb0EEENS1_19SingleTileSchedulerILb0ELb1ELb1ELi128EEEEEEEEEvNT_6ParamsE:
	.zero		3200


//--------------------- .nv.constant0._ZN7cutlass13device_kernelIN5flash11enable_sm90INS1_16FlashAttnFwdSm90INS1_25CollectiveMainloopFwdSm90ILi2EN4cute5tupleIJNS5_1CILi1EEES8_S8_EEENS6_IJNS7_ILi128EEESA_SA_EEELi128ENS_10bfloat16_tEfNS_4arch4Sm90ELb0ELb1ELb0ELb1ELb0ELb0ELb0ELb1ELb1ELb1ELb1ELb0EEENS1_21CollectiveEpilogueFwdISB_S9_SC_SE_Li256ELb1ELb1ELb1ELb0EEENS1_36VarlenDynamicPersistentTileSchedulerILi128ELi128ELi256ELi128ELb1ELb1ELb1ELb1ELb0ELb1EEEEEEEEEvNT_6ParamsE --------------------------
	.section	.nv.constant0._ZN7cutlass13device_kernelIN5flash11enable_sm90INS1_16FlashAttnFwdSm90INS1_25CollectiveMainloopFwdSm90ILi2EN4cute5tupleIJNS5_1CILi1EEES8_S8_EEENS6_IJNS7_ILi128EEESA_SA_EEELi128ENS_10bfloat16_tEfNS_4arch4Sm90ELb0ELb1ELb0ELb1ELb0ELb0ELb0ELb1ELb1ELb1ELb1ELb0EEENS1_21CollectiveEpilogueFwdISB_S9_SC_SE_Li256ELb1ELb1ELb1ELb0EEENS1_36VarlenDynamicPersistentTileSchedulerILi128ELi128ELi256ELi128ELb1ELb1ELb1ELb1ELb0ELb1EEEEEEEEEvNT_6ParamsE,"a",@progbits
	.sectionflags	@""
	.align	4
.nv.constant0._ZN7cutlass13device_kernelIN5flash11enable_sm90INS1_16FlashAttnFwdSm90INS1_25CollectiveMainloopFwdSm90ILi2EN4cute5tupleIJNS5_1CILi1EEES8_S8_EEENS6_IJNS7_ILi128EEESA_SA_EEELi128ENS_10bfloat16_tEfNS_4arch4Sm90ELb0ELb1ELb0ELb1ELb0ELb0ELb0ELb1ELb1ELb1ELb1ELb0EEENS1_21CollectiveEpilogueFwdISB_S9_SC_SE_Li256ELb1ELb1ELb1ELb0EEENS1_36VarlenDynamicPersistentTileSchedulerILi128ELi128ELi256ELi128ELb1ELb1ELb1ELb1ELb0ELb1EEEEEEEEEvNT_6ParamsE:
	.zero		3328


//--------------------- .nv.constant0._ZN7cutlass13device_kernelIN5flash11enable_sm90INS1_16FlashAttnFwdSm90INS1_25CollectiveMainloopFwdSm90ILi2EN4cute5tupleIJNS5_1CILi1EEES8_S8_EEENS6_IJNS7_ILi128EEESA_SA_EEELi128ENS_10bfloat16_tEfNS_4arch4Sm90ELb0ELb1ELb0ELb1ELb0ELb1ELb0ELb1ELb1ELb1ELb1ELb0EEENS1_21CollectiveEpilogueFwdISB_S9_SC_SE_Li256ELb1ELb1ELb1ELb0EEENS1_36VarlenDynamicPersistentTileSchedulerILi128ELi128ELi256ELi128ELb1ELb1ELb1ELb1ELb0ELb1EEEEEEEEEvNT_6ParamsE --------------------------
	.section	.nv.constant0._ZN7cutlass13device_kernelIN5flash11enable_sm90INS1_16FlashAttnFwdSm90INS1_25CollectiveMainloopFwdSm90ILi2EN4cute5tupleIJNS5_1CILi1EEES8_S8_EEENS6_IJNS7_ILi128EEESA_SA_EEELi128ENS_10bfloat16_tEfNS_4arch4Sm90ELb0ELb1ELb0ELb1ELb0ELb1ELb0ELb1ELb1ELb1ELb1ELb0EEENS1_21CollectiveEpilogueFwdISB_S9_SC_SE_Li256ELb1ELb1ELb1ELb0EEENS1_36VarlenDynamicPersistentTileSchedulerILi128ELi128ELi256ELi128ELb1ELb1ELb1ELb1ELb0ELb1EEEEEEEEEvNT_6ParamsE,"a",@progbits
	.sectionflags	@""
	.align	4
.nv.constant0._ZN7cutlass13device_kernelIN5flash11enable_sm90INS1_16FlashAttnFwdSm90INS1_25CollectiveMainloopFwdSm90ILi2EN4cute5tupleIJNS5_1CILi1EEES8_S8_EEENS6_IJNS7_ILi128EEESA_SA_EEELi128ENS_10bfloat16_tEfNS_4arch4Sm90ELb0ELb1ELb0ELb1ELb0ELb1ELb0ELb1ELb1ELb1ELb1ELb0EEENS1_21CollectiveEpilogueFwdISB_S9_SC_SE_Li256ELb1ELb1ELb1ELb0EEENS1_36VarlenDynamicPersistentTileSchedulerILi128ELi128ELi256ELi128ELb1ELb1ELb1ELb1ELb0ELb1EEEEEEEEEvNT_6ParamsE:
	.zero		3328


//--------------------- .nv.constant0._ZN7cutlass13device_kernelIN5flash11enable_sm90INS1_16FlashAttnFwdSm90INS1_25CollectiveMainloopFwdSm90ILi2EN4cute5tupleIJNS5_1CILi1EEES8_S8_EEENS6_IJNS7_ILi128EEESA_SA_EEELi128ENS_10bfloat16_tEfNS_4arch4Sm90ELb1ELb0ELb0ELb0ELb0ELb0ELb0ELb1ELb1ELb1ELb1ELb0EEENS1_21CollectiveEpilogueFwdISB_S9_SC_SE_Li256ELb0ELb1ELb1ELb0EEENS1_19SingleTileSchedulerILb0ELb1ELb1ELi128EEEEEEEEEvNT_6ParamsE --------------------------
	.section	.nv.constant0._ZN7cutlass13device_kernelIN5flash11enable_sm90INS1_16FlashAttnFwdSm90INS1_25CollectiveMainloopFwdSm90ILi2EN4cute5tupleIJNS5_1CILi1EEES8_S8_EEENS6_IJNS7_ILi128EEESA_SA_EEELi128ENS_10bfloat16_tEfNS_4arch4Sm90ELb1ELb0ELb0ELb0ELb0ELb0ELb0ELb1ELb1ELb1ELb1ELb0EEENS1_21CollectiveEpilogueFwdISB_S9_SC_SE_Li256ELb0ELb1ELb1ELb0EEENS1_19SingleTileSchedulerILb0ELb1ELb1ELi128EEEEEEEEEvNT_6ParamsE,"a",@progbits
	.sectionflags	@""
	.align	4
.nv.constant0._ZN7cutlass13device_kernelIN5flash11enable_sm90INS1_16FlashAttnFwdSm90INS1_25CollectiveMainloopFwdSm90ILi2EN4cute5tupleIJNS5_1CILi1EEES8_S8_EEENS6_IJNS7_ILi128EEESA_SA_EEELi128ENS_10bfloat16_tEfNS_4arch4Sm90ELb1ELb0ELb0ELb0ELb0ELb0ELb0ELb1ELb1ELb1ELb1ELb0EEENS1_21CollectiveEpilogueFwdISB_S9_SC_SE_Li256ELb0ELb1ELb1ELb0EEENS1_19SingleTileSchedulerILb0ELb1ELb1ELi128EEEEEEEEEvNT_6ParamsE:
	.zero		3200


//--------------------- .nv.constant0._ZN7cutlass13device_kernelIN5flash11enable_sm90INS1_16FlashAttnFwdSm90INS1_25CollectiveMainloopFwdSm90ILi2EN4cute5tupleIJNS5_1CILi1EEES8_S8_EEENS6_IJNS7_ILi128EEESA_SA_EEELi128ENS_10bfloat16_tEfNS_4arch4Sm90ELb1ELb0ELb0ELb1ELb0ELb0ELb0ELb1ELb1ELb1ELb1ELb0EEENS1_21CollectiveEpilogueFwdISB_S9_SC_SE_Li256ELb1ELb1ELb1ELb0EEENS1_36VarlenDynamicPersistentTileSchedulerILi128ELi128ELi256ELi128ELb1ELb1ELb1ELb1ELb1ELb1EEEEEEEEEvNT_6ParamsE --------------------------
	.section	.nv.constant0._ZN7cutlass13device_kernelIN5flash11enable_sm90INS1_16FlashAttnFwdSm90INS1_25CollectiveMainloopFwdSm90ILi2EN4cute5tupleIJNS5_1CILi1EEES8_S8_EEENS6_IJNS7_ILi128EEESA_SA_EEELi128ENS_10bfloat16_tEfNS_4arch4Sm90ELb1ELb0ELb0ELb1ELb0ELb0ELb0ELb1ELb1ELb1ELb1ELb0EEENS1_21CollectiveEpilogueFwdISB_S9_SC_SE_Li256ELb1ELb1ELb1ELb0EEENS1_36VarlenDynamicPersistentTileSchedulerILi128ELi128ELi256ELi128ELb1ELb1ELb1ELb1ELb1ELb1EEEEEEEEEvNT_6ParamsE,"a",@progbits
	.sectionflags	@""
	.align	4
.nv.constant0._ZN7cutlass13device_kernelIN5flash11enable_sm90INS1_16FlashAttnFwdSm90INS1_25CollectiveMainloopFwdSm90ILi2EN4cute5tupleIJNS5_1CILi1EEES8_S8_EEENS6_IJNS7_ILi128EEESA_SA_EEELi128ENS_10bfloat16_tEfNS_4arch4Sm90ELb1ELb0ELb0ELb1ELb0ELb0ELb0ELb1ELb1ELb1ELb1ELb0EEENS1_21CollectiveEpilogueFwdISB_S9_SC_SE_Li256ELb1ELb1ELb1ELb0EEENS1_36VarlenDynamicPersistentTileSchedulerILi128ELi128ELi256ELi128ELb1ELb1ELb1ELb1ELb1ELb1EEEEEEEEEvNT_6ParamsE:
	.zero		3328


//--------------------- .nv.constant0._ZN7cutlass13device_kernelIN5flash11enable_sm90INS1_16FlashAttnFwdSm90INS1_25CollectiveMainloopFwdSm90ILi2EN4cute5tupleIJNS5_1CILi1EEES8_S8_EEENS6_IJNS7_ILi128EEESA_SA_EEELi128ENS_10bfloat16_tEfNS_4arch4Sm90ELb1ELb0ELb0ELb1ELb0ELb1ELb0ELb1ELb1ELb1ELb1ELb0EEENS1_21CollectiveEpilogueFwdISB_S9_SC_SE_Li256ELb1ELb1ELb1ELb0EEENS1_36VarlenDynamicPersistentTileSchedulerILi128ELi128ELi256ELi128ELb1ELb1ELb1ELb1ELb1ELb1EEEEEEEEEvNT_6ParamsE --------------------------
	.section	.nv.constant0._ZN7cutlass13device_kernelIN5flash11enable_sm90INS1_16FlashAttnFwdSm90INS1_25CollectiveMainloopFwdSm90ILi2EN4cute5tupleIJNS5_1CILi1EEES8_S8_EEENS6_IJNS7_ILi128EEESA_SA_EEELi128ENS_10bfloat16_tEfNS_4arch4Sm90ELb1ELb0ELb0ELb1ELb0ELb1ELb0ELb1ELb1ELb1ELb1ELb0EEENS1_21CollectiveEpilogueFwdISB_S9_SC_SE_Li256ELb1ELb1ELb1ELb0EEENS1_36VarlenDynamicPersistentTileSchedulerILi128ELi128ELi256ELi128ELb1ELb1ELb1ELb1ELb1ELb1EEEEEEEEEvNT_6ParamsE,"a",@progbits
	.sectionflags	@""
	.align	4
.nv.constant0._ZN7cutlass13device_kernelIN5flash11enable_sm90INS1_16FlashAttnFwdSm90INS1_25CollectiveMainloopFwdSm90ILi2EN4cute5tupleIJNS5_1CILi1EEES8_S8_EEENS6_IJNS7_ILi128EEESA_SA_EEELi128ENS_10bfloat16_tEfNS_4arch4Sm90ELb1ELb0ELb0ELb1ELb0ELb1ELb0ELb1ELb1ELb1ELb1ELb0EEENS1_21CollectiveEpilogueFwdISB_S9_SC_SE_Li256ELb1ELb1ELb1ELb0EEENS1_36VarlenDynamicPersistentTileSchedulerILi128ELi128ELi256ELi128ELb1ELb1ELb1ELb1ELb1ELb1EEEEEEEEEvNT_6ParamsE:
	.zero		3328


//--------------------- SYMBOLS --------------------------

	.type		.nv.reservedSmem.offset0,@object
	.size		.nv.reservedSmem.offset0,0x4
	.type		__assertfail,@function
